// Copyright (c) 2024, Jay Shah, Ganesh Bikshandi, Ying Zhang, Vijay Thakkar, Pradeep Ramani, Tri Dao.
// Splitting the different template instantiations to different files to speed up compilation.
// This file is auto-generated. See "generate_kernels.py"

#include "flash_fwd_launch_template.h"

#ifndef FLASHATTENTION_DISABLE_SM8x
#ifndef FLASHATTENTION_DISABLE_HDIM256
template void run_mha_fwd_<80, cutlass::half_t, 256, 256, false, true, true, true>(Flash_fwd_params &params, cudaStream_t stream);
template void run_mha_fwd_<86, cutlass::half_t, 256, 256, false, true, true, true>(Flash_fwd_params &params, cudaStream_t stream);
#endif
#endif


// ===== COMPILED SASS (sm_80) =====

	.target	sm_80

	.elftype	@"ET_EXEC"


//--------------------- .note.nv.tkinfo           --------------------------
	.section	.note.nv.tkinfo,"",@"SHT_NOTE"
	.sectionflags	@"SHF_NOTE_NV_TKINFO"
	.tkinfo
        /*0018*/ 	.word	0x00000002
        /*0030*/ 	.string	""
        /*0030*/ 	.string	"ptxas"
        /*0030*/ 	.string	"Cuda compilation tools, release 13.0, V13.0.88"
        /*0030*/ 	.string	"Build cuda_13.0.r13.0/compiler.36424714_0"
        /*0030*/ 	.string	"-arch sm_80 -m 64 "



//--------------------- .note.nv.cuinfo           --------------------------
	.section	.note.nv.cuinfo,"",@"SHT_NOTE"
	.sectionflags	@"SHF_NOTE_NV_CUINFO"
        /*0018*/ 	.short	0x0002
        /*001a*/ 	.short	0x0050
        /*001c*/ 	.short	0x0082
	.zero		2


//--------------------- .nv.info                  --------------------------
	.section	.nv.info,"",@"SHT_CUDA_INFO"
	.align	4


	//----- nvinfo : EIATTR_REGCOUNT
	.align		4
        /*0000*/ 	.byte	0x04, 0x2f
        /*0002*/ 	.short	(.L_12 - .L_11)
	.align		4
.L_11:
        /*0004*/ 	.word	index@(_ZN7cutlass13device_kernelIN5flash19enable_sm80_to_sm89INS1_16FlashAttnFwdSm80INS1_25CollectiveMainloopFwdSm80ILi8ELi1ELb0EN4cute5tupleIJNS5_1CILi128EEENS7_ILi48EEENS7_ILi256EEEEEELi256ENS_6half_tEfNS_4arch4Sm80ELb1ELb0ELb1ELb1ELb1ELb1ELb1ELb0EEENS1_21CollectiveEpilogueFwdINS6_IJS8_SA_S9_EEENS6_IJNS7_ILi1EEESI_SI_EEESC_SE_Li256ELb1ELb1ELb0ELb0EEENS1_19SingleTileSchedulerILb1ELb0ELb1ELi128EEEEEEEEEvNT_6ParamsE)
        /*0008*/ 	.word	0x000000fe


	//----- nvinfo : EIATTR_FRAME_SIZE
	.align		4
.L_12:
        /*000c*/ 	.byte	0x04, 0x11
        /*000e*/ 	.short	(.L_14 - .L_13)
	.align		4
.L_13:
        /*0010*/ 	.word	index@($__internal_9_$__cuda_sm70_shflsync_idx_p)
        /*0014*/ 	.word	0x00000000


	//----- nvinfo : EIATTR_FRAME_SIZE
	.align		4
.L_14:
        /*0018*/ 	.byte	0x04, 0x11
        /*001a*/ 	.short	(.L_16 - .L_15)
	.align		4
.L_15:
        /*001c*/ 	.word	index@(_ZN7cutlass13device_kernelIN5flash19enable_sm80_to_sm89INS1_16FlashAttnFwdSm80INS1_25CollectiveMainloopFwdSm80ILi8ELi1ELb0EN4cute5tupleIJNS5_1CILi128EEENS7_ILi48EEENS7_ILi256EEEEEELi256ENS_6half_tEfNS_4arch4Sm80ELb1ELb0ELb1ELb1ELb1ELb1ELb1ELb0EEENS1_21CollectiveEpilogueFwdINS6_IJS8_SA_S9_EEENS6_IJNS7_ILi1EEESI_SI_EEESC_SE_Li256ELb1ELb1ELb0ELb0EEENS1_19SingleTileSchedulerILb1ELb0ELb1ELi128EEEEEEEEEvNT_6ParamsE)
        /*0020*/ 	.word	0x00000000


	//----- nvinfo : EIATTR_REGCOUNT
	.align		4
.L_16:
        /*0024*/ 	.byte	0x04, 0x2f
        /*0026*/ 	.short	(.L_18 - .L_17)
	.align		4
.L_17:
        /*0028*/ 	.word	index@(_ZN7cutlass13device_kernelIN5flash19enable_sm80_to_sm89INS1_16FlashAttnFwdSm80INS1_25CollectiveMainloopFwdSm80ILi8ELi1ELb0EN4cute5tupleIJNS5_1CILi128EEENS7_ILi96EEENS7_ILi256EEEEEELi256ENS_6half_tEfNS_4arch4Sm80ELb1ELb0ELb1ELb1ELb1ELb0ELb1ELb0EEENS1_21CollectiveEpilogueFwdINS6_IJS8_SA_S9_EEENS6_IJNS7_ILi1EEESI_SI_EEESC_SE_Li256ELb1ELb1ELb0ELb0EEENS1_19SingleTileSchedulerILb1ELb0ELb1ELi128EEEEEEEEEvNT_6ParamsE)
        /*002c*/ 	.word	0x000000ff


	//----- nvinfo : EIATTR_FRAME_SIZE
	.align		4
.L_18:
        /*0030*/ 	.byte	0x04, 0x11
        /*0032*/ 	.short	(.L_20 - .L_19)
	.align		4
.L_19:
        /*0034*/ 	.word	index@(_ZN7cutlass13device_kernelIN5flash19enable_sm80_to_sm89INS1_16FlashAttnFwdSm80INS1_25CollectiveMainloopFwdSm80ILi8ELi1ELb0EN4cute5tupleIJNS5_1CILi128EEENS7_ILi96EEENS7_ILi256EEEEEELi256ENS_6half_tEfNS_4arch4Sm80ELb1ELb0ELb1ELb1ELb1ELb0ELb1ELb0EEENS1_21CollectiveEpilogueFwdINS6_IJS8_SA_S9_EEENS6_IJNS7_ILi1EEESI_SI_EEESC_SE_Li256ELb1ELb1ELb0ELb0EEENS1_19SingleTileSchedulerILb1ELb0ELb1ELi128EEEEEEEEEvNT_6ParamsE)
        /*0038*/ 	.word	0x00000070


	//----- nvinfo : EIATTR_REGCOUNT
	.align		4
.L_20:
        /*003c*/ 	.byte	0x04, 0x2f
        /*003e*/ 	.short	(.L_22 - .L_21)
	.align		4
.L_21:
        /*0040*/ 	.word	index@(_ZN7cutlass13device_kernelIN5flash19enable_sm80_to_sm89INS1_16FlashAttnFwdSm80INS1_25CollectiveMainloopFwdSm80ILi8ELi1ELb0EN4cute5tupleIJNS5_1CILi128EEENS7_ILi96EEENS7_ILi256EEEEEELi256ENS_6half_tEfNS_4arch4Sm80ELb1ELb0ELb1ELb0ELb1ELb0ELb1ELb0EEENS1_21CollectiveEpilogueFwdINS6_IJS8_SA_S9_EEENS6_IJNS7_ILi1EEESI_SI_EEESC_SE_Li256ELb0ELb1ELb0ELb0EEENS1_30DynamicPersistentTileSchedulerILi256ELi256ELb0ELb1ELb0EEEEEEEEEvNT_6ParamsE)
        /*0044*/ 	.word	0x000000ff


	//----- nvinfo : EIATTR_FRAME_SIZE
	.align		4
.L_22:
        /*0048*/ 	.byte	0x04, 0x11
        /*004a*/ 	.short	(.L_24 - .L_23)
	.align		4
.L_23:
        /*004c*/ 	.word	index@($__internal_8_$__cuda_sm70_shflsync_idx_p)
        /*0050*/ 	.word	0x00000000


	//----- nvinfo : EIATTR_FRAME_SIZE
	.align		4
.L_24:
        /*0054*/ 	.byte	0x04, 0x11
        /*0056*/ 	.short	(.L_26 - .L_25)
	.align		4
.L_25:
        /*0058*/ 	.word	index@($__internal_7_$__cuda_sm70_shflsync_bfly_p)
        /*005c*/ 	.word	0x00000000


	//----- nvinfo : EIATTR_FRAME_SIZE
	.align		4
.L_26:
        /*0060*/ 	.byte	0x04, 0x11
        /*0062*/ 	.short	(.L_28 - .L_27)
	.align		4
.L_27:
        /*0064*/ 	.word	index@(_ZN7cutlass13device_kernelIN5flash19enable_sm80_to_sm89INS1_16FlashAttnFwdSm80INS1_25CollectiveMainloopFwdSm80ILi8ELi1ELb0EN4cute5tupleIJNS5_1CILi128EEENS7_ILi96EEENS7_ILi256EEEEEELi256ENS_6half_tEfNS_4arch4Sm80ELb1ELb0ELb1ELb0ELb1ELb0ELb1ELb0EEENS1_21CollectiveEpilogueFwdINS6_IJS8_SA_S9_EEENS6_IJNS7_ILi1EEESI_SI_EEESC_SE_Li256ELb0ELb1ELb0ELb0EEENS1_30DynamicPersistentTileSchedulerILi256ELi256ELb0ELb1ELb0EEEEEEEEEvNT_6ParamsE)
        /*0068*/ 	.word	0x00000088


	//----- nvinfo : EIATTR_REGCOUNT
	.align		4
.L_28:
        /*006c*/ 	.byte	0x04, 0x2f
        /*006e*/ 	.short	(.L_30 - .L_29)
	.align		4
.L_29:
        /*0070*/ 	.word	index@(_ZN7cutlass13device_kernelIN5flash19enable_sm80_to_sm89INS1_16FlashAttnFwdSm80INS1_25CollectiveMainloopFwdSm80ILi8ELi1ELb0EN4cute5tupleIJNS5_1CILi128EEENS7_ILi48EEENS7_ILi256EEEEEELi256ENS_6half_tEfNS_4arch4Sm80ELb0ELb1ELb1ELb1ELb1ELb1ELb1ELb0EEENS1_21CollectiveEpilogueFwdINS6_IJS8_SA_S9_EEENS6_IJNS7_ILi1EEESI_SI_EEESC_SE_Li256ELb1ELb1ELb0ELb0EEENS1_19SingleTileSchedulerILb1ELb0ELb1ELi128EEEEEEEEEvNT_6ParamsE)
        /*0074*/ 	.word	0x000000ff


	//----- nvinfo : EIATTR_FRAME_SIZE
	.align		4
.L_30:
        /*0078*/ 	.byte	0x04, 0x11
        /*007a*/ 	.short	(.L_32 - .L_31)
	.align		4
.L_31:
        /*007c*/ 	.word	index@($__internal_6_$__cuda_sm70_shflsync_idx_p)
        /*0080*/ 	.word	0x00000000


	//----- nvinfo : EIATTR_FRAME_SIZE
	.align		4
.L_32:
        /*0084*/ 	.byte	0x04, 0x11
        /*0086*/ 	.short	(.L_34 - .L_33)
	.align		4
.L_33:
        /*0088*/ 	.word	index@($__internal_5_$__cuda_sm70_shflsync_bfly_p)
        /*008c*/ 	.word	0x00000000


	//----- nvinfo : EIATTR_FRAME_SIZE
	.align		4
.L_34:
        /*0090*/ 	.byte	0x04, 0x11
        /*0092*/ 	.short	(.L_36 - .L_35)
	.align		4
.L_35:
        /*0094*/ 	.word	index@($_ZN7cutlass13device_kernelIN5flash19enable_sm80_to_sm89INS1_16FlashAttnFwdSm80INS1_25CollectiveMainloopFwdSm80ILi8ELi1ELb0EN4cute5tupleIJNS5_1CILi128EEENS7_ILi48EEENS7_ILi256EEEEEELi256ENS_6half_tEfNS_4arch4Sm80ELb0ELb1ELb1ELb1ELb1ELb1ELb1ELb0EEENS1_21CollectiveEpilogueFwdINS6_IJS8_SA_S9_EEENS6_IJNS7_ILi1EEESI_SI_EEESC_SE_Li256ELb1ELb1ELb0ELb0EEENS1_19SingleTileSchedulerILb1ELb0ELb1ELi128EEEEEEEEEvNT_6ParamsE$_ZZN5flash25CollectiveMainloopFwdSm80ILi8ELi1ELb0EN4cute5tupleIJNS1_1CILi128EEENS3_ILi48EEENS3_ILi256EEEEEELi256EN7cutlass6half_tEfNS8_4arch4Sm80ELb0ELb1ELb1ELb1ELb1ELb1ELb1ELb0EE3mmaINS_16FlashAttnFwdSm80ISC_NS_21CollectiveEpilogueFwdINS2_IJS4_S6_S5_EEENS2_IJNS3_ILi1EEESH_SH_EEES9_SB_Li256ELb1ELb1ELb0ELb0EEENS_19SingleTileSchedulerILb1ELb0ELb1ELi128EEEE13SharedStorageENS1_6TensorINS1_11ArrayEngineIfLm128EEENS1_6LayoutINS2_IJNS2_IJNS3_ILi2EEESS_EEESH_NS3_ILi32EEEEEENS2_IJNS2_IJSH_SS_EEENS3_ILi0EEENS3_ILi4EEEEEEEEEENS_7SoftmaxILi2ELi0EEEEEbRKNSC_6ParamsERT0_RT1_iRKNS_16SeqlenInfoQKNewKILb1ELb1EEENS2_IJiiiiEEERT_ENKUlvE_clEv)
        /*0098*/ 	.word	0x00000000


	//----- nvinfo : EIATTR_FRAME_SIZE
	.align		4
.L_36:
        /*009c*/ 	.byte	0x04, 0x11
        /*009e*/ 	.short	(.L_38 - .L_37)
	.align		4
.L_37:
        /*00a0*/ 	.word	index@(_ZN7cutlass13device_kernelIN5flash19enable_sm80_to_sm89INS1_16FlashAttnFwdSm80INS1_25CollectiveMainloopFwdSm80ILi8ELi1ELb0EN4cute5tupleIJNS5_1CILi128EEENS7_ILi48EEENS7_ILi256EEEEEELi256ENS_6half_tEfNS_4arch4Sm80ELb0ELb1ELb1ELb1ELb1ELb1ELb1ELb0EEENS1_21CollectiveEpilogueFwdINS6_IJS8_SA_S9_EEENS6_IJNS7_ILi1EEESI_SI_EEESC_SE_Li256ELb1ELb1ELb0ELb0EEENS1_19SingleTileSchedulerILb1ELb0ELb1ELi128EEEEEEEEEvNT_6ParamsE)
        /*00a4*/ 	.word	0x00000078


	//----- nvinfo : EIATTR_REGCOUNT
	.align		4
.L_38:
        /*00a8*/ 	.byte	0x04, 0x2f
        /*00aa*/ 	.short	(.L_40 - .L_39)
	.align		4
.L_39:
        /*00ac*/ 	.word	index@(_ZN7cutlass13device_kernelIN5flash19enable_sm80_to_sm89INS1_16FlashAttnFwdSm80INS1_25CollectiveMainloopFwdSm80ILi8ELi1ELb0EN4cute5tupleIJNS5_1CILi128EEENS7_ILi64EEENS7_ILi256EEEEEELi256ENS_6half_tEfNS_4arch4Sm80ELb0ELb1ELb1ELb1ELb1ELb0ELb1ELb0EEENS1_21CollectiveEpilogueFwdINS6_IJS8_SA_S9_EEENS6_IJNS7_ILi1EEESI_SI_EEESC_SE_Li256ELb1ELb1ELb0ELb0EEENS1_19SingleTileSchedulerILb1ELb0ELb1ELi128EEEEEEEEEvNT_6ParamsE)
        /*00b0*/ 	.word	0x000000ff


	//----- nvinfo : EIATTR_FRAME_SIZE
	.align		4
.L_40:
        /*00b4*/ 	.byte	0x04, 0x11
        /*00b6*/ 	.short	(.L_42 - .L_41)
	.align		4
.L_41:
        /*00b8*/ 	.word	index@(_ZN7cutlass13device_kernelIN5flash19enable_sm80_to_sm89INS1_16FlashAttnFwdSm80INS1_25CollectiveMainloopFwdSm80ILi8ELi1ELb0EN4cute5tupleIJNS5_1CILi128EEENS7_ILi64EEENS7_ILi256EEEEEELi256ENS_6half_tEfNS_4arch4Sm80ELb0ELb1ELb1ELb1ELb1ELb0ELb1ELb0EEENS1_21CollectiveEpilogueFwdINS6_IJS8_SA_S9_EEENS6_IJNS7_ILi1EEESI_SI_EEESC_SE_Li256ELb1ELb1ELb0ELb0EEENS1_19SingleTileSchedulerILb1ELb0ELb1ELi128EEEEEEEEEvNT_6ParamsE)
        /*00bc*/ 	.word	0x00000038


	//----- nvinfo : EIATTR_REGCOUNT
	.align		4
.L_42:
        /*00c0*/ 	.byte	0x04, 0x2f
        /*00c2*/ 	.short	(.L_44 - .L_43)
	.align		4
.L_43:
        /*00c4*/ 	.word	index@(_ZN7cutlass13device_kernelIN5flash19enable_sm80_to_sm89INS1_16FlashAttnFwdSm80INS1_25CollectiveMainloopFwdSm80ILi8ELi1ELb0EN4cute5tupleIJNS5_1CILi128EEENS7_ILi64EEENS7_ILi256EEEEEELi256ENS_6half_tEfNS_4arch4Sm80ELb0ELb1ELb1ELb0ELb1ELb0ELb1ELb0EEENS1_21CollectiveEpilogueFwdINS6_IJS8_SA_S9_EEENS6_IJNS7_ILi1EEESI_SI_EEESC_SE_Li256ELb0ELb1ELb0ELb0EEENS1_19SingleTileSchedulerILb0ELb0ELb1ELi128EEEEEEEEEvNT_6ParamsE)
        /*00c8*/ 	.word	0x000000ff


	//----- nvinfo : EIATTR_FRAME_SIZE
	.align		4
.L_44:
        /*00cc*/ 	.byte	0x04, 0x11
        /*00ce*/ 	.short	(.L_46 - .L_45)
	.align		4
.L_45:
        /*00d0*/ 	.word	index@(_ZN7cutlass13device_kernelIN5flash19enable_sm80_to_sm89INS1_16FlashAttnFwdSm80INS1_25CollectiveMainloopFwdSm80ILi8ELi1ELb0EN4cute5tupleIJNS5_1CILi128EEENS7_ILi64EEENS7_ILi256EEEEEELi256ENS_6half_tEfNS_4arch4Sm80ELb0ELb1ELb1ELb0ELb1ELb0ELb1ELb0EEENS1_21CollectiveEpilogueFwdINS6_IJS8_SA_S9_EEENS6_IJNS7_ILi1EEESI_SI_EEESC_SE_Li256ELb0ELb1ELb0ELb0EEENS1_19SingleTileSchedulerILb0ELb0ELb1ELi128EEEEEEEEEvNT_6ParamsE)
        /*00d4*/ 	.word	0x00000030


	//----- nvinfo : EIATTR_REGCOUNT
	.align		4
.L_46:
        /*00d8*/ 	.byte	0x04, 0x2f
        /*00da*/ 	.short	(.L_48 - .L_47)
	.align		4
.L_47:
        /*00dc*/ 	.word	index@(_ZN7cutlass13device_kernelIN5flash19enable_sm80_to_sm89INS1_16FlashAttnFwdSm80INS1_25CollectiveMainloopFwdSm80ILi8ELi1ELb0EN4cute5tupleIJNS5_1CILi128EEENS7_ILi48EEENS7_ILi256EEEEEELi256ENS_6half_tEfNS_4arch4Sm80ELb0ELb0ELb1ELb1ELb1ELb1ELb1ELb0EEENS1_21CollectiveEpilogueFwdINS6_IJS8_SA_S9_EEENS6_IJNS7_ILi1EEESI_SI_EEESC_SE_Li256ELb1ELb1ELb0ELb0EEENS1_19SingleTileSchedulerILb1ELb0ELb1ELi128EEEEEEEEEvNT_6ParamsE)
        /*00e0*/ 	.word	0x000000ff


	//----- nvinfo : EIATTR_FRAME_SIZE
	.align		4
.L_48:
        /*00e4*/ 	.byte	0x04, 0x11
        /*00e6*/ 	.short	(.L_50 - .L_49)
	.align		4
.L_49:
        /*00e8*/ 	.word	index@($__internal_4_$__cuda_sm70_shflsync_idx_p)
        /*00ec*/ 	.word	0x00000000


	//----- nvinfo : EIATTR_FRAME_SIZE
	.align		4
.L_50:
        /*00f0*/ 	.byte	0x04, 0x11
        /*00f2*/ 	.short	(.L_52 - .L_51)
	.align		4
.L_51:
        /*00f4*/ 	.word	index@(_ZN7cutlass13device_kernelIN5flash19enable_sm80_to_sm89INS1_16FlashAttnFwdSm80INS1_25CollectiveMainloopFwdSm80ILi8ELi1ELb0EN4cute5tupleIJNS5_1CILi128EEENS7_ILi48EEENS7_ILi256EEEEEELi256ENS_6half_tEfNS_4arch4Sm80ELb0ELb0ELb1ELb1ELb1ELb1ELb1ELb0EEENS1_21CollectiveEpilogueFwdINS6_IJS8_SA_S9_EEENS6_IJNS7_ILi1EEESI_SI_EEESC_SE_Li256ELb1ELb1ELb0ELb0EEENS1_19SingleTileSchedulerILb1ELb0ELb1ELi128EEEEEEEEEvNT_6ParamsE)
        /*00f8*/ 	.word	0x00000000


	//----- nvinfo : EIATTR_REGCOUNT
	.align		4
.L_52:
        /*00fc*/ 	.byte	0x04, 0x2f
        /*00fe*/ 	.short	(.L_54 - .L_53)
	.align		4
.L_53:
        /*0100*/ 	.word	index@(_ZN7cutlass13device_kernelIN5flash19enable_sm80_to_sm89INS1_16FlashAttnFwdSm80INS1_25CollectiveMainloopFwdSm80ILi8ELi1ELb0EN4cute5tupleIJNS5_1CILi128EEENS7_ILi96EEENS7_ILi256EEEEEELi256ENS_6half_tEfNS_4arch4Sm80ELb0ELb0ELb1ELb1ELb1ELb0ELb1ELb0EEENS1_21CollectiveEpilogueFwdINS6_IJS8_SA_S9_EEENS6_IJNS7_ILi1EEESI_SI_EEESC_SE_Li256ELb1ELb1ELb0ELb0EEENS1_19SingleTileSchedulerILb1ELb0ELb1ELi128EEEEEEEEEvNT_6ParamsE)
        /*0104*/ 	.word	0x000000ff


	//----- nvinfo : EIATTR_FRAME_SIZE
	.align		4
.L_54:
        /*0108*/ 	.byte	0x04, 0x11
        /*010a*/ 	.short	(.L_56 - .L_55)
	.align		4
.L_55:
        /*010c*/ 	.word	index@(_ZN7cutlass13device_kernelIN5flash19enable_sm80_to_sm89INS1_16FlashAttnFwdSm80INS1_25CollectiveMainloopFwdSm80ILi8ELi1ELb0EN4cute5tupleIJNS5_1CILi128EEENS7_ILi96EEENS7_ILi256EEEEEELi256ENS_6half_tEfNS_4arch4Sm80ELb0ELb0ELb1ELb1ELb1ELb0ELb1ELb0EEENS1_21CollectiveEpilogueFwdINS6_IJS8_SA_S9_EEENS6_IJNS7_ILi1EEESI_SI_EEESC_SE_Li256ELb1ELb1ELb0ELb0EEENS1_19SingleTileSchedulerILb1ELb0ELb1ELi128EEEEEEEEEvNT_6ParamsE)
        /*0110*/ 	.word	0x00000060


	//----- nvinfo : EIATTR_REGCOUNT
	.align		4
.L_56:
        /*0114*/ 	.byte	0x04, 0x2f
        /*0116*/ 	.short	(.L_58 - .L_57)
	.align		4
.L_57:
        /*0118*/ 	.word	index@(_ZN7cutlass13device_kernelIN5flash19enable_sm80_to_sm89INS1_16FlashAttnFwdSm80INS1_25CollectiveMainloopFwdSm80ILi8ELi1ELb0EN4cute5tupleIJNS5_1CILi128EEENS7_ILi96EEENS7_ILi256EEEEEELi256ENS_6half_tEfNS_4arch4Sm80ELb0ELb0ELb1ELb0ELb1ELb0ELb1ELb0EEENS1_21CollectiveEpilogueFwdINS6_IJS8_SA_S9_EEENS6_IJNS7_ILi1EEESI_SI_EEESC_SE_Li256ELb0ELb1ELb0ELb0EEENS1_19SingleTileSchedulerILb0ELb0ELb1ELi128EEEEEEEEEvNT_6ParamsE)
        /*011c*/ 	.word	0x000000ff


	//----- nvinfo : EIATTR_FRAME_SIZE
	.align		4
.L_58:
        /*0120*/ 	.byte	0x04, 0x11
        /*0122*/ 	.short	(.L_60 - .L_59)
	.align		4
.L_59:
        /*0124*/ 	.word	index@(_ZN7cutlass13device_kernelIN5flash19enable_sm80_to_sm89INS1_16FlashAttnFwdSm80INS1_25CollectiveMainloopFwdSm80ILi8ELi1ELb0EN4cute5tupleIJNS5_1CILi128EEENS7_ILi96EEENS7_ILi256EEEEEELi256ENS_6half_tEfNS_4arch4Sm80ELb0ELb0ELb1ELb0ELb1ELb0ELb1ELb0EEENS1_21CollectiveEpilogueFwdINS6_IJS8_SA_S9_EEENS6_IJNS7_ILi1EEESI_SI_EEESC_SE_Li256ELb0ELb1ELb0ELb0EEENS1_19SingleTileSchedulerILb0ELb0ELb1ELi128EEEEEEEEEvNT_6ParamsE)
        /*0128*/ 	.word	0x00000090


	//----- nvinfo : EIATTR_REGCOUNT
	.align		4
.L_60:
        /*012c*/ 	.byte	0x04, 0x2f
        /*012e*/ 	.short	(.L_62 - .L_61)
	.align		4
.L_61:
        /*0130*/ 	.word	index@(_ZN7cutlass13device_kernelIN5flash19enable_sm80_to_sm89INS1_16FlashAttnFwdSm80INS1_25CollectiveMainloopFwdSm80ILi8ELi1ELb0EN4cute5tupleIJNS5_1CILi128EEENS7_ILi32EEENS7_ILi256EEEEEELi256ENS_6half_tEfNS_4arch4Sm80ELb1ELb0ELb1ELb1ELb1ELb1ELb1ELb0EEENS1_21CollectiveEpilogueFwdINS6_IJS8_SA_S9_EEENS6_IJNS7_ILi1EEESI_SI_EEESC_SE_Li256ELb1ELb1ELb0ELb0EEENS1_19SingleTileSchedulerILb1ELb0ELb1ELi128EEEEEEEEEvNT_6ParamsE)
        /*0134*/ 	.word	0x000000fb


	//----- nvinfo : EIATTR_FRAME_SIZE
	.align		4
.L_62:
        /*0138*/ 	.byte	0x04, 0x11
        /*013a*/ 	.short	(.L_64 - .L_63)
	.align		4
.L_63:
        /*013c*/ 	.word	index@(_ZN7cutlass13device_kernelIN5flash19enable_sm80_to_sm89INS1_16FlashAttnFwdSm80INS1_25CollectiveMainloopFwdSm80ILi8ELi1ELb0EN4cute5tupleIJNS5_1CILi128EEENS7_ILi32EEENS7_ILi256EEEEEELi256ENS_6half_tEfNS_4arch4Sm80ELb1ELb0ELb1ELb1ELb1ELb1ELb1ELb0EEENS1_21CollectiveEpilogueFwdINS6_IJS8_SA_S9_EEENS6_IJNS7_ILi1EEESI_SI_EEESC_SE_Li256ELb1ELb1ELb0ELb0EEENS1_19SingleTileSchedulerILb1ELb0ELb1ELi128EEEEEEEEEvNT_6ParamsE)
        /*0140*/ 	.word	0x00000000


	//----- nvinfo : EIATTR_REGCOUNT
	.align		4
.L_64:
        /*0144*/ 	.byte	0x04, 0x2f
        /*0146*/ 	.short	(.L_66 - .L_65)
	.align		4
.L_65:
        /*0148*/ 	.word	index@(_ZN7cutlass13device_kernelIN5flash19enable_sm80_to_sm89INS1_16FlashAttnFwdSm80INS1_25CollectiveMainloopFwdSm80ILi8ELi1ELb1EN4cute5tupleIJNS5_1CILi128EEENS7_ILi64EEENS7_ILi256EEEEEELi256ENS_6half_tEfNS_4arch4Sm80ELb1ELb0ELb1ELb1ELb1ELb0ELb1ELb0EEENS1_21CollectiveEpilogueFwdINS6_IJS8_SA_S9_EEENS6_IJNS7_ILi1EEESI_SI_EEESC_SE_Li256ELb1ELb1ELb0ELb0EEENS1_19SingleTileSchedulerILb1ELb0ELb1ELi128EEEEEEEEEvNT_6ParamsE)
        /*014c*/ 	.word	0x000000ff


	//----- nvinfo : EIATTR_FRAME_SIZE
	.align		4
.L_66:
        /*0150*/ 	.byte	0x04, 0x11
        /*0152*/ 	.short	(.L_68 - .L_67)
	.align		4
.L_67:
        /*0154*/ 	.word	index@(_ZN7cutlass13device_kernelIN5flash19enable_sm80_to_sm89INS1_16FlashAttnFwdSm80INS1_25CollectiveMainloopFwdSm80ILi8ELi1ELb1EN4cute5tupleIJNS5_1CILi128EEENS7_ILi64EEENS7_ILi256EEEEEELi256ENS_6half_tEfNS_4arch4Sm80ELb1ELb0ELb1ELb1ELb1ELb0ELb1ELb0EEENS1_21CollectiveEpilogueFwdINS6_IJS8_SA_S9_EEENS6_IJNS7_ILi1EEESI_SI_EEESC_SE_Li256ELb1ELb1ELb0ELb0EEENS1_19SingleTileSchedulerILb1ELb0ELb1ELi128EEEEEEEEEvNT_6ParamsE)
        /*0158*/ 	.word	0x00000108


	//----- nvinfo : EIATTR_REGCOUNT
	.align		4
.L_68:
        /*015c*/ 	.byte	0x04, 0x2f
        /*015e*/ 	.short	(.L_70 - .L_69)
	.align		4
.L_69:
        /*0160*/ 	.word	index@(_ZN7cutlass13device_kernelIN5flash19enable_sm80_to_sm89INS1_16FlashAttnFwdSm80INS1_25CollectiveMainloopFwdSm80ILi8ELi1ELb1EN4cute5tupleIJNS5_1CILi128EEENS7_ILi64EEENS7_ILi256EEEEEELi256ENS_6half_tEfNS_4arch4Sm80ELb1ELb0ELb1ELb0ELb1ELb0ELb1ELb0EEENS1_21CollectiveEpilogueFwdINS6_IJS8_SA_S9_EEENS6_IJNS7_ILi1EEESI_SI_EEESC_SE_Li256ELb0ELb1ELb0ELb0EEENS1_30DynamicPersistentTileSchedulerILi256ELi256ELb0ELb1ELb0EEEEEEEEEvNT_6ParamsE)
        /*0164*/ 	.word	0x000000ff


	//----- nvinfo : EIATTR_FRAME_SIZE
	.align		4
.L_70:
        /*0168*/ 	.byte	0x04, 0x11
        /*016a*/ 	.short	(.L_72 - .L_71)
	.align		4
.L_71:
        /*016c*/ 	.word	index@($__internal_3_$__cuda_sm70_shflsync_idx_p)
        /*0170*/ 	.word	0x00000000


	//----- nvinfo : EIATTR_FRAME_SIZE
	.align		4
.L_72:
        /*0174*/ 	.byte	0x04, 0x11
        /*0176*/ 	.short	(.L_74 - .L_73)
	.align		4
.L_73:
        /*0178*/ 	.word	index@($__internal_2_$__cuda_sm70_shflsync_bfly_p)
        /*017c*/ 	.word	0x00000000


	//----- nvinfo : EIATTR_FRAME_SIZE
	.align		4
.L_74:
        /*0180*/ 	.byte	0x04, 0x11
        /*0182*/ 	.short	(.L_76 - .L_75)
	.align		4
.L_75:
        /*0184*/ 	.word	index@(_ZN7cutlass13device_kernelIN5flash19enable_sm80_to_sm89INS1_16FlashAttnFwdSm80INS1_25CollectiveMainloopFwdSm80ILi8ELi1ELb1EN4cute5tupleIJNS5_1CILi128EEENS7_ILi64EEENS7_ILi256EEEEEELi256ENS_6half_tEfNS_4arch4Sm80ELb1ELb0ELb1ELb0ELb1ELb0ELb1ELb0EEENS1_21CollectiveEpilogueFwdINS6_IJS8_SA_S9_EEENS6_IJNS7_ILi1EEESI_SI_EEESC_SE_Li256ELb0ELb1ELb0ELb0EEENS1_30DynamicPersistentTileSchedulerILi256ELi256ELb0ELb1ELb0EEEEEEEEEvNT_6ParamsE)
        /*0188*/ 	.word	0x00000130


	//----- nvinfo : EIATTR_REGCOUNT
	.align		4
.L_76:
        /*018c*/ 	.byte	0x04, 0x2f
        /*018e*/ 	.short	(.L_78 - .L_77)
	.align		4
.L_77:
        /*0190*/ 	.word	index@(_ZN7cutlass13device_kernelIN5flash19enable_sm80_to_sm89INS1_16FlashAttnFwdSm80INS1_25CollectiveMainloopFwdSm80ILi8ELi1ELb0EN4cute5tupleIJNS5_1CILi128EEENS7_ILi32EEENS7_ILi256EEEEEELi256ENS_6half_tEfNS_4arch4Sm80ELb0ELb1ELb1ELb1ELb1ELb1ELb1ELb0EEENS1_21CollectiveEpilogueFwdINS6_IJS8_SA_S9_EEENS6_IJNS7_ILi1EEESI_SI_EEESC_SE_Li256ELb1ELb1ELb0ELb0EEENS1_19SingleTileSchedulerILb1ELb0ELb1ELi128EEEEEEEEEvNT_6ParamsE)
        /*0194*/ 	.word	0x000000fb


	//----- nvinfo : EIATTR_FRAME_SIZE
	.align		4
.L_78:
        /*0198*/ 	.byte	0x04, 0x11
        /*019a*/ 	.short	(.L_80 - .L_79)
	.align		4
.L_79:
        /*019c*/ 	.word	index@(_ZN7cutlass13device_kernelIN5flash19enable_sm80_to_sm89INS1_16FlashAttnFwdSm80INS1_25CollectiveMainloopFwdSm80ILi8ELi1ELb0EN4cute5tupleIJNS5_1CILi128EEENS7_ILi32EEENS7_ILi256EEEEEELi256ENS_6half_tEfNS_4arch4Sm80ELb0ELb1ELb1ELb1ELb1ELb1ELb1ELb0EEENS1_21CollectiveEpilogueFwdINS6_IJS8_SA_S9_EEENS6_IJNS7_ILi1EEESI_SI_EEESC_SE_Li256ELb1ELb1ELb0ELb0EEENS1_19SingleTileSchedulerILb1ELb0ELb1ELi128EEEEEEEEEvNT_6ParamsE)
        /*01a0*/ 	.word	0x00000000


	//----- nvinfo : EIATTR_REGCOUNT
	.align		4
.L_80:
        /*01a4*/ 	.byte	0x04, 0x2f
        /*01a6*/ 	.short	(.L_82 - .L_81)
	.align		4
.L_81:
        /*01a8*/ 	.word	index@(_ZN7cutlass13device_kernelIN5flash19enable_sm80_to_sm89INS1_16FlashAttnFwdSm80INS1_25CollectiveMainloopFwdSm80ILi8ELi1ELb1EN4cute5tupleIJNS5_1CILi128EEENS7_ILi48EEENS7_ILi256EEEEEELi256ENS_6half_tEfNS_4arch4Sm80ELb0ELb1ELb1ELb1ELb1ELb0ELb1ELb0EEENS1_21CollectiveEpilogueFwdINS6_IJS8_SA_S9_EEENS6_IJNS7_ILi1EEESI_SI_EEESC_SE_Li256ELb1ELb1ELb0ELb0EEENS1_19SingleTileSchedulerILb1ELb0ELb1ELi128EEEEEEEEEvNT_6ParamsE)
        /*01ac*/ 	.word	0x000000ff


	//----- nvinfo : EIATTR_FRAME_SIZE
	.align		4
.L_82:
        /*01b0*/ 	.byte	0x04, 0x11
        /*01b2*/ 	.short	(.L_84 - .L_83)
	.align		4
.L_83:
        /*01b4*/ 	.word	index@($__internal_1_$__cuda_sm70_shflsync_idx_p)
        /*01b8*/ 	.word	0x00000000


	//----- nvinfo : EIATTR_FRAME_SIZE
	.align		4
.L_84:
        /*01bc*/ 	.byte	0x04, 0x11
        /*01be*/ 	.short	(.L_86 - .L_85)
	.align		4
.L_85:
        /*01c0*/ 	.word	index@(_ZN7cutlass13device_kernelIN5flash19enable_sm80_to_sm89INS1_16FlashAttnFwdSm80INS1_25CollectiveMainloopFwdSm80ILi8ELi1ELb1EN4cute5tupleIJNS5_1CILi128EEENS7_ILi48EEENS7_ILi256EEEEEELi256ENS_6half_tEfNS_4arch4Sm80ELb0ELb1ELb1ELb1ELb1ELb0ELb1ELb0EEENS1_21CollectiveEpilogueFwdINS6_IJS8_SA_S9_EEENS6_IJNS7_ILi1EEESI_SI_EEESC_SE_Li256ELb1ELb1ELb0ELb0EEENS1_19SingleTileSchedulerILb1ELb0ELb1ELi128EEEEEEEEEvNT_6ParamsE)
        /*01c4*/ 	.word	0x00000068


	//----- nvinfo : EIATTR_REGCOUNT
	.align		4
.L_86:
        /*01c8*/ 	.byte	0x04, 0x2f
        /*01ca*/ 	.short	(.L_88 - .L_87)
	.align		4
.L_87:
        /*01cc*/ 	.word	index@(_ZN7cutlass13device_kernelIN5flash19enable_sm80_to_sm89INS1_16FlashAttnFwdSm80INS1_25CollectiveMainloopFwdSm80ILi8ELi1ELb1EN4cute5tupleIJNS5_1CILi128EEENS7_ILi48EEENS7_ILi256EEEEEELi256ENS_6half_tEfNS_4arch4Sm80ELb0ELb1ELb1ELb0ELb1ELb0ELb1ELb0EEENS1_21CollectiveEpilogueFwdINS6_IJS8_SA_S9_EEENS6_IJNS7_ILi1EEESI_SI_EEESC_SE_Li256ELb0ELb1ELb0ELb0EEENS1_19SingleTileSchedulerILb0ELb0ELb1ELi128EEEEEEEEEvNT_6ParamsE)
        /*01d0*/ 	.word	0x000000ff


	//----- nvinfo : EIATTR_FRAME_SIZE
	.align		4
.L_88:
        /*01d4*/ 	.byte	0x04, 0x11
        /*01d6*/ 	.short	(.L_90 - .L_89)
	.align		4
.L_89:
        /*01d8*/ 	.word	index@($__internal_0_$__cuda_sm70_shflsync_idx_p)
        /*01dc*/ 	.word	0x00000000


	//----- nvinfo : EIATTR_FRAME_SIZE
	.align		4
.L_90:
        /*01e0*/ 	.byte	0x04, 0x11
        /*01e2*/ 	.short	(.L_92 - .L_91)
	.align		4
.L_91:
        /*01e4*/ 	.word	index@(_ZN7cutlass13device_kernelIN5flash19enable_sm80_to_sm89INS1_16FlashAttnFwdSm80INS1_25CollectiveMainloopFwdSm80ILi8ELi1ELb1EN4cute5tupleIJNS5_1CILi128EEENS7_ILi48EEENS7_ILi256EEEEEELi256ENS_6half_tEfNS_4arch4Sm80ELb0ELb1ELb1ELb0ELb1ELb0ELb1ELb0EEENS1_21CollectiveEpilogueFwdINS6_IJS8_SA_S9_EEENS6_IJNS7_ILi1EEESI_SI_EEESC_SE_Li256ELb0ELb1ELb0ELb0EEENS1_19SingleTileSchedulerILb0ELb0ELb1ELi128EEEEEEEEEvNT_6ParamsE)
        /*01e8*/ 	.word	0x00000068


	//----- nvinfo : EIATTR_REGCOUNT
	.align		4
.L_92:
        /*01ec*/ 	.byte	0x04, 0x2f
        /*01ee*/ 	.short	(.L_94 - .L_93)
	.align		4
.L_93:
        /*01f0*/ 	.word	index@(_ZN7cutlass13device_kernelIN5flash19enable_sm80_to_sm89INS1_16FlashAttnFwdSm80INS1_25CollectiveMainloopFwdSm80ILi8ELi1ELb0EN4cute5tupleIJNS5_1CILi128EEENS7_ILi32EEENS7_ILi256EEEEEELi256ENS_6half_tEfNS_4arch4Sm80ELb0ELb0ELb1ELb1ELb1ELb1ELb1ELb0EEENS1_21CollectiveEpilogueFwdINS6_IJS8_SA_S9_EEENS6_IJNS7_ILi1EEESI_SI_EEESC_SE_Li256ELb1ELb1ELb0ELb0EEENS1_19SingleTileSchedulerILb1ELb0ELb1ELi128EEEEEEEEEvNT_6ParamsE)
        /*01f4*/ 	.word	0x000000f8


	//----- nvinfo : EIATTR_FRAME_SIZE
	.align		4
.L_94:
        /*01f8*/ 	.byte	0x04, 0x11
        /*01fa*/ 	.short	(.L_96 - .L_95)
	.align		4
.L_95:
        /*01fc*/ 	.word	index@(_ZN7cutlass13device_kernelIN5flash19enable_sm80_to_sm89INS1_16FlashAttnFwdSm80INS1_25CollectiveMainloopFwdSm80ILi8ELi1ELb0EN4cute5tupleIJNS5_1CILi128EEENS7_ILi32EEENS7_ILi256EEEEEELi256ENS_6half_tEfNS_4arch4Sm80ELb0ELb0ELb1ELb1ELb1ELb1ELb1ELb0EEENS1_21CollectiveEpilogueFwdINS6_IJS8_SA_S9_EEENS6_IJNS7_ILi1EEESI_SI_EEESC_SE_Li256ELb1ELb1ELb0ELb0EEENS1_19SingleTileSchedulerILb1ELb0ELb1ELi128EEEEEEEEEvNT_6ParamsE)
        /*0200*/ 	.word	0x00000000


	//----- nvinfo : EIATTR_REGCOUNT
	.align		4
.L_96:
        /*0204*/ 	.byte	0x04, 0x2f
        /*0206*/ 	.short	(.L_98 - .L_97)
	.align		4
.L_97:
        /*0208*/ 	.word	index@(_ZN7cutlass13device_kernelIN5flash19enable_sm80_to_sm89INS1_16FlashAttnFwdSm80INS1_25CollectiveMainloopFwdSm80ILi8ELi1ELb1EN4cute5tupleIJNS5_1CILi128EEENS7_ILi64EEENS7_ILi256EEEEEELi256ENS_6half_tEfNS_4arch4Sm80ELb0ELb0ELb1ELb1ELb1ELb0ELb1ELb0EEENS1_21CollectiveEpilogueFwdINS6_IJS8_SA_S9_EEENS6_IJNS7_ILi1EEESI_SI_EEESC_SE_Li256ELb1ELb1ELb0ELb0EEENS1_19SingleTileSchedulerILb1ELb0ELb1ELi128EEEEEEEEEvNT_6ParamsE)
        /*020c*/ 	.word	0x000000ff


	//----- nvinfo : EIATTR_FRAME_SIZE
	.align		4
.L_98:
        /*0210*/ 	.byte	0x04, 0x11
        /*0212*/ 	.short	(.L_100 - .L_99)
	.align		4
.L_99:
        /*0214*/ 	.word	index@(_ZN7cutlass13device_kernelIN5flash19enable_sm80_to_sm89INS1_16FlashAttnFwdSm80INS1_25CollectiveMainloopFwdSm80ILi8ELi1ELb1EN4cute5tupleIJNS5_1CILi128EEENS7_ILi64EEENS7_ILi256EEEEEELi256ENS_6half_tEfNS_4arch4Sm80ELb0ELb0ELb1ELb1ELb1ELb0ELb1ELb0EEENS1_21CollectiveEpilogueFwdINS6_IJS8_SA_S9_EEENS6_IJNS7_ILi1EEESI_SI_EEESC_SE_Li256ELb1ELb1ELb0ELb0EEENS1_19SingleTileSchedulerILb1ELb0ELb1ELi128EEEEEEEEEvNT_6ParamsE)
        /*0218*/ 	.word	0x000000a8


	//----- nvinfo : EIATTR_REGCOUNT
	.align		4
.L_100:
        /*021c*/ 	.byte	0x04, 0x2f
        /*021e*/ 	.short	(.L_102 - .L_101)
	.align		4
.L_101:
        /*0220*/ 	.word	index@(_ZN7cutlass13device_kernelIN5flash19enable_sm80_to_sm89INS1_16FlashAttnFwdSm80INS1_25CollectiveMainloopFwdSm80ILi8ELi1ELb1EN4cute5tupleIJNS5_1CILi128EEENS7_ILi64EEENS7_ILi256EEEEEELi256ENS_6half_tEfNS_4arch4Sm80ELb0ELb0ELb1ELb0ELb1ELb0ELb1ELb0EEENS1_21CollectiveEpilogueFwdINS6_IJS8_SA_S9_EEENS6_IJNS7_ILi1EEESI_SI_EEESC_SE_Li256ELb0ELb1ELb0ELb0EEENS1_19SingleTileSchedulerILb0ELb0ELb1ELi128EEEEEEEEEvNT_6ParamsE)
        /*0224*/ 	.word	0x000000ff


	//----- nvinfo : EIATTR_FRAME_SIZE
	.align		4
.L_102:
        /*0228*/ 	.byte	0x04, 0x11
        /*022a*/ 	.short	(.L_104 - .L_103)
	.align		4
.L_103:
        /*022c*/ 	.word	index@(_ZN7cutlass13device_kernelIN5flash19enable_sm80_to_sm89INS1_16FlashAttnFwdSm80INS1_25CollectiveMainloopFwdSm80ILi8ELi1ELb1EN4cute5tupleIJNS5_1CILi128EEENS7_ILi64EEENS7_ILi256EEEEEELi256ENS_6half_tEfNS_4arch4Sm80ELb0ELb0ELb1ELb0ELb1ELb0ELb1ELb0EEENS1_21CollectiveEpilogueFwdINS6_IJS8_SA_S9_EEENS6_IJNS7_ILi1EEESI_SI_EEESC_SE_Li256ELb0ELb1ELb0ELb0EEENS1_19SingleTileSchedulerILb0ELb0ELb1ELi128EEEEEEEEEvNT_6ParamsE)
        /*0230*/ 	.word	0x000000c0


	//----- nvinfo : EIATTR_MIN_STACK_SIZE
	.align		4
.L_104:
        /*0234*/ 	.byte	0x04, 0x12
        /*0236*/ 	.short	(.L_106 - .L_105)
	.align		4
.L_105:
        /*0238*/ 	.word	index@(_ZN7cutlass13device_kernelIN5flash19enable_sm80_to_sm89INS1_16FlashAttnFwdSm80INS1_25CollectiveMainloopFwdSm80ILi8ELi1ELb1EN4cute5tupleIJNS5_1CILi128EEENS7_ILi64EEENS7_ILi256EEEEEELi256ENS_6half_tEfNS_4arch4Sm80ELb0ELb0ELb1ELb0ELb1ELb0ELb1ELb0EEENS1_21CollectiveEpilogueFwdINS6_IJS8_SA_S9_EEENS6_IJNS7_ILi1EEESI_SI_EEESC_SE_Li256ELb0ELb1ELb0ELb0EEENS1_19SingleTileSchedulerILb0ELb0ELb1ELi128EEEEEEEEEvNT_6ParamsE)
        /*023c*/ 	.word	0x000000c0


	//----- nvinfo : EIATTR_MIN_STACK_SIZE
	.align		4
.L_106:
        /*0240*/ 	.byte	0x04, 0x12
        /*0242*/ 	.short	(.L_108 - .L_107)
	.align		4
.L_107:
        /*0244*/ 	.word	index@(_ZN7cutlass13device_kernelIN5flash19enable_sm80_to_sm89INS1_16FlashAttnFwdSm80INS1_25CollectiveMainloopFwdSm80ILi8ELi1ELb1EN4cute5tupleIJNS5_1CILi128EEENS7_ILi64EEENS7_ILi256EEEEEELi256ENS_6half_tEfNS_4arch4Sm80ELb0ELb0ELb1ELb1ELb1ELb0ELb1ELb0EEENS1_21CollectiveEpilogueFwdINS6_IJS8_SA_S9_EEENS6_IJNS7_ILi1EEESI_SI_EEESC_SE_Li256ELb1ELb1ELb0ELb0EEENS1_19SingleTileSchedulerILb1ELb0ELb1ELi128EEEEEEEEEvNT_6ParamsE)
        /*0248*/ 	.word	0x000000a8


	//----- nvinfo : EIATTR_MIN_STACK_SIZE
	.align		4
.L_108:
        /*024c*/ 	.byte	0x04, 0x12
        /*024e*/ 	.short	(.L_110 - .L_109)
	.align		4
.L_109:
        /*0250*/ 	.word	index@(_ZN7cutlass13device_kernelIN5flash19enable_sm80_to_sm89INS1_16FlashAttnFwdSm80INS1_25CollectiveMainloopFwdSm80ILi8ELi1ELb0EN4cute5tupleIJNS5_1CILi128EEENS7_ILi32EEENS7_ILi256EEEEEELi256ENS_6half_tEfNS_4arch4Sm80ELb0ELb0ELb1ELb1ELb1ELb1ELb1ELb0EEENS1_21CollectiveEpilogueFwdINS6_IJS8_SA_S9_EEENS6_IJNS7_ILi1EEESI_SI_EEESC_SE_Li256ELb1ELb1ELb0ELb0EEENS1_19SingleTileSchedulerILb1ELb0ELb1ELi128EEEEEEEEEvNT_6ParamsE)
        /*0254*/ 	.word	0x00000000


	//----- nvinfo : EIATTR_MIN_STACK_SIZE
	.align		4
.L_110:
        /*0258*/ 	.byte	0x04, 0x12
        /*025a*/ 	.short	(.L_112 - .L_111)
	.align		4
.L_111:
        /*025c*/ 	.word	index@(_ZN7cutlass13device_kernelIN5flash19enable_sm80_to_sm89INS1_16FlashAttnFwdSm80INS1_25CollectiveMainloopFwdSm80ILi8ELi1ELb1EN4cute5tupleIJNS5_1CILi128EEENS7_ILi48EEENS7_ILi256EEEEEELi256ENS_6half_tEfNS_4arch4Sm80ELb0ELb1ELb1ELb0ELb1ELb0ELb1ELb0EEENS1_21CollectiveEpilogueFwdINS6_IJS8_SA_S9_EEENS6_IJNS7_ILi1EEESI_SI_EEESC_SE_Li256ELb0ELb1ELb0ELb0EEENS1_19SingleTileSchedulerILb0ELb0ELb1ELi128EEEEEEEEEvNT_6ParamsE)
        /*0260*/ 	.word	0x00000068


	//----- nvinfo : EIATTR_MIN_STACK_SIZE
	.align		4
.L_112:
        /*0264*/ 	.byte	0x04, 0x12
        /*0266*/ 	.short	(.L_114 - .L_113)
	.align		4
.L_113:
        /*0268*/ 	.word	index@(_ZN7cutlass13device_kernelIN5flash19enable_sm80_to_sm89INS1_16FlashAttnFwdSm80INS1_25CollectiveMainloopFwdSm80ILi8ELi1ELb1EN4cute5tupleIJNS5_1CILi128EEENS7_ILi48EEENS7_ILi256EEEEEELi256ENS_6half_tEfNS_4arch4Sm80ELb0ELb1ELb1ELb1ELb1ELb0ELb1ELb0EEENS1_21CollectiveEpilogueFwdINS6_IJS8_SA_S9_EEENS6_IJNS7_ILi1EEESI_SI_EEESC_SE_Li256ELb1ELb1ELb0ELb0EEENS1_19SingleTileSchedulerILb1ELb0ELb1ELi128EEEEEEEEEvNT_6ParamsE)
        /*026c*/ 	.word	0x00000068


	//----- nvinfo : EIATTR_MIN_STACK_SIZE
	.align		4
.L_114:
        /*0270*/ 	.byte	0x04, 0x12
        /*0272*/ 	.short	(.L_116 - .L_115)
	.align		4
.L_115:
        /*0274*/ 	.word	index@(_ZN7cutlass13device_kernelIN5flash19enable_sm80_to_sm89INS1_16FlashAttnFwdSm80INS1_25CollectiveMainloopFwdSm80ILi8ELi1ELb0EN4cute5tupleIJNS5_1CILi128EEENS7_ILi32EEENS7_ILi256EEEEEELi256ENS_6half_tEfNS_4arch4Sm80ELb0ELb1ELb1ELb1ELb1ELb1ELb1ELb0EEENS1_21CollectiveEpilogueFwdINS6_IJS8_SA_S9_EEENS6_IJNS7_ILi1EEESI_SI_EEESC_SE_Li256ELb1ELb1ELb0ELb0EEENS1_19SingleTileSchedulerILb1ELb0ELb1ELi128EEEEEEEEEvNT_6ParamsE)
        /*0278*/ 	.word	0x00000000


	//----- nvinfo : EIATTR_MIN_STACK_SIZE
	.align		4
.L_116:
        /*027c*/ 	.byte	0x04, 0x12
        /*027e*/ 	.short	(.L_118 - .L_117)
	.align		4
.L_117:
        /*0280*/ 	.word	index@(_ZN7cutlass13device_kernelIN5flash19enable_sm80_to_sm89INS1_16FlashAttnFwdSm80INS1_25CollectiveMainloopFwdSm80ILi8ELi1ELb1EN4cute5tupleIJNS5_1CILi128EEENS7_ILi64EEENS7_ILi256EEEEEELi256ENS_6half_tEfNS_4arch4Sm80ELb1ELb0ELb1ELb0ELb1ELb0ELb1ELb0EEENS1_21CollectiveEpilogueFwdINS6_IJS8_SA_S9_EEENS6_IJNS7_ILi1EEESI_SI_EEESC_SE_Li256ELb0ELb1ELb0ELb0EEENS1_30DynamicPersistentTileSchedulerILi256ELi256ELb0ELb1ELb0EEEEEEEEEvNT_6ParamsE)
        /*0284*/ 	.word	0x00000130


	//----- nvinfo : EIATTR_MIN_STACK_SIZE
	.align		4
.L_118:
        /*0288*/ 	.byte	0x04, 0x12
        /*028a*/ 	.short	(.L_120 - .L_119)
	.align		4
.L_119:
        /*028c*/ 	.word	index@(_ZN7cutlass13device_kernelIN5flash19enable_sm80_to_sm89INS1_16FlashAttnFwdSm80INS1_25CollectiveMainloopFwdSm80ILi8ELi1ELb1EN4cute5tupleIJNS5_1CILi128EEENS7_ILi64EEENS7_ILi256EEEEEELi256ENS_6half_tEfNS_4arch4Sm80ELb1ELb0ELb1ELb1ELb1ELb0ELb1ELb0EEENS1_21CollectiveEpilogueFwdINS6_IJS8_SA_S9_EEENS6_IJNS7_ILi1EEESI_SI_EEESC_SE_Li256ELb1ELb1ELb0ELb0EEENS1_19SingleTileSchedulerILb1ELb0ELb1ELi128EEEEEEEEEvNT_6ParamsE)
        /*0290*/ 	.word	0x00000108


	//----- nvinfo : EIATTR_MIN_STACK_SIZE
	.align		4
.L_120:
        /*0294*/ 	.byte	0x04, 0x12
        /*0296*/ 	.short	(.L_122 - .L_121)
	.align		4
.L_121:
        /*0298*/ 	.word	index@(_ZN7cutlass13device_kernelIN5flash19enable_sm80_to_sm89INS1_16FlashAttnFwdSm80INS1_25CollectiveMainloopFwdSm80ILi8ELi1ELb0EN4cute5tupleIJNS5_1CILi128EEENS7_ILi32EEENS7_ILi256EEEEEELi256ENS_6half_tEfNS_4arch4Sm80ELb1ELb0ELb1ELb1ELb1ELb1ELb1ELb0EEENS1_21CollectiveEpilogueFwdINS6_IJS8_SA_S9_EEENS6_IJNS7_ILi1EEESI_SI_EEESC_SE_Li256ELb1ELb1ELb0ELb0EEENS1_19SingleTileSchedulerILb1ELb0ELb1ELi128EEEEEEEEEvNT_6ParamsE)
        /*029c*/ 	.word	0x00000000


	//----- nvinfo : EIATTR_MIN_STACK_SIZE
	.align		4
.L_122:
        /*02a0*/ 	.byte	0x04, 0x12
        /*02a2*/ 	.short	(.L_124 - .L_123)
	.align		4
.L_123:
        /*02a4*/ 	.word	index@(_ZN7cutlass13device_kernelIN5flash19enable_sm80_to_sm89INS1_16FlashAttnFwdSm80INS1_25CollectiveMainloopFwdSm80ILi8ELi1ELb0EN4cute5tupleIJNS5_1CILi128EEENS7_ILi96EEENS7_ILi256EEEEEELi256ENS_6half_tEfNS_4arch4Sm80ELb0ELb0ELb1ELb0ELb1ELb0ELb1ELb0EEENS1_21CollectiveEpilogueFwdINS6_IJS8_SA_S9_EEENS6_IJNS7_ILi1EEESI_SI_EEESC_SE_Li256ELb0ELb1ELb0ELb0EEENS1_19SingleTileSchedulerILb0ELb0ELb1ELi128EEEEEEEEEvNT_6ParamsE)
        /*02a8*/ 	.word	0x00000090


	//----- nvinfo : EIATTR_MIN_STACK_SIZE
	.align		4
.L_124:
        /*02ac*/ 	.byte	0x04, 0x12
        /*02ae*/ 	.short	(.L_126 - .L_125)
	.align		4
.L_125:
        /*02b0*/ 	.word	index@(_ZN7cutlass13device_kernelIN5flash19enable_sm80_to_sm89INS1_16FlashAttnFwdSm80INS1_25CollectiveMainloopFwdSm80ILi8ELi1ELb0EN4cute5tupleIJNS5_1CILi128EEENS7_ILi96EEENS7_ILi256EEEEEELi256ENS_6half_tEfNS_4arch4Sm80ELb0ELb0ELb1ELb1ELb1ELb0ELb1ELb0EEENS1_21CollectiveEpilogueFwdINS6_IJS8_SA_S9_EEENS6_IJNS7_ILi1EEESI_SI_EEESC_SE_Li256ELb1ELb1ELb0ELb0EEENS1_19SingleTileSchedulerILb1ELb0ELb1ELi128EEEEEEEEEvNT_6ParamsE)
        /*02b4*/ 	.word	0x00000060


	//----- nvinfo : EIATTR_MIN_STACK_SIZE
	.align		4
.L_126:
        /*02b8*/ 	.byte	0x04, 0x12
        /*02ba*/ 	.short	(.L_128 - .L_127)
	.align		4
.L_127:
        /*02bc*/ 	.word	index@(_ZN7cutlass13device_kernelIN5flash19enable_sm80_to_sm89INS1_16FlashAttnFwdSm80INS1_25CollectiveMainloopFwdSm80ILi8ELi1ELb0EN4cute5tupleIJNS5_1CILi128EEENS7_ILi48EEENS7_ILi256EEEEEELi256ENS_6half_tEfNS_4arch4Sm80ELb0ELb0ELb1ELb1ELb1ELb1ELb1ELb0EEENS1_21CollectiveEpilogueFwdINS6_IJS8_SA_S9_EEENS6_IJNS7_ILi1EEESI_SI_EEESC_SE_Li256ELb1ELb1ELb0ELb0EEENS1_19SingleTileSchedulerILb1ELb0ELb1ELi128EEEEEEEEEvNT_6ParamsE)
        /*02c0*/ 	.word	0x00000000


	//----- nvinfo : EIATTR_MIN_STACK_SIZE
	.align		4
.L_128:
        /*02c4*/ 	.byte	0x04, 0x12
        /*02c6*/ 	.short	(.L_130 - .L_129)
	.align		4
.L_129:
        /*02c8*/ 	.word	index@(_ZN7cutlass13device_kernelIN5flash19enable_sm80_to_sm89INS1_16FlashAttnFwdSm80INS1_25CollectiveMainloopFwdSm80ILi8ELi1ELb0EN4cute5tupleIJNS5_1CILi128EEENS7_ILi64EEENS7_ILi256EEEEEELi256ENS_6half_tEfNS_4arch4Sm80ELb0ELb1ELb1ELb0ELb1ELb0ELb1ELb0EEENS1_21CollectiveEpilogueFwdINS6_IJS8_SA_S9_EEENS6_IJNS7_ILi1EEESI_SI_EEESC_SE_Li256ELb0ELb1ELb0ELb0EEENS1_19SingleTileSchedulerILb0ELb0ELb1ELi128EEEEEEEEEvNT_6ParamsE)
        /*02cc*/ 	.word	0x00000030


	//----- nvinfo : EIATTR_MIN_STACK_SIZE
	.align		4
.L_130:
        /*02d0*/ 	.byte	0x04, 0x12
        /*02d2*/ 	.short	(.L_132 - .L_131)
	.align		4
.L_131:
        /*02d4*/ 	.word	index@(_ZN7cutlass13device_kernelIN5flash19enable_sm80_to_sm89INS1_16FlashAttnFwdSm80INS1_25CollectiveMainloopFwdSm80ILi8ELi1ELb0EN4cute5tupleIJNS5_1CILi128EEENS7_ILi64EEENS7_ILi256EEEEEELi256ENS_6half_tEfNS_4arch4Sm80ELb0ELb1ELb1ELb1ELb1ELb0ELb1ELb0EEENS1_21CollectiveEpilogueFwdINS6_IJS8_SA_S9_EEENS6_IJNS7_ILi1EEESI_SI_EEESC_SE_Li256ELb1ELb1ELb0ELb0EEENS1_19SingleTileSchedulerILb1ELb0ELb1ELi128EEEEEEEEEvNT_6ParamsE)
        /*02d8*/ 	.word	0x00000038


	//----- nvinfo : EIATTR_MIN_STACK_SIZE
	.align		4
.L_132:
        /*02dc*/ 	.byte	0x04, 0x12
        /*02de*/ 	.short	(.L_134 - .L_133)
	.align		4
.L_133:
        /*02e0*/ 	.word	index@(_ZN7cutlass13device_kernelIN5flash19enable_sm80_to_sm89INS1_16FlashAttnFwdSm80INS1_25CollectiveMainloopFwdSm80ILi8ELi1ELb0EN4cute5tupleIJNS5_1CILi128EEENS7_ILi48EEENS7_ILi256EEEEEELi256ENS_6half_tEfNS_4arch4Sm80ELb0ELb1ELb1ELb1ELb1ELb1ELb1ELb0EEENS1_21CollectiveEpilogueFwdINS6_IJS8_SA_S9_EEENS6_IJNS7_ILi1EEESI_SI_EEESC_SE_Li256ELb1ELb1ELb0ELb0EEENS1_19SingleTileSchedulerILb1ELb0ELb1ELi128EEEEEEEEEvNT_6ParamsE)
        /*02e4*/ 	.word	0x00000078


	//----- nvinfo : EIATTR_MIN_STACK_SIZE
	.align		4
.L_134:
        /*02e8*/ 	.byte	0x04, 0x12
        /*02ea*/ 	.short	(.L_136 - .L_135)
	.align		4
.L_135:
        /*02ec*/ 	.word	index@(_ZN7cutlass13device_kernelIN5flash19enable_sm80_to_sm89INS1_16FlashAttnFwdSm80INS1_25CollectiveMainloopFwdSm80ILi8ELi1ELb0EN4cute5tupleIJNS5_1CILi128EEENS7_ILi96EEENS7_ILi256EEEEEELi256ENS_6half_tEfNS_4arch4Sm80ELb1ELb0ELb1ELb0ELb1ELb0ELb1ELb0EEENS1_21CollectiveEpilogueFwdINS6_IJS8_SA_S9_EEENS6_IJNS7_ILi1EEESI_SI_EEESC_SE_Li256ELb0ELb1ELb0ELb0EEENS1_30DynamicPersistentTileSchedulerILi256ELi256ELb0ELb1ELb0EEEEEEEEEvNT_6ParamsE)
        /*02f0*/ 	.word	0x00000088


	//----- nvinfo : EIATTR_MIN_STACK_SIZE
	.align		4
.L_136:
        /*02f4*/ 	.byte	0x04, 0x12
        /*02f6*/ 	.short	(.L_138 - .L_137)
	.align		4
.L_137:
        /*02f8*/ 	.word	index@(_ZN7cutlass13device_kernelIN5flash19enable_sm80_to_sm89INS1_16FlashAttnFwdSm80INS1_25CollectiveMainloopFwdSm80ILi8ELi1ELb0EN4cute5tupleIJNS5_1CILi128EEENS7_ILi96EEENS7_ILi256EEEEEELi256ENS_6half_tEfNS_4arch4Sm80ELb1ELb0ELb1ELb1ELb1ELb0ELb1ELb0EEENS1_21CollectiveEpilogueFwdINS6_IJS8_SA_S9_EEENS6_IJNS7_ILi1EEESI_SI_EEESC_SE_Li256ELb1ELb1ELb0ELb0EEENS1_19SingleTileSchedulerILb1ELb0ELb1ELi128EEEEEEEEEvNT_6ParamsE)
        /*02fc*/ 	.word	0x00000070


	//----- nvinfo : EIATTR_MIN_STACK_SIZE
	.align		4
.L_138:
        /*0300*/ 	.byte	0x04, 0x12
        /*0302*/ 	.short	(.L_140 - .L_139)
	.align		4
.L_139:
        /*0304*/ 	.word	index@(_ZN7cutlass13device_kernelIN5flash19enable_sm80_to_sm89INS1_16FlashAttnFwdSm80INS1_25CollectiveMainloopFwdSm80ILi8ELi1ELb0EN4cute5tupleIJNS5_1CILi128EEENS7_ILi48EEENS7_ILi256EEEEEELi256ENS_6half_tEfNS_4arch4Sm80ELb1ELb0ELb1ELb1ELb1ELb1ELb1ELb0EEENS1_21CollectiveEpilogueFwdINS6_IJS8_SA_S9_EEENS6_IJNS7_ILi1EEESI_SI_EEESC_SE_Li256ELb1ELb1ELb0ELb0EEENS1_19SingleTileSchedulerILb1ELb0ELb1ELi128EEEEEEEEEvNT_6ParamsE)
        /*0308*/ 	.word	0x00000000
.L_140:


//--------------------- .nv.info._ZN7cutlass13device_kernelIN5flash19enable_sm80_to_sm89INS1_16FlashAttnFwdSm80INS1_25CollectiveMainloopFwdSm80ILi8ELi1ELb1EN4cute5tupleIJNS5_1CILi128EEENS7_ILi64EEENS7_ILi256EEEEEELi256ENS_6half_tEfNS_4arch4Sm80ELb0ELb0ELb1ELb0ELb1ELb0ELb1ELb0EEENS1_21CollectiveEpilogueFwdINS6_IJS8_SA_S9_EEENS6_IJNS7_ILi1EEESI_SI_EEESC_SE_Li256ELb0ELb1ELb0ELb0EEENS1_19SingleTileSchedulerILb0ELb0ELb1ELi128EEEEEEEEEvNT_6ParamsE --------------------------
	.section	.nv.info._ZN7cutlass13device_kernelIN5flash19enable_sm80_to_sm89INS1_16FlashAttnFwdSm80INS1_25CollectiveMainloopFwdSm80ILi8ELi1ELb1EN4cute5tupleIJNS5_1CILi128EEENS7_ILi64EEENS7_ILi256EEEEEELi256ENS_6half_tEfNS_4arch4Sm80ELb0ELb0ELb1ELb0ELb1ELb0ELb1ELb0EEENS1_21CollectiveEpilogueFwdINS6_IJS8_SA_S9_EEENS6_IJNS7_ILi1EEESI_SI_EEESC_SE_Li256ELb0ELb1ELb0ELb0EEENS1_19SingleTileSchedulerILb0ELb0ELb1ELi128EEEEEEEEEvNT_6ParamsE,"",@"SHT_CUDA_INFO"
	.sectionflags	@""
	.align	4


	//----- nvinfo : EIATTR_CUDA_API_VERSION
	.align		4
        /*0000*/ 	.byte	0x04, 0x37
        /*0002*/ 	.short	(.L_142 - .L_141)
.L_141:
        /*0004*/ 	.word	0x00000082


	//----- nvinfo : EIATTR_SW2861232_WAR
	.align		4
.L_142:
        /*0008*/ 	.byte	0x01, 0x35
	.zero		2


	//----- nvinfo : EIATTR_PARAM_CBANK
	.align		4
        /*000c*/ 	.byte	0x04, 0x0a
        /*000e*/ 	.short	(.L_144 - .L_143)
	.align		4
.L_143:
        /*0010*/ 	.word	index@(.nv.constant0._ZN7cutlass13device_kernelIN5flash19enable_sm80_to_sm89INS1_16FlashAttnFwdSm80INS1_25CollectiveMainloopFwdSm80ILi8ELi1ELb1EN4cute5tupleIJNS5_1CILi128EEENS7_ILi64EEENS7_ILi256EEEEEELi256ENS_6half_tEfNS_4arch4Sm80ELb0ELb0ELb1ELb0ELb1ELb0ELb1ELb0EEENS1_21CollectiveEpilogueFwdINS6_IJS8_SA_S9_EEENS6_IJNS7_ILi1EEESI_SI_EEESC_SE_Li256ELb0ELb1ELb0ELb0EEENS1_19SingleTileSchedulerILb0ELb0ELb1ELi128EEEEEEEEEvNT_6ParamsE)
        /*0014*/ 	.short	0x0160
        /*0016*/ 	.short	0x0418


	//----- nvinfo : EIATTR_CBANK_PARAM_SIZE
	.align		4
.L_144:
        /*0018*/ 	.byte	0x03, 0x19
        /*001a*/ 	.short	0x0418


	//----- nvinfo : EIATTR_KPARAM_INFO
	.align		4
        /*001c*/ 	.byte	0x04, 0x17
        /*001e*/ 	.short	(.L_146 - .L_145)
.L_145:
        /*0020*/ 	.word	0x00000000
        /*0024*/ 	.short	0x0000
        /*0026*/ 	.short	0x0000
        /*0028*/ 	.byte	0x00, 0xf0, 0x61, 0x10


	//----- nvinfo : EIATTR_MAXREG_COUNT
	.align		4
.L_146:
        /*002c*/ 	.byte	0x03, 0x1b
        /*002e*/ 	.short	0x00ff


	//----- nvinfo : EIATTR_NUM_BARRIERS
	.align		4
        /*0030*/ 	.byte	0x02, 0x4c
        /*0032*/ 	.byte	0x02
	.zero		1


	//----- nvinfo : EIATTR_ANNOTATIONS
	.align		4
        /*0034*/ 	.byte	0x04, 0x55
        /*0036*/ 	.short	(.L_148 - .L_147)


	//   ....[0]....
.L_147:
        /*0038*/ 	.word	0x00000001
        /*003c*/ 	.byte	0x20, 0x06, 0x00, 0x00, 0x01, 0x00, 0x00, 0x00, 0xb0, 0x08, 0x00, 0x00, 0x01, 0x00, 0x00, 0x00
        /* <DEDUP_REMOVED lines=52> */
        /*038c*/ 	.byte	0x90, 0x97, 0x00, 0x00


	//----- nvinfo : EIATTR_MERCURY_ISA_VERSION
	.align		4
.L_148:
        /*0390*/ 	.byte	0x03, 0x5f
        /*0392*/ 	.short	0x0000


	//----- nvinfo : EIATTR_COOP_GROUP_MASK_REGIDS
	.align		4
        /*0394*/ 	.byte	0x04, 0x29
        /*0396*/ 	.short	(.L_150 - .L_149)


	//   ....[0]....
.L_149:
        /*0398*/ 	.word	0xffffffff


	//   ....[1]....
        /*039c*/ 	.word	0xffffffff


	//   ....[2]....
        /*03a0*/ 	.word	0xffffffff


	//   ....[3]....
        /*03a4*/ 	.word	0xffffffff


	//   ....[4]....
        /*03a8*/ 	.word	0xffffffff


	//   ....[5]....
        /*03ac*/ 	.word	0xffffffff


	//   ....[6]....
        /*03b0*/ 	.word	0xffffffff


	//   ....[7]....
        /*03b4*/ 	.word	0xffffffff


	//   ....[8]....
        /*03b8*/ 	.word	0xffffffff


	//   ....[9]....
        /*03bc*/ 	.word	0xffffffff


	//   ....[10]....
        /*03c0*/ 	.word	0xffffffff


	//   ....[11]....
        /*03c4*/ 	.word	0xffffffff


	//   ....[12]....
        /*03c8*/ 	.word	0xffffffff


	//   ....[13]....
        /*03cc*/ 	.word	0xffffffff


	//   ....[14]....
        /*03d0*/ 	.word	0xffffffff


	//   ....[15]....
        /*03d4*/ 	.word	0xffffffff


	//   ....[16]....
        /*03d8*/ 	.word	0xffffffff


	//   ....[17]....
        /*03dc*/ 	.word	0xffffffff


	//   ....[18]....
        /*03e0*/ 	.word	0xffffffff


	//   ....[19]....
        /*03e4*/ 	.word	0xffffffff


	//   ....[20]....
        /*03e8*/ 	.word	0xffffffff


	//   ....[21]....
        /*03ec*/ 	.word	0xffffffff


	//   ....[22]....
        /*03f0*/ 	.word	0xffffffff


	//   ....[23]....
        /*03f4*/ 	.word	0xffffffff


	//   ....[24]....
        /*03f8*/ 	.word	0xffffffff


	//   ....[25]....
        /*03fc*/ 	.word	0xffffffff


	//   ....[26]....
        /*0400*/ 	.word	0xffffffff


	//   ....[27]....
        /*0404*/ 	.word	0xffffffff


	//   ....[28]....
        /*0408*/ 	.word	0xffffffff


	//   ....[29]....
        /*040c*/ 	.word	0xffffffff


	//   ....[30]....
        /*0410*/ 	.word	0xffffffff


	//   ....[31]....
        /*0414*/ 	.word	0xffffffff


	//   ....[32]....
        /*0418*/ 	.word	0xffffffff


	//   ....[33]....
        /*041c*/ 	.word	0xffffffff


	//   ....[34]....
        /*0420*/ 	.word	0xffffffff


	//   ....[35]....
        /*0424*/ 	.word	0xffffffff


	//   ....[36]....
        /*0428*/ 	.word	0xffffffff


	//   ....[37]....
        /*042c*/ 	.word	0xffffffff


	//   ....[38]....
        /*0430*/ 	.word	0xffffffff


	//   ....[39]....
        /*0434*/ 	.word	0xffffffff


	//   ....[40]....
        /*0438*/ 	.word	0xffffffff


	//   ....[41]....
        /*043c*/ 	.word	0xffffffff


	//   ....[42]....
        /*0440*/ 	.word	0xffffffff


	//   ....[43]....
        /*0444*/ 	.word	0xffffffff


	//   ....[44]....
        /*0448*/ 	.word	0xffffffff


	//   ....[45]....
        /*044c*/ 	.word	0xffffffff


	//   ....[46]....
        /*0450*/ 	.word	0xffffffff


	//   ....[47]....
        /*0454*/ 	.word	0xffffffff


	//   ....[48]....
        /*0458*/ 	.word	0xffffffff


	//   ....[49]....
        /*045c*/ 	.word	0xffffffff


	//   ....[50]....
        /*0460*/ 	.word	0xffffffff


	//   ....[51]....
        /*0464*/ 	.word	0xffffffff


	//----- nvinfo : EIATTR_COOP_GROUP_INSTR_OFFSETS
	.align		4
.L_150:
        /*0468*/ 	.byte	0x04, 0x28
        /*046a*/ 	.short	(.L_152 - .L_151)


	//   ....[0]....
.L_151:
        /*046c*/ 	.word	0x00000740


	//   ....[1]....
        /*0470*/ 	.word	0x00000770


	//   ....[2]....
        /*0474*/ 	.word	0x000009a0


	//   ....[3]....
        /*0478*/ 	.word	0x000009b0


	//   ....[4]....
        /*047c*/ 	.word	0x00000b10


	//   ....[5]....
        /*0480*/ 	.word	0x00000b30


	//   ....[6]....
        /*0484*/ 	.word	0x00000db0


	//   ....[7]....
        /*0488*/ 	.word	0x00000de0


	//   ....[8]....
        /*048c*/ 	.word	0x00000fb0


	//   ....[9]....
        /*0490*/ 	.word	0x00000fd0


	//   ....[10]....
        /*0494*/ 	.word	0x00001130


	//   ....[11]....
        /*0498*/ 	.word	0x00001150


	//   ....[12]....
        /*049c*/ 	.word	0x00001940


	//   ....[13]....
        /*04a0*/ 	.word	0x00001960


	//   ....[14]....
        /*04a4*/ 	.word	0x00001980


	//   ....[15]....
        /*04a8*/ 	.word	0x00001990


	//   ....[16]....
        /*04ac*/ 	.word	0x00003150


	//   ....[17]....
        /*04b0*/ 	.word	0x00003170


	//   ....[18]....
        /*04b4*/ 	.word	0x00003210


	//   ....[19]....
        /*04b8*/ 	.word	0x00003230


	//   ....[20]....
        /*04bc*/ 	.word	0x00003950


	//   ....[21]....
        /*04c0*/ 	.word	0x000039f0


	//   ....[22]....
        /*04c4*/ 	.word	0x00003a00


	//   ....[23]....
        /*04c8*/ 	.word	0x00003a50


	//   ....[24]....
        /*04cc*/ 	.word	0x00005bf0


	//   ....[25]....
        /*04d0*/ 	.word	0x00005c00


	//   ....[26]....
        /*04d4*/ 	.word	0x00005cb0


	//   ....[27]....
        /*04d8*/ 	.word	0x00005ce0


	//   ....[28]....
        /*04dc*/ 	.word	0x00006010


	//   ....[29]....
        /*04e0*/ 	.word	0x00006020


	//   ....[30]....
        /*04e4*/ 	.word	0x000060f0


	//   ....[31]....
        /*04e8*/ 	.word	0x00006100


	//   ....[32]....
        /*04ec*/ 	.word	0x00007530


	//   ....[33]....
        /*04f0*/ 	.word	0x00007550


	//   ....[34]....
        /*04f4*/ 	.word	0x00007c10


	//   ....[35]....
        /*04f8*/ 	.word	0x00007c30


	//   ....[36]....
        /*04fc*/ 	.word	0x000094e0


	//   ....[37]....
        /*0500*/ 	.word	0x000094f0


	//   ....[38]....
        /*0504*/ 	.word	0x00009520


	//   ....[39]....
        /*0508*/ 	.word	0x00009540


	//   ....[40]....
        /*050c*/ 	.word	0x0000acc0


	//   ....[41]....
        /*0510*/ 	.word	0x0000acd0


	//   ....[42]....
        /*0514*/ 	.word	0x0000acf0


	//   ....[43]....
        /*0518*/ 	.word	0x0000ad00


	//   ....[44]....
        /*051c*/ 	.word	0x0000ae40


	//   ....[45]....
        /*0520*/ 	.word	0x0000ae60


	//   ....[46]....
        /*0524*/ 	.word	0x0000b060


	//   ....[47]....
        /*0528*/ 	.word	0x0000b090


	//   ....[48]....
        /*052c*/ 	.word	0x0000b250


	//   ....[49]....
        /*0530*/ 	.word	0x0000b280


	//   ....[50]....
        /*0534*/ 	.word	0x0000b440


	//   ....[51]....
        /*0538*/ 	.word	0x0000b460


	//----- nvinfo : EIATTR_EXIT_INSTR_OFFSETS
	.align		4
.L_152:
        /*053c*/ 	.byte	0x04, 0x1c
        /*053e*/ 	.short	(.L_154 - .L_153)


	//   ....[0]....
.L_153:
        /*0540*/ 	.word	0x00000040


	//   ....[1]....
        /*0544*/ 	.word	0x0000b470


	//   ....[2]....
        /*0548*/ 	.word	0x0000b5b0


	//   ....[3]....
        /*054c*/ 	.word	0x0000b610


	//----- nvinfo : EIATTR_CTAIDZ_USED
	.align		4
.L_154:
        /*0550*/ 	.byte	0x01, 0x04
	.zero		2


	//----- nvinfo : EIATTR_MAX_THREADS
	.align		4
        /*0554*/ 	.byte	0x04, 0x05
        /*0556*/ 	.short	(.L_156 - .L_155)
.L_155:
        /*0558*/ 	.word	0x00000100
        /*055c*/ 	.word	0x00000001
        /*0560*/ 	.word	0x00000001


	//----- nvinfo : EIATTR_CRS_STACK_SIZE
	.align		4
.L_156:
        /*0564*/ 	.byte	0x04, 0x1e
        /*0566*/ 	.short	(.L_158 - .L_157)
.L_157:
        /*0568*/ 	.word	0x00000000
.L_158:


//--------------------- .nv.info._ZN7cutlass13device_kernelIN5flash19enable_sm80_to_sm89INS1_16FlashAttnFwdSm80INS1_25CollectiveMainloopFwdSm80ILi8ELi1ELb1EN4cute5tupleIJNS5_1CILi128EEENS7_ILi64EEENS7_ILi256EEEEEELi256ENS_6half_tEfNS_4arch4Sm80ELb0ELb0ELb1ELb1ELb1ELb0ELb1ELb0EEENS1_21CollectiveEpilogueFwdINS6_IJS8_SA_S9_EEENS6_IJNS7_ILi1EEESI_SI_EEESC_SE_Li256ELb1ELb1ELb0ELb0EEENS1_19SingleTileSchedulerILb1ELb0ELb1ELi128EEEEEEEEEvNT_6ParamsE --------------------------
	.section	.nv.info._ZN7cutlass13device_kernelIN5flash19enable_sm80_to_sm89INS1_16FlashAttnFwdSm80INS1_25CollectiveMainloopFwdSm80ILi8ELi1ELb1EN4cute5tupleIJNS5_1CILi128EEENS7_ILi64EEENS7_ILi256EEEEEELi256ENS_6half_tEfNS_4arch4Sm80ELb0ELb0ELb1ELb1ELb1ELb0ELb1ELb0EEENS1_21CollectiveEpilogueFwdINS6_IJS8_SA_S9_EEENS6_IJNS7_ILi1EEESI_SI_EEESC_SE_Li256ELb1ELb1ELb0ELb0EEENS1_19SingleTileSchedulerILb1ELb0ELb1ELi128EEEEEEEEEvNT_6ParamsE,"",@"SHT_CUDA_INFO"
	.sectionflags	@""
	.align	4


	//----- nvinfo : EIATTR_CUDA_API_VERSION
	.align		4
        /*0000*/ 	.byte	0x04, 0x37
        /*0002*/ 	.short	(.L_160 - .L_159)
.L_159:
        /*0004*/ 	.word	0x00000082


	//----- nvinfo : EIATTR_SW2861232_WAR
	.align		4
.L_160:
        /*0008*/ 	.byte	0x01, 0x35
	.zero		2


	//----- nvinfo : EIATTR_PARAM_CBANK
	.align		4
        /*000c*/ 	.byte	0x04, 0x0a
        /*000e*/ 	.short	(.L_162 - .L_161)
	.align		4
.L_161:
        /*0010*/ 	.word	index@(.nv.constant0._ZN7cutlass13device_kernelIN5flash19enable_sm80_to_sm89INS1_16FlashAttnFwdSm80INS1_25CollectiveMainloopFwdSm80ILi8ELi1ELb1EN4cute5tupleIJNS5_1CILi128EEENS7_ILi64EEENS7_ILi256EEEEEELi256ENS_6half_tEfNS_4arch4Sm80ELb0ELb0ELb1ELb1ELb1ELb0ELb1ELb0EEENS1_21CollectiveEpilogueFwdINS6_IJS8_SA_S9_EEENS6_IJNS7_ILi1EEESI_SI_EEESC_SE_Li256ELb1ELb1ELb0ELb0EEENS1_19SingleTileSchedulerILb1ELb0ELb1ELi128EEEEEEEEEvNT_6ParamsE)
        /*0014*/ 	.short	0x0160
        /*0016*/ 	.short	0x0418


	//----- nvinfo : EIATTR_CBANK_PARAM_SIZE
	.align		4
.L_162:
        /*0018*/ 	.byte	0x03, 0x19
        /*001a*/ 	.short	0x0418


	//----- nvinfo : EIATTR_KPARAM_INFO
	.align		4
        /*001c*/ 	.byte	0x04, 0x17
        /*001e*/ 	.short	(.L_164 - .L_163)
.L_163:
        /*0020*/ 	.word	0x00000000
        /*0024*/ 	.short	0x0000
        /*0026*/ 	.short	0x0000
        /*0028*/ 	.byte	0x00, 0xf0, 0x61, 0x10


	//----- nvinfo : EIATTR_MAXREG_COUNT
	.align		4
.L_164:
        /*002c*/ 	.byte	0x03, 0x1b
        /*002e*/ 	.short	0x00ff


	//----- nvinfo : EIATTR_NUM_BARRIERS
	.align		4
        /*0030*/ 	.byte	0x02, 0x4c
        /*0032*/ 	.byte	0x02
	.zero		1


	//----- nvinfo : EIATTR_ANNOTATIONS
	.align		4
        /*0034*/ 	.byte	0x04, 0x55
        /*0036*/ 	.short	(.L_166 - .L_165)


	//   ....[0]....
.L_165:
        /* <DEDUP_REMOVED lines=49> */
        /*033c*/ 	.byte	0x20, 0x99, 0x00, 0x00, 0x01, 0x00, 0x00, 0x00, 0x30, 0x99, 0x00, 0x00


	//----- nvinfo : EIATTR_MERCURY_ISA_VERSION
	.align		4
.L_166:
        /*0348*/ 	.byte	0x03, 0x5f
        /*034a*/ 	.short	0x0000


	//----- nvinfo : EIATTR_COOP_GROUP_MASK_REGIDS
	.align		4
        /*034c*/ 	.byte	0x04, 0x29
        /*034e*/ 	.short	(.L_168 - .L_167)


	//   ....[0]....
.L_167:
        /*0350*/ 	.word	0xffffffff


	//   ....[1]....
        /*0354*/ 	.word	0xffffffff


	//   ....[2]....
        /*0358*/ 	.word	0xffffffff


	//   ....[3]....
        /*035c*/ 	.word	0xffffffff


	//   ....[4]....
        /*0360*/ 	.word	0xffffffff


	//   ....[5]....
        /*0364*/ 	.word	0xffffffff


	//   ....[6]....
        /*0368*/ 	.word	0xffffffff


	//   ....[7]....
        /*036c*/ 	.word	0xffffffff


	//   ....[8]....
        /*0370*/ 	.word	0xffffffff


	//   ....[9]....
        /*0374*/ 	.word	0xffffffff


	//   ....[10]....
        /*0378*/ 	.word	0xffffffff


	//   ....[11]....
        /*037c*/ 	.word	0xffffffff


	//   ....[12]....
        /*0380*/ 	.word	0xffffffff


	//   ....[13]....
        /*0384*/ 	.word	0xffffffff


	//   ....[14]....
        /*0388*/ 	.word	0xffffffff


	//   ....[15]....
        /*038c*/ 	.word	0xffffffff


	//   ....[16]....
        /*0390*/ 	.word	0xffffffff


	//   ....[17]....
        /*0394*/ 	.word	0xffffffff


	//   ....[18]....
        /*0398*/ 	.word	0xffffffff


	//   ....[19]....
        /*039c*/ 	.word	0xffffffff


	//   ....[20]....
        /*03a0*/ 	.word	0xffffffff


	//   ....[21]....
        /*03a4*/ 	.word	0xffffffff


	//   ....[22]....
        /*03a8*/ 	.word	0xffffffff


	//   ....[23]....
        /*03ac*/ 	.word	0xffffffff


	//   ....[24]....
        /*03b0*/ 	.word	0xffffffff


	//   ....[25]....
        /*03b4*/ 	.word	0xffffffff


	//   ....[26]....
        /*03b8*/ 	.word	0xffffffff


	//   ....[27]....
        /*03bc*/ 	.word	0xffffffff


	//   ....[28]....
        /*03c0*/ 	.word	0xffffffff


	//   ....[29]....
        /*03c4*/ 	.word	0xffffffff


	//   ....[30]....
        /*03c8*/ 	.word	0xffffffff


	//   ....[31]....
        /*03cc*/ 	.word	0xffffffff


	//   ....[32]....
        /*03d0*/ 	.word	0xffffffff


	//   ....[33]....
        /*03d4*/ 	.word	0xffffffff


	//   ....[34]....
        /*03d8*/ 	.word	0xffffffff


	//   ....[35]....
        /*03dc*/ 	.word	0xffffffff


	//   ....[36]....
        /*03e0*/ 	.word	0xffffffff


	//   ....[37]....
        /*03e4*/ 	.word	0xffffffff


	//   ....[38]....
        /*03e8*/ 	.word	0xffffffff


	//   ....[39]....
        /*03ec*/ 	.word	0xffffffff


	//   ....[40]....
        /*03f0*/ 	.word	0xffffffff


	//   ....[41]....
        /*03f4*/ 	.word	0xffffffff


	//   ....[42]....
        /*03f8*/ 	.word	0xffffffff


	//   ....[43]....
        /*03fc*/ 	.word	0xffffffff


	//   ....[44]....
        /*0400*/ 	.word	0xffffffff


	//   ....[45]....
        /*0404*/ 	.word	0xffffffff


	//   ....[46]....
        /*0408*/ 	.word	0xffffffff


	//   ....[47]....
        /*040c*/ 	.word	0xffffffff


	//   ....[48]....
        /*0410*/ 	.word	0xffffffff


	//   ....[49]....
        /*0414*/ 	.word	0xffffffff


	//   ....[50]....
        /*0418*/ 	.word	0xffffffff


	//   ....[51]....
        /*041c*/ 	.word	0xffffffff


	//   ....[52]....
        /*0420*/ 	.word	0xffffffff


	//   ....[53]....
        /*0424*/ 	.word	0xffffffff


	//   ....[54]....
        /*0428*/ 	.word	0xffffffff


	//   ....[55]....
        /*042c*/ 	.word	0xffffffff


	//   ....[56]....
        /*0430*/ 	.word	0xffffffff


	//   ....[57]....
        /*0434*/ 	.word	0xffffffff


	//   ....[58]....
        /*0438*/ 	.word	0xffffffff


	//   ....[59]....
        /*043c*/ 	.word	0xffffffff


	//   ....[60]....
        /*0440*/ 	.word	0xffffffff


	//----- nvinfo : EIATTR_COOP_GROUP_INSTR_OFFSETS
	.align		4
.L_168:
        /*0444*/ 	.byte	0x04, 0x28
        /*0446*/ 	.short	(.L_170 - .L_169)


	//   ....[0]....
.L_169:
        /*0448*/ 	.word	0x000000a0


	//   ....[1]....
        /*044c*/ 	.word	0x00001500


	//   ....[2]....
        /*0450*/ 	.word	0x00001530


	//   ....[3]....
        /*0454*/ 	.word	0x000015f0


	//   ....[4]....
        /*0458*/ 	.word	0x00001620


	//   ....[5]....
        /*045c*/ 	.word	0x00001750


	//   ....[6]....
        /*0460*/ 	.word	0x00001760


	//   ....[7]....
        /*0464*/ 	.word	0x00001900


	//   ....[8]....
        /*0468*/ 	.word	0x000019c0


	//   ....[9]....
        /*046c*/ 	.word	0x00001b00


	//   ....[10]....
        /*0470*/ 	.word	0x00001b40


	//   ....[11]....
        /*0474*/ 	.word	0x00001b80


	//   ....[12]....
        /*0478*/ 	.word	0x00001b90


	//   ....[13]....
        /*047c*/ 	.word	0x00001bb0


	//   ....[14]....
        /*0480*/ 	.word	0x00001c40


	//   ....[15]....
        /*0484*/ 	.word	0x00001d30


	//   ....[16]....
        /*0488*/ 	.word	0x00001d80


	//   ....[17]....
        /*048c*/ 	.word	0x00003990


	//   ....[18]....
        /*0490*/ 	.word	0x000039a0


	//   ....[19]....
        /*0494*/ 	.word	0x00003a30


	//   ....[20]....
        /*0498*/ 	.word	0x00003a50


	//   ....[21]....
        /*049c*/ 	.word	0x00004190


	//   ....[22]....
        /*04a0*/ 	.word	0x00004230


	//   ....[23]....
        /*04a4*/ 	.word	0x00004250


	//   ....[24]....
        /*04a8*/ 	.word	0x000042b0


	//   ....[25]....
        /*04ac*/ 	.word	0x00006190


	//   ....[26]....
        /*04b0*/ 	.word	0x000061a0


	//   ....[27]....
        /*04b4*/ 	.word	0x000061b0


	//   ....[28]....
        /*04b8*/ 	.word	0x000061c0


	//   ....[29]....
        /*04bc*/ 	.word	0x00006610


	//   ....[30]....
        /*04c0*/ 	.word	0x00006620


	//   ....[31]....
        /*04c4*/ 	.word	0x00006650


	//   ....[32]....
        /*04c8*/ 	.word	0x00006670


	//   ....[33]....
        /*04cc*/ 	.word	0x00007ae0


	//   ....[34]....
        /*04d0*/ 	.word	0x00007b00


	//   ....[35]....
        /*04d4*/ 	.word	0x000081c0


	//   ....[36]....
        /*04d8*/ 	.word	0x000081e0


	//   ....[37]....
        /*04dc*/ 	.word	0x00009950


	//   ....[38]....
        /*04e0*/ 	.word	0x00009960


	//   ....[39]....
        /*04e4*/ 	.word	0x00009990


	//   ....[40]....
        /*04e8*/ 	.word	0x000099b0


	//   ....[41]....
        /*04ec*/ 	.word	0x0000b420


	//   ....[42]....
        /*04f0*/ 	.word	0x0000b460


	//   ....[43]....
        /*04f4*/ 	.word	0x0000b4c0


	//   ....[44]....
        /*04f8*/ 	.word	0x0000b4f0


	//   ....[45]....
        /*04fc*/ 	.word	0x0000b720


	//   ....[46]....
        /*0500*/ 	.word	0x0000b730


	//   ....[47]....
        /*0504*/ 	.word	0x0000b930


	//   ....[48]....
        /*0508*/ 	.word	0x0000b960


	//   ....[49]....
        /*050c*/ 	.word	0x0000bb20


	//   ....[50]....
        /*0510*/ 	.word	0x0000bb50


	//   ....[51]....
        /*0514*/ 	.word	0x0000bd10


	//   ....[52]....
        /*0518*/ 	.word	0x0000bd30


	//   ....[53]....
        /*051c*/ 	.word	0x0000c6b0


	//   ....[54]....
        /*0520*/ 	.word	0x0000c6d0


	//   ....[55]....
        /*0524*/ 	.word	0x0000c890


	//   ....[56]....
        /*0528*/ 	.word	0x0000c8c0


	//   ....[57]....
        /*052c*/ 	.word	0x0000ca50


	//   ....[58]....
        /*0530*/ 	.word	0x0000ca80


	//   ....[59]....
        /*0534*/ 	.word	0x0000cc10


	//   ....[60]....
        /*0538*/ 	.word	0x0000cc30


	//----- nvinfo : EIATTR_EXIT_INSTR_OFFSETS
	.align		4
.L_170:
        /*053c*/ 	.byte	0x04, 0x1c
        /*053e*/ 	.short	(.L_172 - .L_171)


	//   ....[0]....
.L_171:
        /*0540*/ 	.word	0x00000450


	//   ....[1]....
        /*0544*/ 	.word	0x0000bd40


	//   ....[2]....
        /*0548*/ 	.word	0x0000be80


	//   ....[3]....
        /*054c*/ 	.word	0x0000bee0


	//   ....[4]....
        /*0550*/ 	.word	0x0000cc40


	//   ....[5]....
        /*0554*/ 	.word	0x0000cd50


	//   ....[6]....
        /*0558*/ 	.word	0x0000cdb0


	//----- nvinfo : EIATTR_CTAIDZ_USED
	.align		4
.L_172:
        /*055c*/ 	.byte	0x01, 0x04
	.zero		2


	//----- nvinfo : EIATTR_MAX_THREADS
	.align		4
        /*0560*/ 	.byte	0x04, 0x05
        /*0562*/ 	.short	(.L_174 - .L_173)
.L_173:
        /*0564*/ 	.word	0x00000100
        /*0568*/ 	.word	0x00000001
        /*056c*/ 	.word	0x00000001


	//----- nvinfo : EIATTR_CRS_STACK_SIZE
	.align		4
.L_174:
        /*0570*/ 	.byte	0x04, 0x1e
        /*0572*/ 	.short	(.L_176 - .L_175)
.L_175:
        /*0574*/ 	.word	0x00000000
.L_176:


//--------------------- .nv.info._ZN7cutlass13device_kernelIN5flash19enable_sm80_to_sm89INS1_16FlashAttnFwdSm80INS1_25CollectiveMainloopFwdSm80ILi8ELi1ELb0EN4cute5tupleIJNS5_1CILi128EEENS7_ILi32EEENS7_ILi256EEEEEELi256ENS_6half_tEfNS_4arch4Sm80ELb0ELb0ELb1ELb1ELb1ELb1ELb1ELb0EEENS1_21CollectiveEpilogueFwdINS6_IJS8_SA_S9_EEENS6_IJNS7_ILi1EEESI_SI_EEESC_SE_Li256ELb1ELb1ELb0ELb0EEENS1_19SingleTileSchedulerILb1ELb0ELb1ELi128EEEEEEEEEvNT_6ParamsE --------------------------
	.section	.nv.info._ZN7cutlass13device_kernelIN5flash19enable_sm80_to_sm89INS1_16FlashAttnFwdSm80INS1_25CollectiveMainloopFwdSm80ILi8ELi1ELb0EN4cute5tupleIJNS5_1CILi128EEENS7_ILi32EEENS7_ILi256EEEEEELi256ENS_6half_tEfNS_4arch4Sm80ELb0ELb0ELb1ELb1ELb1ELb1ELb1ELb0EEENS1_21CollectiveEpilogueFwdINS6_IJS8_SA_S9_EEENS6_IJNS7_ILi1EEESI_SI_EEESC_SE_Li256ELb1ELb1ELb0ELb0EEENS1_19SingleTileSchedulerILb1ELb0ELb1ELi128EEEEEEEEEvNT_6ParamsE,"",@"SHT_CUDA_INFO"
	.sectionflags	@""
	.align	4


	//----- nvinfo : EIATTR_CUDA_API_VERSION
	.align		4
        /*0000*/ 	.byte	0x04, 0x37
        /*0002*/ 	.short	(.L_178 - .L_177)
.L_177:
        /*0004*/ 	.word	0x00000082


	//----- nvinfo : EIATTR_SW2861232_WAR
	.align		4
.L_178:
        /*0008*/ 	.byte	0x01, 0x35
	.zero		2


	//----- nvinfo : EIATTR_PARAM_CBANK
	.align		4
        /*000c*/ 	.byte	0x04, 0x0a
        /*000e*/ 	.short	(.L_180 - .L_179)
	.align		4
.L_179:
        /*0010*/ 	.word	index@(.nv.constant0._ZN7cutlass13device_kernelIN5flash19enable_sm80_to_sm89INS1_16FlashAttnFwdSm80INS1_25CollectiveMainloopFwdSm80ILi8ELi1ELb0EN4cute5tupleIJNS5_1CILi128EEENS7_ILi32EEENS7_ILi256EEEEEELi256ENS_6half_tEfNS_4arch4Sm80ELb0ELb0ELb1ELb1ELb1ELb1ELb1ELb0EEENS1_21CollectiveEpilogueFwdINS6_IJS8_SA_S9_EEENS6_IJNS7_ILi1EEESI_SI_EEESC_SE_Li256ELb1ELb1ELb0ELb0EEENS1_19SingleTileSchedulerILb1ELb0ELb1ELi128EEEEEEEEEvNT_6ParamsE)
        /*0014*/ 	.short	0x0160
        /*0016*/ 	.short	0x0418


	//----- nvinfo : EIATTR_CBANK_PARAM_SIZE
	.align		4
.L_180:
        /*0018*/ 	.byte	0x03, 0x19
        /*001a*/ 	.short	0x0418


	//----- nvinfo : EIATTR_KPARAM_INFO
	.align		4
        /*001c*/ 	.byte	0x04, 0x17
        /*001e*/ 	.short	(.L_182 - .L_181)
.L_181:
        /*0020*/ 	.word	0x00000000
        /*0024*/ 	.short	0x0000
        /*0026*/ 	.short	0x0000
        /*0028*/ 	.byte	0x00, 0xf0, 0x61, 0x10


	//----- nvinfo : EIATTR_MAXREG_COUNT
	.align		4
.L_182:
        /*002c*/ 	.byte	0x03, 0x1b
        /*002e*/ 	.short	0x00ff


	//----- nvinfo : EIATTR_NUM_BARRIERS
	.align		4
        /*0030*/ 	.byte	0x02, 0x4c
        /*0032*/ 	.byte	0x02
	.zero		1


	//----- nvinfo : EIATTR_MERCURY_ISA_VERSION
	.align		4
        /*0034*/ 	.byte	0x03, 0x5f
        /*0036*/ 	.short	0x0000


	//----- nvinfo : EIATTR_COOP_GROUP_MASK_REGIDS
	.align		4
        /*0038*/ 	.byte	0x04, 0x29
        /*003a*/ 	.short	(.L_184 - .L_183)


	//   ....[0]....
.L_183:
        /*003c*/ 	.word	0xffffffff


	//   ....[1]....
        /*0040*/ 	.word	0xffffffff


	//   ....[2]....
        /*0044*/ 	.word	0xffffffff


	//   ....[3]....
        /*0048*/ 	.word	0xffffffff


	//   ....[4]....
        /*004c*/ 	.word	0xffffffff


	//   ....[5]....
        /*0050*/ 	.word	0xffffffff


	//   ....[6]....
        /*0054*/ 	.word	0xffffffff


	//   ....[7]....
        /*0058*/ 	.word	0xffffffff


	//   ....[8]....
        /*005c*/ 	.word	0xffffffff


	//   ....[9]....
        /*0060*/ 	.word	0xffffffff


	//   ....[10]....
        /*0064*/ 	.word	0xffffffff


	//   ....[11]....
        /*0068*/ 	.word	0xffffffff


	//   ....[12]....
        /*006c*/ 	.word	0xffffffff


	//   ....[13]....
        /*0070*/ 	.word	0xffffffff


	//   ....[14]....
        /*0074*/ 	.word	0xffffffff


	//   ....[15]....
        /*0078*/ 	.word	0xffffffff


	//   ....[16]....
        /*007c*/ 	.word	0xffffffff


	//   ....[17]....
        /*0080*/ 	.word	0xffffffff


	//   ....[18]....
        /*0084*/ 	.word	0xffffffff


	//   ....[19]....
        /*0088*/ 	.word	0xffffffff


	//   ....[20]....
        /*008c*/ 	.word	0xffffffff


	//   ....[21]....
        /*0090*/ 	.word	0xffffffff


	//   ....[22]....
        /*0094*/ 	.word	0xffffffff


	//   ....[23]....
        /*0098*/ 	.word	0xffffffff


	//   ....[24]....
        /*009c*/ 	.word	0xffffffff


	//   ....[25]....
        /*00a0*/ 	.word	0xffffffff


	//   ....[26]....
        /*00a4*/ 	.word	0xffffffff


	//   ....[27]....
        /*00a8*/ 	.word	0xffffffff


	//   ....[28]....
        /*00ac*/ 	.word	0xffffffff


	//   ....[29]....
        /*00b0*/ 	.word	0xffffffff


	//   ....[30]....
        /*00b4*/ 	.word	0xffffffff


	//   ....[31]....
        /*00b8*/ 	.word	0xffffffff


	//   ....[32]....
        /*00bc*/ 	.word	0xffffffff


	//   ....[33]....
        /*00c0*/ 	.word	0xffffffff


	//   ....[34]....
        /*00c4*/ 	.word	0xffffffff


	//   ....[35]....
        /*00c8*/ 	.word	0xffffffff


	//   ....[36]....
        /*00cc*/ 	.word	0xffffffff


	//   ....[37]....
        /*00d0*/ 	.word	0xffffffff


	//   ....[38]....
        /*00d4*/ 	.word	0xffffffff


	//   ....[39]....
        /*00d8*/ 	.word	0xffffffff


	//   ....[40]....
        /*00dc*/ 	.word	0xffffffff


	//   ....[41]....
        /*00e0*/ 	.word	0xffffffff


	//   ....[42]....
        /*00e4*/ 	.word	0xffffffff


	//   ....[43]....
        /*00e8*/ 	.word	0xffffffff


	//   ....[44]....
        /*00ec*/ 	.word	0xffffffff


	//   ....[45]....
        /*00f0*/ 	.word	0xffffffff


	//   ....[46]....
        /*00f4*/ 	.word	0xffffffff


	//   ....[47]....
        /*00f8*/ 	.word	0xffffffff


	//   ....[48]....
        /*00fc*/ 	.word	0xffffffff


	//   ....[49]....
        /*0100*/ 	.word	0xffffffff


	//   ....[50]....
        /*0104*/ 	.word	0xffffffff


	//   ....[51]....
        /*0108*/ 	.word	0xffffffff


	//   ....[52]....
        /*010c*/ 	.word	0xffffffff


	//   ....[53]....
        /*0110*/ 	.word	0xffffffff


	//   ....[54]....
        /*0114*/ 	.word	0xffffffff


	//   ....[55]....
        /*0118*/ 	.word	0xffffffff


	//   ....[56]....
        /*011c*/ 	.word	0xffffffff


	//   ....[57]....
        /*0120*/ 	.word	0xffffffff


	//   ....[58]....
        /*0124*/ 	.word	0xffffffff


	//----- nvinfo : EIATTR_COOP_GROUP_INSTR_OFFSETS
	.align		4
.L_184:
        /*0128*/ 	.byte	0x04, 0x28
        /*012a*/ 	.short	(.L_186 - .L_185)


	//   ....[0]....
.L_185:
        /*012c*/ 	.word	0x00000090


	//   ....[1]....
        /*0130*/ 	.word	0x00001f60


	//   ....[2]....
        /*0134*/ 	.word	0x00001f70


	//   ....[3]....
        /*0138*/ 	.word	0x00003130


	//   ....[4]....
        /*013c*/ 	.word	0x00003140


	//   ....[5]....
        /*0140*/ 	.word	0x00004210


	//   ....[6]....
        /*0144*/ 	.word	0x00004230


	//   ....[7]....
        /*0148*/ 	.word	0x00004600


	//   ....[8]....
        /*014c*/ 	.word	0x00004620


	//   ....[9]....
        /*0150*/ 	.word	0x000052d0


	//   ....[10]....
        /*0154*/ 	.word	0x00005300


	//   ....[11]....
        /*0158*/ 	.word	0x00005560


	//   ....[12]....
        /*015c*/ 	.word	0x00005590


	//   ....[13]....
        /*0160*/ 	.word	0x00005700


	//   ....[14]....
        /*0164*/ 	.word	0x00005730


	//   ....[15]....
        /*0168*/ 	.word	0x000058a0


	//   ....[16]....
        /*016c*/ 	.word	0x000058e0


	//   ....[17]....
        /*0170*/ 	.word	0x00005da0


	//   ....[18]....
        /*0174*/ 	.word	0x00005df0


	//   ....[19]....
        /*0178*/ 	.word	0x0000cd00


	//   ....[20]....
        /*017c*/ 	.word	0x0000cd40


	//   ....[21]....
        /*0180*/ 	.word	0x0000daf0


	//   ....[22]....
        /*0184*/ 	.word	0x0000db00


	//   ....[23]....
        /*0188*/ 	.word	0x0000e060


	//   ....[24]....
        /*018c*/ 	.word	0x0000e0b0


	//   ....[25]....
        /*0190*/ 	.word	0x0000e0d0


	//   ....[26]....
        /*0194*/ 	.word	0x0000e0f0


	//   ....[27]....
        /*0198*/ 	.word	0x0000ec30


	//   ....[28]....
        /*019c*/ 	.word	0x0000ec40


	//   ....[29]....
        /*01a0*/ 	.word	0x0000ee60


	//   ....[30]....
        /*01a4*/ 	.word	0x0000ee70


	//   ....[31]....
        /*01a8*/ 	.word	0x0000f9f0


	//   ....[32]....
        /*01ac*/ 	.word	0x0000fa10


	//   ....[33]....
        /*01b0*/ 	.word	0x0000fa90


	//   ....[34]....
        /*01b4*/ 	.word	0x0000faa0


	//   ....[35]....
        /*01b8*/ 	.word	0x00010c80


	//   ....[36]....
        /*01bc*/ 	.word	0x00010cb0


	//   ....[37]....
        /*01c0*/ 	.word	0x00010d00


	//   ....[38]....
        /*01c4*/ 	.word	0x00010d10


	//   ....[39]....
        /*01c8*/ 	.word	0x00012790


	//   ....[40]....
        /*01cc*/ 	.word	0x000127d0


	//   ....[41]....
        /*01d0*/ 	.word	0x00012800


	//   ....[42]....
        /*01d4*/ 	.word	0x00012830


	//   ....[43]....
        /*01d8*/ 	.word	0x00012a70


	//   ....[44]....
        /*01dc*/ 	.word	0x00012a80


	//   ....[45]....
        /*01e0*/ 	.word	0x00012c80


	//   ....[46]....
        /*01e4*/ 	.word	0x00012cb0


	//   ....[47]....
        /*01e8*/ 	.word	0x00012e70


	//   ....[48]....
        /*01ec*/ 	.word	0x00012ea0


	//   ....[49]....
        /*01f0*/ 	.word	0x00013060


	//   ....[50]....
        /*01f4*/ 	.word	0x00013080


	//   ....[51]....
        /*01f8*/ 	.word	0x00013a20


	//   ....[52]....
        /*01fc*/ 	.word	0x00013a50


	//   ....[53]....
        /*0200*/ 	.word	0x00013be0


	//   ....[54]....
        /*0204*/ 	.word	0x00013c10


	//   ....[55]....
        /*0208*/ 	.word	0x00013da0


	//   ....[56]....
        /*020c*/ 	.word	0x00013dd0


	//   ....[57]....
        /*0210*/ 	.word	0x00013f60


	//   ....[58]....
        /*0214*/ 	.word	0x00013f80


	//----- nvinfo : EIATTR_EXIT_INSTR_OFFSETS
	.align		4
.L_186:
        /*0218*/ 	.byte	0x04, 0x1c
        /*021a*/ 	.short	(.L_188 - .L_187)


	//   ....[0]....
.L_187:
        /*021c*/ 	.word	0x00000440


	//   ....[1]....
        /*0220*/ 	.word	0x00013090


	//   ....[2]....
        /*0224*/ 	.word	0x000131d0


	//   ....[3]....
        /*0228*/ 	.word	0x00013230


	//   ....[4]....
        /*022c*/ 	.word	0x00013f90


	//   ....[5]....
        /*0230*/ 	.word	0x000140a0


	//   ....[6]....
        /*0234*/ 	.word	0x00014100


	//----- nvinfo : EIATTR_CTAIDZ_USED
	.align		4
.L_188:
        /*0238*/ 	.byte	0x01, 0x04
	.zero		2


	//----- nvinfo : EIATTR_MAX_THREADS
	.align		4
        /*023c*/ 	.byte	0x04, 0x05
        /*023e*/ 	.short	(.L_190 - .L_189)
.L_189:
        /*0240*/ 	.word	0x00000100
        /*0244*/ 	.word	0x00000001
        /*0248*/ 	.word	0x00000001


	//----- nvinfo : EIATTR_CRS_STACK_SIZE
	.align		4
.L_190:
        /*024c*/ 	.byte	0x04, 0x1e
        /*024e*/ 	.short	(.L_192 - .L_191)
.L_191:
        /*0250*/ 	.word	0x00000000
.L_192:


//--------------------- .nv.info._ZN7cutlass13device_kernelIN5flash19enable_sm80_to_sm89INS1_16FlashAttnFwdSm80INS1_25CollectiveMainloopFwdSm80ILi8ELi1ELb1EN4cute5tupleIJNS5_1CILi128EEENS7_ILi48EEENS7_ILi256EEEEEELi256ENS_6half_tEfNS_4arch4Sm80ELb0ELb1ELb1ELb0ELb1ELb0ELb1ELb0EEENS1_21CollectiveEpilogueFwdINS6_IJS8_SA_S9_EEENS6_IJNS7_ILi1EEESI_SI_EEESC_SE_Li256ELb0ELb1ELb0ELb0EEENS1_19SingleTileSchedulerILb0ELb0ELb1ELi128EEEEEEEEEvNT_6ParamsE --------------------------
	.section	.nv.info._ZN7cutlass13device_kernelIN5flash19enable_sm80_to_sm89INS1_16FlashAttnFwdSm80INS1_25CollectiveMainloopFwdSm80ILi8ELi1ELb1EN4cute5tupleIJNS5_1CILi128EEENS7_ILi48EEENS7_ILi256EEEEEELi256ENS_6half_tEfNS_4arch4Sm80ELb0ELb1ELb1ELb0ELb1ELb0ELb1ELb0EEENS1_21CollectiveEpilogueFwdINS6_IJS8_SA_S9_EEENS6_IJNS7_ILi1EEESI_SI_EEESC_SE_Li256ELb0ELb1ELb0ELb0EEENS1_19SingleTileSchedulerILb0ELb0ELb1ELi128EEEEEEEEEvNT_6ParamsE,"",@"SHT_CUDA_INFO"
	.sectionflags	@""
	.align	4


	//----- nvinfo : EIATTR_CUDA_API_VERSION
	.align		4
        /*0000*/ 	.byte	0x04, 0x37
        /*0002*/ 	.short	(.L_194 - .L_193)
.L_193:
        /*0004*/ 	.word	0x00000082


	//----- nvinfo : EIATTR_SW2861232_WAR
	.align		4
.L_194:
        /*0008*/ 	.byte	0x01, 0x35
	.zero		2


	//----- nvinfo : EIATTR_PARAM_CBANK
	.align		4
        /*000c*/ 	.byte	0x04, 0x0a
        /*000e*/ 	.short	(.L_196 - .L_195)
	.align		4
.L_195:
        /*0010*/ 	.word	index@(.nv.constant0._ZN7cutlass13device_kernelIN5flash19enable_sm80_to_sm89INS1_16FlashAttnFwdSm80INS1_25CollectiveMainloopFwdSm80ILi8ELi1ELb1EN4cute5tupleIJNS5_1CILi128EEENS7_ILi48EEENS7_ILi256EEEEEELi256ENS_6half_tEfNS_4arch4Sm80ELb0ELb1ELb1ELb0ELb1ELb0ELb1ELb0EEENS1_21CollectiveEpilogueFwdINS6_IJS8_SA_S9_EEENS6_IJNS7_ILi1EEESI_SI_EEESC_SE_Li256ELb0ELb1ELb0ELb0EEENS1_19SingleTileSchedulerILb0ELb0ELb1ELi128EEEEEEEEEvNT_6ParamsE)
        /*0014*/ 	.short	0x0160
        /*0016*/ 	.short	0x0418


	//----- nvinfo : EIATTR_CBANK_PARAM_SIZE
	.align		4
.L_196:
        /*0018*/ 	.byte	0x03, 0x19
        /*001a*/ 	.short	0x0418


	//----- nvinfo : EIATTR_KPARAM_INFO
	.align		4
        /*001c*/ 	.byte	0x04, 0x17
        /*001e*/ 	.short	(.L_198 - .L_197)
.L_197:
        /*0020*/ 	.word	0x00000000
        /*0024*/ 	.short	0x0000
        /*0026*/ 	.short	0x0000
        /*0028*/ 	.byte	0x00, 0xf0, 0x61, 0x10


	//----- nvinfo : EIATTR_MAXREG_COUNT
	.align		4
.L_198:
        /*002c*/ 	.byte	0x03, 0x1b
        /*002e*/ 	.short	0x00ff


	//----- nvinfo : EIATTR_NUM_BARRIERS
	.align		4
        /*0030*/ 	.byte	0x02, 0x4c
        /*0032*/ 	.byte	0x02
	.zero		1


	//----- nvinfo : EIATTR_ANNOTATIONS
	.align		4
        /*0034*/ 	.byte	0x04, 0x55
        /*0036*/ 	.short	(.L_200 - .L_199)


	//   ....[0]....
.L_199:
        /* <DEDUP_REMOVED lines=87> */


	//----- nvinfo : EIATTR_MERCURY_ISA_VERSION
	.align		4
.L_200:
        /*0598*/ 	.byte	0x03, 0x5f
        /*059a*/ 	.short	0x0000


	//----- nvinfo : EIATTR_COOP_GROUP_MASK_REGIDS
	.align		4
        /*059c*/ 	.byte	0x04, 0x29
        /*059e*/ 	.short	(.L_202 - .L_201)


	//   ....[0]....
.L_201:
        /*05a0*/ 	.word	0xffffffff


	//   ....[1]....
        /*05a4*/ 	.word	0xffffffff


	//   ....[2]....
        /*05a8*/ 	.word	0xffffffff


	//   ....[3]....
        /*05ac*/ 	.word	0xffffffff


	//   ....[4]....
        /*05b0*/ 	.word	0xffffffff


	//   ....[5]....
        /*05b4*/ 	.word	0xffffffff


	//   ....[6]....
        /*05b8*/ 	.word	0xffffffff


	//   ....[7]....
        /*05bc*/ 	.word	0xffffffff


	//   ....[8]....
        /*05c0*/ 	.word	0xffffffff


	//   ....[9]....
        /*05c4*/ 	.word	0xffffffff


	//   ....[10]....
        /*05c8*/ 	.word	0xffffffff


	//   ....[11]....
        /*05cc*/ 	.word	0xffffffff


	//   ....[12]....
        /*05d0*/ 	.word	0xffffffff


	//   ....[13]....
        /*05d4*/ 	.word	0xffffffff


	//   ....[14]....
        /*05d8*/ 	.word	0xffffffff


	//   ....[15]....
        /*05dc*/ 	.word	0xffffffff


	//   ....[16]....
        /*05e0*/ 	.word	0xffffffff


	//   ....[17]....
        /*05e4*/ 	.word	0xffffffff


	//   ....[18]....
        /*05e8*/ 	.word	0xffffffff


	//   ....[19]....
        /*05ec*/ 	.word	0xffffffff


	//   ....[20]....
        /*05f0*/ 	.word	0xffffffff


	//   ....[21]....
        /*05f4*/ 	.word	0xffffffff


	//   ....[22]....
        /*05f8*/ 	.word	0xffffffff


	//   ....[23]....
        /*05fc*/ 	.word	0xffffffff


	//   ....[24]....
        /*0600*/ 	.word	0xffffffff


	//   ....[25]....
        /*0604*/ 	.word	0xffffffff


	//   ....[26]....
        /*0608*/ 	.word	0xffffffff


	//   ....[27]....
        /*060c*/ 	.word	0xffffffff


	//   ....[28]....
        /*0610*/ 	.word	0xffffffff


	//   ....[29]....
        /*0614*/ 	.word	0xffffffff


	//   ....[30]....
        /*0618*/ 	.word	0xffffffff


	//   ....[31]....
        /*061c*/ 	.word	0xffffffff


	//   ....[32]....
        /*0620*/ 	.word	0xffffffff


	//   ....[33]....
        /*0624*/ 	.word	0xffffffff


	//   ....[34]....
        /*0628*/ 	.word	0xffffffff


	//   ....[35]....
        /*062c*/ 	.word	0xffffffff


	//   ....[36]....
        /*0630*/ 	.word	0xffffffff


	//   ....[37]....
        /*0634*/ 	.word	0xffffffff


	//   ....[38]....
        /*0638*/ 	.word	0xffffffff


	//   ....[39]....
        /*063c*/ 	.word	0xffffffff


	//   ....[40]....
        /*0640*/ 	.word	0xffffffff


	//   ....[41]....
        /*0644*/ 	.word	0xffffffff


	//   ....[42]....
        /*0648*/ 	.word	0xffffffff


	//   ....[43]....
        /*064c*/ 	.word	0xffffffff


	//   ....[44]....
        /*0650*/ 	.word	0xffffffff


	//   ....[45]....
        /*0654*/ 	.word	0xffffffff


	//   ....[46]....
        /*0658*/ 	.word	0xffffffff


	//   ....[47]....
        /*065c*/ 	.word	0xffffffff


	//   ....[48]....
        /*0660*/ 	.word	0xffffffff


	//   ....[49]....
        /*0664*/ 	.word	0xffffffff


	//   ....[50]....
        /*0668*/ 	.word	0xffffffff


	//   ....[51]....
        /*066c*/ 	.word	0xffffffff


	//   ....[52]....
        /*0670*/ 	.word	0xffffffff


	//   ....[53]....
        /*0674*/ 	.word	0xffffffff


	//   ....[54]....
        /*0678*/ 	.word	0xffffffff


	//   ....[55]....
        /*067c*/ 	.word	0xffffffff


	//   ....[56]....
        /*0680*/ 	.word	0xffffffff


	//   ....[57]....
        /*0684*/ 	.word	0xffffffff


	//   ....[58]....
        /*0688*/ 	.word	0xffffffff


	//   ....[59]....
        /*068c*/ 	.word	0xffffffff


	//   ....[60]....
        /*0690*/ 	.word	0xffffffff


	//   ....[61]....
        /*0694*/ 	.word	0xffffffff


	//   ....[62]....
        /*0698*/ 	.word	0xffffffff


	//   ....[63]....
        /*069c*/ 	.word	0xffffffff


	//   ....[64]....
        /*06a0*/ 	.word	0xffffffff


	//   ....[65]....
        /*06a4*/ 	.word	0xffffffff


	//   ....[66]....
        /*06a8*/ 	.word	0xffffffff


	//   ....[67]....
        /*06ac*/ 	.word	0xffffffff


	//   ....[68]....
        /*06b0*/ 	.word	0xffffffff


	//   ....[69]....
        /*06b4*/ 	.word	0xffffffff


	//   ....[70]....
        /*06b8*/ 	.word	0xffffffff


	//   ....[71]....
        /*06bc*/ 	.word	0xffffffff


	//   ....[72]....
        /*06c0*/ 	.word	0xffffffff


	//   ....[73]....
        /*06c4*/ 	.word	0xffffffff


	//   ....[74]....
        /*06c8*/ 	.word	0xffffffff


	//   ....[75]....
        /*06cc*/ 	.word	0xffffffff


	//   ....[76]....
        /*06d0*/ 	.word	0xffffffff


	//   ....[77]....
        /*06d4*/ 	.word	0xffffffff


	//   ....[78]....
        /*06d8*/ 	.word	0xffffffff


	//   ....[79]....
        /*06dc*/ 	.word	0xffffffff


	//   ....[80]....
        /*06e0*/ 	.word	0xffffffff


	//   ....[81]....
        /*06e4*/ 	.word	0xffffffff


	//   ....[82]....
        /*06e8*/ 	.word	0xffffffff


	//   ....[83]....
        /*06ec*/ 	.word	0xffffffff


	//   ....[84]....
        /*06f0*/ 	.word	0xffffffff


	//   ....[85]....
        /*06f4*/ 	.word	0xffffffff


	//   ....[86]....
        /*06f8*/ 	.word	0xffffffff


	//   ....[87]....
        /*06fc*/ 	.word	0xffffffff


	//   ....[88]....
        /*0700*/ 	.word	0xffffffff


	//   ....[89]....
        /*0704*/ 	.word	0xffffffff


	//   ....[90]....
        /*0708*/ 	.word	0xffffffff


	//   ....[91]....
        /*070c*/ 	.word	0xffffffff


	//   ....[92]....
        /*0710*/ 	.word	0xffffffff


	//   ....[93]....
        /*0714*/ 	.word	0xffffffff


	//   ....[94]....
        /*0718*/ 	.word	0xffffffff


	//   ....[95]....
        /*071c*/ 	.word	0xffffffff


	//   ....[96]....
        /*0720*/ 	.word	0xffffffff


	//   ....[97]....
        /*0724*/ 	.word	0xffffffff


	//----- nvinfo : EIATTR_COOP_GROUP_INSTR_OFFSETS
	.align		4
.L_202:
        /*0728*/ 	.byte	0x04, 0x28
        /*072a*/ 	.short	(.L_204 - .L_203)


	//   ....[0]....
.L_203:
        /*072c*/ 	.word	0x000012c0


	//   ....[1]....
        /*0730*/ 	.word	0x000012f0


	//   ....[2]....
        /*0734*/ 	.word	0x00001320


	//   ....[3]....
        /*0738*/ 	.word	0x00001360


	//   ....[4]....
        /*073c*/ 	.word	0x00001390


	//   ....[5]....
        /*0740*/ 	.word	0x00001580


	//   ....[6]....
        /*0744*/ 	.word	0x000015a0


	//   ....[7]....
        /*0748*/ 	.word	0x000015b0


	//   ....[8]....
        /*074c*/ 	.word	0x00001720


	//   ....[9]....
        /*0750*/ 	.word	0x00001760


	//   ....[10]....
        /*0754*/ 	.word	0x00001780


	//   ....[11]....
        /*0758*/ 	.word	0x00001810


	//   ....[12]....
        /*075c*/ 	.word	0x00001cb0


	//   ....[13]....
        /*0760*/ 	.word	0x00001ce0


	//   ....[14]....
        /*0764*/ 	.word	0x00002150


	//   ....[15]....
        /*0768*/ 	.word	0x00002160


	//   ....[16]....
        /*076c*/ 	.word	0x000031d0


	//   ....[17]....
        /*0770*/ 	.word	0x000031e0


	//   ....[18]....
        /*0774*/ 	.word	0x00003230


	//   ....[19]....
        /*0778*/ 	.word	0x00003290


	//   ....[20]....
        /*077c*/ 	.word	0x00003760


	//   ....[21]....
        /*0780*/ 	.word	0x00003960


	//   ....[22]....
        /*0784*/ 	.word	0x000046f0


	//   ....[23]....
        /*0788*/ 	.word	0x00004720


	//   ....[24]....
        /*078c*/ 	.word	0x000048d0


	//   ....[25]....
        /*0790*/ 	.word	0x00004980


	//   ....[26]....
        /*0794*/ 	.word	0x00005bc0


	//   ....[27]....
        /*0798*/ 	.word	0x00005bd0


	//   ....[28]....
        /*079c*/ 	.word	0x00005d10


	//   ....[29]....
        /*07a0*/ 	.word	0x00005d20


	//   ....[30]....
        /*07a4*/ 	.word	0x00006db0


	//   ....[31]....
        /*07a8*/ 	.word	0x00006dd0


	//   ....[32]....
        /*07ac*/ 	.word	0x00006df0


	//   ....[33]....
        /*07b0*/ 	.word	0x00006e10


	//   ....[34]....
        /*07b4*/ 	.word	0x000070f0


	//   ....[35]....
        /*07b8*/ 	.word	0x00007410


	//   ....[36]....
        /*07bc*/ 	.word	0x00007ac0


	//   ....[37]....
        /*07c0*/ 	.word	0x00007ae0


	//   ....[38]....
        /*07c4*/ 	.word	0x00008320


	//   ....[39]....
        /*07c8*/ 	.word	0x00008420


	//   ....[40]....
        /*07cc*/ 	.word	0x00009db0


	//   ....[41]....
        /*07d0*/ 	.word	0x00009de0


	//   ....[42]....
        /*07d4*/ 	.word	0x00009f10


	//   ....[43]....
        /*07d8*/ 	.word	0x00009f20


	//   ....[44]....
        /*07dc*/ 	.word	0x0000af30


	//   ....[45]....
        /*07e0*/ 	.word	0x0000af50


	//   ....[46]....
        /*07e4*/ 	.word	0x0000af70


	//   ....[47]....
        /*07e8*/ 	.word	0x0000af90


	//   ....[48]....
        /*07ec*/ 	.word	0x0000b2b0


	//   ....[49]....
        /*07f0*/ 	.word	0x0000b2d0


	//   ....[50]....
        /*07f4*/ 	.word	0x0000b8e0


	//   ....[51]....
        /*07f8*/ 	.word	0x0000b900


	//   ....[52]....
        /*07fc*/ 	.word	0x0000cf50


	//   ....[53]....
        /*0800*/ 	.word	0x0000cf70


	//   ....[54]....
        /*0804*/ 	.word	0x0000d120


	//   ....[55]....
        /*0808*/ 	.word	0x0000d130


	//   ....[56]....
        /*080c*/ 	.word	0x0000e140


	//   ....[57]....
        /*0810*/ 	.word	0x0000e160


	//   ....[58]....
        /*0814*/ 	.word	0x0000e170


	//   ....[59]....
        /*0818*/ 	.word	0x0000e180


	//   ....[60]....
        /*081c*/ 	.word	0x0000e4a0


	//   ....[61]....
        /*0820*/ 	.word	0x0000e970


	//   ....[62]....
        /*0824*/ 	.word	0x0000ee50


	//   ....[63]....
        /*0828*/ 	.word	0x0000ee70


	//   ....[64]....
        /*082c*/ 	.word	0x0000f680


	//   ....[65]....
        /*0830*/ 	.word	0x0000f7b0


	//   ....[66]....
        /*0834*/ 	.word	0x00010b60


	//   ....[67]....
        /*0838*/ 	.word	0x00010b70


	//   ....[68]....
        /*083c*/ 	.word	0x00010ba0


	//   ....[69]....
        /*0840*/ 	.word	0x00010bc0


	//   ....[70]....
        /*0844*/ 	.word	0x00012530


	//   ....[71]....
        /*0848*/ 	.word	0x00012540


	//   ....[72]....
        /*084c*/ 	.word	0x00012560


	//   ....[73]....
        /*0850*/ 	.word	0x00012570


	//   ....[74]....
        /*0854*/ 	.word	0x00012590


	//   ....[75]....
        /*0858*/ 	.word	0x000125e0


	//   ....[76]....
        /*085c*/ 	.word	0x000128b0


	//   ....[77]....
        /*0860*/ 	.word	0x000128e0


	//   ....[78]....
        /*0864*/ 	.word	0x00012aa0


	//   ....[79]....
        /*0868*/ 	.word	0x00012ad0


	//   ....[80]....
        /*086c*/ 	.word	0x00012c90


	//   ....[81]....
        /*0870*/ 	.word	0x00012cb0


	//   ....[82]....
        /*0874*/ 	.word	0x00013400


	//   ....[83]....
        /*0878*/ 	.word	0x00013420


	//   ....[84]....
        /*087c*/ 	.word	0x000135b0


	//   ....[85]....
        /*0880*/ 	.word	0x000135e0


	//   ....[86]....
        /*0884*/ 	.word	0x00013770


	//   ....[87]....
        /*0888*/ 	.word	0x000137a0


	//   ....[88]....
        /*088c*/ 	.word	0x00013930


	//   ....[89]....
        /*0890*/ 	.word	0x00013950


	//   ....[90]....
        /*0894*/ 	.word	0x00013b00


	//   ....[91]....
        /*0898*/ 	.word	0x00013b40


	//   ....[92]....
        /*089c*/ 	.word	0x00013b80


	//   ....[93]....
        /*08a0*/ 	.word	0x00013bc0


	//   ....[94]....
        /*08a4*/ 	.word	0x00013bf0


	//   ....[95]....
        /*08a8*/ 	.word	0x00013c30


	//   ....[96]....
        /*08ac*/ 	.word	0x00013c60


	//   ....[97]....
        /*08b0*/ 	.word	0x00013ca0


	//----- nvinfo : EIATTR_EXIT_INSTR_OFFSETS
	.align		4
.L_204:
        /*08b4*/ 	.byte	0x04, 0x1c
        /*08b6*/ 	.short	(.L_206 - .L_205)


	//   ....[0]....
.L_205:
        /*08b8*/ 	.word	0x00000040


	//   ....[1]....
        /*08bc*/ 	.word	0x00012cc0


	//   ....[2]....
        /*08c0*/ 	.word	0x00012e00


	//   ....[3]....
        /*08c4*/ 	.word	0x00012e60


	//   ....[4]....
        /*08c8*/ 	.word	0x00013960


	//   ....[5]....
        /*08cc*/ 	.word	0x00013a70


	//   ....[6]....
        /*08d0*/ 	.word	0x00013ad0


	//----- nvinfo : EIATTR_CTAIDZ_USED
	.align		4
.L_206:
        /*08d4*/ 	.byte	0x01, 0x04
	.zero		2


	//----- nvinfo : EIATTR_MAX_THREADS
	.align		4
        /*08d8*/ 	.byte	0x04, 0x05
        /*08da*/ 	.short	(.L_208 - .L_207)
.L_207:
        /*08dc*/ 	.word	0x00000100
        /*08e0*/ 	.word	0x00000001
        /*08e4*/ 	.word	0x00000001


	//----- nvinfo : EIATTR_CRS_STACK_SIZE
	.align		4
.L_208:
        /*08e8*/ 	.byte	0x04, 0x1e
        /*08ea*/ 	.short	(.L_210 - .L_209)
.L_209:
        /*08ec*/ 	.word	0x00000000
.L_210:


//--------------------- .nv.info._ZN7cutlass13device_kernelIN5flash19enable_sm80_to_sm89INS1_16FlashAttnFwdSm80INS1_25CollectiveMainloopFwdSm80ILi8ELi1ELb1EN4cute5tupleIJNS5_1CILi128EEENS7_ILi48EEENS7_ILi256EEEEEELi256ENS_6half_tEfNS_4arch4Sm80ELb0ELb1ELb1ELb1ELb1ELb0ELb1ELb0EEENS1_21CollectiveEpilogueFwdINS6_IJS8_SA_S9_EEENS6_IJNS7_ILi1EEESI_SI_EEESC_SE_Li256ELb1ELb1ELb0ELb0EEENS1_19SingleTileSchedulerILb1ELb0ELb1ELi128EEEEEEEEEvNT_6ParamsE --------------------------
	.section	.nv.info._ZN7cutlass13device_kernelIN5flash19enable_sm80_to_sm89INS1_16FlashAttnFwdSm80INS1_25CollectiveMainloopFwdSm80ILi8ELi1ELb1EN4cute5tupleIJNS5_1CILi128EEENS7_ILi48EEENS7_ILi256EEEEEELi256ENS_6half_tEfNS_4arch4Sm80ELb0ELb1ELb1ELb1ELb1ELb0ELb1ELb0EEENS1_21CollectiveEpilogueFwdINS6_IJS8_SA_S9_EEENS6_IJNS7_ILi1EEESI_SI_EEESC_SE_Li256ELb1ELb1ELb0ELb0EEENS1_19SingleTileSchedulerILb1ELb0ELb1ELi128EEEEEEEEEvNT_6ParamsE,"",@"SHT_CUDA_INFO"
	.sectionflags	@""
	.align	4


	//----- nvinfo : EIATTR_CUDA_API_VERSION
	.align		4
        /*0000*/ 	.byte	0x04, 0x37
        /*0002*/ 	.short	(.L_212 - .L_211)
.L_211:
        /*0004*/ 	.word	0x00000082


	//----- nvinfo : EIATTR_SW2861232_WAR
	.align		4
.L_212:
        /*0008*/ 	.byte	0x01, 0x35
	.zero		2


	//----- nvinfo : EIATTR_PARAM_CBANK
	.align		4
        /*000c*/ 	.byte	0x04, 0x0a
        /*000e*/ 	.short	(.L_214 - .L_213)
	.align		4
.L_213:
        /*0010*/ 	.word	index@(.nv.constant0._ZN7cutlass13device_kernelIN5flash19enable_sm80_to_sm89INS1_16FlashAttnFwdSm80INS1_25CollectiveMainloopFwdSm80ILi8ELi1ELb1EN4cute5tupleIJNS5_1CILi128EEENS7_ILi48EEENS7_ILi256EEEEEELi256ENS_6half_tEfNS_4arch4Sm80ELb0ELb1ELb1ELb1ELb1ELb0ELb1ELb0EEENS1_21CollectiveEpilogueFwdINS6_IJS8_SA_S9_EEENS6_IJNS7_ILi1EEESI_SI_EEESC_SE_Li256ELb1ELb1ELb0ELb0EEENS1_19SingleTileSchedulerILb1ELb0ELb1ELi128EEEEEEEEEvNT_6ParamsE)
        /*0014*/ 	.short	0x0160
        /*0016*/ 	.short	0x0418


	//----- nvinfo : EIATTR_CBANK_PARAM_SIZE
	.align		4
.L_214:
        /*0018*/ 	.byte	0x03, 0x19
        /*001a*/ 	.short	0x0418


	//----- nvinfo : EIATTR_KPARAM_INFO
	.align		4
        /*001c*/ 	.byte	0x04, 0x17
        /*001e*/ 	.short	(.L_216 - .L_215)
.L_215:
        /*0020*/ 	.word	0x00000000
        /*0024*/ 	.short	0x0000
        /*0026*/ 	.short	0x0000
        /*0028*/ 	.byte	0x00, 0xf0, 0x61, 0x10


	//----- nvinfo : EIATTR_MAXREG_COUNT
	.align		4
.L_216:
        /*002c*/ 	.byte	0x03, 0x1b
        /*002e*/ 	.short	0x00ff


	//----- nvinfo : EIATTR_NUM_BARRIERS
	.align		4
        /*0030*/ 	.byte	0x02, 0x4c
        /*0032*/ 	.byte	0x02
	.zero		1


	//----- nvinfo : EIATTR_ANNOTATIONS
	.align		4
        /*0034*/ 	.byte	0x04, 0x55
        /*0036*/ 	.short	(.L_218 - .L_217)


	//   ....[0]....
.L_217:
        /* <DEDUP_REMOVED lines=88> */


	//----- nvinfo : EIATTR_MERCURY_ISA_VERSION
	.align		4
.L_218:
        /*05a0*/ 	.byte	0x03, 0x5f
        /*05a2*/ 	.short	0x0000


	//----- nvinfo : EIATTR_COOP_GROUP_MASK_REGIDS
	.align		4
        /*05a4*/ 	.byte	0x04, 0x29
        /*05a6*/ 	.short	(.L_220 - .L_219)


	//   ....[0]....
.L_219:
        /*05a8*/ 	.word	0xffffffff


	//   ....[1]....
        /*05ac*/ 	.word	0xffffffff


	//   ....[2]....
        /*05b0*/ 	.word	0xffffffff


	//   ....[3]....
        /*05b4*/ 	.word	0xffffffff


	//   ....[4]....
        /*05b8*/ 	.word	0xffffffff


	//   ....[5]....
        /*05bc*/ 	.word	0xffffffff


	//   ....[6]....
        /*05c0*/ 	.word	0xffffffff


	//   ....[7]....
        /*05c4*/ 	.word	0xffffffff


	//   ....[8]....
        /*05c8*/ 	.word	0xffffffff


	//   ....[9]....
        /*05cc*/ 	.word	0xffffffff


	//   ....[10]....
        /*05d0*/ 	.word	0xffffffff


	//   ....[11]....
        /*05d4*/ 	.word	0xffffffff


	//   ....[12]....
        /*05d8*/ 	.word	0xffffffff


	//   ....[13]....
        /*05dc*/ 	.word	0xffffffff


	//   ....[14]....
        /*05e0*/ 	.word	0xffffffff


	//   ....[15]....
        /*05e4*/ 	.word	0xffffffff


	//   ....[16]....
        /*05e8*/ 	.word	0xffffffff


	//   ....[17]....
        /*05ec*/ 	.word	0xffffffff


	//   ....[18]....
        /*05f0*/ 	.word	0xffffffff


	//   ....[19]....
        /*05f4*/ 	.word	0xffffffff


	//   ....[20]....
        /*05f8*/ 	.word	0xffffffff


	//   ....[21]....
        /*05fc*/ 	.word	0xffffffff


	//   ....[22]....
        /*0600*/ 	.word	0xffffffff


	//   ....[23]....
        /*0604*/ 	.word	0xffffffff


	//   ....[24]....
        /*0608*/ 	.word	0xffffffff


	//   ....[25]....
        /*060c*/ 	.word	0xffffffff


	//   ....[26]....
        /*0610*/ 	.word	0xffffffff


	//   ....[27]....
        /*0614*/ 	.word	0xffffffff


	//   ....[28]....
        /*0618*/ 	.word	0xffffffff


	//   ....[29]....
        /*061c*/ 	.word	0xffffffff


	//   ....[30]....
        /*0620*/ 	.word	0xffffffff


	//   ....[31]....
        /*0624*/ 	.word	0xffffffff


	//   ....[32]....
        /*0628*/ 	.word	0xffffffff


	//   ....[33]....
        /*062c*/ 	.word	0xffffffff


	//   ....[34]....
        /*0630*/ 	.word	0xffffffff


	//   ....[35]....
        /*0634*/ 	.word	0xffffffff


	//   ....[36]....
        /*0638*/ 	.word	0xffffffff


	//   ....[37]....
        /*063c*/ 	.word	0xffffffff


	//   ....[38]....
        /*0640*/ 	.word	0xffffffff


	//   ....[39]....
        /*0644*/ 	.word	0xffffffff


	//   ....[40]....
        /*0648*/ 	.word	0xffffffff


	//   ....[41]....
        /*064c*/ 	.word	0xffffffff


	//   ....[42]....
        /*0650*/ 	.word	0xffffffff


	//   ....[43]....
        /*0654*/ 	.word	0xffffffff


	//   ....[44]....
        /*0658*/ 	.word	0xffffffff


	//   ....[45]....
        /*065c*/ 	.word	0xffffffff


	//   ....[46]....
        /*0660*/ 	.word	0xffffffff


	//   ....[47]....
        /*0664*/ 	.word	0xffffffff


	//   ....[48]....
        /*0668*/ 	.word	0xffffffff


	//   ....[49]....
        /*066c*/ 	.word	0xffffffff


	//   ....[50]....
        /*0670*/ 	.word	0xffffffff


	//   ....[51]....
        /*0674*/ 	.word	0xffffffff


	//   ....[52]....
        /*0678*/ 	.word	0xffffffff


	//   ....[53]....
        /*067c*/ 	.word	0xffffffff


	//   ....[54]....
        /*0680*/ 	.word	0xffffffff


	//   ....[55]....
        /*0684*/ 	.word	0xffffffff


	//   ....[56]....
        /*0688*/ 	.word	0xffffffff


	//   ....[57]....
        /*068c*/ 	.word	0xffffffff


	//   ....[58]....
        /*0690*/ 	.word	0xffffffff


	//   ....[59]....
        /*0694*/ 	.word	0xffffffff


	//   ....[60]....
        /*0698*/ 	.word	0xffffffff


	//   ....[61]....
        /*069c*/ 	.word	0xffffffff


	//   ....[62]....
        /*06a0*/ 	.word	0xffffffff


	//   ....[63]....
        /*06a4*/ 	.word	0xffffffff


	//   ....[64]....
        /*06a8*/ 	.word	0xffffffff


	//   ....[65]....
        /*06ac*/ 	.word	0xffffffff


	//   ....[66]....
        /*06b0*/ 	.word	0xffffffff


	//   ....[67]....
        /*06b4*/ 	.word	0xffffffff


	//   ....[68]....
        /*06b8*/ 	.word	0xffffffff


	//   ....[69]....
        /*06bc*/ 	.word	0xffffffff


	//   ....[70]....
        /*06c0*/ 	.word	0xffffffff


	//   ....[71]....
        /*06c4*/ 	.word	0xffffffff


	//   ....[72]....
        /*06c8*/ 	.word	0xffffffff


	//   ....[73]....
        /*06cc*/ 	.word	0xffffffff


	//   ....[74]....
        /*06d0*/ 	.word	0xffffffff


	//   ....[75]....
        /*06d4*/ 	.word	0xffffffff


	//   ....[76]....
        /*06d8*/ 	.word	0xffffffff


	//   ....[77]....
        /*06dc*/ 	.word	0xffffffff


	//   ....[78]....
        /*06e0*/ 	.word	0xffffffff


	//   ....[79]....
        /*06e4*/ 	.word	0xffffffff


	//   ....[80]....
        /*06e8*/ 	.word	0xffffffff


	//   ....[81]....
        /*06ec*/ 	.word	0xffffffff


	//   ....[82]....
        /*06f0*/ 	.word	0xffffffff


	//   ....[83]....
        /*06f4*/ 	.word	0xffffffff


	//   ....[84]....
        /*06f8*/ 	.word	0xffffffff


	//   ....[85]....
        /*06fc*/ 	.word	0xffffffff


	//   ....[86]....
        /*0700*/ 	.word	0xffffffff


	//   ....[87]....
        /*0704*/ 	.word	0xffffffff


	//   ....[88]....
        /*0708*/ 	.word	0xffffffff


	//   ....[89]....
        /*070c*/ 	.word	0xffffffff


	//   ....[90]....
        /*0710*/ 	.word	0xffffffff


	//   ....[91]....
        /*0714*/ 	.word	0xffffffff


	//   ....[92]....
        /*0718*/ 	.word	0xffffffff


	//   ....[93]....
        /*071c*/ 	.word	0xffffffff


	//   ....[94]....
        /*0720*/ 	.word	0xffffffff


	//   ....[95]....
        /*0724*/ 	.word	0xffffffff


	//   ....[96]....
        /*0728*/ 	.word	0xffffffff


	//   ....[97]....
        /*072c*/ 	.word	0xffffffff


	//   ....[98]....
        /*0730*/ 	.word	0xffffffff


	//----- nvinfo : EIATTR_COOP_GROUP_INSTR_OFFSETS
	.align		4
.L_220:
        /*0734*/ 	.byte	0x04, 0x28
        /*0736*/ 	.short	(.L_222 - .L_221)


	//   ....[0]....
.L_221:
        /*0738*/ 	.word	0x000000a0


	//   ....[1]....
        /*073c*/ 	.word	0x00001970


	//   ....[2]....
        /*0740*/ 	.word	0x000019a0


	//   ....[3]....
        /*0744*/ 	.word	0x000019f0


	//   ....[4]....
        /*0748*/ 	.word	0x00001a20


	//   ....[5]....
        /*074c*/ 	.word	0x00001a50


	//   ....[6]....
        /*0750*/ 	.word	0x00001cd0


	//   ....[7]....
        /*0754*/ 	.word	0x00001ce0


	//   ....[8]....
        /*0758*/ 	.word	0x00001cf0


	//   ....[9]....
        /*075c*/ 	.word	0x00001e30


	//   ....[10]....
        /*0760*/ 	.word	0x00001e70


	//   ....[11]....
        /*0764*/ 	.word	0x00002170


	//   ....[12]....
        /*0768*/ 	.word	0x00002190


	//   ....[13]....
        /*076c*/ 	.word	0x000023c0


	//   ....[14]....
        /*0770*/ 	.word	0x00002410


	//   ....[15]....
        /*0774*/ 	.word	0x00002850


	//   ....[16]....
        /*0778*/ 	.word	0x00002860


	//   ....[17]....
        /*077c*/ 	.word	0x00003930


	//   ....[18]....
        /*0780*/ 	.word	0x00003940


	//   ....[19]....
        /*0784*/ 	.word	0x00003a50


	//   ....[20]....
        /*0788*/ 	.word	0x00003a70


	//   ....[21]....
        /*078c*/ 	.word	0x00003e40


	//   ....[22]....
        /*0790*/ 	.word	0x000045d0


	//   ....[23]....
        /*0794*/ 	.word	0x00004ee0


	//   ....[24]....
        /*0798*/ 	.word	0x00004f20


	//   ....[25]....
        /*079c*/ 	.word	0x00004f40


	//   ....[26]....
        /*07a0*/ 	.word	0x00005030


	//   ....[27]....
        /*07a4*/ 	.word	0x00006350


	//   ....[28]....
        /*07a8*/ 	.word	0x00006360


	//   ....[29]....
        /*07ac*/ 	.word	0x000064a0


	//   ....[30]....
        /*07b0*/ 	.word	0x000064b0


	//   ....[31]....
        /*07b4*/ 	.word	0x00007550


	//   ....[32]....
        /*07b8*/ 	.word	0x00007570


	//   ....[33]....
        /*07bc*/ 	.word	0x00007590


	//   ....[34]....
        /*07c0*/ 	.word	0x000075b0


	//   ....[35]....
        /*07c4*/ 	.word	0x000078b0


	//   ....[36]....
        /*07c8*/ 	.word	0x00007ba0


	//   ....[37]....
        /*07cc*/ 	.word	0x00008250


	//   ....[38]....
        /*07d0*/ 	.word	0x00008270


	//   ....[39]....
        /*07d4*/ 	.word	0x00008a80


	//   ....[40]....
        /*07d8*/ 	.word	0x00008b80


	//   ....[41]....
        /*07dc*/ 	.word	0x0000a500


	//   ....[42]....
        /*07e0*/ 	.word	0x0000a530


	//   ....[43]....
        /*07e4*/ 	.word	0x0000a660


	//   ....[44]....
        /*07e8*/ 	.word	0x0000a670


	//   ....[45]....
        /*07ec*/ 	.word	0x0000b680


	//   ....[46]....
        /*07f0*/ 	.word	0x0000b6a0


	//   ....[47]....
        /*07f4*/ 	.word	0x0000b6c0


	//   ....[48]....
        /*07f8*/ 	.word	0x0000b6e0


	//   ....[49]....
        /*07fc*/ 	.word	0x0000ba00


	//   ....[50]....
        /*0800*/ 	.word	0x0000ba20


	//   ....[51]....
        /*0804*/ 	.word	0x0000c030


	//   ....[52]....
        /*0808*/ 	.word	0x0000c050


	//   ....[53]....
        /*080c*/ 	.word	0x0000d6a0


	//   ....[54]....
        /*0810*/ 	.word	0x0000d6c0


	//   ....[55]....
        /*0814*/ 	.word	0x0000d870


	//   ....[56]....
        /*0818*/ 	.word	0x0000d880


	//   ....[57]....
        /*081c*/ 	.word	0x0000e880


	//   ....[58]....
        /*0820*/ 	.word	0x0000e8a0


	//   ....[59]....
        /*0824*/ 	.word	0x0000e8b0


	//   ....[60]....
        /*0828*/ 	.word	0x0000e8c0


	//   ....[61]....
        /*082c*/ 	.word	0x0000ebd0


	//   ....[62]....
        /*0830*/ 	.word	0x0000f090


	//   ....[63]....
        /*0834*/ 	.word	0x0000f560


	//   ....[64]....
        /*0838*/ 	.word	0x0000f580


	//   ....[65]....
        /*083c*/ 	.word	0x0000fd80


	//   ....[66]....
        /*0840*/ 	.word	0x0000fea0


	//   ....[67]....
        /*0844*/ 	.word	0x00011270


	//   ....[68]....
        /*0848*/ 	.word	0x00011280


	//   ....[69]....
        /*084c*/ 	.word	0x000112b0


	//   ....[70]....
        /*0850*/ 	.word	0x000112d0


	//   ....[71]....
        /*0854*/ 	.word	0x00012d60


	//   ....[72]....
        /*0858*/ 	.word	0x00012d90


	//   ....[73]....
        /*085c*/ 	.word	0x00012dd0


	//   ....[74]....
        /*0860*/ 	.word	0x00012e10


	//   ....[75]....
        /*0864*/ 	.word	0x00013030


	//   ....[76]....
        /*0868*/ 	.word	0x00013040


	//   ....[77]....
        /*086c*/ 	.word	0x00013240


	//   ....[78]....
        /*0870*/ 	.word	0x00013270


	//   ....[79]....
        /*0874*/ 	.word	0x00013430


	//   ....[80]....
        /*0878*/ 	.word	0x00013460


	//   ....[81]....
        /*087c*/ 	.word	0x00013620


	//   ....[82]....
        /*0880*/ 	.word	0x00013640


	//   ....[83]....
        /*0884*/ 	.word	0x00013ff0


	//   ....[84]....
        /*0888*/ 	.word	0x00014010


	//   ....[85]....
        /*088c*/ 	.word	0x000141a0


	//   ....[86]....
        /*0890*/ 	.word	0x000141d0


	//   ....[87]....
        /*0894*/ 	.word	0x00014360


	//   ....[88]....
        /*0898*/ 	.word	0x00014390


	//   ....[89]....
        /*089c*/ 	.word	0x00014520


	//   ....[90]....
        /*08a0*/ 	.word	0x00014540


	//   ....[91]....
        /*08a4*/ 	.word	0x00014700


	//   ....[92]....
        /*08a8*/ 	.word	0x00014760


	//   ....[93]....
        /*08ac*/ 	.word	0x000147c0


	//   ....[94]....
        /*08b0*/ 	.word	0x00014820


	//   ....[95]....
        /*08b4*/ 	.word	0x00014870


	//   ....[96]....
        /*08b8*/ 	.word	0x000148d0


	//   ....[97]....
        /*08bc*/ 	.word	0x00014920


	//   ....[98]....
        /*08c0*/ 	.word	0x00014980


	//----- nvinfo : EIATTR_EXIT_INSTR_OFFSETS
	.align		4
.L_222:
        /*08c4*/ 	.byte	0x04, 0x1c
        /*08c6*/ 	.short	(.L_224 - .L_223)


	//   ....[0]....
.L_223:
        /*08c8*/ 	.word	0x00000450


	//   ....[1]....
        /*08cc*/ 	.word	0x00013650


	//   ....[2]....
        /*08d0*/ 	.word	0x00013790


	//   ....[3]....
        /*08d4*/ 	.word	0x000137f0


	//   ....[4]....
        /*08d8*/ 	.word	0x00014550


	//   ....[5]....
        /*08dc*/ 	.word	0x00014660


	//   ....[6]....
        /*08e0*/ 	.word	0x000146c0


	//----- nvinfo : EIATTR_CTAIDZ_USED
	.align		4
.L_224:
        /*08e4*/ 	.byte	0x01, 0x04
	.zero		2


	//----- nvinfo : EIATTR_MAX_THREADS
	.align		4
        /*08e8*/ 	.byte	0x04, 0x05
        /*08ea*/ 	.short	(.L_226 - .L_225)
.L_225:
        /*08ec*/ 	.word	0x00000100
        /*08f0*/ 	.word	0x00000001
        /*08f4*/ 	.word	0x00000001


	//----- nvinfo : EIATTR_CRS_STACK_SIZE
	.align		4
.L_226:
        /*08f8*/ 	.byte	0x04, 0x1e
        /*08fa*/ 	.short	(.L_228 - .L_227)
.L_227:
        /*08fc*/ 	.word	0x00000000
.L_228:


//--------------------- .nv.info._ZN7cutlass13device_kernelIN5flash19enable_sm80_to_sm89INS1_16FlashAttnFwdSm80INS1_25CollectiveMainloopFwdSm80ILi8ELi1ELb0EN4cute5tupleIJNS5_1CILi128EEENS7_ILi32EEENS7_ILi256EEEEEELi256ENS_6half_tEfNS_4arch4Sm80ELb0ELb1ELb1ELb1ELb1ELb1ELb1ELb0EEENS1_21CollectiveEpilogueFwdINS6_IJS8_SA_S9_EEENS6_IJNS7_ILi1EEESI_SI_EEESC_SE_Li256ELb1ELb1ELb0ELb0EEENS1_19SingleTileSchedulerILb1ELb0ELb1ELi128EEEEEEEEEvNT_6ParamsE --------------------------
	.section	.nv.info._ZN7cutlass13device_kernelIN5flash19enable_sm80_to_sm89INS1_16FlashAttnFwdSm80INS1_25CollectiveMainloopFwdSm80ILi8ELi1ELb0EN4cute5tupleIJNS5_1CILi128EEENS7_ILi32EEENS7_ILi256EEEEEELi256ENS_6half_tEfNS_4arch4Sm80ELb0ELb1ELb1ELb1ELb1ELb1ELb1ELb0EEENS1_21CollectiveEpilogueFwdINS6_IJS8_SA_S9_EEENS6_IJNS7_ILi1EEESI_SI_EEESC_SE_Li256ELb1ELb1ELb0ELb0EEENS1_19SingleTileSchedulerILb1ELb0ELb1ELi128EEEEEEEEEvNT_6ParamsE,"",@"SHT_CUDA_INFO"
	.sectionflags	@""
	.align	4


	//----- nvinfo : EIATTR_CUDA_API_VERSION
	.align		4
        /*0000*/ 	.byte	0x04, 0x37
        /*0002*/ 	.short	(.L_230 - .L_229)
.L_229:
        /*0004*/ 	.word	0x00000082


	//----- nvinfo : EIATTR_SW2861232_WAR
	.align		4
.L_230:
        /*0008*/ 	.byte	0x01, 0x35
	.zero		2


	//----- nvinfo : EIATTR_PARAM_CBANK
	.align		4
        /*000c*/ 	.byte	0x04, 0x0a
        /*000e*/ 	.short	(.L_232 - .L_231)
	.align		4
.L_231:
        /*0010*/ 	.word	index@(.nv.constant0._ZN7cutlass13device_kernelIN5flash19enable_sm80_to_sm89INS1_16FlashAttnFwdSm80INS1_25CollectiveMainloopFwdSm80ILi8ELi1ELb0EN4cute5tupleIJNS5_1CILi128EEENS7_ILi32EEENS7_ILi256EEEEEELi256ENS_6half_tEfNS_4arch4Sm80ELb0ELb1ELb1ELb1ELb1ELb1ELb1ELb0EEENS1_21CollectiveEpilogueFwdINS6_IJS8_SA_S9_EEENS6_IJNS7_ILi1EEESI_SI_EEESC_SE_Li256ELb1ELb1ELb0ELb0EEENS1_19SingleTileSchedulerILb1ELb0ELb1ELi128EEEEEEEEEvNT_6ParamsE)
        /*0014*/ 	.short	0x0160
        /*0016*/ 	.short	0x0418


	//----- nvinfo : EIATTR_CBANK_PARAM_SIZE
	.align		4
.L_232:
        /*0018*/ 	.byte	0x03, 0x19
        /*001a*/ 	.short	0x0418


	//----- nvinfo : EIATTR_KPARAM_INFO
	.align		4
        /*001c*/ 	.byte	0x04, 0x17
        /*001e*/ 	.short	(.L_234 - .L_233)
.L_233:
        /*0020*/ 	.word	0x00000000
        /*0024*/ 	.short	0x0000
        /*0026*/ 	.short	0x0000
        /*0028*/ 	.byte	0x00, 0xf0, 0x61, 0x10


	//----- nvinfo : EIATTR_MAXREG_COUNT
	.align		4
.L_234:
        /*002c*/ 	.byte	0x03, 0x1b
        /*002e*/ 	.short	0x00ff


	//----- nvinfo : EIATTR_NUM_BARRIERS
	.align		4
        /*0030*/ 	.byte	0x02, 0x4c
        /*0032*/ 	.byte	0x02
	.zero		1


	//----- nvinfo : EIATTR_MERCURY_ISA_VERSION
	.align		4
        /*0034*/ 	.byte	0x03, 0x5f
        /*0036*/ 	.short	0x0000


	//----- nvinfo : EIATTR_COOP_GROUP_MASK_REGIDS
	.align		4
        /*0038*/ 	.byte	0x04, 0x29
        /*003a*/ 	.short	(.L_236 - .L_235)


	//   ....[0]....
.L_235:
        /*003c*/ 	.word	0xffffffff


	//   ....[1]....
        /*0040*/ 	.word	0xffffffff


	//   ....[2]....
        /*0044*/ 	.word	0xffffffff


	//   ....[3]....
        /*0048*/ 	.word	0xffffffff


	//   ....[4]....
        /*004c*/ 	.word	0xffffffff


	//   ....[5]....
        /*0050*/ 	.word	0xffffffff


	//   ....[6]....
        /*0054*/ 	.word	0xffffffff


	//   ....[7]....
        /*0058*/ 	.word	0xffffffff


	//   ....[8]....
        /*005c*/ 	.word	0xffffffff


	//   ....[9]....
        /*0060*/ 	.word	0xffffffff


	//   ....[10]....
        /*0064*/ 	.word	0xffffffff


	//   ....[11]....
        /*0068*/ 	.word	0xffffffff


	//   ....[12]....
        /*006c*/ 	.word	0xffffffff


	//   ....[13]....
        /*0070*/ 	.word	0xffffffff


	//   ....[14]....
        /*0074*/ 	.word	0xffffffff


	//   ....[15]....
        /*0078*/ 	.word	0xffffffff


	//   ....[16]....
        /*007c*/ 	.word	0xffffffff


	//   ....[17]....
        /*0080*/ 	.word	0xffffffff


	//   ....[18]....
        /*0084*/ 	.word	0xffffffff


	//   ....[19]....
        /*0088*/ 	.word	0xffffffff


	//   ....[20]....
        /*008c*/ 	.word	0xffffffff


	//   ....[21]....
        /*0090*/ 	.word	0xffffffff


	//   ....[22]....
        /*0094*/ 	.word	0xffffffff


	//   ....[23]....
        /*0098*/ 	.word	0xffffffff


	//   ....[24]....
        /*009c*/ 	.word	0xffffffff


	//   ....[25]....
        /*00a0*/ 	.word	0xffffffff


	//   ....[26]....
        /*00a4*/ 	.word	0xffffffff


	//   ....[27]....
        /*00a8*/ 	.word	0xffffffff


	//   ....[28]....
        /*00ac*/ 	.word	0xffffffff


	//   ....[29]....
        /*00b0*/ 	.word	0xffffffff


	//   ....[30]....
        /*00b4*/ 	.word	0xffffffff


	//   ....[31]....
        /*00b8*/ 	.word	0xffffffff


	//   ....[32]....
        /*00bc*/ 	.word	0xffffffff


	//   ....[33]....
        /*00c0*/ 	.word	0xffffffff


	//   ....[34]....
        /*00c4*/ 	.word	0xffffffff


	//   ....[35]....
        /*00c8*/ 	.word	0xffffffff


	//   ....[36]....
        /*00cc*/ 	.word	0xffffffff


	//   ....[37]....
        /*00d0*/ 	.word	0xffffffff


	//   ....[38]....
        /*00d4*/ 	.word	0xffffffff


	//   ....[39]....
        /*00d8*/ 	.word	0xffffffff


	//   ....[40]....
        /*00dc*/ 	.word	0xffffffff


	//   ....[41]....
        /*00e0*/ 	.word	0xffffffff


	//   ....[42]....
        /*00e4*/ 	.word	0xffffffff


	//   ....[43]....
        /*00e8*/ 	.word	0xffffffff


	//   ....[44]....
        /*00ec*/ 	.word	0xffffffff


	//   ....[45]....
        /*00f0*/ 	.word	0xffffffff


	//   ....[46]....
        /*00f4*/ 	.word	0xffffffff


	//   ....[47]....
        /*00f8*/ 	.word	0xffffffff


	//   ....[48]....
        /*00fc*/ 	.word	0xffffffff


	//   ....[49]....
        /*0100*/ 	.word	0xffffffff


	//   ....[50]....
        /*0104*/ 	.word	0xffffffff


	//   ....[51]....
        /*0108*/ 	.word	0xffffffff


	//   ....[52]....
        /*010c*/ 	.word	0xffffffff


	//   ....[53]....
        /*0110*/ 	.word	0xffffffff


	//   ....[54]....
        /*0114*/ 	.word	0xffffffff


	//   ....[55]....
        /*0118*/ 	.word	0xffffffff


	//   ....[56]....
        /*011c*/ 	.word	0xffffffff


	//   ....[57]....
        /*0120*/ 	.word	0xffffffff


	//   ....[58]....
        /*0124*/ 	.word	0xffffffff


	//   ....[59]....
        /*0128*/ 	.word	0xffffffff


	//   ....[60]....
        /*012c*/ 	.word	0xffffffff


	//   ....[61]....
        /*0130*/ 	.word	0xffffffff


	//   ....[62]....
        /*0134*/ 	.word	0xffffffff


	//   ....[63]....
        /*0138*/ 	.word	0xffffffff


	//   ....[64]....
        /*013c*/ 	.word	0xffffffff


	//   ....[65]....
        /*0140*/ 	.word	0xffffffff


	//   ....[66]....
        /*0144*/ 	.word	0xffffffff


	//   ....[67]....
        /*0148*/ 	.word	0xffffffff


	//   ....[68]....
        /*014c*/ 	.word	0xffffffff


	//   ....[69]....
        /*0150*/ 	.word	0xffffffff


	//   ....[70]....
        /*0154*/ 	.word	0xffffffff


	//   ....[71]....
        /*0158*/ 	.word	0xffffffff


	//   ....[72]....
        /*015c*/ 	.word	0xffffffff


	//   ....[73]....
        /*0160*/ 	.word	0xffffffff


	//   ....[74]....
        /*0164*/ 	.word	0xffffffff


	//   ....[75]....
        /*0168*/ 	.word	0xffffffff


	//   ....[76]....
        /*016c*/ 	.word	0xffffffff


	//   ....[77]....
        /*0170*/ 	.word	0xffffffff


	//   ....[78]....
        /*0174*/ 	.word	0xffffffff


	//   ....[79]....
        /*0178*/ 	.word	0xffffffff


	//   ....[80]....
        /*017c*/ 	.word	0xffffffff


	//   ....[81]....
        /*0180*/ 	.word	0xffffffff


	//   ....[82]....
        /*0184*/ 	.word	0xffffffff


	//   ....[83]....
        /*0188*/ 	.word	0xffffffff


	//   ....[84]....
        /*018c*/ 	.word	0xffffffff


	//   ....[85]....
        /*0190*/ 	.word	0xffffffff


	//   ....[86]....
        /*0194*/ 	.word	0xffffffff


	//   ....[87]....
        /*0198*/ 	.word	0xffffffff


	//   ....[88]....
        /*019c*/ 	.word	0xffffffff


	//   ....[89]....
        /*01a0*/ 	.word	0xffffffff


	//   ....[90]....
        /*01a4*/ 	.word	0xffffffff


	//   ....[91]....
        /*01a8*/ 	.word	0xffffffff


	//   ....[92]....
        /*01ac*/ 	.word	0xffffffff


	//   ....[93]....
        /*01b0*/ 	.word	0xffffffff


	//   ....[94]....
        /*01b4*/ 	.word	0xffffffff


	//   ....[95]....
        /*01b8*/ 	.word	0xffffffff


	//   ....[96]....
        /*01bc*/ 	.word	0xffffffff


	//   ....[97]....
        /*01c0*/ 	.word	0xffffffff


	//   ....[98]....
        /*01c4*/ 	.word	0xffffffff


	//   ....[99]....
        /*01c8*/ 	.word	0xffffffff


	//   ....[100]....
        /*01cc*/ 	.word	0xffffffff


	//   ....[101]....
        /*01d0*/ 	.word	0xffffffff


	//   ....[102]....
        /*01d4*/ 	.word	0xffffffff


	//   ....[103]....
        /*01d8*/ 	.word	0xffffffff


	//   ....[104]....
        /*01dc*/ 	.word	0xffffffff


	//   ....[105]....
        /*01e0*/ 	.word	0xffffffff


	//   ....[106]....
        /*01e4*/ 	.word	0xffffffff


	//   ....[107]....
        /*01e8*/ 	.word	0xffffffff


	//   ....[108]....
        /*01ec*/ 	.word	0xffffffff


	//   ....[109]....
        /*01f0*/ 	.word	0xffffffff


	//   ....[110]....
        /*01f4*/ 	.word	0xffffffff


	//   ....[111]....
        /*01f8*/ 	.word	0xffffffff


	//   ....[112]....
        /*01fc*/ 	.word	0xffffffff


	//----- nvinfo : EIATTR_COOP_GROUP_INSTR_OFFSETS
	.align		4
.L_236:
        /*0200*/ 	.byte	0x04, 0x28
        /*0202*/ 	.short	(.L_238 - .L_237)


	//   ....[0]....
.L_237:
        /*0204*/ 	.word	0x00000090


	//   ....[1]....
        /*0208*/ 	.word	0x00002380


	//   ....[2]....
        /*020c*/ 	.word	0x00002390


	//   ....[3]....
        /*0210*/ 	.word	0x00003550


	//   ....[4]....
        /*0214*/ 	.word	0x00003560


	//   ....[5]....
        /*0218*/ 	.word	0x00004630


	//   ....[6]....
        /*021c*/ 	.word	0x00004650


	//   ....[7]....
        /*0220*/ 	.word	0x00004a20


	//   ....[8]....
        /*0224*/ 	.word	0x00004a40


	//   ....[9]....
        /*0228*/ 	.word	0x00005b90


	//   ....[10]....
        /*022c*/ 	.word	0x00005bd0


	//   ....[11]....
        /*0230*/ 	.word	0x00005dc0


	//   ....[12]....
        /*0234*/ 	.word	0x00005df0


	//   ....[13]....
        /*0238*/ 	.word	0x00005f70


	//   ....[14]....
        /*023c*/ 	.word	0x00005fa0


	//   ....[15]....
        /*0240*/ 	.word	0x00006120


	//   ....[16]....
        /*0244*/ 	.word	0x00006160


	//   ....[17]....
        /*0248*/ 	.word	0x00006670


	//   ....[18]....
        /*024c*/ 	.word	0x000066c0


	//   ....[19]....
        /*0250*/ 	.word	0x00006ae0


	//   ....[20]....
        /*0254*/ 	.word	0x00006b40


	//   ....[21]....
        /*0258*/ 	.word	0x00006b60


	//   ....[22]....
        /*025c*/ 	.word	0x00006b70


	//   ....[23]....
        /*0260*/ 	.word	0x00006e60


	//   ....[24]....
        /*0264*/ 	.word	0x00006f00


	//   ....[25]....
        /*0268*/ 	.word	0x00006f80


	//   ....[26]....
        /*026c*/ 	.word	0x00006ff0


	//   ....[27]....
        /*0270*/ 	.word	0x00007430


	//   ....[28]....
        /*0274*/ 	.word	0x00007480


	//   ....[29]....
        /*0278*/ 	.word	0x000074c0


	//   ....[30]....
        /*027c*/ 	.word	0x00007500


	//   ....[31]....
        /*0280*/ 	.word	0x00007850


	//   ....[32]....
        /*0284*/ 	.word	0x000078f0


	//   ....[33]....
        /*0288*/ 	.word	0x00007970


	//   ....[34]....
        /*028c*/ 	.word	0x000079e0


	//   ....[35]....
        /*0290*/ 	.word	0x0000afb0


	//   ....[36]....
        /*0294*/ 	.word	0x0000b010


	//   ....[37]....
        /*0298*/ 	.word	0x0000b050


	//   ....[38]....
        /*029c*/ 	.word	0x0000b070


	//   ....[39]....
        /*02a0*/ 	.word	0x0000b230


	//   ....[40]....
        /*02a4*/ 	.word	0x0000b2d0


	//   ....[41]....
        /*02a8*/ 	.word	0x0000b320


	//   ....[42]....
        /*02ac*/ 	.word	0x0000b3a0


	//   ....[43]....
        /*02b0*/ 	.word	0x0000b5f0


	//   ....[44]....
        /*02b4*/ 	.word	0x0000b690


	//   ....[45]....
        /*02b8*/ 	.word	0x0000b710


	//   ....[46]....
        /*02bc*/ 	.word	0x0000b780


	//   ....[47]....
        /*02c0*/ 	.word	0x0000b9c0


	//   ....[48]....
        /*02c4*/ 	.word	0x0000ba10


	//   ....[49]....
        /*02c8*/ 	.word	0x0000ba60


	//   ....[50]....
        /*02cc*/ 	.word	0x0000bad0


	//   ....[51]....
        /*02d0*/ 	.word	0x0000f880


	//   ....[52]....
        /*02d4*/ 	.word	0x0000f8c0


	//   ....[53]....
        /*02d8*/ 	.word	0x00010560


	//   ....[54]....
        /*02dc*/ 	.word	0x00010570


	//   ....[55]....
        /*02e0*/ 	.word	0x000108f0


	//   ....[56]....
        /*02e4*/ 	.word	0x00010ac0


	//   ....[57]....
        /*02e8*/ 	.word	0x000112b0


	//   ....[58]....
        /*02ec*/ 	.word	0x00011360


	//   ....[59]....
        /*02f0*/ 	.word	0x00011370


	//   ....[60]....
        /*02f4*/ 	.word	0x000113a0


	//   ....[61]....
        /*02f8*/ 	.word	0x00012040


	//   ....[62]....
        /*02fc*/ 	.word	0x00012050


	//   ....[63]....
        /*0300*/ 	.word	0x00012c00


	//   ....[64]....
        /*0304*/ 	.word	0x00012c10


	//   ....[65]....
        /*0308*/ 	.word	0x00012da0


	//   ....[66]....
        /*030c*/ 	.word	0x00013000


	//   ....[67]....
        /*0310*/ 	.word	0x00013520


	//   ....[68]....
        /*0314*/ 	.word	0x000136a0


	//   ....[69]....
        /*0318*/ 	.word	0x00013760


	//   ....[70]....
        /*031c*/ 	.word	0x00013870


	//   ....[71]....
        /*0320*/ 	.word	0x00014f00


	//   ....[72]....
        /*0324*/ 	.word	0x00014f10


	//   ....[73]....
        /*0328*/ 	.word	0x00015ac0


	//   ....[74]....
        /*032c*/ 	.word	0x00015ad0


	//   ....[75]....
        /*0330*/ 	.word	0x00015d20


	//   ....[76]....
        /*0334*/ 	.word	0x00015d30


	//   ....[77]....
        /*0338*/ 	.word	0x00015da0


	//   ....[78]....
        /*033c*/ 	.word	0x00015db0


	//   ....[79]....
        /*0340*/ 	.word	0x000171c0


	//   ....[80]....
        /*0344*/ 	.word	0x000171e0


	//   ....[81]....
        /*0348*/ 	.word	0x00017de0


	//   ....[82]....
        /*034c*/ 	.word	0x00017df0


	//   ....[83]....
        /*0350*/ 	.word	0x00017f90


	//   ....[84]....
        /*0354*/ 	.word	0x00018270


	//   ....[85]....
        /*0358*/ 	.word	0x000187c0


	//   ....[86]....
        /*035c*/ 	.word	0x00018890


	//   ....[87]....
        /*0360*/ 	.word	0x00018960


	//   ....[88]....
        /*0364*/ 	.word	0x00018a70


	//   ....[89]....
        /*0368*/ 	.word	0x00019bd0


	//   ....[90]....
        /*036c*/ 	.word	0x00019c00


	//   ....[91]....
        /*0370*/ 	.word	0x00019c50


	//   ....[92]....
        /*0374*/ 	.word	0x00019c60


	//   ....[93]....
        /*0378*/ 	.word	0x0001b6d0


	//   ....[94]....
        /*037c*/ 	.word	0x0001b710


	//   ....[95]....
        /*0380*/ 	.word	0x0001b740


	//   ....[96]....
        /*0384*/ 	.word	0x0001b770


	//   ....[97]....
        /*0388*/ 	.word	0x0001b9b0


	//   ....[98]....
        /*038c*/ 	.word	0x0001b9c0


	//   ....[99]....
        /*0390*/ 	.word	0x0001bbc0


	//   ....[100]....
        /*0394*/ 	.word	0x0001bbf0


	//   ....[101]....
        /*0398*/ 	.word	0x0001bdb0


	//   ....[102]....
        /*039c*/ 	.word	0x0001bde0


	//   ....[103]....
        /*03a0*/ 	.word	0x0001bfa0


	//   ....[104]....
        /*03a4*/ 	.word	0x0001bfc0


	//   ....[105]....
        /*03a8*/ 	.word	0x0001c970


	//   ....[106]....
        /*03ac*/ 	.word	0x0001c990


	//   ....[107]....
        /*03b0*/ 	.word	0x0001cb20


	//   ....[108]....
        /*03b4*/ 	.word	0x0001cb50


	//   ....[109]....
        /*03b8*/ 	.word	0x0001cce0


	//   ....[110]....
        /*03bc*/ 	.word	0x0001cd10


	//   ....[111]....
        /*03c0*/ 	.word	0x0001cea0


	//   ....[112]....
        /*03c4*/ 	.word	0x0001cec0


	//----- nvinfo : EIATTR_EXIT_INSTR_OFFSETS
	.align		4
.L_238:
        /*03c8*/ 	.byte	0x04, 0x1c
        /*03ca*/ 	.short	(.L_240 - .L_239)


	//   ....[0]....
.L_239:
        /*03cc*/ 	.word	0x00000440


	//   ....[1]....
        /*03d0*/ 	.word	0x0001bfd0


	//   ....[2]....
        /*03d4*/ 	.word	0x0001c110


	//   ....[3]....
        /*03d8*/ 	.word	0x0001c170


	//   ....[4]....
        /*03dc*/ 	.word	0x0001ced0


	//   ....[5]....
        /*03e0*/ 	.word	0x0001cfe0


	//   ....[6]....
        /*03e4*/ 	.word	0x0001d040


	//----- nvinfo : EIATTR_CTAIDZ_USED
	.align		4
.L_240:
        /*03e8*/ 	.byte	0x01, 0x04
	.zero		2


	//----- nvinfo : EIATTR_MAX_THREADS
	.align		4
        /*03ec*/ 	.byte	0x04, 0x05
        /*03ee*/ 	.short	(.L_242 - .L_241)
.L_241:
        /*03f0*/ 	.word	0x00000100
        /*03f4*/ 	.word	0x00000001
        /*03f8*/ 	.word	0x00000001


	//----- nvinfo : EIATTR_CRS_STACK_SIZE
	.align		4
.L_242:
        /*03fc*/ 	.byte	0x04, 0x1e
        /*03fe*/ 	.short	(.L_244 - .L_243)
.L_243:
        /*0400*/ 	.word	0x00000000
.L_244:


//--------------------- .nv.info._ZN7cutlass13device_kernelIN5flash19enable_sm80_to_sm89INS1_16FlashAttnFwdSm80INS1_25CollectiveMainloopFwdSm80ILi8ELi1ELb1EN4cute5tupleIJNS5_1CILi128EEENS7_ILi64EEENS7_ILi256EEEEEELi256ENS_6half_tEfNS_4arch4Sm80ELb1ELb0ELb1ELb0ELb1ELb0ELb1ELb0EEENS1_21CollectiveEpilogueFwdINS6_IJS8_SA_S9_EEENS6_IJNS7_ILi1EEESI_SI_EEESC_SE_Li256ELb0ELb1ELb0ELb0EEENS1_30DynamicPersistentTileSchedulerILi256ELi256ELb0ELb1ELb0EEEEEEEEEvNT_6ParamsE --------------------------
	.section	.nv.info._ZN7cutlass13device_kernelIN5flash19enable_sm80_to_sm89INS1_16FlashAttnFwdSm80INS1_25CollectiveMainloopFwdSm80ILi8ELi1ELb1EN4cute5tupleIJNS5_1CILi128EEENS7_ILi64EEENS7_ILi256EEEEEELi256ENS_6half_tEfNS_4arch4Sm80ELb1ELb0ELb1ELb0ELb1ELb0ELb1ELb0EEENS1_21CollectiveEpilogueFwdINS6_IJS8_SA_S9_EEENS6_IJNS7_ILi1EEESI_SI_EEESC_SE_Li256ELb0ELb1ELb0ELb0EEENS1_30DynamicPersistentTileSchedulerILi256ELi256ELb0ELb1ELb0EEEEEEEEEvNT_6ParamsE,"",@"SHT_CUDA_INFO"
	.sectionflags	@""
	.align	4


	//----- nvinfo : EIATTR_CUDA_API_VERSION
	.align		4
        /*0000*/ 	.byte	0x04, 0x37
        /*0002*/ 	.short	(.L_246 - .L_245)
.L_245:
        /*0004*/ 	.word	0x00000082


	//----- nvinfo : EIATTR_SW2861232_WAR
	.align		4
.L_246:
        /*0008*/ 	.byte	0x01, 0x35
	.zero		2


	//----- nvinfo : EIATTR_PARAM_CBANK
	.align		4
        /*000c*/ 	.byte	0x04, 0x0a
        /*000e*/ 	.short	(.L_248 - .L_247)
	.align		4
.L_247:
        /*0010*/ 	.word	index@(.nv.constant0._ZN7cutlass13device_kernelIN5flash19enable_sm80_to_sm89INS1_16FlashAttnFwdSm80INS1_25CollectiveMainloopFwdSm80ILi8ELi1ELb1EN4cute5tupleIJNS5_1CILi128EEENS7_ILi64EEENS7_ILi256EEEEEELi256ENS_6half_tEfNS_4arch4Sm80ELb1ELb0ELb1ELb0ELb1ELb0ELb1ELb0EEENS1_21CollectiveEpilogueFwdINS6_IJS8_SA_S9_EEENS6_IJNS7_ILi1EEESI_SI_EEESC_SE_Li256ELb0ELb1ELb0ELb0EEENS1_30DynamicPersistentTileSchedulerILi256ELi256ELb0ELb1ELb0EEEEEEEEEvNT_6ParamsE)
        /*0014*/ 	.short	0x0160
        /*0016*/ 	.short	0x0428


	//----- nvinfo : EIATTR_CBANK_PARAM_SIZE
	.align		4
.L_248:
        /*0018*/ 	.byte	0x03, 0x19
        /*001a*/ 	.short	0x0428


	//----- nvinfo : EIATTR_KPARAM_INFO
	.align		4
        /*001c*/ 	.byte	0x04, 0x17
        /*001e*/ 	.short	(.L_250 - .L_249)
.L_249:
        /*0020*/ 	.word	0x00000000
        /*0024*/ 	.short	0x0000
        /*0026*/ 	.short	0x0000
        /*0028*/ 	.byte	0x00, 0xf0, 0xa1, 0x10


	//----- nvinfo : EIATTR_MAXREG_COUNT
	.align		4
.L_250:
        /*002c*/ 	.byte	0x03, 0x1b
        /*002e*/ 	.short	0x00ff


	//----- nvinfo : EIATTR_NUM_BARRIERS
	.align		4
        /*0030*/ 	.byte	0x02, 0x4c
        /*0032*/ 	.byte	0x06
	.zero		1


	//----- nvinfo : EIATTR_ANNOTATIONS
	.align		4
        /*0034*/ 	.byte	0x04, 0x55
        /*0036*/ 	.short	(.L_252 - .L_251)


	//   ....[0]....
.L_251:
        /* <DEDUP_REMOVED lines=185> */


	//----- nvinfo : EIATTR_MERCURY_ISA_VERSION
	.align		4
.L_252:
        /*0bb0*/ 	.byte	0x03, 0x5f
        /*0bb2*/ 	.short	0x0000


	//----- nvinfo : EIATTR_INT_WARP_WIDE_INSTR_OFFSETS
	.align		4
        /*0bb4*/ 	.byte	0x04, 0x31
        /*0bb6*/ 	.short	(.L_254 - .L_253)


	//   ....[0]....
.L_253:
        /*0bb8*/ 	.word	0x0000ed60


	//   ....[1]....
        /*0bbc*/ 	.word	0x0000ede0


	//----- nvinfo : EIATTR_COOP_GROUP_MASK_REGIDS
	.align		4
.L_254:
        /*0bc0*/ 	.byte	0x04, 0x29
        /*0bc2*/ 	.short	(.L_256 - .L_255)


	//   ....[0]....
.L_255:
        /*0bc4*/ 	.word	0xffffffff


	//   ....[1]....
        /*0bc8*/ 	.word	0xffffffff


	//   ....[2]....
        /*0bcc*/ 	.word	0xffffffff


	//   ....[3]....
        /*0bd0*/ 	.word	0xffffffff


	//   ....[4]....
        /*0bd4*/ 	.word	0xffffffff


	//   ....[5]....
        /*0bd8*/ 	.word	0xffffffff


	//   ....[6]....
        /*0bdc*/ 	.word	0xffffffff


	//   ....[7]....
        /*0be0*/ 	.word	0xffffffff


	//   ....[8]....
        /*0be4*/ 	.word	0xffffffff


	//   ....[9]....
        /*0be8*/ 	.word	0xffffffff


	//   ....[10]....
        /*0bec*/ 	.word	0xffffffff


	//   ....[11]....
        /*0bf0*/ 	.word	0xffffffff


	//   ....[12]....
        /*0bf4*/ 	.word	0xffffffff


	//   ....[13]....
        /*0bf8*/ 	.word	0xffffffff


	//   ....[14]....
        /*0bfc*/ 	.word	0xffffffff


	//   ....[15]....
        /*0c00*/ 	.word	0xffffffff


	//   ....[16]....
        /*0c04*/ 	.word	0xffffffff


	//   ....[17]....
        /*0c08*/ 	.word	0xffffffff


	//   ....[18]....
        /*0c0c*/ 	.word	0xffffffff


	//   ....[19]....
        /*0c10*/ 	.word	0xffffffff


	//   ....[20]....
        /*0c14*/ 	.word	0xffffffff


	//   ....[21]....
        /*0c18*/ 	.word	0xffffffff


	//   ....[22]....
        /*0c1c*/ 	.word	0xffffffff


	//   ....[23]....
        /*0c20*/ 	.word	0xffffffff


	//   ....[24]....
        /*0c24*/ 	.word	0xffffffff


	//   ....[25]....
        /*0c28*/ 	.word	0xffffffff


	//   ....[26]....
        /*0c2c*/ 	.word	0xffffffff


	//   ....[27]....
        /*0c30*/ 	.word	0xffffffff


	//   ....[28]....
        /*0c34*/ 	.word	0xffffffff


	//   ....[29]....
        /*0c38*/ 	.word	0xffffffff


	//   ....[30]....
        /*0c3c*/ 	.word	0xffffffff


	//   ....[31]....
        /*0c40*/ 	.word	0xffffffff


	//   ....[32]....
        /*0c44*/ 	.word	0xffffffff


	//   ....[33]....
        /*0c48*/ 	.word	0xffffffff


	//   ....[34]....
        /*0c4c*/ 	.word	0xffffffff


	//   ....[35]....
        /*0c50*/ 	.word	0xffffffff


	//   ....[36]....
        /*0c54*/ 	.word	0xffffffff


	//   ....[37]....
        /*0c58*/ 	.word	0xffffffff


	//   ....[38]....
        /*0c5c*/ 	.word	0xffffffff


	//   ....[39]....
        /*0c60*/ 	.word	0xffffffff


	//   ....[40]....
        /*0c64*/ 	.word	0xffffffff


	//   ....[41]....
        /*0c68*/ 	.word	0xffffffff


	//   ....[42]....
        /*0c6c*/ 	.word	0xffffffff


	//   ....[43]....
        /*0c70*/ 	.word	0xffffffff


	//   ....[44]....
        /*0c74*/ 	.word	0xffffffff


	//   ....[45]....
        /*0c78*/ 	.word	0xffffffff


	//   ....[46]....
        /*0c7c*/ 	.word	0xffffffff


	//   ....[47]....
        /*0c80*/ 	.word	0xffffffff


	//   ....[48]....
        /*0c84*/ 	.word	0xffffffff


	//   ....[49]....
        /*0c88*/ 	.word	0xffffffff


	//   ....[50]....
        /*0c8c*/ 	.word	0xffffffff


	//   ....[51]....
        /*0c90*/ 	.word	0xffffffff


	//   ....[52]....
        /*0c94*/ 	.word	0xffffffff


	//   ....[53]....
        /*0c98*/ 	.word	0xffffffff


	//   ....[54]....
        /*0c9c*/ 	.word	0xffffffff


	//   ....[55]....
        /*0ca0*/ 	.word	0xffffffff


	//   ....[56]....
        /*0ca4*/ 	.word	0xffffffff


	//   ....[57]....
        /*0ca8*/ 	.word	0xffffffff


	//   ....[58]....
        /*0cac*/ 	.word	0xffffffff


	//   ....[59]....
        /*0cb0*/ 	.word	0xffffffff


	//   ....[60]....
        /*0cb4*/ 	.word	0xffffffff


	//   ....[61]....
        /*0cb8*/ 	.word	0xffffffff


	//   ....[62]....
        /*0cbc*/ 	.word	0xffffffff


	//   ....[63]....
        /*0cc0*/ 	.word	0xffffffff


	//   ....[64]....
        /*0cc4*/ 	.word	0xffffffff


	//   ....[65]....
        /*0cc8*/ 	.word	0xffffffff


	//   ....[66]....
        /*0ccc*/ 	.word	0xffffffff


	//   ....[67]....
        /*0cd0*/ 	.word	0xffffffff


	//   ....[68]....
        /*0cd4*/ 	.word	0xffffffff


	//   ....[69]....
        /*0cd8*/ 	.word	0xffffffff


	//   ....[70]....
        /*0cdc*/ 	.word	0xffffffff


	//   ....[71]....
        /*0ce0*/ 	.word	0xffffffff


	//   ....[72]....
        /*0ce4*/ 	.word	0xffffffff


	//   ....[73]....
        /*0ce8*/ 	.word	0xffffffff


	//   ....[74]....
        /*0cec*/ 	.word	0xffffffff


	//   ....[75]....
        /*0cf0*/ 	.word	0xffffffff


	//   ....[76]....
        /*0cf4*/ 	.word	0xffffffff


	//   ....[77]....
        /*0cf8*/ 	.word	0xffffffff


	//   ....[78]....
        /*0cfc*/ 	.word	0xffffffff


	//   ....[79]....
        /*0d00*/ 	.word	0xffffffff


	//   ....[80]....
        /*0d04*/ 	.word	0xffffffff


	//   ....[81]....
        /*0d08*/ 	.word	0xffffffff


	//   ....[82]....
        /*0d0c*/ 	.word	0xffffffff


	//   ....[83]....
        /*0d10*/ 	.word	0xffffffff


	//   ....[84]....
        /*0d14*/ 	.word	0xffffffff


	//   ....[85]....
        /*0d18*/ 	.word	0xffffffff


	//   ....[86]....
        /*0d1c*/ 	.word	0xffffffff


	//   ....[87]....
        /*0d20*/ 	.word	0xffffffff


	//   ....[88]....
        /*0d24*/ 	.word	0xffffffff


	//   ....[89]....
        /*0d28*/ 	.word	0xffffffff


	//   ....[90]....
        /*0d2c*/ 	.word	0xffffffff


	//   ....[91]....
        /*0d30*/ 	.word	0xffffffff


	//   ....[92]....
        /*0d34*/ 	.word	0xffffffff


	//   ....[93]....
        /*0d38*/ 	.word	0xffffffff


	//   ....[94]....
        /*0d3c*/ 	.word	0xffffffff


	//   ....[95]....
        /*0d40*/ 	.word	0xffffffff


	//   ....[96]....
        /*0d44*/ 	.word	0xffffffff


	//   ....[97]....
        /*0d48*/ 	.word	0xffffffff


	//   ....[98]....
        /*0d4c*/ 	.word	0xffffffff


	//   ....[99]....
        /*0d50*/ 	.word	0xffffffff


	//   ....[100]....
        /*0d54*/ 	.word	0xffffffff


	//   ....[101]....
        /*0d58*/ 	.word	0xffffffff


	//   ....[102]....
        /*0d5c*/ 	.word	0xffffffff


	//   ....[103]....
        /*0d60*/ 	.word	0xffffffff


	//   ....[104]....
        /*0d64*/ 	.word	0xffffffff


	//   ....[105]....
        /*0d68*/ 	.word	0xffffffff


	//   ....[106]....
        /*0d6c*/ 	.word	0xffffffff


	//   ....[107]....
        /*0d70*/ 	.word	0xffffffff


	//   ....[108]....
        /*0d74*/ 	.word	0xffffffff


	//   ....[109]....
        /*0d78*/ 	.word	0xffffffff


	//   ....[110]....
        /*0d7c*/ 	.word	0xffffffff


	//   ....[111]....
        /*0d80*/ 	.word	0xffffffff


	//   ....[112]....
        /*0d84*/ 	.word	0xffffffff


	//   ....[113]....
        /*0d88*/ 	.word	0xffffffff


	//   ....[114]....
        /*0d8c*/ 	.word	0xffffffff


	//   ....[115]....
        /*0d90*/ 	.word	0xffffffff


	//   ....[116]....
        /*0d94*/ 	.word	0xffffffff


	//   ....[117]....
        /*0d98*/ 	.word	0xffffffff


	//   ....[118]....
        /*0d9c*/ 	.word	0xffffffff


	//   ....[119]....
        /*0da0*/ 	.word	0xffffffff


	//   ....[120]....
        /*0da4*/ 	.word	0xffffffff


	//   ....[121]....
        /*0da8*/ 	.word	0xffffffff


	//   ....[122]....
        /*0dac*/ 	.word	0xffffffff


	//   ....[123]....
        /*0db0*/ 	.word	0xffffffff


	//   ....[124]....
        /*0db4*/ 	.word	0xffffffff


	//----- nvinfo : EIATTR_COOP_GROUP_INSTR_OFFSETS
	.align		4
.L_256:
        /*0db8*/ 	.byte	0x04, 0x28
        /*0dba*/ 	.short	(.L_258 - .L_257)


	//   ....[0]....
.L_257:
        /*0dbc*/ 	.word	0x00000050


	//   ....[1]....
        /*0dc0*/ 	.word	0x000017d0


	//   ....[2]....
        /*0dc4*/ 	.word	0x00001800


	//   ....[3]....
        /*0dc8*/ 	.word	0x00001830


	//   ....[4]....
        /*0dcc*/ 	.word	0x00001850


	//   ....[5]....
        /*0dd0*/ 	.word	0x00001a20


	//   ....[6]....
        /*0dd4*/ 	.word	0x00001a40


	//   ....[7]....
        /*0dd8*/ 	.word	0x00001b70


	//   ....[8]....
        /*0ddc*/ 	.word	0x00001b90


	//   ....[9]....
        /*0de0*/ 	.word	0x00001da0


	//   ....[10]....
        /*0de4*/ 	.word	0x00001dc0


	//   ....[11]....
        /*0de8*/ 	.word	0x00001e10


	//   ....[12]....
        /*0dec*/ 	.word	0x00001e70


	//   ....[13]....
        /*0df0*/ 	.word	0x00002430


	//   ....[14]....
        /*0df4*/ 	.word	0x00002440


	//   ....[15]....
        /*0df8*/ 	.word	0x00002450


	//   ....[16]....
        /*0dfc*/ 	.word	0x00002460


	//   ....[17]....
        /*0e00*/ 	.word	0x00003950


	//   ....[18]....
        /*0e04*/ 	.word	0x000039c0


	//   ....[19]....
        /*0e08*/ 	.word	0x00003ae0


	//   ....[20]....
        /*0e0c*/ 	.word	0x00003b20


	//   ....[21]....
        /*0e10*/ 	.word	0x00003e30


	//   ....[22]....
        /*0e14*/ 	.word	0x00004070


	//   ....[23]....
        /*0e18*/ 	.word	0x00004470


	//   ....[24]....
        /*0e1c*/ 	.word	0x00004490


	//   ....[25]....
        /*0e20*/ 	.word	0x000044b0


	//   ....[26]....
        /*0e24*/ 	.word	0x000044d0


	//   ....[27]....
        /*0e28*/ 	.word	0x000060a0


	//   ....[28]....
        /*0e2c*/ 	.word	0x00006110


	//   ....[29]....
        /*0e30*/ 	.word	0x00006210


	//   ....[30]....
        /*0e34*/ 	.word	0x00006240


	//   ....[31]....
        /*0e38*/ 	.word	0x00007840


	//   ....[32]....
        /*0e3c*/ 	.word	0x000078b0


	//   ....[33]....
        /*0e40*/ 	.word	0x000079b0


	//   ....[34]....
        /*0e44*/ 	.word	0x000079e0


	//   ....[35]....
        /*0e48*/ 	.word	0x00007d30


	//   ....[36]....
        /*0e4c*/ 	.word	0x00007fa0


	//   ....[37]....
        /*0e50*/ 	.word	0x000082c0


	//   ....[38]....
        /*0e54*/ 	.word	0x000082e0


	//   ....[39]....
        /*0e58*/ 	.word	0x00008400


	//   ....[40]....
        /*0e5c*/ 	.word	0x00008420


	//   ....[41]....
        /*0e60*/ 	.word	0x0000a700


	//   ....[42]....
        /*0e64*/ 	.word	0x0000a770


	//   ....[43]....
        /*0e68*/ 	.word	0x0000a780


	//   ....[44]....
        /*0e6c*/ 	.word	0x0000a840


	//   ....[45]....
        /*0e70*/ 	.word	0x0000bf90


	//   ....[46]....
        /*0e74*/ 	.word	0x0000bfd0


	//   ....[47]....
        /*0e78*/ 	.word	0x0000c0e0


	//   ....[48]....
        /*0e7c*/ 	.word	0x0000c100


	//   ....[49]....
        /*0e80*/ 	.word	0x0000c490


	//   ....[50]....
        /*0e84*/ 	.word	0x0000c4b0


	//   ....[51]....
        /*0e88*/ 	.word	0x0000c4d0


	//   ....[52]....
        /*0e8c*/ 	.word	0x0000c4f0


	//   ....[53]....
        /*0e90*/ 	.word	0x0000e310


	//   ....[54]....
        /*0e94*/ 	.word	0x0000e360


	//   ....[55]....
        /*0e98*/ 	.word	0x0000e380


	//   ....[56]....
        /*0e9c*/ 	.word	0x0000e3a0


	//   ....[57]....
        /*0ea0*/ 	.word	0x0000f7c0


	//   ....[58]....
        /*0ea4*/ 	.word	0x0000fb70


	//   ....[59]....
        /*0ea8*/ 	.word	0x0000fb90


	//   ....[60]....
        /*0eac*/ 	.word	0x0000fbb0


	//   ....[61]....
        /*0eb0*/ 	.word	0x0000fbd0


	//   ....[62]....
        /*0eb4*/ 	.word	0x0000fe70


	//   ....[63]....
        /*0eb8*/ 	.word	0x0000fe90


	//   ....[64]....
        /*0ebc*/ 	.word	0x00010010


	//   ....[65]....
        /*0ec0*/ 	.word	0x00010040


	//   ....[66]....
        /*0ec4*/ 	.word	0x00010180


	//   ....[67]....
        /*0ec8*/ 	.word	0x000101b0


	//   ....[68]....
        /*0ecc*/ 	.word	0x000102f0


	//   ....[69]....
        /*0ed0*/ 	.word	0x00010310


	//   ....[70]....
        /*0ed4*/ 	.word	0x000108e0


	//   ....[71]....
        /*0ed8*/ 	.word	0x00010900


	//   ....[72]....
        /*0edc*/ 	.word	0x00010b60


	//   ....[73]....
        /*0ee0*/ 	.word	0x00010b70


	//   ....[74]....
        /*0ee4*/ 	.word	0x00010d60


	//   ....[75]....
        /*0ee8*/ 	.word	0x00010d80


	//   ....[76]....
        /*0eec*/ 	.word	0x00010f70


	//   ....[77]....
        /*0ef0*/ 	.word	0x00010f80


	//   ....[78]....
        /*0ef4*/ 	.word	0x000111e0


	//   ....[79]....
        /*0ef8*/ 	.word	0x000112f0


	//   ....[80]....
        /*0efc*/ 	.word	0x00011360


	//   ....[81]....
        /*0f00*/ 	.word	0x00011580


	//   ....[82]....
        /*0f04*/ 	.word	0x000115f0


	//   ....[83]....
        /*0f08*/ 	.word	0x00011660


	//   ....[84]....
        /*0f0c*/ 	.word	0x000116d0


	//   ....[85]....
        /*0f10*/ 	.word	0x00011b10


	//   ....[86]....
        /*0f14*/ 	.word	0x00011b60


	//   ....[87]....
        /*0f18*/ 	.word	0x00011bb0


	//   ....[88]....
        /*0f1c*/ 	.word	0x00011c00


	//   ....[89]....
        /*0f20*/ 	.word	0x00011c70


	//   ....[90]....
        /*0f24*/ 	.word	0x00011ce0


	//   ....[91]....
        /*0f28*/ 	.word	0x00011f00


	//   ....[92]....
        /*0f2c*/ 	.word	0x00011f70


	//   ....[93]....
        /*0f30*/ 	.word	0x00011fe0


	//   ....[94]....
        /*0f34*/ 	.word	0x00012050


	//   ....[95]....
        /*0f38*/ 	.word	0x00012270


	//   ....[96]....
        /*0f3c*/ 	.word	0x000122e0


	//   ....[97]....
        /*0f40*/ 	.word	0x00012350


	//   ....[98]....
        /*0f44*/ 	.word	0x000123d0


	//   ....[99]....
        /*0f48*/ 	.word	0x00012850


	//   ....[100]....
        /*0f4c*/ 	.word	0x00012890


	//   ....[101]....
        /*0f50*/ 	.word	0x000128e0


	//   ....[102]....
        /*0f54*/ 	.word	0x00012920


	//   ....[103]....
        /*0f58*/ 	.word	0x00012980


	//   ....[104]....
        /*0f5c*/ 	.word	0x000129f0


	//   ....[105]....
        /*0f60*/ 	.word	0x00012a60


	//   ....[106]....
        /*0f64*/ 	.word	0x00012c10


	//   ....[107]....
        /*0f68*/ 	.word	0x00012c80


	//   ....[108]....
        /*0f6c*/ 	.word	0x00012cd0


	//   ....[109]....
        /*0f70*/ 	.word	0x00012d10


	//   ....[110]....
        /*0f74*/ 	.word	0x00012d60


	//   ....[111]....
        /*0f78*/ 	.word	0x00012da0


	//   ....[112]....
        /*0f7c*/ 	.word	0x00012df0


	//   ....[113]....
        /*0f80*/ 	.word	0x00012e50


	//   ....[114]....
        /*0f84*/ 	.word	0x00012ea0


	//   ....[115]....
        /*0f88*/ 	.word	0x00012ef0


	//   ....[116]....
        /*0f8c*/ 	.word	0x00012f60


	//   ....[117]....
        /*0f90*/ 	.word	0x00012fd0


	//   ....[118]....
        /*0f94*/ 	.word	0x00013050


	//   ....[119]....
        /*0f98*/ 	.word	0x000130c0


	//   ....[120]....
        /*0f9c*/ 	.word	0x00013140


	//   ....[121]....
        /*0fa0*/ 	.word	0x000131c0


	//   ....[122]....
        /*0fa4*/ 	.word	0x00013240


	//   ....[123]....
        /*0fa8*/ 	.word	0x000132b0


	//   ....[124]....
        /*0fac*/ 	.word	0x00013320


	//----- nvinfo : EIATTR_EXIT_INSTR_OFFSETS
	.align		4
.L_258:
        /*0fb0*/ 	.byte	0x04, 0x1c
        /*0fb2*/ 	.short	(.L_260 - .L_259)


	//   ....[0]....
.L_259:
        /*0fb4*/ 	.word	0x000000a0


	//   ....[1]....
        /*0fb8*/ 	.word	0x000112a0


	//----- nvinfo : EIATTR_MAX_THREADS
	.align		4
.L_260:
        /*0fbc*/ 	.byte	0x04, 0x05
        /*0fbe*/ 	.short	(.L_262 - .L_261)
.L_261:
        /*0fc0*/ 	.word	0x00000100
        /*0fc4*/ 	.word	0x00000001
        /*0fc8*/ 	.word	0x00000001


	//----- nvinfo : EIATTR_CRS_STACK_SIZE
	.align		4
.L_262:
        /*0fcc*/ 	.byte	0x04, 0x1e
        /*0fce*/ 	.short	(.L_264 - .L_263)
.L_263:
        /*0fd0*/ 	.word	0x00000000
.L_264:


//--------------------- .nv.info._ZN7cutlass13device_kernelIN5flash19enable_sm80_to_sm89INS1_16FlashAttnFwdSm80INS1_25CollectiveMainloopFwdSm80ILi8ELi1ELb1EN4cute5tupleIJNS5_1CILi128EEENS7_ILi64EEENS7_ILi256EEEEEELi256ENS_6half_tEfNS_4arch4Sm80ELb1ELb0ELb1ELb1ELb1ELb0ELb1ELb0EEENS1_21CollectiveEpilogueFwdINS6_IJS8_SA_S9_EEENS6_IJNS7_ILi1EEESI_SI_EEESC_SE_Li256ELb1ELb1ELb0ELb0EEENS1_19SingleTileSchedulerILb1ELb0ELb1ELi128EEEEEEEEEvNT_6ParamsE --------------------------
	.section	.nv.info._ZN7cutlass13device_kernelIN5flash19enable_sm80_to_sm89INS1_16FlashAttnFwdSm80INS1_25CollectiveMainloopFwdSm80ILi8ELi1ELb1EN4cute5tupleIJNS5_1CILi128EEENS7_ILi64EEENS7_ILi256EEEEEELi256ENS_6half_tEfNS_4arch4Sm80ELb1ELb0ELb1ELb1ELb1ELb0ELb1ELb0EEENS1_21CollectiveEpilogueFwdINS6_IJS8_SA_S9_EEENS6_IJNS7_ILi1EEESI_SI_EEESC_SE_Li256ELb1ELb1ELb0ELb0EEENS1_19SingleTileSchedulerILb1ELb0ELb1ELi128EEEEEEEEEvNT_6ParamsE,"",@"SHT_CUDA_INFO"
	.sectionflags	@""
	.align	4


	//----- nvinfo : EIATTR_CUDA_API_VERSION
	.align		4
        /*0000*/ 	.byte	0x04, 0x37
        /*0002*/ 	.short	(.L_266 - .L_265)
.L_265:
        /*0004*/ 	.word	0x00000082


	//----- nvinfo : EIATTR_SW2861232_WAR
	.align		4
.L_266:
        /*0008*/ 	.byte	0x01, 0x35
	.zero		2


	//----- nvinfo : EIATTR_PARAM_CBANK
	.align		4
        /*000c*/ 	.byte	0x04, 0x0a
        /*000e*/ 	.short	(.L_268 - .L_267)
	.align		4
.L_267:
        /*0010*/ 	.word	index@(.nv.constant0._ZN7cutlass13device_kernelIN5flash19enable_sm80_to_sm89INS1_16FlashAttnFwdSm80INS1_25CollectiveMainloopFwdSm80ILi8ELi1ELb1EN4cute5tupleIJNS5_1CILi128EEENS7_ILi64EEENS7_ILi256EEEEEELi256ENS_6half_tEfNS_4arch4Sm80ELb1ELb0ELb1ELb1ELb1ELb0ELb1ELb0EEENS1_21CollectiveEpilogueFwdINS6_IJS8_SA_S9_EEENS6_IJNS7_ILi1EEESI_SI_EEESC_SE_Li256ELb1ELb1ELb0ELb0EEENS1_19SingleTileSchedulerILb1ELb0ELb1ELi128EEEEEEEEEvNT_6ParamsE)
        /*0014*/ 	.short	0x0160
        /*0016*/ 	.short	0x0418


	//----- nvinfo : EIATTR_CBANK_PARAM_SIZE
	.align		4
.L_268:
        /*0018*/ 	.byte	0x03, 0x19
        /*001a*/ 	.short	0x0418


	//----- nvinfo : EIATTR_KPARAM_INFO
	.align		4
        /*001c*/ 	.byte	0x04, 0x17
        /*001e*/ 	.short	(.L_270 - .L_269)
.L_269:
        /*0020*/ 	.word	0x00000000
        /*0024*/ 	.short	0x0000
        /*0026*/ 	.short	0x0000
        /*0028*/ 	.byte	0x00, 0xf0, 0x61, 0x10


	//----- nvinfo : EIATTR_MAXREG_COUNT
	.align		4
.L_270:
        /*002c*/ 	.byte	0x03, 0x1b
        /*002e*/ 	.short	0x00ff


	//----- nvinfo : EIATTR_NUM_BARRIERS
	.align		4
        /*0030*/ 	.byte	0x02, 0x4c
        /*0032*/ 	.byte	0x02
	.zero		1


	//----- nvinfo : EIATTR_ANNOTATIONS
	.align		4
        /*0034*/ 	.byte	0x04, 0x55
        /*0036*/ 	.short	(.L_272 - .L_271)


	//   ....[0]....
.L_271:
        /* <DEDUP_REMOVED lines=103> */


	//----- nvinfo : EIATTR_MERCURY_ISA_VERSION
	.align		4
.L_272:
        /*0698*/ 	.byte	0x03, 0x5f
        /*069a*/ 	.short	0x0000


	//----- nvinfo : EIATTR_COOP_GROUP_MASK_REGIDS
	.align		4
        /*069c*/ 	.byte	0x04, 0x29
        /*069e*/ 	.short	(.L_274 - .L_273)


	//   ....[0]....
.L_273:
        /*06a0*/ 	.word	0xffffffff


	//   ....[1]....
        /*06a4*/ 	.word	0xffffffff


	//   ....[2]....
        /*06a8*/ 	.word	0xffffffff


	//   ....[3]....
        /*06ac*/ 	.word	0xffffffff


	//   ....[4]....
        /*06b0*/ 	.word	0xffffffff


	//   ....[5]....
        /*06b4*/ 	.word	0xffffffff


	//   ....[6]....
        /*06b8*/ 	.word	0xffffffff


	//   ....[7]....
        /*06bc*/ 	.word	0xffffffff


	//   ....[8]....
        /*06c0*/ 	.word	0xffffffff


	//   ....[9]....
        /*06c4*/ 	.word	0xffffffff


	//   ....[10]....
        /*06c8*/ 	.word	0xffffffff


	//   ....[11]....
        /*06cc*/ 	.word	0xffffffff


	//   ....[12]....
        /*06d0*/ 	.word	0xffffffff


	//   ....[13]....
        /*06d4*/ 	.word	0xffffffff


	//   ....[14]....
        /*06d8*/ 	.word	0xffffffff


	//   ....[15]....
        /*06dc*/ 	.word	0xffffffff


	//   ....[16]....
        /*06e0*/ 	.word	0xffffffff


	//   ....[17]....
        /*06e4*/ 	.word	0xffffffff


	//   ....[18]....
        /*06e8*/ 	.word	0xffffffff


	//   ....[19]....
        /*06ec*/ 	.word	0xffffffff


	//   ....[20]....
        /*06f0*/ 	.word	0xffffffff


	//   ....[21]....
        /*06f4*/ 	.word	0xffffffff


	//   ....[22]....
        /*06f8*/ 	.word	0xffffffff


	//   ....[23]....
        /*06fc*/ 	.word	0xffffffff


	//   ....[24]....
        /*0700*/ 	.word	0xffffffff


	//   ....[25]....
        /*0704*/ 	.word	0xffffffff


	//   ....[26]....
        /*0708*/ 	.word	0xffffffff


	//   ....[27]....
        /*070c*/ 	.word	0xffffffff


	//   ....[28]....
        /*0710*/ 	.word	0xffffffff


	//   ....[29]....
        /*0714*/ 	.word	0xffffffff


	//   ....[30]....
        /*0718*/ 	.word	0xffffffff


	//   ....[31]....
        /*071c*/ 	.word	0xffffffff


	//   ....[32]....
        /*0720*/ 	.word	0xffffffff


	//   ....[33]....
        /*0724*/ 	.word	0xffffffff


	//   ....[34]....
        /*0728*/ 	.word	0xffffffff


	//   ....[35]....
        /*072c*/ 	.word	0xffffffff


	//   ....[36]....
        /*0730*/ 	.word	0xffffffff


	//   ....[37]....
        /*0734*/ 	.word	0xffffffff


	//   ....[38]....
        /*0738*/ 	.word	0xffffffff


	//   ....[39]....
        /*073c*/ 	.word	0xffffffff


	//   ....[40]....
        /*0740*/ 	.word	0xffffffff


	//   ....[41]....
        /*0744*/ 	.word	0xffffffff


	//   ....[42]....
        /*0748*/ 	.word	0xffffffff


	//   ....[43]....
        /*074c*/ 	.word	0xffffffff


	//   ....[44]....
        /*0750*/ 	.word	0xffffffff


	//   ....[45]....
        /*0754*/ 	.word	0xffffffff


	//   ....[46]....
        /*0758*/ 	.word	0xffffffff


	//   ....[47]....
        /*075c*/ 	.word	0xffffffff


	//   ....[48]....
        /*0760*/ 	.word	0xffffffff


	//   ....[49]....
        /*0764*/ 	.word	0xffffffff


	//   ....[50]....
        /*0768*/ 	.word	0xffffffff


	//   ....[51]....
        /*076c*/ 	.word	0xffffffff


	//   ....[52]....
        /*0770*/ 	.word	0xffffffff


	//   ....[53]....
        /*0774*/ 	.word	0xffffffff


	//   ....[54]....
        /*0778*/ 	.word	0xffffffff


	//   ....[55]....
        /*077c*/ 	.word	0xffffffff


	//   ....[56]....
        /*0780*/ 	.word	0xffffffff


	//   ....[57]....
        /*0784*/ 	.word	0xffffffff


	//   ....[58]....
        /*0788*/ 	.word	0xffffffff


	//   ....[59]....
        /*078c*/ 	.word	0xffffffff


	//   ....[60]....
        /*0790*/ 	.word	0xffffffff


	//   ....[61]....
        /*0794*/ 	.word	0xffffffff


	//   ....[62]....
        /*0798*/ 	.word	0xffffffff


	//   ....[63]....
        /*079c*/ 	.word	0xffffffff


	//   ....[64]....
        /*07a0*/ 	.word	0xffffffff


	//   ....[65]....
        /*07a4*/ 	.word	0xffffffff


	//   ....[66]....
        /*07a8*/ 	.word	0xffffffff


	//   ....[67]....
        /*07ac*/ 	.word	0xffffffff


	//   ....[68]....
        /*07b0*/ 	.word	0xffffffff


	//   ....[69]....
        /*07b4*/ 	.word	0xffffffff


	//   ....[70]....
        /*07b8*/ 	.word	0xffffffff


	//   ....[71]....
        /*07bc*/ 	.word	0xffffffff


	//   ....[72]....
        /*07c0*/ 	.word	0xffffffff


	//   ....[73]....
        /*07c4*/ 	.word	0xffffffff


	//   ....[74]....
        /*07c8*/ 	.word	0xffffffff


	//   ....[75]....
        /*07cc*/ 	.word	0xffffffff


	//   ....[76]....
        /*07d0*/ 	.word	0xffffffff


	//----- nvinfo : EIATTR_COOP_GROUP_INSTR_OFFSETS
	.align		4
.L_274:
        /*07d4*/ 	.byte	0x04, 0x28
        /*07d6*/ 	.short	(.L_276 - .L_275)


	//   ....[0]....
.L_275:
        /*07d8*/ 	.word	0x000000a0


	//   ....[1]....
        /*07dc*/ 	.word	0x000015e0


	//   ....[2]....
        /*07e0*/ 	.word	0x00001640


	//   ....[3]....
        /*07e4*/ 	.word	0x00001700


	//   ....[4]....
        /*07e8*/ 	.word	0x00001730


	//   ....[5]....
        /*07ec*/ 	.word	0x00001860


	//   ....[6]....
        /*07f0*/ 	.word	0x00001870


	//   ....[7]....
        /*07f4*/ 	.word	0x000019b0


	//   ....[8]....
        /*07f8*/ 	.word	0x000019c0


	//   ....[9]....
        /*07fc*/ 	.word	0x00001b30


	//   ....[10]....
        /*0800*/ 	.word	0x00001b50


	//   ....[11]....
        /*0804*/ 	.word	0x00001c50


	//   ....[12]....
        /*0808*/ 	.word	0x00001c90


	//   ....[13]....
        /*080c*/ 	.word	0x00001cb0


	//   ....[14]....
        /*0810*/ 	.word	0x00001cf0


	//   ....[15]....
        /*0814*/ 	.word	0x00001e00


	//   ....[16]....
        /*0818*/ 	.word	0x00001e30


	//   ....[17]....
        /*081c*/ 	.word	0x00003780


	//   ....[18]....
        /*0820*/ 	.word	0x00003790


	//   ....[19]....
        /*0824*/ 	.word	0x00003870


	//   ....[20]....
        /*0828*/ 	.word	0x00003890


	//   ....[21]....
        /*082c*/ 	.word	0x00003da0


	//   ....[22]....
        /*0830*/ 	.word	0x00004210


	//   ....[23]....
        /*0834*/ 	.word	0x00004780


	//   ....[24]....
        /*0838*/ 	.word	0x000047a0


	//   ....[25]....
        /*083c*/ 	.word	0x000047c0


	//   ....[26]....
        /*0840*/ 	.word	0x000047e0


	//   ....[27]....
        /*0844*/ 	.word	0x000063a0


	//   ....[28]....
        /*0848*/ 	.word	0x000063b0


	//   ....[29]....
        /*084c*/ 	.word	0x000063c0


	//   ....[30]....
        /*0850*/ 	.word	0x000063d0


	//   ....[31]....
        /*0854*/ 	.word	0x00007a80


	//   ....[32]....
        /*0858*/ 	.word	0x00007a90


	//   ....[33]....
        /*085c*/ 	.word	0x00007aa0


	//   ....[34]....
        /*0860*/ 	.word	0x00007ab0


	//   ....[35]....
        /*0864*/ 	.word	0x00007e80


	//   ....[36]....
        /*0868*/ 	.word	0x00007e90


	//   ....[37]....
        /*086c*/ 	.word	0x00008380


	//   ....[38]....
        /*0870*/ 	.word	0x00008420


	//   ....[39]....
        /*0874*/ 	.word	0x00008af0


	//   ....[40]....
        /*0878*/ 	.word	0x00008b10


	//   ....[41]....
        /*087c*/ 	.word	0x0000a780


	//   ....[42]....
        /*0880*/ 	.word	0x0000a790


	//   ....[43]....
        /*0884*/ 	.word	0x0000a7a0


	//   ....[44]....
        /*0888*/ 	.word	0x0000a7b0


	//   ....[45]....
        /*088c*/ 	.word	0x0000abf0


	//   ....[46]....
        /*0890*/ 	.word	0x0000ac00


	//   ....[47]....
        /*0894*/ 	.word	0x0000ac20


	//   ....[48]....
        /*0898*/ 	.word	0x0000ace0


	//   ....[49]....
        /*089c*/ 	.word	0x0000c0f0


	//   ....[50]....
        /*08a0*/ 	.word	0x0000c110


	//   ....[51]....
        /*08a4*/ 	.word	0x0000c7f0


	//   ....[52]....
        /*08a8*/ 	.word	0x0000c810


	//   ....[53]....
        /*08ac*/ 	.word	0x0000df90


	//   ....[54]....
        /*08b0*/ 	.word	0x0000dfa0


	//   ....[55]....
        /*08b4*/ 	.word	0x0000dfd0


	//   ....[56]....
        /*08b8*/ 	.word	0x0000dfe0


	//   ....[57]....
        /*08bc*/ 	.word	0x0000fa50


	//   ....[58]....
        /*08c0*/ 	.word	0x0000fa90


	//   ....[59]....
        /*08c4*/ 	.word	0x0000faf0


	//   ....[60]....
        /*08c8*/ 	.word	0x0000fb20


	//   ....[61]....
        /*08cc*/ 	.word	0x0000fd50


	//   ....[62]....
        /*08d0*/ 	.word	0x0000fd60


	//   ....[63]....
        /*08d4*/ 	.word	0x0000ff60


	//   ....[64]....
        /*08d8*/ 	.word	0x0000ff90


	//   ....[65]....
        /*08dc*/ 	.word	0x00010150


	//   ....[66]....
        /*08e0*/ 	.word	0x00010180


	//   ....[67]....
        /*08e4*/ 	.word	0x00010340


	//   ....[68]....
        /*08e8*/ 	.word	0x00010360


	//   ....[69]....
        /*08ec*/ 	.word	0x00010ce0


	//   ....[70]....
        /*08f0*/ 	.word	0x00010d00


	//   ....[71]....
        /*08f4*/ 	.word	0x00010ec0


	//   ....[72]....
        /*08f8*/ 	.word	0x00010ef0


	//   ....[73]....
        /*08fc*/ 	.word	0x00011080


	//   ....[74]....
        /*0900*/ 	.word	0x000110b0


	//   ....[75]....
        /*0904*/ 	.word	0x00011240


	//   ....[76]....
        /*0908*/ 	.word	0x00011260


	//----- nvinfo : EIATTR_EXIT_INSTR_OFFSETS
	.align		4
.L_276:
        /*090c*/ 	.byte	0x04, 0x1c
        /*090e*/ 	.short	(.L_278 - .L_277)


	//   ....[0]....
.L_277:
        /*0910*/ 	.word	0x00000450


	//   ....[1]....
        /*0914*/ 	.word	0x00010370


	//   ....[2]....
        /*0918*/ 	.word	0x000104b0


	//   ....[3]....
        /*091c*/ 	.word	0x00010510


	//   ....[4]....
        /*0920*/ 	.word	0x00011270


	//   ....[5]....
        /*0924*/ 	.word	0x00011380


	//   ....[6]....
        /*0928*/ 	.word	0x000113e0


	//----- nvinfo : EIATTR_CTAIDZ_USED
	.align		4
.L_278:
        /*092c*/ 	.byte	0x01, 0x04
	.zero		2


	//----- nvinfo : EIATTR_MAX_THREADS
	.align		4
        /*0930*/ 	.byte	0x04, 0x05
        /*0932*/ 	.short	(.L_280 - .L_279)
.L_279:
        /*0934*/ 	.word	0x00000100
        /*0938*/ 	.word	0x00000001
        /*093c*/ 	.word	0x00000001


	//----- nvinfo : EIATTR_CRS_STACK_SIZE
	.align		4
.L_280:
        /*0940*/ 	.byte	0x04, 0x1e
        /*0942*/ 	.short	(.L_282 - .L_281)
.L_281:
        /*0944*/ 	.word	0x00000000
.L_282:


//--------------------- .nv.info._ZN7cutlass13device_kernelIN5flash19enable_sm80_to_sm89INS1_16FlashAttnFwdSm80INS1_25CollectiveMainloopFwdSm80ILi8ELi1ELb0EN4cute5tupleIJNS5_1CILi128EEENS7_ILi32EEENS7_ILi256EEEEEELi256ENS_6half_tEfNS_4arch4Sm80ELb1ELb0ELb1ELb1ELb1ELb1ELb1ELb0EEENS1_21CollectiveEpilogueFwdINS6_IJS8_SA_S9_EEENS6_IJNS7_ILi1EEESI_SI_EEESC_SE_Li256ELb1ELb1ELb0ELb0EEENS1_19SingleTileSchedulerILb1ELb0ELb1ELi128EEEEEEEEEvNT_6ParamsE --------------------------
	.section	.nv.info._ZN7cutlass13device_kernelIN5flash19enable_sm80_to_sm89INS1_16FlashAttnFwdSm80INS1_25CollectiveMainloopFwdSm80ILi8ELi1ELb0EN4cute5tupleIJNS5_1CILi128EEENS7_ILi32EEENS7_ILi256EEEEEELi256ENS_6half_tEfNS_4arch4Sm80ELb1ELb0ELb1ELb1ELb1ELb1ELb1ELb0EEENS1_21CollectiveEpilogueFwdINS6_IJS8_SA_S9_EEENS6_IJNS7_ILi1EEESI_SI_EEESC_SE_Li256ELb1ELb1ELb0ELb0EEENS1_19SingleTileSchedulerILb1ELb0ELb1ELi128EEEEEEEEEvNT_6ParamsE,"",@"SHT_CUDA_INFO"
	.sectionflags	@""
	.align	4


	//----- nvinfo : EIATTR_CUDA_API_VERSION
	.align		4
        /*0000*/ 	.byte	0x04, 0x37
        /*0002*/ 	.short	(.L_284 - .L_283)
.L_283:
        /*0004*/ 	.word	0x00000082


	//----- nvinfo : EIATTR_SW2861232_WAR
	.align		4
.L_284:
        /*0008*/ 	.byte	0x01, 0x35
	.zero		2


	//----- nvinfo : EIATTR_PARAM_CBANK
	.align		4
        /*000c*/ 	.byte	0x04, 0x0a
        /*000e*/ 	.short	(.L_286 - .L_285)
	.align		4
.L_285:
        /*0010*/ 	.word	index@(.nv.constant0._ZN7cutlass13device_kernelIN5flash19enable_sm80_to_sm89INS1_16FlashAttnFwdSm80INS1_25CollectiveMainloopFwdSm80ILi8ELi1ELb0EN4cute5tupleIJNS5_1CILi128EEENS7_ILi32EEENS7_ILi256EEEEEELi256ENS_6half_tEfNS_4arch4Sm80ELb1ELb0ELb1ELb1ELb1ELb1ELb1ELb0EEENS1_21CollectiveEpilogueFwdINS6_IJS8_SA_S9_EEENS6_IJNS7_ILi1EEESI_SI_EEESC_SE_Li256ELb1ELb1ELb0ELb0EEENS1_19SingleTileSchedulerILb1ELb0ELb1ELi128EEEEEEEEEvNT_6ParamsE)
        /*0014*/ 	.short	0x0160
        /*0016*/ 	.short	0x0418


	//----- nvinfo : EIATTR_CBANK_PARAM_SIZE
	.align		4
.L_286:
        /*0018*/ 	.byte	0x03, 0x19
        /*001a*/ 	.short	0x0418


	//----- nvinfo : EIATTR_KPARAM_INFO
	.align		4
        /*001c*/ 	.byte	0x04, 0x17
        /*001e*/ 	.short	(.L_288 - .L_287)
.L_287:
        /*0020*/ 	.word	0x00000000
        /*0024*/ 	.short	0x0000
        /*0026*/ 	.short	0x0000
        /*0028*/ 	.byte	0x00, 0xf0, 0x61, 0x10


	//----- nvinfo : EIATTR_MAXREG_COUNT
	.align		4
.L_288:
        /*002c*/ 	.byte	0x03, 0x1b
        /*002e*/ 	.short	0x00ff


	//----- nvinfo : EIATTR_NUM_BARRIERS
	.align		4
        /*0030*/ 	.byte	0x02, 0x4c
        /*0032*/ 	.byte	0x02
	.zero		1


	//----- nvinfo : EIATTR_MERCURY_ISA_VERSION
	.align		4
        /*0034*/ 	.byte	0x03, 0x5f
        /*0036*/ 	.short	0x0000


	//----- nvinfo : EIATTR_COOP_GROUP_MASK_REGIDS
	.align		4
        /*0038*/ 	.byte	0x04, 0x29
        /*003a*/ 	.short	(.L_290 - .L_289)


	//   ....[0]....
.L_289:
        /*003c*/ 	.word	0xffffffff


	//   ....[1]....
        /*0040*/ 	.word	0xffffffff


	//   ....[2]....
        /*0044*/ 	.word	0xffffffff


	//   ....[3]....
        /*0048*/ 	.word	0xffffffff


	//   ....[4]....
        /*004c*/ 	.word	0xffffffff


	//   ....[5]....
        /*0050*/ 	.word	0xffffffff


	//   ....[6]....
        /*0054*/ 	.word	0xffffffff


	//   ....[7]....
        /*0058*/ 	.word	0xffffffff


	//   ....[8]....
        /*005c*/ 	.word	0xffffffff


	//   ....[9]....
        /*0060*/ 	.word	0xffffffff


	//   ....[10]....
        /*0064*/ 	.word	0xffffffff


	//   ....[11]....
        /*0068*/ 	.word	0xffffffff


	//   ....[12]....
        /*006c*/ 	.word	0xffffffff


	//   ....[13]....
        /*0070*/ 	.word	0xffffffff


	//   ....[14]....
        /*0074*/ 	.word	0xffffffff


	//   ....[15]....
        /*0078*/ 	.word	0xffffffff


	//   ....[16]....
        /*007c*/ 	.word	0xffffffff


	//   ....[17]....
        /*0080*/ 	.word	0xffffffff


	//   ....[18]....
        /*0084*/ 	.word	0xffffffff


	//   ....[19]....
        /*0088*/ 	.word	0xffffffff


	//   ....[20]....
        /*008c*/ 	.word	0xffffffff


	//   ....[21]....
        /*0090*/ 	.word	0xffffffff


	//   ....[22]....
        /*0094*/ 	.word	0xffffffff


	//   ....[23]....
        /*0098*/ 	.word	0xffffffff


	//   ....[24]....
        /*009c*/ 	.word	0xffffffff


	//   ....[25]....
        /*00a0*/ 	.word	0xffffffff


	//   ....[26]....
        /*00a4*/ 	.word	0xffffffff


	//   ....[27]....
        /*00a8*/ 	.word	0xffffffff


	//   ....[28]....
        /*00ac*/ 	.word	0xffffffff


	//   ....[29]....
        /*00b0*/ 	.word	0xffffffff


	//   ....[30]....
        /*00b4*/ 	.word	0xffffffff


	//   ....[31]....
        /*00b8*/ 	.word	0xffffffff


	//   ....[32]....
        /*00bc*/ 	.word	0xffffffff


	//   ....[33]....
        /*00c0*/ 	.word	0xffffffff


	//   ....[34]....
        /*00c4*/ 	.word	0xffffffff


	//   ....[35]....
        /*00c8*/ 	.word	0xffffffff


	//   ....[36]....
        /*00cc*/ 	.word	0xffffffff


	//   ....[37]....
        /*00d0*/ 	.word	0xffffffff


	//   ....[38]....
        /*00d4*/ 	.word	0xffffffff


	//   ....[39]....
        /*00d8*/ 	.word	0xffffffff


	//   ....[40]....
        /*00dc*/ 	.word	0xffffffff


	//   ....[41]....
        /*00e0*/ 	.word	0xffffffff


	//   ....[42]....
        /*00e4*/ 	.word	0xffffffff


	//   ....[43]....
        /*00e8*/ 	.word	0xffffffff


	//   ....[44]....
        /*00ec*/ 	.word	0xffffffff


	//   ....[45]....
        /*00f0*/ 	.word	0xffffffff


	//   ....[46]....
        /*00f4*/ 	.word	0xffffffff


	//   ....[47]....
        /*00f8*/ 	.word	0xffffffff


	//   ....[48]....
        /*00fc*/ 	.word	0xffffffff


	//   ....[49]....
        /*0100*/ 	.word	0xffffffff


	//   ....[50]....
        /*0104*/ 	.word	0xffffffff


	//   ....[51]....
        /*0108*/ 	.word	0xffffffff


	//   ....[52]....
        /*010c*/ 	.word	0xffffffff


	//   ....[53]....
        /*0110*/ 	.word	0xffffffff


	//   ....[54]....
        /*0114*/ 	.word	0xffffffff


	//   ....[55]....
        /*0118*/ 	.word	0xffffffff


	//   ....[56]....
        /*011c*/ 	.word	0xffffffff


	//   ....[57]....
        /*0120*/ 	.word	0xffffffff


	//   ....[58]....
        /*0124*/ 	.word	0xffffffff


	//   ....[59]....
        /*0128*/ 	.word	0xffffffff


	//   ....[60]....
        /*012c*/ 	.word	0xffffffff


	//   ....[61]....
        /*0130*/ 	.word	0xffffffff


	//   ....[62]....
        /*0134*/ 	.word	0xffffffff


	//   ....[63]....
        /*0138*/ 	.word	0xffffffff


	//   ....[64]....
        /*013c*/ 	.word	0xffffffff


	//   ....[65]....
        /*0140*/ 	.word	0xffffffff


	//   ....[66]....
        /*0144*/ 	.word	0xffffffff


	//   ....[67]....
        /*0148*/ 	.word	0xffffffff


	//   ....[68]....
        /*014c*/ 	.word	0xffffffff


	//   ....[69]....
        /*0150*/ 	.word	0xffffffff


	//   ....[70]....
        /*0154*/ 	.word	0xffffffff


	//   ....[71]....
        /*0158*/ 	.word	0xffffffff


	//   ....[72]....
        /*015c*/ 	.word	0xffffffff


	//   ....[73]....
        /*0160*/ 	.word	0xffffffff


	//   ....[74]....
        /*0164*/ 	.word	0xffffffff


	//   ....[75]....
        /*0168*/ 	.word	0xffffffff


	//   ....[76]....
        /*016c*/ 	.word	0xffffffff


	//   ....[77]....
        /*0170*/ 	.word	0xffffffff


	//   ....[78]....
        /*0174*/ 	.word	0xffffffff


	//   ....[79]....
        /*0178*/ 	.word	0xffffffff


	//   ....[80]....
        /*017c*/ 	.word	0xffffffff


	//   ....[81]....
        /*0180*/ 	.word	0xffffffff


	//   ....[82]....
        /*0184*/ 	.word	0xffffffff


	//   ....[83]....
        /*0188*/ 	.word	0xffffffff


	//   ....[84]....
        /*018c*/ 	.word	0xffffffff


	//   ....[85]....
        /*0190*/ 	.word	0xffffffff


	//   ....[86]....
        /*0194*/ 	.word	0xffffffff


	//   ....[87]....
        /*0198*/ 	.word	0xffffffff


	//   ....[88]....
        /*019c*/ 	.word	0xffffffff


	//   ....[89]....
        /*01a0*/ 	.word	0xffffffff


	//   ....[90]....
        /*01a4*/ 	.word	0xffffffff


	//   ....[91]....
        /*01a8*/ 	.word	0xffffffff


	//   ....[92]....
        /*01ac*/ 	.word	0xffffffff


	//   ....[93]....
        /*01b0*/ 	.word	0xffffffff


	//   ....[94]....
        /*01b4*/ 	.word	0xffffffff


	//   ....[95]....
        /*01b8*/ 	.word	0xffffffff


	//   ....[96]....
        /*01bc*/ 	.word	0xffffffff


	//   ....[97]....
        /*01c0*/ 	.word	0xffffffff


	//   ....[98]....
        /*01c4*/ 	.word	0xffffffff


	//   ....[99]....
        /*01c8*/ 	.word	0xffffffff


	//   ....[100]....
        /*01cc*/ 	.word	0xffffffff


	//   ....[101]....
        /*01d0*/ 	.word	0xffffffff


	//   ....[102]....
        /*01d4*/ 	.word	0xffffffff


	//----- nvinfo : EIATTR_COOP_GROUP_INSTR_OFFSETS
	.align		4
.L_290:
        /*01d8*/ 	.byte	0x04, 0x28
        /*01da*/ 	.short	(.L_292 - .L_291)


	//   ....[0]....
.L_291:
        /*01dc*/ 	.word	0x00000090


	//   ....[1]....
        /*01e0*/ 	.word	0x00002040


	//   ....[2]....
        /*01e4*/ 	.word	0x00002050


	//   ....[3]....
        /*01e8*/ 	.word	0x00003210


	//   ....[4]....
        /*01ec*/ 	.word	0x00003220


	//   ....[5]....
        /*01f0*/ 	.word	0x000042f0


	//   ....[6]....
        /*01f4*/ 	.word	0x00004310


	//   ....[7]....
        /*01f8*/ 	.word	0x000046e0


	//   ....[8]....
        /*01fc*/ 	.word	0x00004700


	//   ....[9]....
        /*0200*/ 	.word	0x00005490


	//   ....[10]....
        /*0204*/ 	.word	0x000054e0


	//   ....[11]....
        /*0208*/ 	.word	0x000056d0


	//   ....[12]....
        /*020c*/ 	.word	0x00005700


	//   ....[13]....
        /*0210*/ 	.word	0x00005880


	//   ....[14]....
        /*0214*/ 	.word	0x000058b0


	//   ....[15]....
        /*0218*/ 	.word	0x00005a30


	//   ....[16]....
        /*021c*/ 	.word	0x00005a80


	//   ....[17]....
        /*0220*/ 	.word	0x00005f80


	//   ....[18]....
        /*0224*/ 	.word	0x00005fd0


	//   ....[19]....
        /*0228*/ 	.word	0x00006400


	//   ....[20]....
        /*022c*/ 	.word	0x00006430


	//   ....[21]....
        /*0230*/ 	.word	0x00006460


	//   ....[22]....
        /*0234*/ 	.word	0x00006470


	//   ....[23]....
        /*0238*/ 	.word	0x00006760


	//   ....[24]....
        /*023c*/ 	.word	0x00006800


	//   ....[25]....
        /*0240*/ 	.word	0x00006880


	//   ....[26]....
        /*0244*/ 	.word	0x000068f0


	//   ....[27]....
        /*0248*/ 	.word	0x00006d30


	//   ....[28]....
        /*024c*/ 	.word	0x00006d80


	//   ....[29]....
        /*0250*/ 	.word	0x00006dc0


	//   ....[30]....
        /*0254*/ 	.word	0x00006e00


	//   ....[31]....
        /*0258*/ 	.word	0x00007150


	//   ....[32]....
        /*025c*/ 	.word	0x000071f0


	//   ....[33]....
        /*0260*/ 	.word	0x00007270


	//   ....[34]....
        /*0264*/ 	.word	0x000072e0


	//   ....[35]....
        /*0268*/ 	.word	0x0000a910


	//   ....[36]....
        /*026c*/ 	.word	0x0000a930


	//   ....[37]....
        /*0270*/ 	.word	0x0000a950


	//   ....[38]....
        /*0274*/ 	.word	0x0000a960


	//   ....[39]....
        /*0278*/ 	.word	0x0000ac50


	//   ....[40]....
        /*027c*/ 	.word	0x0000ac90


	//   ....[41]....
        /*0280*/ 	.word	0x0000acd0


	//   ....[42]....
        /*0284*/ 	.word	0x0000ad10


	//   ....[43]....
        /*0288*/ 	.word	0x0000aee0


	//   ....[44]....
        /*028c*/ 	.word	0x0000af80


	//   ....[45]....
        /*0290*/ 	.word	0x0000b000


	//   ....[46]....
        /*0294*/ 	.word	0x0000b070


	//   ....[47]....
        /*0298*/ 	.word	0x0000b2b0


	//   ....[48]....
        /*029c*/ 	.word	0x0000b300


	//   ....[49]....
        /*02a0*/ 	.word	0x0000b350


	//   ....[50]....
        /*02a4*/ 	.word	0x0000b3c0


	//   ....[51]....
        /*02a8*/ 	.word	0x0000f120


	//   ....[52]....
        /*02ac*/ 	.word	0x0000f150


	//   ....[53]....
        /*02b0*/ 	.word	0x0000fe40


	//   ....[54]....
        /*02b4*/ 	.word	0x0000fe50


	//   ....[55]....
        /*02b8*/ 	.word	0x00010260


	//   ....[56]....
        /*02bc*/ 	.word	0x000103d0


	//   ....[57]....
        /*02c0*/ 	.word	0x000107c0


	//   ....[58]....
        /*02c4*/ 	.word	0x000107e0


	//   ....[59]....
        /*02c8*/ 	.word	0x00010800


	//   ....[60]....
        /*02cc*/ 	.word	0x00010820


	//   ....[61]....
        /*02d0*/ 	.word	0x00011380


	//   ....[62]....
        /*02d4*/ 	.word	0x00011390


	//   ....[63]....
        /*02d8*/ 	.word	0x00011f40


	//   ....[64]....
        /*02dc*/ 	.word	0x00011f50


	//   ....[65]....
        /*02e0*/ 	.word	0x000120c0


	//   ....[66]....
        /*02e4*/ 	.word	0x000120d0


	//   ....[67]....
        /*02e8*/ 	.word	0x00012400


	//   ....[68]....
        /*02ec*/ 	.word	0x00012460


	//   ....[69]....
        /*02f0*/ 	.word	0x00012480


	//   ....[70]....
        /*02f4*/ 	.word	0x000124a0


	//   ....[71]....
        /*02f8*/ 	.word	0x00013a40


	//   ....[72]....
        /*02fc*/ 	.word	0x00013a50


	//   ....[73]....
        /*0300*/ 	.word	0x00013c70


	//   ....[74]....
        /*0304*/ 	.word	0x00013c80


	//   ....[75]....
        /*0308*/ 	.word	0x00014800


	//   ....[76]....
        /*030c*/ 	.word	0x00014820


	//   ....[77]....
        /*0310*/ 	.word	0x00014890


	//   ....[78]....
        /*0314*/ 	.word	0x000148a0


	//   ....[79]....
        /*0318*/ 	.word	0x00015a90


	//   ....[80]....
        /*031c*/ 	.word	0x00015ac0


	//   ....[81]....
        /*0320*/ 	.word	0x00015b10


	//   ....[82]....
        /*0324*/ 	.word	0x00015b20


	//   ....[83]....
        /*0328*/ 	.word	0x00017590


	//   ....[84]....
        /*032c*/ 	.word	0x000175d0


	//   ....[85]....
        /*0330*/ 	.word	0x00017600


	//   ....[86]....
        /*0334*/ 	.word	0x00017630


	//   ....[87]....
        /*0338*/ 	.word	0x00017870


	//   ....[88]....
        /*033c*/ 	.word	0x00017880


	//   ....[89]....
        /*0340*/ 	.word	0x00017a80


	//   ....[90]....
        /*0344*/ 	.word	0x00017ab0


	//   ....[91]....
        /*0348*/ 	.word	0x00017c70


	//   ....[92]....
        /*034c*/ 	.word	0x00017ca0


	//   ....[93]....
        /*0350*/ 	.word	0x00017e60


	//   ....[94]....
        /*0354*/ 	.word	0x00017e80


	//   ....[95]....
        /*0358*/ 	.word	0x00018830


	//   ....[96]....
        /*035c*/ 	.word	0x00018850


	//   ....[97]....
        /*0360*/ 	.word	0x000189e0


	//   ....[98]....
        /*0364*/ 	.word	0x00018a10


	//   ....[99]....
        /*0368*/ 	.word	0x00018ba0


	//   ....[100]....
        /*036c*/ 	.word	0x00018bd0


	//   ....[101]....
        /*0370*/ 	.word	0x00018d60


	//   ....[102]....
        /*0374*/ 	.word	0x00018d80


	//----- nvinfo : EIATTR_EXIT_INSTR_OFFSETS
	.align		4
.L_292:
        /*0378*/ 	.byte	0x04, 0x1c
        /*037a*/ 	.short	(.L_294 - .L_293)


	//   ....[0]....
.L_293:
        /*037c*/ 	.word	0x00000440


	//   ....[1]....
        /*0380*/ 	.word	0x00017e90


	//   ....[2]....
        /*0384*/ 	.word	0x00017fd0


	//   ....[3]....
        /*0388*/ 	.word	0x00018030


	//   ....[4]....
        /*038c*/ 	.word	0x00018d90


	//   ....[5]....
        /*0390*/ 	.word	0x00018ea0


	//   ....[6]....
        /*0394*/ 	.word	0x00018f00


	//----- nvinfo : EIATTR_CTAIDZ_USED
	.align		4
.L_294:
        /*0398*/ 	.byte	0x01, 0x04
	.zero		2


	//----- nvinfo : EIATTR_MAX_THREADS
	.align		4
        /*039c*/ 	.byte	0x04, 0x05
        /*039e*/ 	.short	(.L_296 - .L_295)
.L_295:
        /*03a0*/ 	.word	0x00000100
        /*03a4*/ 	.word	0x00000001
        /*03a8*/ 	.word	0x00000001


	//----- nvinfo : EIATTR_CRS_STACK_SIZE
	.align		4
.L_296:
        /*03ac*/ 	.byte	0x04, 0x1e
        /*03ae*/ 	.short	(.L_298 - .L_297)
.L_297:
        /*03b0*/ 	.word	0x00000000
.L_298:


//--------------------- .nv.info._ZN7cutlass13device_kernelIN5flash19enable_sm80_to_sm89INS1_16FlashAttnFwdSm80INS1_25CollectiveMainloopFwdSm80ILi8ELi1ELb0EN4cute5tupleIJNS5_1CILi128EEENS7_ILi96EEENS7_ILi256EEEEEELi256ENS_6half_tEfNS_4arch4Sm80ELb0ELb0ELb1ELb0ELb1ELb0ELb1ELb0EEENS1_21CollectiveEpilogueFwdINS6_IJS8_SA_S9_EEENS6_IJNS7_ILi1EEESI_SI_EEESC_SE_Li256ELb0ELb1ELb0ELb0EEENS1_19SingleTileSchedulerILb0ELb0ELb1ELi128EEEEEEEEEvNT_6ParamsE --------------------------
	.section	.nv.info._ZN7cutlass13device_kernelIN5flash19enable_sm80_to_sm89INS1_16FlashAttnFwdSm80INS1_25CollectiveMainloopFwdSm80ILi8ELi1ELb0EN4cute5tupleIJNS5_1CILi128EEENS7_ILi96EEENS7_ILi256EEEEEELi256ENS_6half_tEfNS_4arch4Sm80ELb0ELb0ELb1ELb0ELb1ELb0ELb1ELb0EEENS1_21CollectiveEpilogueFwdINS6_IJS8_SA_S9_EEENS6_IJNS7_ILi1EEESI_SI_EEESC_SE_Li256ELb0ELb1ELb0ELb0EEENS1_19SingleTileSchedulerILb0ELb0ELb1ELi128EEEEEEEEEvNT_6ParamsE,"",@"SHT_CUDA_INFO"
	.sectionflags	@""
	.align	4


	//----- nvinfo : EIATTR_CUDA_API_VERSION
	.align		4
        /*0000*/ 	.byte	0x04, 0x37
        /*0002*/ 	.short	(.L_300 - .L_299)
.L_299:
        /*0004*/ 	.word	0x00000082


	//----- nvinfo : EIATTR_SW2861232_WAR
	.align		4
.L_300:
        /*0008*/ 	.byte	0x01, 0x35
	.zero		2


	//----- nvinfo : EIATTR_PARAM_CBANK
	.align		4
        /*000c*/ 	.byte	0x04, 0x0a
        /*000e*/ 	.short	(.L_302 - .L_301)
	.align		4
.L_301:
        /*0010*/ 	.word	index@(.nv.constant0._ZN7cutlass13device_kernelIN5flash19enable_sm80_to_sm89INS1_16FlashAttnFwdSm80INS1_25CollectiveMainloopFwdSm80ILi8ELi1ELb0EN4cute5tupleIJNS5_1CILi128EEENS7_ILi96EEENS7_ILi256EEEEEELi256ENS_6half_tEfNS_4arch4Sm80ELb0ELb0ELb1ELb0ELb1ELb0ELb1ELb0EEENS1_21CollectiveEpilogueFwdINS6_IJS8_SA_S9_EEENS6_IJNS7_ILi1EEESI_SI_EEESC_SE_Li256ELb0ELb1ELb0ELb0EEENS1_19SingleTileSchedulerILb0ELb0ELb1ELi128EEEEEEEEEvNT_6ParamsE)
        /*0014*/ 	.short	0x0160
        /*0016*/ 	.short	0x0418


	//----- nvinfo : EIATTR_CBANK_PARAM_SIZE
	.align		4
.L_302:
        /*0018*/ 	.byte	0x03, 0x19
        /*001a*/ 	.short	0x0418


	//----- nvinfo : EIATTR_KPARAM_INFO
	.align		4
        /*001c*/ 	.byte	0x04, 0x17
        /*001e*/ 	.short	(.L_304 - .L_303)
.L_303:
        /*0020*/ 	.word	0x00000000
        /*0024*/ 	.short	0x0000
        /*0026*/ 	.short	0x0000
        /*0028*/ 	.byte	0x00, 0xf0, 0x61, 0x10


	//----- nvinfo : EIATTR_MAXREG_COUNT
	.align		4
.L_304:
        /*002c*/ 	.byte	0x03, 0x1b
        /*002e*/ 	.short	0x00ff


	//----- nvinfo : EIATTR_NUM_BARRIERS
	.align		4
        /*0030*/ 	.byte	0x02, 0x4c
        /*0032*/ 	.byte	0x02
	.zero		1


	//----- nvinfo : EIATTR_ANNOTATIONS
	.align		4
        /*0034*/ 	.byte	0x04, 0x55
        /*0036*/ 	.short	(.L_306 - .L_305)


	//   ....[0]....
.L_305:
        /* <DEDUP_REMOVED lines=43> */


	//----- nvinfo : EIATTR_MERCURY_ISA_VERSION
	.align		4
.L_306:
        /*02d0*/ 	.byte	0x03, 0x5f
        /*02d2*/ 	.short	0x0000


	//----- nvinfo : EIATTR_COOP_GROUP_MASK_REGIDS
	.align		4
        /*02d4*/ 	.byte	0x04, 0x29
        /*02d6*/ 	.short	(.L_308 - .L_307)


	//   ....[0]....
.L_307:
        /*02d8*/ 	.word	0xffffffff


	//   ....[1]....
        /*02dc*/ 	.word	0xffffffff


	//   ....[2]....
        /*02e0*/ 	.word	0xffffffff


	//   ....[3]....
        /*02e4*/ 	.word	0xffffffff


	//   ....[4]....
        /*02e8*/ 	.word	0xffffffff


	//   ....[5]....
        /*02ec*/ 	.word	0xffffffff


	//   ....[6]....
        /*02f0*/ 	.word	0xffffffff


	//   ....[7]....
        /*02f4*/ 	.word	0xffffffff


	//   ....[8]....
        /*02f8*/ 	.word	0xffffffff


	//   ....[9]....
        /*02fc*/ 	.word	0xffffffff


	//   ....[10]....
        /*0300*/ 	.word	0xffffffff


	//   ....[11]....
        /*0304*/ 	.word	0xffffffff


	//   ....[12]....
        /*0308*/ 	.word	0xffffffff


	//   ....[13]....
        /*030c*/ 	.word	0xffffffff


	//   ....[14]....
        /*0310*/ 	.word	0xffffffff


	//   ....[15]....
        /*0314*/ 	.word	0xffffffff


	//   ....[16]....
        /*0318*/ 	.word	0xffffffff


	//   ....[17]....
        /*031c*/ 	.word	0xffffffff


	//   ....[18]....
        /*0320*/ 	.word	0xffffffff


	//   ....[19]....
        /*0324*/ 	.word	0xffffffff


	//   ....[20]....
        /*0328*/ 	.word	0xffffffff


	//   ....[21]....
        /*032c*/ 	.word	0xffffffff


	//   ....[22]....
        /*0330*/ 	.word	0xffffffff


	//   ....[23]....
        /*0334*/ 	.word	0xffffffff


	//   ....[24]....
        /*0338*/ 	.word	0xffffffff


	//   ....[25]....
        /*033c*/ 	.word	0xffffffff


	//   ....[26]....
        /*0340*/ 	.word	0xffffffff


	//   ....[27]....
        /*0344*/ 	.word	0xffffffff


	//   ....[28]....
        /*0348*/ 	.word	0xffffffff


	//   ....[29]....
        /*034c*/ 	.word	0xffffffff


	//   ....[30]....
        /*0350*/ 	.word	0xffffffff


	//   ....[31]....
        /*0354*/ 	.word	0xffffffff


	//   ....[32]....
        /*0358*/ 	.word	0xffffffff


	//   ....[33]....
        /*035c*/ 	.word	0xffffffff


	//   ....[34]....
        /*0360*/ 	.word	0xffffffff


	//   ....[35]....
        /*0364*/ 	.word	0xffffffff


	//   ....[36]....
        /*0368*/ 	.word	0xffffffff


	//   ....[37]....
        /*036c*/ 	.word	0xffffffff


	//   ....[38]....
        /*0370*/ 	.word	0xffffffff


	//   ....[39]....
        /*0374*/ 	.word	0xffffffff


	//   ....[40]....
        /*0378*/ 	.word	0xffffffff


	//   ....[41]....
        /*037c*/ 	.word	0xffffffff


	//   ....[42]....
        /*0380*/ 	.word	0xffffffff


	//   ....[43]....
        /*0384*/ 	.word	0xffffffff


	//   ....[44]....
        /*0388*/ 	.word	0xffffffff


	//   ....[45]....
        /*038c*/ 	.word	0xffffffff


	//   ....[46]....
        /*0390*/ 	.word	0xffffffff


	//   ....[47]....
        /*0394*/ 	.word	0xffffffff


	//   ....[48]....
        /*0398*/ 	.word	0xffffffff


	//   ....[49]....
        /*039c*/ 	.word	0xffffffff


	//   ....[50]....
        /*03a0*/ 	.word	0xffffffff


	//   ....[51]....
        /*03a4*/ 	.word	0xffffffff


	//   ....[52]....
        /*03a8*/ 	.word	0xffffffff


	//   ....[53]....
        /*03ac*/ 	.word	0xffffffff


	//   ....[54]....
        /*03b0*/ 	.word	0xffffffff


	//   ....[55]....
        /*03b4*/ 	.word	0xffffffff


	//   ....[56]....
        /*03b8*/ 	.word	0xffffffff


	//   ....[57]....
        /*03bc*/ 	.word	0xffffffff


	//   ....[58]....
        /*03c0*/ 	.word	0xffffffff


	//   ....[59]....
        /*03c4*/ 	.word	0xffffffff


	//   ....[60]....
        /*03c8*/ 	.word	0xffffffff


	//   ....[61]....
        /*03cc*/ 	.word	0xffffffff


	//----- nvinfo : EIATTR_COOP_GROUP_INSTR_OFFSETS
	.align		4
.L_308:
        /*03d0*/ 	.byte	0x04, 0x28
        /*03d2*/ 	.short	(.L_310 - .L_309)


	//   ....[0]....
.L_309:
        /*03d4*/ 	.word	0x00000670


	//   ....[1]....
        /*03d8*/ 	.word	0x000006a0


	//   ....[2]....
        /*03dc*/ 	.word	0x000006d0


	//   ....[3]....
        /*03e0*/ 	.word	0x000006f0


	//   ....[4]....
        /*03e4*/ 	.word	0x000009c0


	//   ....[5]....
        /*03e8*/ 	.word	0x000009e0


	//   ....[6]....
        /*03ec*/ 	.word	0x00000ae0


	//   ....[7]....
        /*03f0*/ 	.word	0x00000b70


	//   ....[8]....
        /*03f4*/ 	.word	0x000010c0


	//   ....[9]....
        /*03f8*/ 	.word	0x000010e0


	//   ....[10]....
        /*03fc*/ 	.word	0x000011a0


	//   ....[11]....
        /*0400*/ 	.word	0x000011d0


	//   ....[12]....
        /*0404*/ 	.word	0x00001260


	//   ....[13]....
        /*0408*/ 	.word	0x00001290


	//   ....[14]....
        /*040c*/ 	.word	0x00001a90


	//   ....[15]....
        /*0410*/ 	.word	0x00001ab0


	//   ....[16]....
        /*0414*/ 	.word	0x00001ad0


	//   ....[17]....
        /*0418*/ 	.word	0x00001af0


	//   ....[18]....
        /*041c*/ 	.word	0x00001b20


	//   ....[19]....
        /*0420*/ 	.word	0x00001b40


	//   ....[20]....
        /*0424*/ 	.word	0x00003b70


	//   ....[21]....
        /*0428*/ 	.word	0x00003b90


	//   ....[22]....
        /*042c*/ 	.word	0x00003bb0


	//   ....[23]....
        /*0430*/ 	.word	0x00003bd0


	//   ....[24]....
        /*0434*/ 	.word	0x00003bf0


	//   ....[25]....
        /*0438*/ 	.word	0x00003c00


	//   ....[26]....
        /*043c*/ 	.word	0x00004790


	//   ....[27]....
        /*0440*/ 	.word	0x00004830


	//   ....[28]....
        /*0444*/ 	.word	0x00004840


	//   ....[29]....
        /*0448*/ 	.word	0x00004870


	//   ....[30]....
        /*044c*/ 	.word	0x00006aa0


	//   ....[31]....
        /*0450*/ 	.word	0x00006ab0


	//   ....[32]....
        /*0454*/ 	.word	0x00006ac0


	//   ....[33]....
        /*0458*/ 	.word	0x00006ad0


	//   ....[34]....
        /*045c*/ 	.word	0x00006b90


	//   ....[35]....
        /*0460*/ 	.word	0x00006ba0


	//   ....[36]....
        /*0464*/ 	.word	0x00006f20


	//   ....[37]....
        /*0468*/ 	.word	0x00006f30


	//   ....[38]....
        /*046c*/ 	.word	0x00006f40


	//   ....[39]....
        /*0470*/ 	.word	0x00006f50


	//   ....[40]....
        /*0474*/ 	.word	0x000070d0


	//   ....[41]....
        /*0478*/ 	.word	0x000070f0


	//   ....[42]....
        /*047c*/ 	.word	0x00009120


	//   ....[43]....
        /*0480*/ 	.word	0x00009170


	//   ....[44]....
        /*0484*/ 	.word	0x00009190


	//   ....[45]....
        /*0488*/ 	.word	0x000091b0


	//   ....[46]....
        /*048c*/ 	.word	0x0000b820


	//   ....[47]....
        /*0490*/ 	.word	0x0000b8d0


	//   ....[48]....
        /*0494*/ 	.word	0x0000b950


	//   ....[49]....
        /*0498*/ 	.word	0x0000b9c0


	//   ....[50]....
        /*049c*/ 	.word	0x0000d120


	//   ....[51]....
        /*04a0*/ 	.word	0x0000d130


	//   ....[52]....
        /*04a4*/ 	.word	0x0000d150


	//   ....[53]....
        /*04a8*/ 	.word	0x0000d160


	//   ....[54]....
        /*04ac*/ 	.word	0x0000d2a0


	//   ....[55]....
        /*04b0*/ 	.word	0x0000d2c0


	//   ....[56]....
        /*04b4*/ 	.word	0x0000d4c0


	//   ....[57]....
        /*04b8*/ 	.word	0x0000d4f0


	//   ....[58]....
        /*04bc*/ 	.word	0x0000d6b0


	//   ....[59]....
        /*04c0*/ 	.word	0x0000d6e0


	//   ....[60]....
        /*04c4*/ 	.word	0x0000d890


	//   ....[61]....
        /*04c8*/ 	.word	0x0000d8a0


	//----- nvinfo : EIATTR_EXIT_INSTR_OFFSETS
	.align		4
.L_310:
        /*04cc*/ 	.byte	0x04, 0x1c
        /*04ce*/ 	.short	(.L_312 - .L_311)


	//   ....[0]....
.L_311:
        /*04d0*/ 	.word	0x00000040


	//   ....[1]....
        /*04d4*/ 	.word	0x0000d8d0


	//   ....[2]....
        /*04d8*/ 	.word	0x0000da10


	//   ....[3]....
        /*04dc*/ 	.word	0x0000da70


	//----- nvinfo : EIATTR_CTAIDZ_USED
	.align		4
.L_312:
        /*04e0*/ 	.byte	0x01, 0x04
	.zero		2


	//----- nvinfo : EIATTR_MAX_THREADS
	.align		4
        /*04e4*/ 	.byte	0x04, 0x05
        /*04e6*/ 	.short	(.L_314 - .L_313)
.L_313:
        /*04e8*/ 	.word	0x00000100
        /*04ec*/ 	.word	0x00000001
        /*04f0*/ 	.word	0x00000001


	//----- nvinfo : EIATTR_CRS_STACK_SIZE
	.align		4
.L_314:
        /*04f4*/ 	.byte	0x04, 0x1e
        /*04f6*/ 	.short	(.L_316 - .L_315)
.L_315:
        /*04f8*/ 	.word	0x00000000
.L_316:


//--------------------- .nv.info._ZN7cutlass13device_kernelIN5flash19enable_sm80_to_sm89INS1_16FlashAttnFwdSm80INS1_25CollectiveMainloopFwdSm80ILi8ELi1ELb0EN4cute5tupleIJNS5_1CILi128EEENS7_ILi96EEENS7_ILi256EEEEEELi256ENS_6half_tEfNS_4arch4Sm80ELb0ELb0ELb1ELb1ELb1ELb0ELb1ELb0EEENS1_21CollectiveEpilogueFwdINS6_IJS8_SA_S9_EEENS6_IJNS7_ILi1EEESI_SI_EEESC_SE_Li256ELb1ELb1ELb0ELb0EEENS1_19SingleTileSchedulerILb1ELb0ELb1ELi128EEEEEEEEEvNT_6ParamsE --------------------------
	.section	.nv.info._ZN7cutlass13device_kernelIN5flash19enable_sm80_to_sm89INS1_16FlashAttnFwdSm80INS1_25CollectiveMainloopFwdSm80ILi8ELi1ELb0EN4cute5tupleIJNS5_1CILi128EEENS7_ILi96EEENS7_ILi256EEEEEELi256ENS_6half_tEfNS_4arch4Sm80ELb0ELb0ELb1ELb1ELb1ELb0ELb1ELb0EEENS1_21CollectiveEpilogueFwdINS6_IJS8_SA_S9_EEENS6_IJNS7_ILi1EEESI_SI_EEESC_SE_Li256ELb1ELb1ELb0ELb0EEENS1_19SingleTileSchedulerILb1ELb0ELb1ELi128EEEEEEEEEvNT_6ParamsE,"",@"SHT_CUDA_INFO"
	.sectionflags	@""
	.align	4


	//----- nvinfo : EIATTR_CUDA_API_VERSION
	.align		4
        /*0000*/ 	.byte	0x04, 0x37
        /*0002*/ 	.short	(.L_318 - .L_317)
.L_317:
        /*0004*/ 	.word	0x00000082


	//----- nvinfo : EIATTR_SW2861232_WAR
	.align		4
.L_318:
        /*0008*/ 	.byte	0x01, 0x35
	.zero		2


	//----- nvinfo : EIATTR_PARAM_CBANK
	.align		4
        /*000c*/ 	.byte	0x04, 0x0a
        /*000e*/ 	.short	(.L_320 - .L_319)
	.align		4
.L_319:
        /*0010*/ 	.word	index@(.nv.constant0._ZN7cutlass13device_kernelIN5flash19enable_sm80_to_sm89INS1_16FlashAttnFwdSm80INS1_25CollectiveMainloopFwdSm80ILi8ELi1ELb0EN4cute5tupleIJNS5_1CILi128EEENS7_ILi96EEENS7_ILi256EEEEEELi256ENS_6half_tEfNS_4arch4Sm80ELb0ELb0ELb1ELb1ELb1ELb0ELb1ELb0EEENS1_21CollectiveEpilogueFwdINS6_IJS8_SA_S9_EEENS6_IJNS7_ILi1EEESI_SI_EEESC_SE_Li256ELb1ELb1ELb0ELb0EEENS1_19SingleTileSchedulerILb1ELb0ELb1ELi128EEEEEEEEEvNT_6ParamsE)
        /*0014*/ 	.short	0x0160
        /*0016*/ 	.short	0x0418


	//----- nvinfo : EIATTR_CBANK_PARAM_SIZE
	.align		4
.L_320:
        /*0018*/ 	.byte	0x03, 0x19
        /*001a*/ 	.short	0x0418


	//----- nvinfo : EIATTR_KPARAM_INFO
	.align		4
        /*001c*/ 	.byte	0x04, 0x17
        /*001e*/ 	.short	(.L_322 - .L_321)
.L_321:
        /*0020*/ 	.word	0x00000000
        /*0024*/ 	.short	0x0000
        /*0026*/ 	.short	0x0000
        /*0028*/ 	.byte	0x00, 0xf0, 0x61, 0x10


	//----- nvinfo : EIATTR_MAXREG_COUNT
	.align		4
.L_322:
        /*002c*/ 	.byte	0x03, 0x1b
        /*002e*/ 	.short	0x00ff


	//----- nvinfo : EIATTR_NUM_BARRIERS
	.align		4
        /*0030*/ 	.byte	0x02, 0x4c
        /*0032*/ 	.byte	0x02
	.zero		1


	//----- nvinfo : EIATTR_ANNOTATIONS
	.align		4
        /*0034*/ 	.byte	0x04, 0x55
        /*0036*/ 	.short	(.L_324 - .L_323)


	//   ....[0]....
.L_323:
        /* <DEDUP_REMOVED lines=31> */


	//----- nvinfo : EIATTR_MERCURY_ISA_VERSION
	.align		4
.L_324:
        /*0218*/ 	.byte	0x03, 0x5f
        /*021a*/ 	.short	0x0000


	//----- nvinfo : EIATTR_COOP_GROUP_MASK_REGIDS
	.align		4
        /*021c*/ 	.byte	0x04, 0x29
        /*021e*/ 	.short	(.L_326 - .L_325)


	//   ....[0]....
.L_325:
        /*0220*/ 	.word	0xffffffff


	//   ....[1]....
        /*0224*/ 	.word	0xffffffff


	//   ....[2]....
        /*0228*/ 	.word	0xffffffff


	//   ....[3]....
        /*022c*/ 	.word	0xffffffff


	//   ....[4]....
        /*0230*/ 	.word	0xffffffff


	//   ....[5]....
        /*0234*/ 	.word	0xffffffff


	//   ....[6]....
        /*0238*/ 	.word	0xffffffff


	//   ....[7]....
        /*023c*/ 	.word	0xffffffff


	//   ....[8]....
        /*0240*/ 	.word	0xffffffff


	//   ....[9]....
        /*0244*/ 	.word	0xffffffff


	//   ....[10]....
        /*0248*/ 	.word	0xffffffff


	//   ....[11]....
        /*024c*/ 	.word	0xffffffff


	//   ....[12]....
        /*0250*/ 	.word	0xffffffff


	//   ....[13]....
        /*0254*/ 	.word	0xffffffff


	//   ....[14]....
        /*0258*/ 	.word	0xffffffff


	//   ....[15]....
        /*025c*/ 	.word	0xffffffff


	//   ....[16]....
        /*0260*/ 	.word	0xffffffff


	//   ....[17]....
        /*0264*/ 	.word	0xffffffff


	//   ....[18]....
        /*0268*/ 	.word	0xffffffff


	//   ....[19]....
        /*026c*/ 	.word	0xffffffff


	//   ....[20]....
        /*0270*/ 	.word	0xffffffff


	//   ....[21]....
        /*0274*/ 	.word	0xffffffff


	//   ....[22]....
        /*0278*/ 	.word	0xffffffff


	//   ....[23]....
        /*027c*/ 	.word	0xffffffff


	//   ....[24]....
        /*0280*/ 	.word	0xffffffff


	//   ....[25]....
        /*0284*/ 	.word	0xffffffff


	//   ....[26]....
        /*0288*/ 	.word	0xffffffff


	//   ....[27]....
        /*028c*/ 	.word	0xffffffff


	//   ....[28]....
        /*0290*/ 	.word	0xffffffff


	//   ....[29]....
        /*0294*/ 	.word	0xffffffff


	//   ....[30]....
        /*0298*/ 	.word	0xffffffff


	//   ....[31]....
        /*029c*/ 	.word	0xffffffff


	//   ....[32]....
        /*02a0*/ 	.word	0xffffffff


	//   ....[33]....
        /*02a4*/ 	.word	0xffffffff


	//   ....[34]....
        /*02a8*/ 	.word	0xffffffff


	//   ....[35]....
        /*02ac*/ 	.word	0xffffffff


	//   ....[36]....
        /*02b0*/ 	.word	0xffffffff


	//   ....[37]....
        /*02b4*/ 	.word	0xffffffff


	//   ....[38]....
        /*02b8*/ 	.word	0xffffffff


	//   ....[39]....
        /*02bc*/ 	.word	0xffffffff


	//   ....[40]....
        /*02c0*/ 	.word	0xffffffff


	//   ....[41]....
        /*02c4*/ 	.word	0xffffffff


	//   ....[42]....
        /*02c8*/ 	.word	0xffffffff


	//   ....[43]....
        /*02cc*/ 	.word	0xffffffff


	//   ....[44]....
        /*02d0*/ 	.word	0xffffffff


	//   ....[45]....
        /*02d4*/ 	.word	0xffffffff


	//   ....[46]....
        /*02d8*/ 	.word	0xffffffff


	//   ....[47]....
        /*02dc*/ 	.word	0xffffffff


	//   ....[48]....
        /*02e0*/ 	.word	0xffffffff


	//   ....[49]....
        /*02e4*/ 	.word	0xffffffff


	//   ....[50]....
        /*02e8*/ 	.word	0xffffffff


	//   ....[51]....
        /*02ec*/ 	.word	0xffffffff


	//   ....[52]....
        /*02f0*/ 	.word	0xffffffff


	//   ....[53]....
        /*02f4*/ 	.word	0xffffffff


	//   ....[54]....
        /*02f8*/ 	.word	0xffffffff


	//   ....[55]....
        /*02fc*/ 	.word	0xffffffff


	//   ....[56]....
        /*0300*/ 	.word	0xffffffff


	//   ....[57]....
        /*0304*/ 	.word	0xffffffff


	//   ....[58]....
        /*0308*/ 	.word	0xffffffff


	//   ....[59]....
        /*030c*/ 	.word	0xffffffff


	//   ....[60]....
        /*0310*/ 	.word	0xffffffff


	//   ....[61]....
        /*0314*/ 	.word	0xffffffff


	//   ....[62]....
        /*0318*/ 	.word	0xffffffff


	//   ....[63]....
        /*031c*/ 	.word	0xffffffff


	//   ....[64]....
        /*0320*/ 	.word	0xffffffff


	//   ....[65]....
        /*0324*/ 	.word	0xffffffff


	//   ....[66]....
        /*0328*/ 	.word	0xffffffff


	//   ....[67]....
        /*032c*/ 	.word	0xffffffff


	//   ....[68]....
        /*0330*/ 	.word	0xffffffff


	//   ....[69]....
        /*0334*/ 	.word	0xffffffff


	//   ....[70]....
        /*0338*/ 	.word	0xffffffff


	//----- nvinfo : EIATTR_COOP_GROUP_INSTR_OFFSETS
	.align		4
.L_326:
        /*033c*/ 	.byte	0x04, 0x28
        /*033e*/ 	.short	(.L_328 - .L_327)


	//   ....[0]....
.L_327:
        /*0340*/ 	.word	0x000000a0


	//   ....[1]....
        /*0344*/ 	.word	0x000011e0


	//   ....[2]....
        /*0348*/ 	.word	0x00001210


	//   ....[3]....
        /*034c*/ 	.word	0x00001470


	//   ....[4]....
        /*0350*/ 	.word	0x000014a0


	//   ....[5]....
        /*0354*/ 	.word	0x00001610


	//   ....[6]....
        /*0358*/ 	.word	0x00001640


	//   ....[7]....
        /*035c*/ 	.word	0x000017a0


	//   ....[8]....
        /*0360*/ 	.word	0x000017e0


	//   ....[9]....
        /*0364*/ 	.word	0x00001f60


	//   ....[10]....
        /*0368*/ 	.word	0x00001fa0


	//   ....[11]....
        /*036c*/ 	.word	0x00001fe0


	//   ....[12]....
        /*0370*/ 	.word	0x00002010


	//   ....[13]....
        /*0374*/ 	.word	0x00002040


	//   ....[14]....
        /*0378*/ 	.word	0x00002070


	//   ....[15]....
        /*037c*/ 	.word	0x000020a0


	//   ....[16]....
        /*0380*/ 	.word	0x000020d0


	//   ....[17]....
        /*0384*/ 	.word	0x00002100


	//   ....[18]....
        /*0388*/ 	.word	0x00002130


	//   ....[19]....
        /*038c*/ 	.word	0x00002160


	//   ....[20]....
        /*0390*/ 	.word	0x00002270


	//   ....[21]....
        /*0394*/ 	.word	0x000044b0


	//   ....[22]....
        /*0398*/ 	.word	0x000044e0


	//   ....[23]....
        /*039c*/ 	.word	0x00004510


	//   ....[24]....
        /*03a0*/ 	.word	0x00004540


	//   ....[25]....
        /*03a4*/ 	.word	0x000045e0


	//   ....[26]....
        /*03a8*/ 	.word	0x000045f0


	//   ....[27]....
        /*03ac*/ 	.word	0x000050b0


	//   ....[28]....
        /*03b0*/ 	.word	0x00005140


	//   ....[29]....
        /*03b4*/ 	.word	0x00005170


	//   ....[30]....
        /*03b8*/ 	.word	0x000051f0


	//   ....[31]....
        /*03bc*/ 	.word	0x00007150


	//   ....[32]....
        /*03c0*/ 	.word	0x00007160


	//   ....[33]....
        /*03c4*/ 	.word	0x00007170


	//   ....[34]....
        /*03c8*/ 	.word	0x00007180


	//   ....[35]....
        /*03cc*/ 	.word	0x00007190


	//   ....[36]....
        /*03d0*/ 	.word	0x000071a0


	//   ....[37]....
        /*03d4*/ 	.word	0x000076e0


	//   ....[38]....
        /*03d8*/ 	.word	0x00007700


	//   ....[39]....
        /*03dc*/ 	.word	0x00007720


	//   ....[40]....
        /*03e0*/ 	.word	0x00007730


	//   ....[41]....
        /*03e4*/ 	.word	0x00007750


	//   ....[42]....
        /*03e8*/ 	.word	0x00007780


	//   ....[43]....
        /*03ec*/ 	.word	0x00009740


	//   ....[44]....
        /*03f0*/ 	.word	0x00009750


	//   ....[45]....
        /*03f4*/ 	.word	0x00009770


	//   ....[46]....
        /*03f8*/ 	.word	0x00009790


	//   ....[47]....
        /*03fc*/ 	.word	0x0000bfb0


	//   ....[48]....
        /*0400*/ 	.word	0x0000bfe0


	//   ....[49]....
        /*0404*/ 	.word	0x0000c030


	//   ....[50]....
        /*0408*/ 	.word	0x0000c050


	//   ....[51]....
        /*040c*/ 	.word	0x0000dac0


	//   ....[52]....
        /*0410*/ 	.word	0x0000db00


	//   ....[53]....
        /*0414*/ 	.word	0x0000db40


	//   ....[54]....
        /*0418*/ 	.word	0x0000db80


	//   ....[55]....
        /*041c*/ 	.word	0x0000dd60


	//   ....[56]....
        /*0420*/ 	.word	0x0000dd70


	//   ....[57]....
        /*0424*/ 	.word	0x0000df70


	//   ....[58]....
        /*0428*/ 	.word	0x0000dfa0


	//   ....[59]....
        /*042c*/ 	.word	0x0000e160


	//   ....[60]....
        /*0430*/ 	.word	0x0000e190


	//   ....[61]....
        /*0434*/ 	.word	0x0000e350


	//   ....[62]....
        /*0438*/ 	.word	0x0000e370


	//   ....[63]....
        /*043c*/ 	.word	0x0000ed20


	//   ....[64]....
        /*0440*/ 	.word	0x0000ed40


	//   ....[65]....
        /*0444*/ 	.word	0x0000eed0


	//   ....[66]....
        /*0448*/ 	.word	0x0000ef00


	//   ....[67]....
        /*044c*/ 	.word	0x0000f090


	//   ....[68]....
        /*0450*/ 	.word	0x0000f0c0


	//   ....[69]....
        /*0454*/ 	.word	0x0000f250


	//   ....[70]....
        /*0458*/ 	.word	0x0000f270


	//----- nvinfo : EIATTR_EXIT_INSTR_OFFSETS
	.align		4
.L_328:
        /*045c*/ 	.byte	0x04, 0x1c
        /*045e*/ 	.short	(.L_330 - .L_329)


	//   ....[0]....
.L_329:
        /*0460*/ 	.word	0x00000450


	//   ....[1]....
        /*0464*/ 	.word	0x0000e380


	//   ....[2]....
        /*0468*/ 	.word	0x0000e4c0


	//   ....[3]....
        /*046c*/ 	.word	0x0000e520


	//   ....[4]....
        /*0470*/ 	.word	0x0000f280


	//   ....[5]....
        /*0474*/ 	.word	0x0000f390


	//   ....[6]....
        /*0478*/ 	.word	0x0000f3f0


	//----- nvinfo : EIATTR_CTAIDZ_USED
	.align		4
.L_330:
        /*047c*/ 	.byte	0x01, 0x04
	.zero		2


	//----- nvinfo : EIATTR_MAX_THREADS
	.align		4
        /*0480*/ 	.byte	0x04, 0x05
        /*0482*/ 	.short	(.L_332 - .L_331)
.L_331:
        /*0484*/ 	.word	0x00000100
        /*0488*/ 	.word	0x00000001
        /*048c*/ 	.word	0x00000001


	//----- nvinfo : EIATTR_CRS_STACK_SIZE
	.align		4
.L_332:
        /*0490*/ 	.byte	0x04, 0x1e
        /*0492*/ 	.short	(.L_334 - .L_333)
.L_333:
        /*0494*/ 	.word	0x00000000
.L_334:


//--------------------- .nv.info._ZN7cutlass13device_kernelIN5flash19enable_sm80_to_sm89INS1_16FlashAttnFwdSm80INS1_25CollectiveMainloopFwdSm80ILi8ELi1ELb0EN4cute5tupleIJNS5_1CILi128EEENS7_ILi48EEENS7_ILi256EEEEEELi256ENS_6half_tEfNS_4arch4Sm80ELb0ELb0ELb1ELb1ELb1ELb1ELb1ELb0EEENS1_21CollectiveEpilogueFwdINS6_IJS8_SA_S9_EEENS6_IJNS7_ILi1EEESI_SI_EEESC_SE_Li256ELb1ELb1ELb0ELb0EEENS1_19SingleTileSchedulerILb1ELb0ELb1ELi128EEEEEEEEEvNT_6ParamsE --------------------------
	.section	.nv.info._ZN7cutlass13device_kernelIN5flash19enable_sm80_to_sm89INS1_16FlashAttnFwdSm80INS1_25CollectiveMainloopFwdSm80ILi8ELi1ELb0EN4cute5tupleIJNS5_1CILi128EEENS7_ILi48EEENS7_ILi256EEEEEELi256ENS_6half_tEfNS_4arch4Sm80ELb0ELb0ELb1ELb1ELb1ELb1ELb1ELb0EEENS1_21CollectiveEpilogueFwdINS6_IJS8_SA_S9_EEENS6_IJNS7_ILi1EEESI_SI_EEESC_SE_Li256ELb1ELb1ELb0ELb0EEENS1_19SingleTileSchedulerILb1ELb0ELb1ELi128EEEEEEEEEvNT_6ParamsE,"",@"SHT_CUDA_INFO"
	.sectionflags	@""
	.align	4


	//----- nvinfo : EIATTR_CUDA_API_VERSION
	.align		4
        /*0000*/ 	.byte	0x04, 0x37
        /*0002*/ 	.short	(.L_336 - .L_335)
.L_335:
        /*0004*/ 	.word	0x00000082


	//----- nvinfo : EIATTR_SW2861232_WAR
	.align		4
.L_336:
        /*0008*/ 	.byte	0x01, 0x35
	.zero		2


	//----- nvinfo : EIATTR_PARAM_CBANK
	.align		4
        /*000c*/ 	.byte	0x04, 0x0a
        /*000e*/ 	.short	(.L_338 - .L_337)
	.align		4
.L_337:
        /*0010*/ 	.word	index@(.nv.constant0._ZN7cutlass13device_kernelIN5flash19enable_sm80_to_sm89INS1_16FlashAttnFwdSm80INS1_25CollectiveMainloopFwdSm80ILi8ELi1ELb0EN4cute5tupleIJNS5_1CILi128EEENS7_ILi48EEENS7_ILi256EEEEEELi256ENS_6half_tEfNS_4arch4Sm80ELb0ELb0ELb1ELb1ELb1ELb1ELb1ELb0EEENS1_21CollectiveEpilogueFwdINS6_IJS8_SA_S9_EEENS6_IJNS7_ILi1EEESI_SI_EEESC_SE_Li256ELb1ELb1ELb0ELb0EEENS1_19SingleTileSchedulerILb1ELb0ELb1ELi128EEEEEEEEEvNT_6ParamsE)
        /*0014*/ 	.short	0x0160
        /*0016*/ 	.short	0x0418


	//----- nvinfo : EIATTR_CBANK_PARAM_SIZE
	.align		4
.L_338:
        /*0018*/ 	.byte	0x03, 0x19
        /*001a*/ 	.short	0x0418


	//----- nvinfo : EIATTR_KPARAM_INFO
	.align		4
        /*001c*/ 	.byte	0x04, 0x17
        /*001e*/ 	.short	(.L_340 - .L_339)
.L_339:
        /*0020*/ 	.word	0x00000000
        /*0024*/ 	.short	0x0000
        /*0026*/ 	.short	0x0000
        /*0028*/ 	.byte	0x00, 0xf0, 0x61, 0x10


	//----- nvinfo : EIATTR_MAXREG_COUNT
	.align		4
.L_340:
        /*002c*/ 	.byte	0x03, 0x1b
        /*002e*/ 	.short	0x00ff


	//----- nvinfo : EIATTR_NUM_BARRIERS
	.align		4
        /*0030*/ 	.byte	0x02, 0x4c
        /*0032*/ 	.byte	0x02
	.zero		1


	//----- nvinfo : EIATTR_MERCURY_ISA_VERSION
	.align		4
        /*0034*/ 	.byte	0x03, 0x5f
        /*0036*/ 	.short	0x0000


	//----- nvinfo : EIATTR_COOP_GROUP_MASK_REGIDS
	.align		4
        /*0038*/ 	.byte	0x04, 0x29
        /*003a*/ 	.short	(.L_342 - .L_341)


	//   ....[0]....
.L_341:
        /*003c*/ 	.word	0xffffffff


	//   ....[1]....
        /*0040*/ 	.word	0xffffffff


	//   ....[2]....
        /*0044*/ 	.word	0xffffffff


	//   ....[3]....
        /*0048*/ 	.word	0xffffffff


	//   ....[4]....
        /*004c*/ 	.word	0xffffffff


	//   ....[5]....
        /*0050*/ 	.word	0xffffffff


	//   ....[6]....
        /*0054*/ 	.word	0xffffffff


	//   ....[7]....
        /*0058*/ 	.word	0xffffffff


	//   ....[8]....
        /*005c*/ 	.word	0xffffffff


	//   ....[9]....
        /*0060*/ 	.word	0xffffffff


	//   ....[10]....
        /*0064*/ 	.word	0xffffffff


	//   ....[11]....
        /*0068*/ 	.word	0xffffffff


	//   ....[12]....
        /*006c*/ 	.word	0xffffffff


	//   ....[13]....
        /*0070*/ 	.word	0xffffffff


	//   ....[14]....
        /*0074*/ 	.word	0xffffffff


	//   ....[15]....
        /*0078*/ 	.word	0xffffffff


	//   ....[16]....
        /*007c*/ 	.word	0xffffffff


	//   ....[17]....
        /*0080*/ 	.word	0xffffffff


	//   ....[18]....
        /*0084*/ 	.word	0xffffffff


	//   ....[19]....
        /*0088*/ 	.word	0xffffffff


	//   ....[20]....
        /*008c*/ 	.word	0xffffffff


	//   ....[21]....
        /*0090*/ 	.word	0xffffffff


	//   ....[22]....
        /*0094*/ 	.word	0xffffffff


	//   ....[23]....
        /*0098*/ 	.word	0xffffffff


	//   ....[24]....
        /*009c*/ 	.word	0xffffffff


	//   ....[25]....
        /*00a0*/ 	.word	0xffffffff


	//   ....[26]....
        /*00a4*/ 	.word	0xffffffff


	//   ....[27]....
        /*00a8*/ 	.word	0xffffffff


	//   ....[28]....
        /*00ac*/ 	.word	0xffffffff


	//   ....[29]....
        /*00b0*/ 	.word	0xffffffff


	//   ....[30]....
        /*00b4*/ 	.word	0xffffffff


	//   ....[31]....
        /*00b8*/ 	.word	0xffffffff


	//   ....[32]....
        /*00bc*/ 	.word	0xffffffff


	//   ....[33]....
        /*00c0*/ 	.word	0xffffffff


	//   ....[34]....
        /*00c4*/ 	.word	0xffffffff


	//   ....[35]....
        /*00c8*/ 	.word	0xffffffff


	//   ....[36]....
        /*00cc*/ 	.word	0xffffffff


	//   ....[37]....
        /*00d0*/ 	.word	0xffffffff


	//   ....[38]....
        /*00d4*/ 	.word	0xffffffff


	//   ....[39]....
        /*00d8*/ 	.word	0xffffffff


	//   ....[40]....
        /*00dc*/ 	.word	0xffffffff


	//   ....[41]....
        /*00e0*/ 	.word	0xffffffff


	//   ....[42]....
        /*00e4*/ 	.word	0xffffffff


	//   ....[43]....
        /*00e8*/ 	.word	0xffffffff


	//   ....[44]....
        /*00ec*/ 	.word	0xffffffff


	//   ....[45]....
        /*00f0*/ 	.word	0xffffffff


	//   ....[46]....
        /*00f4*/ 	.word	0xffffffff


	//   ....[47]....
        /*00f8*/ 	.word	0xffffffff


	//   ....[48]....
        /*00fc*/ 	.word	0xffffffff


	//   ....[49]....
        /*0100*/ 	.word	0xffffffff


	//   ....[50]....
        /*0104*/ 	.word	0xffffffff


	//   ....[51]....
        /*0108*/ 	.word	0xffffffff


	//   ....[52]....
        /*010c*/ 	.word	0xffffffff


	//   ....[53]....
        /*0110*/ 	.word	0xffffffff


	//   ....[54]....
        /*0114*/ 	.word	0xffffffff


	//   ....[55]....
        /*0118*/ 	.word	0xffffffff


	//   ....[56]....
        /*011c*/ 	.word	0xffffffff


	//   ....[57]....
        /*0120*/ 	.word	0xffffffff


	//   ....[58]....
        /*0124*/ 	.word	0xffffffff


	//   ....[59]....
        /*0128*/ 	.word	0xffffffff


	//   ....[60]....
        /*012c*/ 	.word	0xffffffff


	//   ....[61]....
        /*0130*/ 	.word	0xffffffff


	//   ....[62]....
        /*0134*/ 	.word	0xffffffff


	//   ....[63]....
        /*0138*/ 	.word	0xffffffff


	//   ....[64]....
        /*013c*/ 	.word	0xffffffff


	//   ....[65]....
        /*0140*/ 	.word	0xffffffff


	//   ....[66]....
        /*0144*/ 	.word	0xffffffff


	//   ....[67]....
        /*0148*/ 	.word	0xffffffff


	//   ....[68]....
        /*014c*/ 	.word	0xffffffff


	//   ....[69]....
        /*0150*/ 	.word	0xffffffff


	//   ....[70]....
        /*0154*/ 	.word	0xffffffff


	//   ....[71]....
        /*0158*/ 	.word	0xffffffff


	//   ....[72]....
        /*015c*/ 	.word	0xffffffff


	//   ....[73]....
        /*0160*/ 	.word	0xffffffff


	//   ....[74]....
        /*0164*/ 	.word	0xffffffff


	//   ....[75]....
        /*0168*/ 	.word	0xffffffff


	//   ....[76]....
        /*016c*/ 	.word	0xffffffff


	//   ....[77]....
        /*0170*/ 	.word	0xffffffff


	//   ....[78]....
        /*0174*/ 	.word	0xffffffff


	//   ....[79]....
        /*0178*/ 	.word	0xffffffff


	//   ....[80]....
        /*017c*/ 	.word	0xffffffff


	//----- nvinfo : EIATTR_COOP_GROUP_INSTR_OFFSETS
	.align		4
.L_342:
        /*0180*/ 	.byte	0x04, 0x28
        /*0182*/ 	.short	(.L_344 - .L_343)


	//   ....[0]....
.L_343:
        /*0184*/ 	.word	0x00000080


	//   ....[1]....
        /*0188*/ 	.word	0x00002040


	//   ....[2]....
        /*018c*/ 	.word	0x000020b0


	//   ....[3]....
        /*0190*/ 	.word	0x000030a0


	//   ....[4]....
        /*0194*/ 	.word	0x000030b0


	//   ....[5]....
        /*0198*/ 	.word	0x000045b0


	//   ....[6]....
        /*019c*/ 	.word	0x00004620


	//   ....[7]....
        /*01a0*/ 	.word	0x000056c0


	//   ....[8]....
        /*01a4*/ 	.word	0x000056d0


	//   ....[9]....
        /*01a8*/ 	.word	0x00006670


	//   ....[10]....
        /*01ac*/ 	.word	0x000066a0


	//   ....[11]....
        /*01b0*/ 	.word	0x00006860


	//   ....[12]....
        /*01b4*/ 	.word	0x00006880


	//   ....[13]....
        /*01b8*/ 	.word	0x00006ca0


	//   ....[14]....
        /*01bc*/ 	.word	0x00006d40


	//   ....[15]....
        /*01c0*/ 	.word	0x00006ee0


	//   ....[16]....
        /*01c4*/ 	.word	0x00006f00


	//   ....[17]....
        /*01c8*/ 	.word	0x00007c00


	//   ....[18]....
        /*01cc*/ 	.word	0x00007c40


	//   ....[19]....
        /*01d0*/ 	.word	0x00007ea0


	//   ....[20]....
        /*01d4*/ 	.word	0x00007ed0


	//   ....[21]....
        /*01d8*/ 	.word	0x00008040


	//   ....[22]....
        /*01dc*/ 	.word	0x00008070


	//   ....[23]....
        /*01e0*/ 	.word	0x000081d0


	//   ....[24]....
        /*01e4*/ 	.word	0x00008210


	//   ....[25]....
        /*01e8*/ 	.word	0x000086d0


	//   ....[26]....
        /*01ec*/ 	.word	0x000086f0


	//   ....[27]....
        /*01f0*/ 	.word	0x00008840


	//   ....[28]....
        /*01f4*/ 	.word	0x00008850


	//   ....[29]....
        /*01f8*/ 	.word	0x0000f6e0


	//   ....[30]....
        /*01fc*/ 	.word	0x0000f740


	//   ....[31]....
        /*0200*/ 	.word	0x0000fb30


	//   ....[32]....
        /*0204*/ 	.word	0x0000fb40


	//   ....[33]....
        /*0208*/ 	.word	0x00010c60


	//   ....[34]....
        /*020c*/ 	.word	0x00010c80


	//   ....[35]....
        /*0210*/ 	.word	0x00010d90


	//   ....[36]....
        /*0214*/ 	.word	0x00010db0


	//   ....[37]....
        /*0218*/ 	.word	0x000113b0


	//   ....[38]....
        /*021c*/ 	.word	0x00011440


	//   ....[39]....
        /*0220*/ 	.word	0x000114b0


	//   ....[40]....
        /*0224*/ 	.word	0x000115d0


	//   ....[41]....
        /*0228*/ 	.word	0x000125a0


	//   ....[42]....
        /*022c*/ 	.word	0x000125c0


	//   ....[43]....
        /*0230*/ 	.word	0x00012720


	//   ....[44]....
        /*0234*/ 	.word	0x00012730


	//   ....[45]....
        /*0238*/ 	.word	0x00013760


	//   ....[46]....
        /*023c*/ 	.word	0x00013770


	//   ....[47]....
        /*0240*/ 	.word	0x00013780


	//   ....[48]....
        /*0244*/ 	.word	0x00013820


	//   ....[49]....
        /*0248*/ 	.word	0x00013b40


	//   ....[50]....
        /*024c*/ 	.word	0x00013b50


	//   ....[51]....
        /*0250*/ 	.word	0x00013b80


	//   ....[52]....
        /*0254*/ 	.word	0x00013b90


	//   ....[53]....
        /*0258*/ 	.word	0x00015280


	//   ....[54]....
        /*025c*/ 	.word	0x000152b0


	//   ....[55]....
        /*0260*/ 	.word	0x00015300


	//   ....[56]....
        /*0264*/ 	.word	0x00015310


	//   ....[57]....
        /*0268*/ 	.word	0x00016c20


	//   ....[58]....
        /*026c*/ 	.word	0x00016c60


	//   ....[59]....
        /*0270*/ 	.word	0x00016ca0


	//   ....[60]....
        /*0274*/ 	.word	0x00016cd0


	//   ....[61]....
        /*0278*/ 	.word	0x00016f10


	//   ....[62]....
        /*027c*/ 	.word	0x00016f20


	//   ....[63]....
        /*0280*/ 	.word	0x00017120


	//   ....[64]....
        /*0284*/ 	.word	0x00017150


	//   ....[65]....
        /*0288*/ 	.word	0x00017310


	//   ....[66]....
        /*028c*/ 	.word	0x00017340


	//   ....[67]....
        /*0290*/ 	.word	0x00017500


	//   ....[68]....
        /*0294*/ 	.word	0x00017520


	//   ....[69]....
        /*0298*/ 	.word	0x00017d90


	//   ....[70]....
        /*029c*/ 	.word	0x00017db0


	//   ....[71]....
        /*02a0*/ 	.word	0x00017f40


	//   ....[72]....
        /*02a4*/ 	.word	0x00017f70


	//   ....[73]....
        /*02a8*/ 	.word	0x00018100


	//   ....[74]....
        /*02ac*/ 	.word	0x00018130


	//   ....[75]....
        /*02b0*/ 	.word	0x000182c0


	//   ....[76]....
        /*02b4*/ 	.word	0x000182e0


	//   ....[77]....
        /*02b8*/ 	.word	0x00018490


	//   ....[78]....
        /*02bc*/ 	.word	0x000184e0


	//   ....[79]....
        /*02c0*/ 	.word	0x00018520


	//   ....[80]....
        /*02c4*/ 	.word	0x00018570


	//----- nvinfo : EIATTR_EXIT_INSTR_OFFSETS
	.align		4
.L_344:
        /*02c8*/ 	.byte	0x04, 0x1c
        /*02ca*/ 	.short	(.L_346 - .L_345)


	//   ....[0]....
.L_345:
        /*02cc*/ 	.word	0x00000310


	//   ....[1]....
        /*02d0*/ 	.word	0x00017530


	//   ....[2]....
        /*02d4*/ 	.word	0x00017670


	//   ....[3]....
        /*02d8*/ 	.word	0x000176d0


	//   ....[4]....
        /*02dc*/ 	.word	0x000182f0


	//   ....[5]....
        /*02e0*/ 	.word	0x00018400


	//   ....[6]....
        /*02e4*/ 	.word	0x00018460


	//----- nvinfo : EIATTR_CTAIDZ_USED
	.align		4
.L_346:
        /*02e8*/ 	.byte	0x01, 0x04
	.zero		2


	//----- nvinfo : EIATTR_MAX_THREADS
	.align		4
        /*02ec*/ 	.byte	0x04, 0x05
        /*02ee*/ 	.short	(.L_348 - .L_347)
.L_347:
        /*02f0*/ 	.word	0x00000100
        /*02f4*/ 	.word	0x00000001
        /*02f8*/ 	.word	0x00000001


	//----- nvinfo : EIATTR_CRS_STACK_SIZE
	.align		4
.L_348:
        /*02fc*/ 	.byte	0x04, 0x1e
        /*02fe*/ 	.short	(.L_350 - .L_349)
.L_349:
        /*0300*/ 	.word	0x00000000
.L_350:


//--------------------- .nv.info._ZN7cutlass13device_kernelIN5flash19enable_sm80_to_sm89INS1_16FlashAttnFwdSm80INS1_25CollectiveMainloopFwdSm80ILi8ELi1ELb0EN4cute5tupleIJNS5_1CILi128EEENS7_ILi64EEENS7_ILi256EEEEEELi256ENS_6half_tEfNS_4arch4Sm80ELb0ELb1ELb1ELb0ELb1ELb0ELb1ELb0EEENS1_21CollectiveEpilogueFwdINS6_IJS8_SA_S9_EEENS6_IJNS7_ILi1EEESI_SI_EEESC_SE_Li256ELb0ELb1ELb0ELb0EEENS1_19SingleTileSchedulerILb0ELb0ELb1ELi128EEEEEEEEEvNT_6ParamsE --------------------------
	.section	.nv.info._ZN7cutlass13device_kernelIN5flash19enable_sm80_to_sm89INS1_16FlashAttnFwdSm80INS1_25CollectiveMainloopFwdSm80ILi8ELi1ELb0EN4cute5tupleIJNS5_1CILi128EEENS7_ILi64EEENS7_ILi256EEEEEELi256ENS_6half_tEfNS_4arch4Sm80ELb0ELb1ELb1ELb0ELb1ELb0ELb1ELb0EEENS1_21CollectiveEpilogueFwdINS6_IJS8_SA_S9_EEENS6_IJNS7_ILi1EEESI_SI_EEESC_SE_Li256ELb0ELb1ELb0ELb0EEENS1_19SingleTileSchedulerILb0ELb0ELb1ELi128EEEEEEEEEvNT_6ParamsE,"",@"SHT_CUDA_INFO"
	.sectionflags	@""
	.align	4


	//----- nvinfo : EIATTR_CUDA_API_VERSION
	.align		4
        /*0000*/ 	.byte	0x04, 0x37
        /*0002*/ 	.short	(.L_352 - .L_351)
.L_351:
        /*0004*/ 	.word	0x00000082


	//----- nvinfo : EIATTR_SW2861232_WAR
	.align		4
.L_352:
        /*0008*/ 	.byte	0x01, 0x35
	.zero		2


	//----- nvinfo : EIATTR_PARAM_CBANK
	.align		4
        /*000c*/ 	.byte	0x04, 0x0a
        /*000e*/ 	.short	(.L_354 - .L_353)
	.align		4
.L_353:
        /*0010*/ 	.word	index@(.nv.constant0._ZN7cutlass13device_kernelIN5flash19enable_sm80_to_sm89INS1_16FlashAttnFwdSm80INS1_25CollectiveMainloopFwdSm80ILi8ELi1ELb0EN4cute5tupleIJNS5_1CILi128EEENS7_ILi64EEENS7_ILi256EEEEEELi256ENS_6half_tEfNS_4arch4Sm80ELb0ELb1ELb1ELb0ELb1ELb0ELb1ELb0EEENS1_21CollectiveEpilogueFwdINS6_IJS8_SA_S9_EEENS6_IJNS7_ILi1EEESI_SI_EEESC_SE_Li256ELb0ELb1ELb0ELb0EEENS1_19SingleTileSchedulerILb0ELb0ELb1ELi128EEEEEEEEEvNT_6ParamsE)
        /*0014*/ 	.short	0x0160
        /*0016*/ 	.short	0x0418


	//----- nvinfo : EIATTR_CBANK_PARAM_SIZE
	.align		4
.L_354:
        /*0018*/ 	.byte	0x03, 0x19
        /*001a*/ 	.short	0x0418


	//----- nvinfo : EIATTR_KPARAM_INFO
	.align		4
        /*001c*/ 	.byte	0x04, 0x17
        /*001e*/ 	.short	(.L_356 - .L_355)
.L_355:
        /*0020*/ 	.word	0x00000000
        /*0024*/ 	.short	0x0000
        /*0026*/ 	.short	0x0000
        /*0028*/ 	.byte	0x00, 0xf0, 0x61, 0x10


	//----- nvinfo : EIATTR_MAXREG_COUNT
	.align		4
.L_356:
        /*002c*/ 	.byte	0x03, 0x1b
        /*002e*/ 	.short	0x00ff


	//----- nvinfo : EIATTR_NUM_BARRIERS
	.align		4
        /*0030*/ 	.byte	0x02, 0x4c
        /*0032*/ 	.byte	0x02
	.zero		1


	//----- nvinfo : EIATTR_ANNOTATIONS
	.align		4
        /*0034*/ 	.byte	0x04, 0x55
        /*0036*/ 	.short	(.L_358 - .L_357)


	//   ....[0]....
.L_357:
        /* <DEDUP_REMOVED lines=21> */


	//----- nvinfo : EIATTR_MERCURY_ISA_VERSION
	.align		4
.L_358:
        /*0178*/ 	.byte	0x03, 0x5f
        /*017a*/ 	.short	0x0000


	//----- nvinfo : EIATTR_COOP_GROUP_MASK_REGIDS
	.align		4
        /*017c*/ 	.byte	0x04, 0x29
        /*017e*/ 	.short	(.L_360 - .L_359)


	//   ....[0]....
.L_359:
        /*0180*/ 	.word	0xffffffff


	//   ....[1]....
        /*0184*/ 	.word	0xffffffff


	//   ....[2]....
        /*0188*/ 	.word	0xffffffff


	//   ....[3]....
        /*018c*/ 	.word	0xffffffff


	//   ....[4]....
        /*0190*/ 	.word	0xffffffff


	//   ....[5]....
        /*0194*/ 	.word	0xffffffff


	//   ....[6]....
        /*0198*/ 	.word	0xffffffff


	//   ....[7]....
        /*019c*/ 	.word	0xffffffff


	//   ....[8]....
        /*01a0*/ 	.word	0xffffffff


	//   ....[9]....
        /*01a4*/ 	.word	0xffffffff


	//   ....[10]....
        /*01a8*/ 	.word	0xffffffff


	//   ....[11]....
        /*01ac*/ 	.word	0xffffffff


	//   ....[12]....
        /*01b0*/ 	.word	0xffffffff


	//   ....[13]....
        /*01b4*/ 	.word	0xffffffff


	//   ....[14]....
        /*01b8*/ 	.word	0xffffffff


	//   ....[15]....
        /*01bc*/ 	.word	0xffffffff


	//   ....[16]....
        /*01c0*/ 	.word	0xffffffff


	//   ....[17]....
        /*01c4*/ 	.word	0xffffffff


	//   ....[18]....
        /*01c8*/ 	.word	0xffffffff


	//   ....[19]....
        /*01cc*/ 	.word	0xffffffff


	//   ....[20]....
        /*01d0*/ 	.word	0xffffffff


	//   ....[21]....
        /*01d4*/ 	.word	0xffffffff


	//   ....[22]....
        /*01d8*/ 	.word	0xffffffff


	//   ....[23]....
        /*01dc*/ 	.word	0xffffffff


	//   ....[24]....
        /*01e0*/ 	.word	0xffffffff


	//   ....[25]....
        /*01e4*/ 	.word	0xffffffff


	//   ....[26]....
        /*01e8*/ 	.word	0xffffffff


	//   ....[27]....
        /*01ec*/ 	.word	0xffffffff


	//   ....[28]....
        /*01f0*/ 	.word	0xffffffff


	//   ....[29]....
        /*01f4*/ 	.word	0xffffffff


	//   ....[30]....
        /*01f8*/ 	.word	0xffffffff


	//   ....[31]....
        /*01fc*/ 	.word	0xffffffff


	//   ....[32]....
        /*0200*/ 	.word	0xffffffff


	//   ....[33]....
        /*0204*/ 	.word	0xffffffff


	//   ....[34]....
        /*0208*/ 	.word	0xffffffff


	//   ....[35]....
        /*020c*/ 	.word	0xffffffff


	//   ....[36]....
        /*0210*/ 	.word	0xffffffff


	//   ....[37]....
        /*0214*/ 	.word	0xffffffff


	//   ....[38]....
        /*0218*/ 	.word	0xffffffff


	//   ....[39]....
        /*021c*/ 	.word	0xffffffff


	//   ....[40]....
        /*0220*/ 	.word	0xffffffff


	//   ....[41]....
        /*0224*/ 	.word	0xffffffff


	//   ....[42]....
        /*0228*/ 	.word	0xffffffff


	//   ....[43]....
        /*022c*/ 	.word	0xffffffff


	//   ....[44]....
        /*0230*/ 	.word	0xffffffff


	//   ....[45]....
        /*0234*/ 	.word	0xffffffff


	//   ....[46]....
        /*0238*/ 	.word	0xffffffff


	//   ....[47]....
        /*023c*/ 	.word	0xffffffff


	//   ....[48]....
        /*0240*/ 	.word	0xffffffff


	//   ....[49]....
        /*0244*/ 	.word	0xffffffff


	//   ....[50]....
        /*0248*/ 	.word	0xffffffff


	//   ....[51]....
        /*024c*/ 	.word	0xffffffff


	//   ....[52]....
        /*0250*/ 	.word	0xffffffff


	//   ....[53]....
        /*0254*/ 	.word	0xffffffff


	//   ....[54]....
        /*0258*/ 	.word	0xffffffff


	//   ....[55]....
        /*025c*/ 	.word	0xffffffff


	//   ....[56]....
        /*0260*/ 	.word	0xffffffff


	//   ....[57]....
        /*0264*/ 	.word	0xffffffff


	//   ....[58]....
        /*0268*/ 	.word	0xffffffff


	//   ....[59]....
        /*026c*/ 	.word	0xffffffff


	//   ....[60]....
        /*0270*/ 	.word	0xffffffff


	//   ....[61]....
        /*0274*/ 	.word	0xffffffff


	//   ....[62]....
        /*0278*/ 	.word	0xffffffff


	//   ....[63]....
        /*027c*/ 	.word	0xffffffff


	//   ....[64]....
        /*0280*/ 	.word	0xffffffff


	//   ....[65]....
        /*0284*/ 	.word	0xffffffff


	//   ....[66]....
        /*0288*/ 	.word	0xffffffff


	//   ....[67]....
        /*028c*/ 	.word	0xffffffff


	//   ....[68]....
        /*0290*/ 	.word	0xffffffff


	//   ....[69]....
        /*0294*/ 	.word	0xffffffff


	//   ....[70]....
        /*0298*/ 	.word	0xffffffff


	//   ....[71]....
        /*029c*/ 	.word	0xffffffff


	//   ....[72]....
        /*02a0*/ 	.word	0xffffffff


	//   ....[73]....
        /*02a4*/ 	.word	0xffffffff


	//   ....[74]....
        /*02a8*/ 	.word	0xffffffff


	//   ....[75]....
        /*02ac*/ 	.word	0xffffffff


	//   ....[76]....
        /*02b0*/ 	.word	0xffffffff


	//   ....[77]....
        /*02b4*/ 	.word	0xffffffff


	//   ....[78]....
        /*02b8*/ 	.word	0xffffffff


	//   ....[79]....
        /*02bc*/ 	.word	0xffffffff


	//   ....[80]....
        /*02c0*/ 	.word	0xffffffff


	//   ....[81]....
        /*02c4*/ 	.word	0xffffffff


	//   ....[82]....
        /*02c8*/ 	.word	0xffffffff


	//   ....[83]....
        /*02cc*/ 	.word	0xffffffff


	//   ....[84]....
        /*02d0*/ 	.word	0xffffffff


	//   ....[85]....
        /*02d4*/ 	.word	0xffffffff


	//   ....[86]....
        /*02d8*/ 	.word	0xffffffff


	//   ....[87]....
        /*02dc*/ 	.word	0xffffffff


	//   ....[88]....
        /*02e0*/ 	.word	0xffffffff


	//   ....[89]....
        /*02e4*/ 	.word	0xffffffff


	//----- nvinfo : EIATTR_COOP_GROUP_INSTR_OFFSETS
	.align		4
.L_360:
        /*02e8*/ 	.byte	0x04, 0x28
        /*02ea*/ 	.short	(.L_362 - .L_361)


	//   ....[0]....
.L_361:
        /*02ec*/ 	.word	0x00001090


	//   ....[1]....
        /*02f0*/ 	.word	0x000010c0


	//   ....[2]....
        /*02f4*/ 	.word	0x00001100


	//   ....[3]....
        /*02f8*/ 	.word	0x00001130


	//   ....[4]....
        /*02fc*/ 	.word	0x00001170


	//   ....[5]....
        /*0300*/ 	.word	0x000011a0


	//   ....[6]....
        /*0304*/ 	.word	0x000013b0


	//   ....[7]....
        /*0308*/ 	.word	0x000013d0


	//   ....[8]....
        /*030c*/ 	.word	0x00001890


	//   ....[9]....
        /*0310*/ 	.word	0x000018c0


	//   ....[10]....
        /*0314*/ 	.word	0x000018e0


	//   ....[11]....
        /*0318*/ 	.word	0x00001910


	//   ....[12]....
        /*031c*/ 	.word	0x00001930


	//   ....[13]....
        /*0320*/ 	.word	0x00001940


	//   ....[14]....
        /*0324*/ 	.word	0x00001a80


	//   ....[15]....
        /*0328*/ 	.word	0x00001aa0


	//   ....[16]....
        /*032c*/ 	.word	0x000031d0


	//   ....[17]....
        /*0330*/ 	.word	0x000031e0


	//   ....[18]....
        /*0334*/ 	.word	0x000032b0


	//   ....[19]....
        /*0338*/ 	.word	0x000032d0


	//   ....[20]....
        /*033c*/ 	.word	0x00003720


	//   ....[21]....
        /*0340*/ 	.word	0x00003a30


	//   ....[22]....
        /*0344*/ 	.word	0x000046c0


	//   ....[23]....
        /*0348*/ 	.word	0x000046f0


	//   ....[24]....
        /*034c*/ 	.word	0x00004710


	//   ....[25]....
        /*0350*/ 	.word	0x00004730


	//   ....[26]....
        /*0354*/ 	.word	0x00006fe0


	//   ....[27]....
        /*0358*/ 	.word	0x00006ff0


	//   ....[28]....
        /*035c*/ 	.word	0x00007000


	//   ....[29]....
        /*0360*/ 	.word	0x00007010


	//   ....[30]....
        /*0364*/ 	.word	0x00008500


	//   ....[31]....
        /*0368*/ 	.word	0x00008510


	//   ....[32]....
        /*036c*/ 	.word	0x00008520


	//   ....[33]....
        /*0370*/ 	.word	0x00008530


	//   ....[34]....
        /*0374*/ 	.word	0x000087f0


	//   ....[35]....
        /*0378*/ 	.word	0x00008a20


	//   ....[36]....
        /*037c*/ 	.word	0x00009390


	//   ....[37]....
        /*0380*/ 	.word	0x00009450


	//   ....[38]....
        /*0384*/ 	.word	0x000096e0


	//   ....[39]....
        /*0388*/ 	.word	0x00009780


	//   ....[40]....
        /*038c*/ 	.word	0x0000ba50


	//   ....[41]....
        /*0390*/ 	.word	0x0000ba60


	//   ....[42]....
        /*0394*/ 	.word	0x0000ba70


	//   ....[43]....
        /*0398*/ 	.word	0x0000ba80


	//   ....[44]....
        /*039c*/ 	.word	0x0000cf70


	//   ....[45]....
        /*03a0*/ 	.word	0x0000cf80


	//   ....[46]....
        /*03a4*/ 	.word	0x0000cf90


	//   ....[47]....
        /*03a8*/ 	.word	0x0000cfa0


	//   ....[48]....
        /*03ac*/ 	.word	0x0000d3f0


	//   ....[49]....
        /*03b0*/ 	.word	0x0000d410


	//   ....[50]....
        /*03b4*/ 	.word	0x0000d440


	//   ....[51]....
        /*03b8*/ 	.word	0x0000d450


	//   ....[52]....
        /*03bc*/ 	.word	0x0000f3b0


	//   ....[53]....
        /*03c0*/ 	.word	0x0000f3c0


	//   ....[54]....
        /*03c4*/ 	.word	0x0000f3e0


	//   ....[55]....
        /*03c8*/ 	.word	0x0000f4e0


	//   ....[56]....
        /*03cc*/ 	.word	0x00010880


	//   ....[57]....
        /*03d0*/ 	.word	0x00010890


	//   ....[58]....
        /*03d4*/ 	.word	0x000108a0


	//   ....[59]....
        /*03d8*/ 	.word	0x000108b0


	//   ....[60]....
        /*03dc*/ 	.word	0x00010b10


	//   ....[61]....
        /*03e0*/ 	.word	0x00010d30


	//   ....[62]....
        /*03e4*/ 	.word	0x000116a0


	//   ....[63]....
        /*03e8*/ 	.word	0x00011760


	//   ....[64]....
        /*03ec*/ 	.word	0x000119f0


	//   ....[65]....
        /*03f0*/ 	.word	0x00011a90


	//   ....[66]....
        /*03f4*/ 	.word	0x000136a0


	//   ....[67]....
        /*03f8*/ 	.word	0x000136b0


	//   ....[68]....
        /*03fc*/ 	.word	0x000136e0


	//   ....[69]....
        /*0400*/ 	.word	0x000136f0


	//   ....[70]....
        /*0404*/ 	.word	0x000150e0


	//   ....[71]....
        /*0408*/ 	.word	0x000150f0


	//   ....[72]....
        /*040c*/ 	.word	0x00015110


	//   ....[73]....
        /*0410*/ 	.word	0x00015120


	//   ....[74]....
        /*0414*/ 	.word	0x00015130


	//   ....[75]....
        /*0418*/ 	.word	0x00015140


	//   ....[76]....
        /*041c*/ 	.word	0x00015440


	//   ....[77]....
        /*0420*/ 	.word	0x00015470


	//   ....[78]....
        /*0424*/ 	.word	0x00015630


	//   ....[79]....
        /*0428*/ 	.word	0x00015660


	//   ....[80]....
        /*042c*/ 	.word	0x00015820


	//   ....[81]....
        /*0430*/ 	.word	0x00015840


	//   ....[82]....
        /*0434*/ 	.word	0x00015f60


	//   ....[83]....
        /*0438*/ 	.word	0x00015f80


	//   ....[84]....
        /*043c*/ 	.word	0x00016130


	//   ....[85]....
        /*0440*/ 	.word	0x00016160


	//   ....[86]....
        /*0444*/ 	.word	0x000162f0


	//   ....[87]....
        /*0448*/ 	.word	0x00016320


	//   ....[88]....
        /*044c*/ 	.word	0x000164b0


	//   ....[89]....
        /*0450*/ 	.word	0x000164d0


	//----- nvinfo : EIATTR_EXIT_INSTR_OFFSETS
	.align		4
.L_362:
        /*0454*/ 	.byte	0x04, 0x1c
        /*0456*/ 	.short	(.L_364 - .L_363)


	//   ....[0]....
.L_363:
        /*0458*/ 	.word	0x00000040


	//   ....[1]....
        /*045c*/ 	.word	0x00015850


	//   ....[2]....
        /*0460*/ 	.word	0x00015990


	//   ....[3]....
        /*0464*/ 	.word	0x000159f0


	//   ....[4]....
        /*0468*/ 	.word	0x000164e0


	//   ....[5]....
        /*046c*/ 	.word	0x000165f0


	//   ....[6]....
        /*0470*/ 	.word	0x00016650


	//----- nvinfo : EIATTR_CTAIDZ_USED
	.align		4
.L_364:
        /*0474*/ 	.byte	0x01, 0x04
	.zero		2


	//----- nvinfo : EIATTR_MAX_THREADS
	.align		4
        /*0478*/ 	.byte	0x04, 0x05
        /*047a*/ 	.short	(.L_366 - .L_365)
.L_365:
        /*047c*/ 	.word	0x00000100
        /*0480*/ 	.word	0x00000001
        /*0484*/ 	.word	0x00000001


	//----- nvinfo : EIATTR_CRS_STACK_SIZE
	.align		4
.L_366:
        /*0488*/ 	.byte	0x04, 0x1e
        /*048a*/ 	.short	(.L_368 - .L_367)
.L_367:
        /*048c*/ 	.word	0x00000000
.L_368:


//--------------------- .nv.info._ZN7cutlass13device_kernelIN5flash19enable_sm80_to_sm89INS1_16FlashAttnFwdSm80INS1_25CollectiveMainloopFwdSm80ILi8ELi1ELb0EN4cute5tupleIJNS5_1CILi128EEENS7_ILi64EEENS7_ILi256EEEEEELi256ENS_6half_tEfNS_4arch4Sm80ELb0ELb1ELb1ELb1ELb1ELb0ELb1ELb0EEENS1_21CollectiveEpilogueFwdINS6_IJS8_SA_S9_EEENS6_IJNS7_ILi1EEESI_SI_EEESC_SE_Li256ELb1ELb1ELb0ELb0EEENS1_19SingleTileSchedulerILb1ELb0ELb1ELi128EEEEEEEEEvNT_6ParamsE --------------------------
	.section	.nv.info._ZN7cutlass13device_kernelIN5flash19enable_sm80_to_sm89INS1_16FlashAttnFwdSm80INS1_25CollectiveMainloopFwdSm80ILi8ELi1ELb0EN4cute5tupleIJNS5_1CILi128EEENS7_ILi64EEENS7_ILi256EEEEEELi256ENS_6half_tEfNS_4arch4Sm80ELb0ELb1ELb1ELb1ELb1ELb0ELb1ELb0EEENS1_21CollectiveEpilogueFwdINS6_IJS8_SA_S9_EEENS6_IJNS7_ILi1EEESI_SI_EEESC_SE_Li256ELb1ELb1ELb0ELb0EEENS1_19SingleTileSchedulerILb1ELb0ELb1ELi128EEEEEEEEEvNT_6ParamsE,"",@"SHT_CUDA_INFO"
	.sectionflags	@""
	.align	4


	//----- nvinfo : EIATTR_CUDA_API_VERSION
	.align		4
        /*0000*/ 	.byte	0x04, 0x37
        /*0002*/ 	.short	(.L_370 - .L_369)
.L_369:
        /*0004*/ 	.word	0x00000082


	//----- nvinfo : EIATTR_SW2861232_WAR
	.align		4
.L_370:
        /*0008*/ 	.byte	0x01, 0x35
	.zero		2


	//----- nvinfo : EIATTR_PARAM_CBANK
	.align		4
        /*000c*/ 	.byte	0x04, 0x0a
        /*000e*/ 	.short	(.L_372 - .L_371)
	.align		4
.L_371:
        /*0010*/ 	.word	index@(.nv.constant0._ZN7cutlass13device_kernelIN5flash19enable_sm80_to_sm89INS1_16FlashAttnFwdSm80INS1_25CollectiveMainloopFwdSm80ILi8ELi1ELb0EN4cute5tupleIJNS5_1CILi128EEENS7_ILi64EEENS7_ILi256EEEEEELi256ENS_6half_tEfNS_4arch4Sm80ELb0ELb1ELb1ELb1ELb1ELb0ELb1ELb0EEENS1_21CollectiveEpilogueFwdINS6_IJS8_SA_S9_EEENS6_IJNS7_ILi1EEESI_SI_EEESC_SE_Li256ELb1ELb1ELb0ELb0EEENS1_19SingleTileSchedulerILb1ELb0ELb1ELi128EEEEEEEEEvNT_6ParamsE)
        /*0014*/ 	.short	0x0160
        /*0016*/ 	.short	0x0418


	//----- nvinfo : EIATTR_CBANK_PARAM_SIZE
	.align		4
.L_372:
        /*0018*/ 	.byte	0x03, 0x19
        /*001a*/ 	.short	0x0418


	//----- nvinfo : EIATTR_KPARAM_INFO
	.align		4
        /*001c*/ 	.byte	0x04, 0x17
        /*001e*/ 	.short	(.L_374 - .L_373)
.L_373:
        /*0020*/ 	.word	0x00000000
        /*0024*/ 	.short	0x0000
        /*0026*/ 	.short	0x0000
        /*0028*/ 	.byte	0x00, 0xf0, 0x61, 0x10


	//----- nvinfo : EIATTR_MAXREG_COUNT
	.align		4
.L_374:
        /*002c*/ 	.byte	0x03, 0x1b
        /*002e*/ 	.short	0x00ff


	//----- nvinfo : EIATTR_NUM_BARRIERS
	.align		4
        /*0030*/ 	.byte	0x02, 0x4c
        /*0032*/ 	.byte	0x02
	.zero		1


	//----- nvinfo : EIATTR_ANNOTATIONS
	.align		4
        /*0034*/ 	.byte	0x04, 0x55
        /*0036*/ 	.short	(.L_376 - .L_375)


	//   ....[0]....
.L_375:
        /* <DEDUP_REMOVED lines=23> */


	//----- nvinfo : EIATTR_MERCURY_ISA_VERSION
	.align		4
.L_376:
        /*0198*/ 	.byte	0x03, 0x5f
        /*019a*/ 	.short	0x0000


	//----- nvinfo : EIATTR_COOP_GROUP_MASK_REGIDS
	.align		4
        /*019c*/ 	.byte	0x04, 0x29
        /*019e*/ 	.short	(.L_378 - .L_377)


	//   ....[0]....
.L_377:
        /*01a0*/ 	.word	0xffffffff


	//   ....[1]....
        /*01a4*/ 	.word	0xffffffff


	//   ....[2]....
        /*01a8*/ 	.word	0xffffffff


	//   ....[3]....
        /*01ac*/ 	.word	0xffffffff


	//   ....[4]....
        /*01b0*/ 	.word	0xffffffff


	//   ....[5]....
        /*01b4*/ 	.word	0xffffffff


	//   ....[6]....
        /*01b8*/ 	.word	0xffffffff


	//   ....[7]....
        /*01bc*/ 	.word	0xffffffff


	//   ....[8]....
        /*01c0*/ 	.word	0xffffffff


	//   ....[9]....
        /*01c4*/ 	.word	0xffffffff


	//   ....[10]....
        /*01c8*/ 	.word	0xffffffff


	//   ....[11]....
        /*01cc*/ 	.word	0xffffffff


	//   ....[12]....
        /*01d0*/ 	.word	0xffffffff


	//   ....[13]....
        /*01d4*/ 	.word	0xffffffff


	//   ....[14]....
        /*01d8*/ 	.word	0xffffffff


	//   ....[15]....
        /*01dc*/ 	.word	0xffffffff


	//   ....[16]....
        /*01e0*/ 	.word	0xffffffff


	//   ....[17]....
        /*01e4*/ 	.word	0xffffffff


	//   ....[18]....
        /*01e8*/ 	.word	0xffffffff


	//   ....[19]....
        /*01ec*/ 	.word	0xffffffff


	//   ....[20]....
        /*01f0*/ 	.word	0xffffffff


	//   ....[21]....
        /*01f4*/ 	.word	0xffffffff


	//   ....[22]....
        /*01f8*/ 	.word	0xffffffff


	//   ....[23]....
        /*01fc*/ 	.word	0xffffffff


	//   ....[24]....
        /*0200*/ 	.word	0xffffffff


	//   ....[25]....
        /*0204*/ 	.word	0xffffffff


	//   ....[26]....
        /*0208*/ 	.word	0xffffffff


	//   ....[27]....
        /*020c*/ 	.word	0xffffffff


	//   ....[28]....
        /*0210*/ 	.word	0xffffffff


	//   ....[29]....
        /*0214*/ 	.word	0xffffffff


	//   ....[30]....
        /*0218*/ 	.word	0xffffffff


	//   ....[31]....
        /*021c*/ 	.word	0xffffffff


	//   ....[32]....
        /*0220*/ 	.word	0xffffffff


	//   ....[33]....
        /*0224*/ 	.word	0xffffffff


	//   ....[34]....
        /*0228*/ 	.word	0xffffffff


	//   ....[35]....
        /*022c*/ 	.word	0xffffffff


	//   ....[36]....
        /*0230*/ 	.word	0xffffffff


	//   ....[37]....
        /*0234*/ 	.word	0xffffffff


	//   ....[38]....
        /*0238*/ 	.word	0xffffffff


	//   ....[39]....
        /*023c*/ 	.word	0xffffffff


	//   ....[40]....
        /*0240*/ 	.word	0xffffffff


	//   ....[41]....
        /*0244*/ 	.word	0xffffffff


	//   ....[42]....
        /*0248*/ 	.word	0xffffffff


	//   ....[43]....
        /*024c*/ 	.word	0xffffffff


	//   ....[44]....
        /*0250*/ 	.word	0xffffffff


	//   ....[45]....
        /*0254*/ 	.word	0xffffffff


	//   ....[46]....
        /*0258*/ 	.word	0xffffffff


	//   ....[47]....
        /*025c*/ 	.word	0xffffffff


	//   ....[48]....
        /*0260*/ 	.word	0xffffffff


	//   ....[49]....
        /*0264*/ 	.word	0xffffffff


	//   ....[50]....
        /*0268*/ 	.word	0xffffffff


	//   ....[51]....
        /*026c*/ 	.word	0xffffffff


	//   ....[52]....
        /*0270*/ 	.word	0xffffffff


	//   ....[53]....
        /*0274*/ 	.word	0xffffffff


	//   ....[54]....
        /*0278*/ 	.word	0xffffffff


	//   ....[55]....
        /*027c*/ 	.word	0xffffffff


	//   ....[56]....
        /*0280*/ 	.word	0xffffffff


	//   ....[57]....
        /*0284*/ 	.word	0xffffffff


	//   ....[58]....
        /*0288*/ 	.word	0xffffffff


	//   ....[59]....
        /*028c*/ 	.word	0xffffffff


	//   ....[60]....
        /*0290*/ 	.word	0xffffffff


	//   ....[61]....
        /*0294*/ 	.word	0xffffffff


	//   ....[62]....
        /*0298*/ 	.word	0xffffffff


	//   ....[63]....
        /*029c*/ 	.word	0xffffffff


	//   ....[64]....
        /*02a0*/ 	.word	0xffffffff


	//   ....[65]....
        /*02a4*/ 	.word	0xffffffff


	//   ....[66]....
        /*02a8*/ 	.word	0xffffffff


	//   ....[67]....
        /*02ac*/ 	.word	0xffffffff


	//   ....[68]....
        /*02b0*/ 	.word	0xffffffff


	//   ....[69]....
        /*02b4*/ 	.word	0xffffffff


	//   ....[70]....
        /*02b8*/ 	.word	0xffffffff


	//   ....[71]....
        /*02bc*/ 	.word	0xffffffff


	//   ....[72]....
        /*02c0*/ 	.word	0xffffffff


	//   ....[73]....
        /*02c4*/ 	.word	0xffffffff


	//   ....[74]....
        /*02c8*/ 	.word	0xffffffff


	//   ....[75]....
        /*02cc*/ 	.word	0xffffffff


	//   ....[76]....
        /*02d0*/ 	.word	0xffffffff


	//   ....[77]....
        /*02d4*/ 	.word	0xffffffff


	//   ....[78]....
        /*02d8*/ 	.word	0xffffffff


	//   ....[79]....
        /*02dc*/ 	.word	0xffffffff


	//   ....[80]....
        /*02e0*/ 	.word	0xffffffff


	//   ....[81]....
        /*02e4*/ 	.word	0xffffffff


	//   ....[82]....
        /*02e8*/ 	.word	0xffffffff


	//   ....[83]....
        /*02ec*/ 	.word	0xffffffff


	//   ....[84]....
        /*02f0*/ 	.word	0xffffffff


	//   ....[85]....
        /*02f4*/ 	.word	0xffffffff


	//   ....[86]....
        /*02f8*/ 	.word	0xffffffff


	//   ....[87]....
        /*02fc*/ 	.word	0xffffffff


	//   ....[88]....
        /*0300*/ 	.word	0xffffffff


	//   ....[89]....
        /*0304*/ 	.word	0xffffffff


	//   ....[90]....
        /*0308*/ 	.word	0xffffffff


	//----- nvinfo : EIATTR_COOP_GROUP_INSTR_OFFSETS
	.align		4
.L_378:
        /*030c*/ 	.byte	0x04, 0x28
        /*030e*/ 	.short	(.L_380 - .L_379)


	//   ....[0]....
.L_379:
        /*0310*/ 	.word	0x000000a0


	//   ....[1]....
        /*0314*/ 	.word	0x00001710


	//   ....[2]....
        /*0318*/ 	.word	0x00001840


	//   ....[3]....
        /*031c*/ 	.word	0x000019b0


	//   ....[4]....
        /*0320*/ 	.word	0x000019e0


	//   ....[5]....
        /*0324*/ 	.word	0x00001b50


	//   ....[6]....
        /*0328*/ 	.word	0x00001b80


	//   ....[7]....
        /*032c*/ 	.word	0x00001d00


	//   ....[8]....
        /*0330*/ 	.word	0x00001d40


	//   ....[9]....
        /*0334*/ 	.word	0x00002360


	//   ....[10]....
        /*0338*/ 	.word	0x000023a0


	//   ....[11]....
        /*033c*/ 	.word	0x000023d0


	//   ....[12]....
        /*0340*/ 	.word	0x00002420


	//   ....[13]....
        /*0344*/ 	.word	0x00002460


	//   ....[14]....
        /*0348*/ 	.word	0x00002490


	//   ....[15]....
        /*034c*/ 	.word	0x000024b0


	//   ....[16]....
        /*0350*/ 	.word	0x000024e0


	//   ....[17]....
        /*0354*/ 	.word	0x00003b90


	//   ....[18]....
        /*0358*/ 	.word	0x00003bb0


	//   ....[19]....
        /*035c*/ 	.word	0x00003c70


	//   ....[20]....
        /*0360*/ 	.word	0x00003c90


	//   ....[21]....
        /*0364*/ 	.word	0x000040a0


	//   ....[22]....
        /*0368*/ 	.word	0x000043c0


	//   ....[23]....
        /*036c*/ 	.word	0x00005060


	//   ....[24]....
        /*0370*/ 	.word	0x00005090


	//   ....[25]....
        /*0374*/ 	.word	0x000050b0


	//   ....[26]....
        /*0378*/ 	.word	0x000050d0


	//   ....[27]....
        /*037c*/ 	.word	0x000079c0


	//   ....[28]....
        /*0380*/ 	.word	0x000079d0


	//   ....[29]....
        /*0384*/ 	.word	0x000079e0


	//   ....[30]....
        /*0388*/ 	.word	0x000079f0


	//   ....[31]....
        /*038c*/ 	.word	0x00008ef0


	//   ....[32]....
        /*0390*/ 	.word	0x00008f00


	//   ....[33]....
        /*0394*/ 	.word	0x00008f10


	//   ....[34]....
        /*0398*/ 	.word	0x00008f20


	//   ....[35]....
        /*039c*/ 	.word	0x000091d0


	//   ....[36]....
        /*03a0*/ 	.word	0x000093e0


	//   ....[37]....
        /*03a4*/ 	.word	0x00009d40


	//   ....[38]....
        /*03a8*/ 	.word	0x00009e00


	//   ....[39]....
        /*03ac*/ 	.word	0x0000a090


	//   ....[40]....
        /*03b0*/ 	.word	0x0000a130


	//   ....[41]....
        /*03b4*/ 	.word	0x0000c410


	//   ....[42]....
        /*03b8*/ 	.word	0x0000c420


	//   ....[43]....
        /*03bc*/ 	.word	0x0000c430


	//   ....[44]....
        /*03c0*/ 	.word	0x0000c440


	//   ....[45]....
        /*03c4*/ 	.word	0x0000d940


	//   ....[46]....
        /*03c8*/ 	.word	0x0000d950


	//   ....[47]....
        /*03cc*/ 	.word	0x0000d960


	//   ....[48]....
        /*03d0*/ 	.word	0x0000d970


	//   ....[49]....
        /*03d4*/ 	.word	0x0000ddb0


	//   ....[50]....
        /*03d8*/ 	.word	0x0000ddd0


	//   ....[51]....
        /*03dc*/ 	.word	0x0000de00


	//   ....[52]....
        /*03e0*/ 	.word	0x0000de10


	//   ....[53]....
        /*03e4*/ 	.word	0x0000fcd0


	//   ....[54]....
        /*03e8*/ 	.word	0x0000fce0


	//   ....[55]....
        /*03ec*/ 	.word	0x0000fd00


	//   ....[56]....
        /*03f0*/ 	.word	0x0000fe00


	//   ....[57]....
        /*03f4*/ 	.word	0x000111c0


	//   ....[58]....
        /*03f8*/ 	.word	0x000111d0


	//   ....[59]....
        /*03fc*/ 	.word	0x000111e0


	//   ....[60]....
        /*0400*/ 	.word	0x000111f0


	//   ....[61]....
        /*0404*/ 	.word	0x00011450


	//   ....[62]....
        /*0408*/ 	.word	0x00011660


	//   ....[63]....
        /*040c*/ 	.word	0x00011fc0


	//   ....[64]....
        /*0410*/ 	.word	0x00012080


	//   ....[65]....
        /*0414*/ 	.word	0x00012310


	//   ....[66]....
        /*0418*/ 	.word	0x000123b0


	//   ....[67]....
        /*041c*/ 	.word	0x00013fc0


	//   ....[68]....
        /*0420*/ 	.word	0x00013fd0


	//   ....[69]....
        /*0424*/ 	.word	0x00014000


	//   ....[70]....
        /*0428*/ 	.word	0x00014020


	//   ....[71]....
        /*042c*/ 	.word	0x00015aa0


	//   ....[72]....
        /*0430*/ 	.word	0x00015ae0


	//   ....[73]....
        /*0434*/ 	.word	0x00015b20


	//   ....[74]....
        /*0438*/ 	.word	0x00015b50


	//   ....[75]....
        /*043c*/ 	.word	0x00015d90


	//   ....[76]....
        /*0440*/ 	.word	0x00015da0


	//   ....[77]....
        /*0444*/ 	.word	0x00015fa0


	//   ....[78]....
        /*0448*/ 	.word	0x00015fd0


	//   ....[79]....
        /*044c*/ 	.word	0x00016190


	//   ....[80]....
        /*0450*/ 	.word	0x000161c0


	//   ....[81]....
        /*0454*/ 	.word	0x00016380


	//   ....[82]....
        /*0458*/ 	.word	0x000163a0


	//   ....[83]....
        /*045c*/ 	.word	0x00016d20


	//   ....[84]....
        /*0460*/ 	.word	0x00016d40


	//   ....[85]....
        /*0464*/ 	.word	0x00016f00


	//   ....[86]....
        /*0468*/ 	.word	0x00016f30


	//   ....[87]....
        /*046c*/ 	.word	0x000170c0


	//   ....[88]....
        /*0470*/ 	.word	0x000170f0


	//   ....[89]....
        /*0474*/ 	.word	0x00017280


	//   ....[90]....
        /*0478*/ 	.word	0x000172a0


	//----- nvinfo : EIATTR_EXIT_INSTR_OFFSETS
	.align		4
.L_380:
        /*047c*/ 	.byte	0x04, 0x1c
        /*047e*/ 	.short	(.L_382 - .L_381)


	//   ....[0]....
.L_381:
        /*0480*/ 	.word	0x00000450


	//   ....[1]....
        /*0484*/ 	.word	0x000163b0


	//   ....[2]....
        /*0488*/ 	.word	0x000164f0


	//   ....[3]....
        /*048c*/ 	.word	0x00016550


	//   ....[4]....
        /*0490*/ 	.word	0x000172b0


	//   ....[5]....
        /*0494*/ 	.word	0x000173c0


	//   ....[6]....
        /*0498*/ 	.word	0x00017420


	//----- nvinfo : EIATTR_CTAIDZ_USED
	.align		4
.L_382:
        /*049c*/ 	.byte	0x01, 0x04
	.zero		2


	//----- nvinfo : EIATTR_MAX_THREADS
	.align		4
        /*04a0*/ 	.byte	0x04, 0x05
        /*04a2*/ 	.short	(.L_384 - .L_383)
.L_383:
        /*04a4*/ 	.word	0x00000100
        /*04a8*/ 	.word	0x00000001
        /*04ac*/ 	.word	0x00000001


	//----- nvinfo : EIATTR_CRS_STACK_SIZE
	.align		4
.L_384:
        /*04b0*/ 	.byte	0x04, 0x1e
        /*04b2*/ 	.short	(.L_386 - .L_385)
.L_385:
        /*04b4*/ 	.word	0x00000000
.L_386:


//--------------------- .nv.info._ZN7cutlass13device_kernelIN5flash19enable_sm80_to_sm89INS1_16FlashAttnFwdSm80INS1_25CollectiveMainloopFwdSm80ILi8ELi1ELb0EN4cute5tupleIJNS5_1CILi128EEENS7_ILi48EEENS7_ILi256EEEEEELi256ENS_6half_tEfNS_4arch4Sm80ELb0ELb1ELb1ELb1ELb1ELb1ELb1ELb0EEENS1_21CollectiveEpilogueFwdINS6_IJS8_SA_S9_EEENS6_IJNS7_ILi1EEESI_SI_EEESC_SE_Li256ELb1ELb1ELb0ELb0EEENS1_19SingleTileSchedulerILb1ELb0ELb1ELi128EEEEEEEEEvNT_6ParamsE --------------------------
	.section	.nv.info._ZN7cutlass13device_kernelIN5flash19enable_sm80_to_sm89INS1_16FlashAttnFwdSm80INS1_25CollectiveMainloopFwdSm80ILi8ELi1ELb0EN4cute5tupleIJNS5_1CILi128EEENS7_ILi48EEENS7_ILi256EEEEEELi256ENS_6half_tEfNS_4arch4Sm80ELb0ELb1ELb1ELb1ELb1ELb1ELb1ELb0EEENS1_21CollectiveEpilogueFwdINS6_IJS8_SA_S9_EEENS6_IJNS7_ILi1EEESI_SI_EEESC_SE_Li256ELb1ELb1ELb0ELb0EEENS1_19SingleTileSchedulerILb1ELb0ELb1ELi128EEEEEEEEEvNT_6ParamsE,"",@"SHT_CUDA_INFO"
	.sectionflags	@""
	.align	4


	//----- nvinfo : EIATTR_CUDA_API_VERSION
	.align		4
        /*0000*/ 	.byte	0x04, 0x37
        /*0002*/ 	.short	(.L_388 - .L_387)
.L_387:
        /*0004*/ 	.word	0x00000082


	//----- nvinfo : EIATTR_SW2861232_WAR
	.align		4
.L_388:
        /*0008*/ 	.byte	0x01, 0x35
	.zero		2


	//----- nvinfo : EIATTR_PARAM_CBANK
	.align		4
        /*000c*/ 	.byte	0x04, 0x0a
        /*000e*/ 	.short	(.L_390 - .L_389)
	.align		4
.L_389:
        /*0010*/ 	.word	index@(.nv.constant0._ZN7cutlass13device_kernelIN5flash19enable_sm80_to_sm89INS1_16FlashAttnFwdSm80INS1_25CollectiveMainloopFwdSm80ILi8ELi1ELb0EN4cute5tupleIJNS5_1CILi128EEENS7_ILi48EEENS7_ILi256EEEEEELi256ENS_6half_tEfNS_4arch4Sm80ELb0ELb1ELb1ELb1ELb1ELb1ELb1ELb0EEENS1_21CollectiveEpilogueFwdINS6_IJS8_SA_S9_EEENS6_IJNS7_ILi1EEESI_SI_EEESC_SE_Li256ELb1ELb1ELb0ELb0EEENS1_19SingleTileSchedulerILb1ELb0ELb1ELi128EEEEEEEEEvNT_6ParamsE)
        /*0014*/ 	.short	0x0160
        /*0016*/ 	.short	0x0418


	//----- nvinfo : EIATTR_CBANK_PARAM_SIZE
	.align		4
.L_390:
        /*0018*/ 	.byte	0x03, 0x19
        /*001a*/ 	.short	0x0418


	//----- nvinfo : EIATTR_KPARAM_INFO
	.align		4
        /*001c*/ 	.byte	0x04, 0x17
        /*001e*/ 	.short	(.L_392 - .L_391)
.L_391:
        /*0020*/ 	.word	0x00000000
        /*0024*/ 	.short	0x0000
        /*0026*/ 	.short	0x0000
        /*0028*/ 	.byte	0x00, 0xf0, 0x61, 0x10


	//----- nvinfo : EIATTR_MAXREG_COUNT
	.align		4
.L_392:
        /*002c*/ 	.byte	0x03, 0x1b
        /*002e*/ 	.short	0x00ff


	//----- nvinfo : EIATTR_NUM_BARRIERS
	.align		4
        /*0030*/ 	.byte	0x02, 0x4c
        /*0032*/ 	.byte	0x02
	.zero		1


	//----- nvinfo : EIATTR_ANNOTATIONS
	.align		4
        /*0034*/ 	.byte	0x04, 0x55
        /*0036*/ 	.short	(.L_394 - .L_393)


	//   ....[0]....
.L_393:
        /*0038*/ 	.word	0x00000001
        /*003c*/ 	.byte	0xe0, 0x01, 0x00, 0x00, 0x01, 0x00, 0x00, 0x00, 0x20, 0x03, 0x00, 0x00, 0x01, 0x00, 0x00, 0x00
        /*004c*/ 	.byte	0x30, 0x03, 0x00, 0x00, 0x01, 0x00, 0x00, 0x00, 0xc0, 0x80, 0x00, 0x00, 0x01, 0x00, 0x00, 0x00
        /*005c*/ 	.byte	0x60, 0x8b, 0x01, 0x00, 0x01, 0x00, 0x00, 0x00, 0x10, 0xa6, 0x01, 0x00


	//----- nvinfo : EIATTR_MERCURY_ISA_VERSION
	.align		4
.L_394:
        /*0068*/ 	.byte	0x03, 0x5f
        /*006a*/ 	.short	0x0000


	//----- nvinfo : EIATTR_COOP_GROUP_MASK_REGIDS
	.align		4
        /*006c*/ 	.byte	0x04, 0x29
        /*006e*/ 	.short	(.L_396 - .L_395)


	//   ....[0]....
.L_395:
        /*0070*/ 	.word	0xffffffff


	//   ....[1]....
        /*0074*/ 	.word	0xffffffff


	//   ....[2]....
        /*0078*/ 	.word	0xffffffff


	//   ....[3]....
        /*007c*/ 	.word	0xffffffff


	//   ....[4]....
        /*0080*/ 	.word	0xffffffff


	//   ....[5]....
        /*0084*/ 	.word	0xffffffff


	//   ....[6]....
        /*0088*/ 	.word	0xffffffff


	//   ....[7]....
        /*008c*/ 	.word	0xffffffff


	//   ....[8]....
        /*0090*/ 	.word	0xffffffff


	//   ....[9]....
        /*0094*/ 	.word	0xffffffff


	//   ....[10]....
        /*0098*/ 	.word	0xffffffff


	//   ....[11]....
        /*009c*/ 	.word	0xffffffff


	//   ....[12]....
        /*00a0*/ 	.word	0xffffffff


	//   ....[13]....
        /*00a4*/ 	.word	0xffffffff


	//   ....[14]....
        /*00a8*/ 	.word	0xffffffff


	//   ....[15]....
        /*00ac*/ 	.word	0xffffffff


	//   ....[16]....
        /*00b0*/ 	.word	0xffffffff


	//   ....[17]....
        /*00b4*/ 	.word	0xffffffff


	//   ....[18]....
        /*00b8*/ 	.word	0xffffffff


	//   ....[19]....
        /*00bc*/ 	.word	0xffffffff


	//   ....[20]....
        /*00c0*/ 	.word	0xffffffff


	//   ....[21]....
        /*00c4*/ 	.word	0xffffffff


	//   ....[22]....
        /*00c8*/ 	.word	0xffffffff


	//   ....[23]....
        /*00cc*/ 	.word	0xffffffff


	//   ....[24]....
        /*00d0*/ 	.word	0xffffffff


	//   ....[25]....
        /*00d4*/ 	.word	0xffffffff


	//   ....[26]....
        /*00d8*/ 	.word	0xffffffff


	//   ....[27]....
        /*00dc*/ 	.word	0xffffffff


	//   ....[28]....
        /*00e0*/ 	.word	0xffffffff


	//   ....[29]....
        /*00e4*/ 	.word	0xffffffff


	//   ....[30]....
        /*00e8*/ 	.word	0xffffffff


	//   ....[31]....
        /*00ec*/ 	.word	0xffffffff


	//   ....[32]....
        /*00f0*/ 	.word	0xffffffff


	//   ....[33]....
        /*00f4*/ 	.word	0xffffffff


	//   ....[34]....
        /*00f8*/ 	.word	0xffffffff


	//   ....[35]....
        /*00fc*/ 	.word	0xffffffff


	//   ....[36]....
        /*0100*/ 	.word	0xffffffff


	//   ....[37]....
        /*0104*/ 	.word	0xffffffff


	//   ....[38]....
        /*0108*/ 	.word	0xffffffff


	//   ....[39]....
        /*010c*/ 	.word	0xffffffff


	//   ....[40]....
        /*0110*/ 	.word	0xffffffff


	//   ....[41]....
        /*0114*/ 	.word	0xffffffff


	//   ....[42]....
        /*0118*/ 	.word	0xffffffff


	//   ....[43]....
        /*011c*/ 	.word	0xffffffff


	//   ....[44]....
        /*0120*/ 	.word	0xffffffff


	//   ....[45]....
        /*0124*/ 	.word	0xffffffff


	//   ....[46]....
        /*0128*/ 	.word	0xffffffff


	//   ....[47]....
        /*012c*/ 	.word	0xffffffff


	//   ....[48]....
        /*0130*/ 	.word	0xffffffff


	//   ....[49]....
        /*0134*/ 	.word	0xffffffff


	//   ....[50]....
        /*0138*/ 	.word	0xffffffff


	//   ....[51]....
        /*013c*/ 	.word	0xffffffff


	//   ....[52]....
        /*0140*/ 	.word	0xffffffff


	//   ....[53]....
        /*0144*/ 	.word	0xffffffff


	//   ....[54]....
        /*0148*/ 	.word	0xffffffff


	//   ....[55]....
        /*014c*/ 	.word	0xffffffff


	//   ....[56]....
        /*0150*/ 	.word	0xffffffff


	//   ....[57]....
        /*0154*/ 	.word	0xffffffff


	//   ....[58]....
        /*0158*/ 	.word	0xffffffff


	//   ....[59]....
        /*015c*/ 	.word	0xffffffff


	//   ....[60]....
        /*0160*/ 	.word	0xffffffff


	//   ....[61]....
        /*0164*/ 	.word	0xffffffff


	//   ....[62]....
        /*0168*/ 	.word	0xffffffff


	//   ....[63]....
        /*016c*/ 	.word	0xffffffff


	//   ....[64]....
        /*0170*/ 	.word	0xffffffff


	//   ....[65]....
        /*0174*/ 	.word	0xffffffff


	//   ....[66]....
        /*0178*/ 	.word	0xffffffff


	//   ....[67]....
        /*017c*/ 	.word	0xffffffff


	//   ....[68]....
        /*0180*/ 	.word	0xffffffff


	//   ....[69]....
        /*0184*/ 	.word	0xffffffff


	//   ....[70]....
        /*0188*/ 	.word	0xffffffff


	//   ....[71]....
        /*018c*/ 	.word	0xffffffff


	//   ....[72]....
        /*0190*/ 	.word	0xffffffff


	//   ....[73]....
        /*0194*/ 	.word	0xffffffff


	//   ....[74]....
        /*0198*/ 	.word	0xffffffff


	//   ....[75]....
        /*019c*/ 	.word	0xffffffff


	//   ....[76]....
        /*01a0*/ 	.word	0xffffffff


	//   ....[77]....
        /*01a4*/ 	.word	0xffffffff


	//   ....[78]....
        /*01a8*/ 	.word	0xffffffff


	//   ....[79]....
        /*01ac*/ 	.word	0xffffffff


	//   ....[80]....
        /*01b0*/ 	.word	0xffffffff


	//   ....[81]....
        /*01b4*/ 	.word	0xffffffff


	//   ....[82]....
        /*01b8*/ 	.word	0xffffffff


	//   ....[83]....
        /*01bc*/ 	.word	0xffffffff


	//   ....[84]....
        /*01c0*/ 	.word	0xffffffff


	//   ....[85]....
        /*01c4*/ 	.word	0xffffffff


	//   ....[86]....
        /*01c8*/ 	.word	0xffffffff


	//   ....[87]....
        /*01cc*/ 	.word	0xffffffff


	//   ....[88]....
        /*01d0*/ 	.word	0xffffffff


	//   ....[89]....
        /*01d4*/ 	.word	0xffffffff


	//   ....[90]....
        /*01d8*/ 	.word	0xffffffff


	//   ....[91]....
        /*01dc*/ 	.word	0xffffffff


	//   ....[92]....
        /*01e0*/ 	.word	0xffffffff


	//   ....[93]....
        /*01e4*/ 	.word	0xffffffff


	//   ....[94]....
        /*01e8*/ 	.word	0xffffffff


	//   ....[95]....
        /*01ec*/ 	.word	0xffffffff


	//   ....[96]....
        /*01f0*/ 	.word	0xffffffff


	//   ....[97]....
        /*01f4*/ 	.word	0xffffffff


	//   ....[98]....
        /*01f8*/ 	.word	0xffffffff


	//   ....[99]....
        /*01fc*/ 	.word	0xffffffff


	//   ....[100]....
        /*0200*/ 	.word	0xffffffff


	//   ....[101]....
        /*0204*/ 	.word	0xffffffff


	//   ....[102]....
        /*0208*/ 	.word	0xffffffff


	//   ....[103]....
        /*020c*/ 	.word	0xffffffff


	//   ....[104]....
        /*0210*/ 	.word	0xffffffff


	//   ....[105]....
        /*0214*/ 	.word	0xffffffff


	//   ....[106]....
        /*0218*/ 	.word	0xffffffff


	//   ....[107]....
        /*021c*/ 	.word	0xffffffff


	//   ....[108]....
        /*0220*/ 	.word	0xffffffff


	//   ....[109]....
        /*0224*/ 	.word	0xffffffff


	//   ....[110]....
        /*0228*/ 	.word	0xffffffff


	//   ....[111]....
        /*022c*/ 	.word	0xffffffff


	//   ....[112]....
        /*0230*/ 	.word	0xffffffff


	//   ....[113]....
        /*0234*/ 	.word	0xffffffff


	//   ....[114]....
        /*0238*/ 	.word	0xffffffff


	//   ....[115]....
        /*023c*/ 	.word	0xffffffff


	//   ....[116]....
        /*0240*/ 	.word	0xffffffff


	//   ....[117]....
        /*0244*/ 	.word	0xffffffff


	//   ....[118]....
        /*0248*/ 	.word	0xffffffff


	//   ....[119]....
        /*024c*/ 	.word	0xffffffff


	//   ....[120]....
        /*0250*/ 	.word	0xffffffff


	//   ....[121]....
        /*0254*/ 	.word	0xffffffff


	//   ....[122]....
        /*0258*/ 	.word	0xffffffff


	//   ....[123]....
        /*025c*/ 	.word	0xffffffff


	//   ....[124]....
        /*0260*/ 	.word	0xffffffff


	//   ....[125]....
        /*0264*/ 	.word	0xffffffff


	//   ....[126]....
        /*0268*/ 	.word	0xffffffff


	//   ....[127]....
        /*026c*/ 	.word	0xffffffff


	//   ....[128]....
        /*0270*/ 	.word	0xffffffff


	//   ....[129]....
        /*0274*/ 	.word	0xffffffff


	//   ....[130]....
        /*0278*/ 	.word	0xffffffff


	//   ....[131]....
        /*027c*/ 	.word	0xffffffff


	//   ....[132]....
        /*0280*/ 	.word	0xffffffff


	//   ....[133]....
        /*0284*/ 	.word	0xffffffff


	//   ....[134]....
        /*0288*/ 	.word	0xffffffff


	//   ....[135]....
        /*028c*/ 	.word	0xffffffff


	//   ....[136]....
        /*0290*/ 	.word	0xffffffff


	//   ....[137]....
        /*0294*/ 	.word	0xffffffff


	//   ....[138]....
        /*0298*/ 	.word	0xffffffff


	//   ....[139]....
        /*029c*/ 	.word	0xffffffff


	//   ....[140]....
        /*02a0*/ 	.word	0xffffffff


	//   ....[141]....
        /*02a4*/ 	.word	0xffffffff


	//   ....[142]....
        /*02a8*/ 	.word	0xffffffff


	//   ....[143]....
        /*02ac*/ 	.word	0xffffffff


	//   ....[144]....
        /*02b0*/ 	.word	0xffffffff


	//   ....[145]....
        /*02b4*/ 	.word	0xffffffff


	//   ....[146]....
        /*02b8*/ 	.word	0xffffffff


	//   ....[147]....
        /*02bc*/ 	.word	0xffffffff


	//   ....[148]....
        /*02c0*/ 	.word	0xffffffff


	//   ....[149]....
        /*02c4*/ 	.word	0xffffffff


	//   ....[150]....
        /*02c8*/ 	.word	0xffffffff


	//   ....[151]....
        /*02cc*/ 	.word	0xffffffff


	//   ....[152]....
        /*02d0*/ 	.word	0xffffffff


	//   ....[153]....
        /*02d4*/ 	.word	0xffffffff


	//   ....[154]....
        /*02d8*/ 	.word	0xffffffff


	//   ....[155]....
        /*02dc*/ 	.word	0xffffffff


	//   ....[156]....
        /*02e0*/ 	.word	0xffffffff


	//   ....[157]....
        /*02e4*/ 	.word	0xffffffff


	//   ....[158]....
        /*02e8*/ 	.word	0xffffffff


	//   ....[159]....
        /*02ec*/ 	.word	0xffffffff


	//   ....[160]....
        /*02f0*/ 	.word	0xffffffff


	//   ....[161]....
        /*02f4*/ 	.word	0xffffffff


	//   ....[162]....
        /*02f8*/ 	.word	0xffffffff


	//   ....[163]....
        /*02fc*/ 	.word	0xffffffff


	//   ....[164]....
        /*0300*/ 	.word	0xffffffff


	//   ....[165]....
        /*0304*/ 	.word	0xffffffff


	//   ....[166]....
        /*0308*/ 	.word	0xffffffff


	//   ....[167]....
        /*030c*/ 	.word	0xffffffff


	//   ....[168]....
        /*0310*/ 	.word	0xffffffff


	//   ....[169]....
        /*0314*/ 	.word	0xffffffff


	//   ....[170]....
        /*0318*/ 	.word	0xffffffff


	//   ....[171]....
        /*031c*/ 	.word	0xffffffff


	//   ....[172]....
        /*0320*/ 	.word	0xffffffff


	//   ....[173]....
        /*0324*/ 	.word	0xffffffff


	//   ....[174]....
        /*0328*/ 	.word	0xffffffff


	//   ....[175]....
        /*032c*/ 	.word	0xffffffff


	//   ....[176]....
        /*0330*/ 	.word	0xffffffff


	//   ....[177]....
        /*0334*/ 	.word	0xffffffff


	//   ....[178]....
        /*0338*/ 	.word	0xffffffff


	//   ....[179]....
        /*033c*/ 	.word	0xffffffff


	//   ....[180]....
        /*0340*/ 	.word	0xffffffff


	//   ....[181]....
        /*0344*/ 	.word	0xffffffff


	//   ....[182]....
        /*0348*/ 	.word	0xffffffff


	//   ....[183]....
        /*034c*/ 	.word	0xffffffff


	//   ....[184]....
        /*0350*/ 	.word	0xffffffff


	//   ....[185]....
        /*0354*/ 	.word	0xffffffff


	//   ....[186]....
        /*0358*/ 	.word	0xffffffff


	//   ....[187]....
        /*035c*/ 	.word	0xffffffff


	//   ....[188]....
        /*0360*/ 	.word	0xffffffff


	//   ....[189]....
        /*0364*/ 	.word	0xffffffff


	//   ....[190]....
        /*0368*/ 	.word	0xffffffff


	//   ....[191]....
        /*036c*/ 	.word	0xffffffff


	//   ....[192]....
        /*0370*/ 	.word	0xffffffff


	//   ....[193]....
        /*0374*/ 	.word	0xffffffff


	//   ....[194]....
        /*0378*/ 	.word	0xffffffff


	//   ....[195]....
        /*037c*/ 	.word	0xffffffff


	//   ....[196]....
        /*0380*/ 	.word	0xffffffff


	//   ....[197]....
        /*0384*/ 	.word	0xffffffff


	//   ....[198]....
        /*0388*/ 	.word	0xffffffff


	//   ....[199]....
        /*038c*/ 	.word	0xffffffff


	//   ....[200]....
        /*0390*/ 	.word	0xffffffff


	//   ....[201]....
        /*0394*/ 	.word	0xffffffff


	//   ....[202]....
        /*0398*/ 	.word	0xffffffff


	//   ....[203]....
        /*039c*/ 	.word	0xffffffff


	//   ....[204]....
        /*03a0*/ 	.word	0xffffffff


	//   ....[205]....
        /*03a4*/ 	.word	0xffffffff


	//   ....[206]....
        /*03a8*/ 	.word	0xffffffff


	//   ....[207]....
        /*03ac*/ 	.word	0xffffffff


	//   ....[208]....
        /*03b0*/ 	.word	0xffffffff


	//   ....[209]....
        /*03b4*/ 	.word	0xffffffff


	//   ....[210]....
        /*03b8*/ 	.word	0xffffffff


	//   ....[211]....
        /*03bc*/ 	.word	0xffffffff


	//   ....[212]....
        /*03c0*/ 	.word	0xffffffff


	//   ....[213]....
        /*03c4*/ 	.word	0xffffffff


	//   ....[214]....
        /*03c8*/ 	.word	0xffffffff


	//   ....[215]....
        /*03cc*/ 	.word	0xffffffff


	//   ....[216]....
        /*03d0*/ 	.word	0xffffffff


	//   ....[217]....
        /*03d4*/ 	.word	0xffffffff


	//   ....[218]....
        /*03d8*/ 	.word	0xffffffff


	//   ....[219]....
        /*03dc*/ 	.word	0xffffffff


	//   ....[220]....
        /*03e0*/ 	.word	0xffffffff


	//   ....[221]....
        /*03e4*/ 	.word	0xffffffff


	//   ....[222]....
        /*03e8*/ 	.word	0xffffffff


	//   ....[223]....
        /*03ec*/ 	.word	0xffffffff


	//   ....[224]....
        /*03f0*/ 	.word	0xffffffff


	//   ....[225]....
        /*03f4*/ 	.word	0xffffffff


	//   ....[226]....
        /*03f8*/ 	.word	0xffffffff


	//   ....[227]....
        /*03fc*/ 	.word	0xffffffff


	//   ....[228]....
        /*0400*/ 	.word	0xffffffff


	//   ....[229]....
        /*0404*/ 	.word	0xffffffff


	//   ....[230]....
        /*0408*/ 	.word	0xffffffff


	//   ....[231]....
        /*040c*/ 	.word	0xffffffff


	//   ....[232]....
        /*0410*/ 	.word	0xffffffff


	//   ....[233]....
        /*0414*/ 	.word	0xffffffff


	//   ....[234]....
        /*0418*/ 	.word	0xffffffff


	//   ....[235]....
        /*041c*/ 	.word	0xffffffff


	//   ....[236]....
        /*0420*/ 	.word	0xffffffff


	//   ....[237]....
        /*0424*/ 	.word	0xffffffff


	//   ....[238]....
        /*0428*/ 	.word	0xffffffff


	//   ....[239]....
        /*042c*/ 	.word	0xffffffff


	//   ....[240]....
        /*0430*/ 	.word	0xffffffff


	//   ....[241]....
        /*0434*/ 	.word	0xffffffff


	//   ....[242]....
        /*0438*/ 	.word	0xffffffff


	//----- nvinfo : EIATTR_COOP_GROUP_INSTR_OFFSETS
	.align		4
.L_396:
        /*043c*/ 	.byte	0x04, 0x28
        /*043e*/ 	.short	(.L_398 - .L_397)


	//   ....[0]....
.L_397:
        /*0440*/ 	.word	0x00000090


	//   ....[1]....
        /*0444*/ 	.word	0x00002460


	//   ....[2]....
        /*0448*/ 	.word	0x000024d0


	//   ....[3]....
        /*044c*/ 	.word	0x000034d0


	//   ....[4]....
        /*0450*/ 	.word	0x000034e0


	//   ....[5]....
        /*0454*/ 	.word	0x000049f0


	//   ....[6]....
        /*0458*/ 	.word	0x00004a70


	//   ....[7]....
        /*045c*/ 	.word	0x00005b10


	//   ....[8]....
        /*0460*/ 	.word	0x00005b20


	//   ....[9]....
        /*0464*/ 	.word	0x00006ac0


	//   ....[10]....
        /*0468*/ 	.word	0x00006af0


	//   ....[11]....
        /*046c*/ 	.word	0x00006cb0


	//   ....[12]....
        /*0470*/ 	.word	0x00006cd0


	//   ....[13]....
        /*0474*/ 	.word	0x000071b0


	//   ....[14]....
        /*0478*/ 	.word	0x000071d0


	//   ....[15]....
        /*047c*/ 	.word	0x00007360


	//   ....[16]....
        /*0480*/ 	.word	0x00007380


	//   ....[17]....
        /*0484*/ 	.word	0x00008680


	//   ....[18]....
        /*0488*/ 	.word	0x000086a0


	//   ....[19]....
        /*048c*/ 	.word	0x00008880


	//   ....[20]....
        /*0490*/ 	.word	0x00008890


	//   ....[21]....
        /*0494*/ 	.word	0x00008a60


	//   ....[22]....
        /*0498*/ 	.word	0x00008a80


	//   ....[23]....
        /*049c*/ 	.word	0x00008c50


	//   ....[24]....
        /*04a0*/ 	.word	0x00008c60


	//   ....[25]....
        /*04a4*/ 	.word	0x00009580


	//   ....[26]....
        /*04a8*/ 	.word	0x000095b0


	//   ....[27]....
        /*04ac*/ 	.word	0x000095f0


	//   ....[28]....
        /*04b0*/ 	.word	0x00009620


	//   ....[29]....
        /*04b4*/ 	.word	0x00009b90


	//   ....[30]....
        /*04b8*/ 	.word	0x00009ba0


	//   ....[31]....
        /*04bc*/ 	.word	0x00009d80


	//   ....[32]....
        /*04c0*/ 	.word	0x00009d90


	//   ....[33]....
        /*04c4*/ 	.word	0x0000ac00


	//   ....[34]....
        /*04c8*/ 	.word	0x0000ac20


	//   ....[35]....
        /*04cc*/ 	.word	0x0000ade0


	//   ....[36]....
        /*04d0*/ 	.word	0x0000adf0


	//   ....[37]....
        /*04d4*/ 	.word	0x0000b220


	//   ....[38]....
        /*04d8*/ 	.word	0x0000b8a0


	//   ....[39]....
        /*04dc*/ 	.word	0x0000bf90


	//   ....[40]....
        /*04e0*/ 	.word	0x0000bfc0


	//   ....[41]....
        /*04e4*/ 	.word	0x0000bfd0


	//   ....[42]....
        /*04e8*/ 	.word	0x0000c000


	//   ....[43]....
        /*04ec*/ 	.word	0x0000d670


	//   ....[44]....
        /*04f0*/ 	.word	0x0000d690


	//   ....[45]....
        /*04f4*/ 	.word	0x0000d830


	//   ....[46]....
        /*04f8*/ 	.word	0x0000d840


	//   ....[47]....
        /*04fc*/ 	.word	0x0000e8d0


	//   ....[48]....
        /*0500*/ 	.word	0x0000e8f0


	//   ....[49]....
        /*0504*/ 	.word	0x0000ea80


	//   ....[50]....
        /*0508*/ 	.word	0x0000ea90


	//   ....[51]....
        /*050c*/ 	.word	0x0000ed00


	//   ....[52]....
        /*0510*/ 	.word	0x0000f2a0


	//   ....[53]....
        /*0514*/ 	.word	0x0000f890


	//   ....[54]....
        /*0518*/ 	.word	0x0000f8c0


	//   ....[55]....
        /*051c*/ 	.word	0x0000f8d0


	//   ....[56]....
        /*0520*/ 	.word	0x0000f900


	//   ....[57]....
        /*0524*/ 	.word	0x00011640


	//   ....[58]....
        /*0528*/ 	.word	0x00011660


	//   ....[59]....
        /*052c*/ 	.word	0x000117c0


	//   ....[60]....
        /*0530*/ 	.word	0x000117d0


	//   ....[61]....
        /*0534*/ 	.word	0x00012820


	//   ....[62]....
        /*0538*/ 	.word	0x00012840


	//   ....[63]....
        /*053c*/ 	.word	0x00012990


	//   ....[64]....
        /*0540*/ 	.word	0x000129a0


	//   ....[65]....
        /*0544*/ 	.word	0x00012c80


	//   ....[66]....
        /*0548*/ 	.word	0x00012cb0


	//   ....[67]....
        /*054c*/ 	.word	0x00012cc0


	//   ....[68]....
        /*0550*/ 	.word	0x00012cf0


	//   ....[69]....
        /*0554*/ 	.word	0x000146e0


	//   ....[70]....
        /*0558*/ 	.word	0x00014700


	//   ....[71]....
        /*055c*/ 	.word	0x00014900


	//   ....[72]....
        /*0560*/ 	.word	0x00014910


	//   ....[73]....
        /*0564*/ 	.word	0x00015960


	//   ....[74]....
        /*0568*/ 	.word	0x00015980


	//   ....[75]....
        /*056c*/ 	.word	0x00015af0


	//   ....[76]....
        /*0570*/ 	.word	0x00015b00


	//   ....[77]....
        /*0574*/ 	.word	0x00015d70


	//   ....[78]....
        /*0578*/ 	.word	0x00016330


	//   ....[79]....
        /*057c*/ 	.word	0x00016940


	//   ....[80]....
        /*0580*/ 	.word	0x00016970


	//   ....[81]....
        /*0584*/ 	.word	0x00016980


	//   ....[82]....
        /*0588*/ 	.word	0x000169b0


	//   ....[83]....
        /*058c*/ 	.word	0x00018190


	//   ....[84]....
        /*0590*/ 	.word	0x000181c0


	//   ....[85]....
        /*0594*/ 	.word	0x000181d0


	//   ....[86]....
        /*0598*/ 	.word	0x00018200


	//   ....[87]....
        /*059c*/ 	.word	0x00019bc0


	//   ....[88]....
        /*05a0*/ 	.word	0x00019bf0


	//   ....[89]....
        /*05a4*/ 	.word	0x00019c10


	//   ....[90]....
        /*05a8*/ 	.word	0x00019c20


	//   ....[91]....
        /*05ac*/ 	.word	0x00019e40


	//   ....[92]....
        /*05b0*/ 	.word	0x00019e50


	//   ....[93]....
        /*05b4*/ 	.word	0x0001a050


	//   ....[94]....
        /*05b8*/ 	.word	0x0001a080


	//   ....[95]....
        /*05bc*/ 	.word	0x0001a240


	//   ....[96]....
        /*05c0*/ 	.word	0x0001a270


	//   ....[97]....
        /*05c4*/ 	.word	0x0001a430


	//   ....[98]....
        /*05c8*/ 	.word	0x0001a450


	//   ....[99]....
        /*05cc*/ 	.word	0x0001acd0


	//   ....[100]....
        /*05d0*/ 	.word	0x0001acf0


	//   ....[101]....
        /*05d4*/ 	.word	0x0001aec0


	//   ....[102]....
        /*05d8*/ 	.word	0x0001aed0


	//   ....[103]....
        /*05dc*/ 	.word	0x0001b0a0


	//   ....[104]....
        /*05e0*/ 	.word	0x0001b0c0


	//   ....[105]....
        /*05e4*/ 	.word	0x0001b290


	//   ....[106]....
        /*05e8*/ 	.word	0x0001b2a0


	//   ....[107]....
        /*05ec*/ 	.word	0x0001b4b0


	//   ....[108]....
        /*05f0*/ 	.word	0x0001b530


	//   ....[109]....
        /*05f4*/ 	.word	0x0001b5b0


	//   ....[110]....
        /*05f8*/ 	.word	0x0001b620


	//   ....[111]....
        /*05fc*/ 	.word	0x0001b6a0


	//   ....[112]....
        /*0600*/ 	.word	0x0001b720


	//   ....[113]....
        /*0604*/ 	.word	0x0001b7a0


	//   ....[114]....
        /*0608*/ 	.word	0x0001b810


	//   ....[115]....
        /*060c*/ 	.word	0x0001b890


	//   ....[116]....
        /*0610*/ 	.word	0x0001b910


	//   ....[117]....
        /*0614*/ 	.word	0x0001b980


	//   ....[118]....
        /*0618*/ 	.word	0x0001ba00


	//   ....[119]....
        /*061c*/ 	.word	0x0001ba80


	//   ....[120]....
        /*0620*/ 	.word	0x0001bb00


	//   ....[121]....
        /*0624*/ 	.word	0x0001bb70


	//   ....[122]....
        /*0628*/ 	.word	0x0001bbf0


	//   ....[123]....
        /*062c*/ 	.word	0x0001bc70


	//   ....[124]....
        /*0630*/ 	.word	0x0001bcd0


	//   ....[125]....
        /*0634*/ 	.word	0x0001bd20


	//   ....[126]....
        /*0638*/ 	.word	0x0001bd70


	//   ....[127]....
        /*063c*/ 	.word	0x0001bdc0


	//   ....[128]....
        /*0640*/ 	.word	0x0001be40


	//   ....[129]....
        /*0644*/ 	.word	0x0001bec0


	//   ....[130]....
        /*0648*/ 	.word	0x0001bf40


	//   ....[131]....
        /*064c*/ 	.word	0x0001bfb0


	//   ....[132]....
        /*0650*/ 	.word	0x0001c030


	//   ....[133]....
        /*0654*/ 	.word	0x0001c0b0


	//   ....[134]....
        /*0658*/ 	.word	0x0001c130


	//   ....[135]....
        /*065c*/ 	.word	0x0001c1a0


	//   ....[136]....
        /*0660*/ 	.word	0x0001c220


	//   ....[137]....
        /*0664*/ 	.word	0x0001c2a0


	//   ....[138]....
        /*0668*/ 	.word	0x0001c2f0


	//   ....[139]....
        /*066c*/ 	.word	0x0001c340


	//   ....[140]....
        /*0670*/ 	.word	0x0001c390


	//   ....[141]....
        /*0674*/ 	.word	0x0001c3d0


	//   ....[142]....
        /*0678*/ 	.word	0x0001c440


	//   ....[143]....
        /*067c*/ 	.word	0x0001c4c0


	//   ....[144]....
        /*0680*/ 	.word	0x0001c540


	//   ....[145]....
        /*0684*/ 	.word	0x0001c5b0


	//   ....[146]....
        /*0688*/ 	.word	0x0001c630


	//   ....[147]....
        /*068c*/ 	.word	0x0001c6b0


	//   ....[148]....
        /*0690*/ 	.word	0x0001c730


	//   ....[149]....
        /*0694*/ 	.word	0x0001c7a0


	//   ....[150]....
        /*0698*/ 	.word	0x0001c7f0


	//   ....[151]....
        /*069c*/ 	.word	0x0001c840


	//   ....[152]....
        /*06a0*/ 	.word	0x0001c890


	//   ....[153]....
        /*06a4*/ 	.word	0x0001c8d0


	//   ....[154]....
        /*06a8*/ 	.word	0x0001c940


	//   ....[155]....
        /*06ac*/ 	.word	0x0001c9c0


	//   ....[156]....
        /*06b0*/ 	.word	0x0001ca30


	//   ....[157]....
        /*06b4*/ 	.word	0x0001cab0


	//   ....[158]....
        /*06b8*/ 	.word	0x0001cb30


	//   ....[159]....
        /*06bc*/ 	.word	0x0001cbb0


	//   ....[160]....
        /*06c0*/ 	.word	0x0001cc20


	//   ....[161]....
        /*06c4*/ 	.word	0x0001cca0


	//   ....[162]....
        /*06c8*/ 	.word	0x0001cd20


	//   ....[163]....
        /*06cc*/ 	.word	0x0001cd70


	//   ....[164]....
        /*06d0*/ 	.word	0x0001cdc0


	//   ....[165]....
        /*06d4*/ 	.word	0x0001ce10


	//   ....[166]....
        /*06d8*/ 	.word	0x0001ce50


	//   ....[167]....
        /*06dc*/ 	.word	0x0001cea0


	//   ....[168]....
        /*06e0*/ 	.word	0x0001cf00


	//   ....[169]....
        /*06e4*/ 	.word	0x0001cf50


	//   ....[170]....
        /*06e8*/ 	.word	0x0001cf90


	//   ....[171]....
        /*06ec*/ 	.word	0x0001d000


	//   ....[172]....
        /*06f0*/ 	.word	0x0001d080


	//   ....[173]....
        /*06f4*/ 	.word	0x0001d100


	//   ....[174]....
        /*06f8*/ 	.word	0x0001d170


	//   ....[175]....
        /*06fc*/ 	.word	0x0001d1f0


	//   ....[176]....
        /*0700*/ 	.word	0x0001d270


	//   ....[177]....
        /*0704*/ 	.word	0x0001d2f0


	//   ....[178]....
        /*0708*/ 	.word	0x0001d360


	//   ....[179]....
        /*070c*/ 	.word	0x0001d760


	//   ....[180]....
        /*0710*/ 	.word	0x0001d780


	//   ....[181]....
        /*0714*/ 	.word	0x0001d7a0


	//   ....[182]....
        /*0718*/ 	.word	0x0001d7b0


	//   ....[183]....
        /*071c*/ 	.word	0x0001dd90


	//   ....[184]....
        /*0720*/ 	.word	0x0001dda0


	//   ....[185]....
        /*0724*/ 	.word	0x0001ddb0


	//   ....[186]....
        /*0728*/ 	.word	0x0001ddc0


	//   ....[187]....
        /*072c*/ 	.word	0x0001e330


	//   ....[188]....
        /*0730*/ 	.word	0x0001e350


	//   ....[189]....
        /*0734*/ 	.word	0x0001e360


	//   ....[190]....
        /*0738*/ 	.word	0x0001e370


	//   ....[191]....
        /*073c*/ 	.word	0x0001e900


	//   ....[192]....
        /*0740*/ 	.word	0x0001e960


	//   ....[193]....
        /*0744*/ 	.word	0x0001e970


	//   ....[194]....
        /*0748*/ 	.word	0x0001e980


	//   ....[195]....
        /*074c*/ 	.word	0x000221b0


	//   ....[196]....
        /*0750*/ 	.word	0x000221d0


	//   ....[197]....
        /*0754*/ 	.word	0x000221f0


	//   ....[198]....
        /*0758*/ 	.word	0x00022200


	//   ....[199]....
        /*075c*/ 	.word	0x00022690


	//   ....[200]....
        /*0760*/ 	.word	0x000226a0


	//   ....[201]....
        /*0764*/ 	.word	0x000226b0


	//   ....[202]....
        /*0768*/ 	.word	0x000226c0


	//   ....[203]....
        /*076c*/ 	.word	0x00022ad0


	//   ....[204]....
        /*0770*/ 	.word	0x00022af0


	//   ....[205]....
        /*0774*/ 	.word	0x00022b10


	//   ....[206]....
        /*0778*/ 	.word	0x00022b20


	//   ....[207]....
        /*077c*/ 	.word	0x00022f50


	//   ....[208]....
        /*0780*/ 	.word	0x00022fb0


	//   ....[209]....
        /*0784*/ 	.word	0x00022fc0


	//   ....[210]....
        /*0788*/ 	.word	0x00022fd0


	//   ....[211]....
        /*078c*/ 	.word	0x00026c50


	//   ....[212]....
        /*0790*/ 	.word	0x00026cd0


	//   ....[213]....
        /*0794*/ 	.word	0x00026d50


	//   ....[214]....
        /*0798*/ 	.word	0x00026dc0


	//   ....[215]....
        /*079c*/ 	.word	0x00026e40


	//   ....[216]....
        /*07a0*/ 	.word	0x00026eb0


	//   ....[217]....
        /*07a4*/ 	.word	0x00026f30


	//   ....[218]....
        /*07a8*/ 	.word	0x00026fa0


	//   ....[219]....
        /*07ac*/ 	.word	0x00027020


	//   ....[220]....
        /*07b0*/ 	.word	0x000270a0


	//   ....[221]....
        /*07b4*/ 	.word	0x00027110


	//   ....[222]....
        /*07b8*/ 	.word	0x00027180


	//   ....[223]....
        /*07bc*/ 	.word	0x00027200


	//   ....[224]....
        /*07c0*/ 	.word	0x00027280


	//   ....[225]....
        /*07c4*/ 	.word	0x000272f0


	//   ....[226]....
        /*07c8*/ 	.word	0x00027360


	//   ....[227]....
        /*07cc*/ 	.word	0x000273e0


	//   ....[228]....
        /*07d0*/ 	.word	0x00027460


	//   ....[229]....
        /*07d4*/ 	.word	0x000274e0


	//   ....[230]....
        /*07d8*/ 	.word	0x00027550


	//   ....[231]....
        /*07dc*/ 	.word	0x000275d0


	//   ....[232]....
        /*07e0*/ 	.word	0x00027640


	//   ....[233]....
        /*07e4*/ 	.word	0x000276b0


	//   ....[234]....
        /*07e8*/ 	.word	0x00027720


	//   ....[235]....
        /*07ec*/ 	.word	0x000277a0


	//   ....[236]....
        /*07f0*/ 	.word	0x00027820


	//   ....[237]....
        /*07f4*/ 	.word	0x000278a0


	//   ....[238]....
        /*07f8*/ 	.word	0x00027910


	//   ....[239]....
        /*07fc*/ 	.word	0x00027990


	//   ....[240]....
        /*0800*/ 	.word	0x00027a10


	//   ....[241]....
        /*0804*/ 	.word	0x00027a80


	//   ....[242]....
        /*0808*/ 	.word	0x00027af0


	//----- nvinfo : EIATTR_EXIT_INSTR_OFFSETS
	.align		4
.L_398:
        /*080c*/ 	.byte	0x04, 0x1c
        /*080e*/ 	.short	(.L_400 - .L_399)


	//   ....[0]....
.L_399:
        /*0810*/ 	.word	0x00000350


	//   ....[1]....
        /*0814*/ 	.word	0x0001a460


	//   ....[2]....
        /*0818*/ 	.word	0x0001a5a0


	//   ....[3]....
        /*081c*/ 	.word	0x0001a600


	//   ....[4]....
        /*0820*/ 	.word	0x0001b2e0


	//   ....[5]....
        /*0824*/ 	.word	0x0001b3f0


	//   ....[6]....
        /*0828*/ 	.word	0x0001b450


	//----- nvinfo : EIATTR_CTAIDZ_USED
	.align		4
.L_400:
        /*082c*/ 	.byte	0x01, 0x04
	.zero		2


	//----- nvinfo : EIATTR_MAX_THREADS
	.align		4
        /*0830*/ 	.byte	0x04, 0x05
        /*0832*/ 	.short	(.L_402 - .L_401)
.L_401:
        /*0834*/ 	.word	0x00000100
        /*0838*/ 	.word	0x00000001
        /*083c*/ 	.word	0x00000001


	//----- nvinfo : EIATTR_CRS_STACK_SIZE
	.align		4
.L_402:
        /*0840*/ 	.byte	0x04, 0x1e
        /*0842*/ 	.short	(.L_404 - .L_403)
.L_403:
        /*0844*/ 	.word	0x00000000
.L_404:


//--------------------- .nv.info._ZN7cutlass13device_kernelIN5flash19enable_sm80_to_sm89INS1_16FlashAttnFwdSm80INS1_25CollectiveMainloopFwdSm80ILi8ELi1ELb0EN4cute5tupleIJNS5_1CILi128EEENS7_ILi96EEENS7_ILi256EEEEEELi256ENS_6half_tEfNS_4arch4Sm80ELb1ELb0ELb1ELb0ELb1ELb0ELb1ELb0EEENS1_21CollectiveEpilogueFwdINS6_IJS8_SA_S9_EEENS6_IJNS7_ILi1EEESI_SI_EEESC_SE_Li256ELb0ELb1ELb0ELb0EEENS1_30DynamicPersistentTileSchedulerILi256ELi256ELb0ELb1ELb0EEEEEEEEEvNT_6ParamsE --------------------------
	.section	.nv.info._ZN7cutlass13device_kernelIN5flash19enable_sm80_to_sm89INS1_16FlashAttnFwdSm80INS1_25CollectiveMainloopFwdSm80ILi8ELi1ELb0EN4cute5tupleIJNS5_1CILi128EEENS7_ILi96EEENS7_ILi256EEEEEELi256ENS_6half_tEfNS_4arch4Sm80ELb1ELb0ELb1ELb0ELb1ELb0ELb1ELb0EEENS1_21CollectiveEpilogueFwdINS6_IJS8_SA_S9_EEENS6_IJNS7_ILi1EEESI_SI_EEESC_SE_Li256ELb0ELb1ELb0ELb0EEENS1_30DynamicPersistentTileSchedulerILi256ELi256ELb0ELb1ELb0EEEEEEEEEvNT_6ParamsE,"",@"SHT_CUDA_INFO"
	.sectionflags	@""
	.align	4


	//----- nvinfo : EIATTR_CUDA_API_VERSION
	.align		4
        /*0000*/ 	.byte	0x04, 0x37
        /*0002*/ 	.short	(.L_406 - .L_405)
.L_405:
        /*0004*/ 	.word	0x00000082


	//----- nvinfo : EIATTR_SW2861232_WAR
	.align		4
.L_406:
        /*0008*/ 	.byte	0x01, 0x35
	.zero		2


	//----- nvinfo : EIATTR_PARAM_CBANK
	.align		4
        /*000c*/ 	.byte	0x04, 0x0a
        /*000e*/ 	.short	(.L_408 - .L_407)
	.align		4
.L_407:
        /*0010*/ 	.word	index@(.nv.constant0._ZN7cutlass13device_kernelIN5flash19enable_sm80_to_sm89INS1_16FlashAttnFwdSm80INS1_25CollectiveMainloopFwdSm80ILi8ELi1ELb0EN4cute5tupleIJNS5_1CILi128EEENS7_ILi96EEENS7_ILi256EEEEEELi256ENS_6half_tEfNS_4arch4Sm80ELb1ELb0ELb1ELb0ELb1ELb0ELb1ELb0EEENS1_21CollectiveEpilogueFwdINS6_IJS8_SA_S9_EEENS6_IJNS7_ILi1EEESI_SI_EEESC_SE_Li256ELb0ELb1ELb0ELb0EEENS1_30DynamicPersistentTileSchedulerILi256ELi256ELb0ELb1ELb0EEEEEEEEEvNT_6ParamsE)
        /*0014*/ 	.short	0x0160
        /*0016*/ 	.short	0x0428


	//----- nvinfo : EIATTR_CBANK_PARAM_SIZE
	.align		4
.L_408:
        /*0018*/ 	.byte	0x03, 0x19
        /*001a*/ 	.short	0x0428


	//----- nvinfo : EIATTR_KPARAM_INFO
	.align		4
        /*001c*/ 	.byte	0x04, 0x17
        /*001e*/ 	.short	(.L_410 - .L_409)
.L_409:
        /*0020*/ 	.word	0x00000000
        /*0024*/ 	.short	0x0000
        /*0026*/ 	.short	0x0000
        /*0028*/ 	.byte	0x00, 0xf0, 0xa1, 0x10


	//----- nvinfo : EIATTR_MAXREG_COUNT
	.align		4
.L_410:
        /*002c*/ 	.byte	0x03, 0x1b
        /*002e*/ 	.short	0x00ff


	//----- nvinfo : EIATTR_NUM_BARRIERS
	.align		4
        /*0030*/ 	.byte	0x02, 0x4c
        /*0032*/ 	.byte	0x06
	.zero		1


	//----- nvinfo : EIATTR_ANNOTATIONS
	.align		4
        /*0034*/ 	.byte	0x04, 0x55
        /*0036*/ 	.short	(.L_412 - .L_411)


	//   ....[0]....
.L_411:
        /* <DEDUP_REMOVED lines=77> */


	//----- nvinfo : EIATTR_MERCURY_ISA_VERSION
	.align		4
.L_412:
        /*04f0*/ 	.byte	0x03, 0x5f
        /*04f2*/ 	.short	0x0000


	//----- nvinfo : EIATTR_INT_WARP_WIDE_INSTR_OFFSETS
	.align		4
        /*04f4*/ 	.byte	0x04, 0x31
        /*04f6*/ 	.short	(.L_414 - .L_413)


	//   ....[0]....
.L_413:
        /*04f8*/ 	.word	0x000130d0


	//   ....[1]....
        /*04fc*/ 	.word	0x00013150


	//----- nvinfo : EIATTR_COOP_GROUP_MASK_REGIDS
	.align		4
.L_414:
        /*0500*/ 	.byte	0x04, 0x29
        /*0502*/ 	.short	(.L_416 - .L_415)


	//   ....[0]....
.L_415:
        /*0504*/ 	.word	0xffffffff


	//   ....[1]....
        /*0508*/ 	.word	0xffffffff


	//   ....[2]....
        /*050c*/ 	.word	0xffffffff


	//   ....[3]....
        /*0510*/ 	.word	0xffffffff


	//   ....[4]....
        /*0514*/ 	.word	0xffffffff


	//   ....[5]....
        /*0518*/ 	.word	0xffffffff


	//   ....[6]....
        /*051c*/ 	.word	0xffffffff


	//   ....[7]....
        /*0520*/ 	.word	0xffffffff


	//   ....[8]....
        /*0524*/ 	.word	0xffffffff


	//   ....[9]....
        /*0528*/ 	.word	0xffffffff


	//   ....[10]....
        /*052c*/ 	.word	0xffffffff


	//   ....[11]....
        /*0530*/ 	.word	0xffffffff


	//   ....[12]....
        /*0534*/ 	.word	0xffffffff


	//   ....[13]....
        /*0538*/ 	.word	0xffffffff


	//   ....[14]....
        /*053c*/ 	.word	0xffffffff


	//   ....[15]....
        /*0540*/ 	.word	0xffffffff


	//   ....[16]....
        /*0544*/ 	.word	0xffffffff


	//   ....[17]....
        /*0548*/ 	.word	0xffffffff


	//   ....[18]....
        /*054c*/ 	.word	0xffffffff


	//   ....[19]....
        /*0550*/ 	.word	0xffffffff


	//   ....[20]....
        /*0554*/ 	.word	0xffffffff


	//   ....[21]....
        /*0558*/ 	.word	0xffffffff


	//   ....[22]....
        /*055c*/ 	.word	0xffffffff


	//   ....[23]....
        /*0560*/ 	.word	0xffffffff


	//   ....[24]....
        /*0564*/ 	.word	0xffffffff


	//   ....[25]....
        /*0568*/ 	.word	0xffffffff


	//   ....[26]....
        /*056c*/ 	.word	0xffffffff


	//   ....[27]....
        /*0570*/ 	.word	0xffffffff


	//   ....[28]....
        /*0574*/ 	.word	0xffffffff


	//   ....[29]....
        /*0578*/ 	.word	0xffffffff


	//   ....[30]....
        /*057c*/ 	.word	0xffffffff


	//   ....[31]....
        /*0580*/ 	.word	0xffffffff


	//   ....[32]....
        /*0584*/ 	.word	0xffffffff


	//   ....[33]....
        /*0588*/ 	.word	0xffffffff


	//   ....[34]....
        /*058c*/ 	.word	0xffffffff


	//   ....[35]....
        /*0590*/ 	.word	0xffffffff


	//   ....[36]....
        /*0594*/ 	.word	0xffffffff


	//   ....[37]....
        /*0598*/ 	.word	0xffffffff


	//   ....[38]....
        /*059c*/ 	.word	0xffffffff


	//   ....[39]....
        /*05a0*/ 	.word	0xffffffff


	//   ....[40]....
        /*05a4*/ 	.word	0xffffffff


	//   ....[41]....
        /*05a8*/ 	.word	0xffffffff


	//   ....[42]....
        /*05ac*/ 	.word	0xffffffff


	//   ....[43]....
        /*05b0*/ 	.word	0xffffffff


	//   ....[44]....
        /*05b4*/ 	.word	0xffffffff


	//   ....[45]....
        /*05b8*/ 	.word	0xffffffff


	//   ....[46]....
        /*05bc*/ 	.word	0xffffffff


	//   ....[47]....
        /*05c0*/ 	.word	0xffffffff


	//   ....[48]....
        /*05c4*/ 	.word	0xffffffff


	//   ....[49]....
        /*05c8*/ 	.word	0xffffffff


	//   ....[50]....
        /*05cc*/ 	.word	0xffffffff


	//   ....[51]....
        /*05d0*/ 	.word	0xffffffff


	//   ....[52]....
        /*05d4*/ 	.word	0xffffffff


	//   ....[53]....
        /*05d8*/ 	.word	0xffffffff


	//   ....[54]....
        /*05dc*/ 	.word	0xffffffff


	//   ....[55]....
        /*05e0*/ 	.word	0xffffffff


	//   ....[56]....
        /*05e4*/ 	.word	0xffffffff


	//   ....[57]....
        /*05e8*/ 	.word	0xffffffff


	//   ....[58]....
        /*05ec*/ 	.word	0xffffffff


	//   ....[59]....
        /*05f0*/ 	.word	0xffffffff


	//   ....[60]....
        /*05f4*/ 	.word	0xffffffff


	//   ....[61]....
        /*05f8*/ 	.word	0xffffffff


	//   ....[62]....
        /*05fc*/ 	.word	0xffffffff


	//   ....[63]....
        /*0600*/ 	.word	0xffffffff


	//   ....[64]....
        /*0604*/ 	.word	0xffffffff


	//   ....[65]....
        /*0608*/ 	.word	0xffffffff


	//   ....[66]....
        /*060c*/ 	.word	0xffffffff


	//   ....[67]....
        /*0610*/ 	.word	0xffffffff


	//   ....[68]....
        /*0614*/ 	.word	0xffffffff


	//   ....[69]....
        /*0618*/ 	.word	0xffffffff


	//   ....[70]....
        /*061c*/ 	.word	0xffffffff


	//   ....[71]....
        /*0620*/ 	.word	0xffffffff


	//   ....[72]....
        /*0624*/ 	.word	0xffffffff


	//   ....[73]....
        /*0628*/ 	.word	0xffffffff


	//   ....[74]....
        /*062c*/ 	.word	0xffffffff


	//   ....[75]....
        /*0630*/ 	.word	0xffffffff


	//   ....[76]....
        /*0634*/ 	.word	0xffffffff


	//   ....[77]....
        /*0638*/ 	.word	0xffffffff


	//   ....[78]....
        /*063c*/ 	.word	0xffffffff


	//   ....[79]....
        /*0640*/ 	.word	0xffffffff


	//   ....[80]....
        /*0644*/ 	.word	0xffffffff


	//   ....[81]....
        /*0648*/ 	.word	0xffffffff


	//   ....[82]....
        /*064c*/ 	.word	0xffffffff


	//   ....[83]....
        /*0650*/ 	.word	0xffffffff


	//   ....[84]....
        /*0654*/ 	.word	0xffffffff


	//   ....[85]....
        /*0658*/ 	.word	0xffffffff


	//   ....[86]....
        /*065c*/ 	.word	0xffffffff


	//   ....[87]....
        /*0660*/ 	.word	0xffffffff


	//   ....[88]....
        /*0664*/ 	.word	0xffffffff


	//   ....[89]....
        /*0668*/ 	.word	0xffffffff


	//   ....[90]....
        /*066c*/ 	.word	0xffffffff


	//   ....[91]....
        /*0670*/ 	.word	0xffffffff


	//   ....[92]....
        /*0674*/ 	.word	0xffffffff


	//   ....[93]....
        /*0678*/ 	.word	0xffffffff


	//   ....[94]....
        /*067c*/ 	.word	0xffffffff


	//   ....[95]....
        /*0680*/ 	.word	0xffffffff


	//   ....[96]....
        /*0684*/ 	.word	0xffffffff


	//   ....[97]....
        /*0688*/ 	.word	0xffffffff


	//   ....[98]....
        /*068c*/ 	.word	0xffffffff


	//   ....[99]....
        /*0690*/ 	.word	0xffffffff


	//   ....[100]....
        /*0694*/ 	.word	0xffffffff


	//   ....[101]....
        /*0698*/ 	.word	0xffffffff


	//   ....[102]....
        /*069c*/ 	.word	0xffffffff


	//   ....[103]....
        /*06a0*/ 	.word	0xffffffff


	//   ....[104]....
        /*06a4*/ 	.word	0xffffffff


	//   ....[105]....
        /*06a8*/ 	.word	0xffffffff


	//   ....[106]....
        /*06ac*/ 	.word	0xffffffff


	//   ....[107]....
        /*06b0*/ 	.word	0xffffffff


	//   ....[108]....
        /*06b4*/ 	.word	0xffffffff


	//   ....[109]....
        /*06b8*/ 	.word	0xffffffff


	//   ....[110]....
        /*06bc*/ 	.word	0xffffffff


	//   ....[111]....
        /*06c0*/ 	.word	0xffffffff


	//   ....[112]....
        /*06c4*/ 	.word	0xffffffff


	//   ....[113]....
        /*06c8*/ 	.word	0xffffffff


	//   ....[114]....
        /*06cc*/ 	.word	0xffffffff


	//   ....[115]....
        /*06d0*/ 	.word	0xffffffff


	//   ....[116]....
        /*06d4*/ 	.word	0xffffffff


	//   ....[117]....
        /*06d8*/ 	.word	0xffffffff


	//   ....[118]....
        /*06dc*/ 	.word	0xffffffff


	//   ....[119]....
        /*06e0*/ 	.word	0xffffffff


	//   ....[120]....
        /*06e4*/ 	.word	0xffffffff


	//   ....[121]....
        /*06e8*/ 	.word	0xffffffff


	//   ....[122]....
        /*06ec*/ 	.word	0xffffffff


	//   ....[123]....
        /*06f0*/ 	.word	0xffffffff


	//   ....[124]....
        /*06f4*/ 	.word	0xffffffff


	//   ....[125]....
        /*06f8*/ 	.word	0xffffffff


	//   ....[126]....
        /*06fc*/ 	.word	0xffffffff


	//   ....[127]....
        /*0700*/ 	.word	0xffffffff


	//   ....[128]....
        /*0704*/ 	.word	0xffffffff


	//   ....[129]....
        /*0708*/ 	.word	0xffffffff


	//   ....[130]....
        /*070c*/ 	.word	0xffffffff


	//   ....[131]....
        /*0710*/ 	.word	0xffffffff


	//   ....[132]....
        /*0714*/ 	.word	0xffffffff


	//   ....[133]....
        /*0718*/ 	.word	0xffffffff


	//   ....[134]....
        /*071c*/ 	.word	0xffffffff


	//   ....[135]....
        /*0720*/ 	.word	0xffffffff


	//   ....[136]....
        /*0724*/ 	.word	0xffffffff


	//   ....[137]....
        /*0728*/ 	.word	0xffffffff


	//   ....[138]....
        /*072c*/ 	.word	0xffffffff


	//   ....[139]....
        /*0730*/ 	.word	0xffffffff


	//   ....[140]....
        /*0734*/ 	.word	0xffffffff


	//   ....[141]....
        /*0738*/ 	.word	0xffffffff


	//   ....[142]....
        /*073c*/ 	.word	0xffffffff


	//   ....[143]....
        /*0740*/ 	.word	0xffffffff


	//   ....[144]....
        /*0744*/ 	.word	0xffffffff


	//   ....[145]....
        /*0748*/ 	.word	0xffffffff


	//   ....[146]....
        /*074c*/ 	.word	0xffffffff


	//   ....[147]....
        /*0750*/ 	.word	0xffffffff


	//   ....[148]....
        /*0754*/ 	.word	0xffffffff


	//   ....[149]....
        /*0758*/ 	.word	0xffffffff


	//   ....[150]....
        /*075c*/ 	.word	0xffffffff


	//   ....[151]....
        /*0760*/ 	.word	0xffffffff


	//   ....[152]....
        /*0764*/ 	.word	0xffffffff


	//   ....[153]....
        /*0768*/ 	.word	0xffffffff


	//   ....[154]....
        /*076c*/ 	.word	0xffffffff


	//----- nvinfo : EIATTR_COOP_GROUP_INSTR_OFFSETS
	.align		4
.L_416:
        /*0770*/ 	.byte	0x04, 0x28
        /*0772*/ 	.short	(.L_418 - .L_417)


	//   ....[0]....
.L_417:
        /*0774*/ 	.word	0x00000050


	//   ....[1]....
        /*0778*/ 	.word	0x00001550


	//   ....[2]....
        /*077c*/ 	.word	0x00001570


	//   ....[3]....
        /*0780*/ 	.word	0x000017e0


	//   ....[4]....
        /*0784*/ 	.word	0x000017f0


	//   ....[5]....
        /*0788*/ 	.word	0x000019f0


	//   ....[6]....
        /*078c*/ 	.word	0x00001a10


	//   ....[7]....
        /*0790*/ 	.word	0x00001c10


	//   ....[8]....
        /*0794*/ 	.word	0x00001c20


	//   ....[9]....
        /*0798*/ 	.word	0x00002270


	//   ....[10]....
        /*079c*/ 	.word	0x00002290


	//   ....[11]....
        /*07a0*/ 	.word	0x000022a0


	//   ....[12]....
        /*07a4*/ 	.word	0x000022d0


	//   ....[13]....
        /*07a8*/ 	.word	0x00002410


	//   ....[14]....
        /*07ac*/ 	.word	0x00002450


	//   ....[15]....
        /*07b0*/ 	.word	0x00002730


	//   ....[16]....
        /*07b4*/ 	.word	0x00002750


	//   ....[17]....
        /*07b8*/ 	.word	0x00002760


	//   ....[18]....
        /*07bc*/ 	.word	0x00002780


	//   ....[19]....
        /*07c0*/ 	.word	0x00002a70


	//   ....[20]....
        /*07c4*/ 	.word	0x00002ab0


	//   ....[21]....
        /*07c8*/ 	.word	0x00004700


	//   ....[22]....
        /*07cc*/ 	.word	0x00004720


	//   ....[23]....
        /*07d0*/ 	.word	0x00004750


	//   ....[24]....
        /*07d4*/ 	.word	0x00004770


	//   ....[25]....
        /*07d8*/ 	.word	0x000048d0


	//   ....[26]....
        /*07dc*/ 	.word	0x00004950


	//   ....[27]....
        /*07e0*/ 	.word	0x00004c30


	//   ....[28]....
        /*07e4*/ 	.word	0x00004f70


	//   ....[29]....
        /*07e8*/ 	.word	0x00005570


	//   ....[30]....
        /*07ec*/ 	.word	0x00005590


	//   ....[31]....
        /*07f0*/ 	.word	0x000055b0


	//   ....[32]....
        /*07f4*/ 	.word	0x000055d0


	//   ....[33]....
        /*07f8*/ 	.word	0x00007f10


	//   ....[34]....
        /*07fc*/ 	.word	0x00007f30


	//   ....[35]....
        /*0800*/ 	.word	0x00007f60


	//   ....[36]....
        /*0804*/ 	.word	0x00007fc0


	//   ....[37]....
        /*0808*/ 	.word	0x00008090


	//   ....[38]....
        /*080c*/ 	.word	0x00008150


	//   ....[39]....
        /*0810*/ 	.word	0x00009f60


	//   ....[40]....
        /*0814*/ 	.word	0x00009f80


	//   ....[41]....
        /*0818*/ 	.word	0x00009fb0


	//   ....[42]....
        /*081c*/ 	.word	0x0000a010


	//   ....[43]....
        /*0820*/ 	.word	0x0000a0e0


	//   ....[44]....
        /*0824*/ 	.word	0x0000a1a0


	//   ....[45]....
        /*0828*/ 	.word	0x0000a4c0


	//   ....[46]....
        /*082c*/ 	.word	0x0000a800


	//   ....[47]....
        /*0830*/ 	.word	0x0000ae00


	//   ....[48]....
        /*0834*/ 	.word	0x0000ae20


	//   ....[49]....
        /*0838*/ 	.word	0x0000ae40


	//   ....[50]....
        /*083c*/ 	.word	0x0000ae60


	//   ....[51]....
        /*0840*/ 	.word	0x0000d970


	//   ....[52]....
        /*0844*/ 	.word	0x0000d980


	//   ....[53]....
        /*0848*/ 	.word	0x0000d9e0


	//   ....[54]....
        /*084c*/ 	.word	0x0000da30


	//   ....[55]....
        /*0850*/ 	.word	0x0000da80


	//   ....[56]....
        /*0854*/ 	.word	0x0000db90


	//   ....[57]....
        /*0858*/ 	.word	0x0000f950


	//   ....[58]....
        /*085c*/ 	.word	0x0000f970


	//   ....[59]....
        /*0860*/ 	.word	0x0000fa70


	//   ....[60]....
        /*0864*/ 	.word	0x0000fa90


	//   ....[61]....
        /*0868*/ 	.word	0x0000fac0


	//   ....[62]....
        /*086c*/ 	.word	0x0000fb50


	//   ....[63]....
        /*0870*/ 	.word	0x0000ffe0


	//   ....[64]....
        /*0874*/ 	.word	0x0000fff0


	//   ....[65]....
        /*0878*/ 	.word	0x00010020


	//   ....[66]....
        /*087c*/ 	.word	0x00010030


	//   ....[67]....
        /*0880*/ 	.word	0x00012680


	//   ....[68]....
        /*0884*/ 	.word	0x000126d0


	//   ....[69]....
        /*0888*/ 	.word	0x000126f0


	//   ....[70]....
        /*088c*/ 	.word	0x00012710


	//   ....[71]....
        /*0890*/ 	.word	0x00013b30


	//   ....[72]....
        /*0894*/ 	.word	0x00013f10


	//   ....[73]....
        /*0898*/ 	.word	0x00013f30


	//   ....[74]....
        /*089c*/ 	.word	0x00013f50


	//   ....[75]....
        /*08a0*/ 	.word	0x00013f60


	//   ....[76]....
        /*08a4*/ 	.word	0x000141e0


	//   ....[77]....
        /*08a8*/ 	.word	0x00014200


	//   ....[78]....
        /*08ac*/ 	.word	0x00014380


	//   ....[79]....
        /*08b0*/ 	.word	0x000143b0


	//   ....[80]....
        /*08b4*/ 	.word	0x000144f0


	//   ....[81]....
        /*08b8*/ 	.word	0x00014520


	//   ....[82]....
        /*08bc*/ 	.word	0x00014660


	//   ....[83]....
        /*08c0*/ 	.word	0x00014680


	//   ....[84]....
        /*08c4*/ 	.word	0x00014c50


	//   ....[85]....
        /*08c8*/ 	.word	0x00014c70


	//   ....[86]....
        /*08cc*/ 	.word	0x00014ef0


	//   ....[87]....
        /*08d0*/ 	.word	0x00014f00


	//   ....[88]....
        /*08d4*/ 	.word	0x00015110


	//   ....[89]....
        /*08d8*/ 	.word	0x00015130


	//   ....[90]....
        /*08dc*/ 	.word	0x00015340


	//   ....[91]....
        /*08e0*/ 	.word	0x00015350


	//   ....[92]....
        /*08e4*/ 	.word	0x000155d0


	//   ....[93]....
        /*08e8*/ 	.word	0x000156e0


	//   ....[94]....
        /*08ec*/ 	.word	0x00015750


	//   ....[95]....
        /*08f0*/ 	.word	0x000157d0


	//   ....[96]....
        /*08f4*/ 	.word	0x00015840


	//   ....[97]....
        /*08f8*/ 	.word	0x000158c0


	//   ....[98]....
        /*08fc*/ 	.word	0x00015940


	//   ....[99]....
        /*0900*/ 	.word	0x000159c0


	//   ....[100]....
        /*0904*/ 	.word	0x00015a30


	//   ....[101]....
        /*0908*/ 	.word	0x00015aa0


	//   ....[102]....
        /*090c*/ 	.word	0x00015b10


	//   ....[103]....
        /*0910*/ 	.word	0x00015d10


	//   ....[104]....
        /*0914*/ 	.word	0x00015d80


	//   ....[105]....
        /*0918*/ 	.word	0x00015f90


	//   ....[106]....
        /*091c*/ 	.word	0x00016000


	//   ....[107]....
        /*0920*/ 	.word	0x00016070


	//   ....[108]....
        /*0924*/ 	.word	0x000160f0


	//   ....[109]....
        /*0928*/ 	.word	0x00016730


	//   ....[110]....
        /*092c*/ 	.word	0x00016780


	//   ....[111]....
        /*0930*/ 	.word	0x000167d0


	//   ....[112]....
        /*0934*/ 	.word	0x00016810


	//   ....[113]....
        /*0938*/ 	.word	0x00016880


	//   ....[114]....
        /*093c*/ 	.word	0x000168f0


	//   ....[115]....
        /*0940*/ 	.word	0x00016af0


	//   ....[116]....
        /*0944*/ 	.word	0x00016b60


	//   ....[117]....
        /*0948*/ 	.word	0x00016d70


	//   ....[118]....
        /*094c*/ 	.word	0x00016de0


	//   ....[119]....
        /*0950*/ 	.word	0x00016e50


	//   ....[120]....
        /*0954*/ 	.word	0x00016ec0


	//   ....[121]....
        /*0958*/ 	.word	0x000170c0


	//   ....[122]....
        /*095c*/ 	.word	0x00017130


	//   ....[123]....
        /*0960*/ 	.word	0x00017340


	//   ....[124]....
        /*0964*/ 	.word	0x000173b0


	//   ....[125]....
        /*0968*/ 	.word	0x00017420


	//   ....[126]....
        /*096c*/ 	.word	0x000174a0


	//   ....[127]....
        /*0970*/ 	.word	0x00017ae0


	//   ....[128]....
        /*0974*/ 	.word	0x00017b20


	//   ....[129]....
        /*0978*/ 	.word	0x00017b70


	//   ....[130]....
        /*097c*/ 	.word	0x00017bb0


	//   ....[131]....
        /*0980*/ 	.word	0x00017c10


	//   ....[132]....
        /*0984*/ 	.word	0x00017c80


	//   ....[133]....
        /*0988*/ 	.word	0x00017cf0


	//   ....[134]....
        /*098c*/ 	.word	0x00017e80


	//   ....[135]....
        /*0990*/ 	.word	0x00017ef0


	//   ....[136]....
        /*0994*/ 	.word	0x00018080


	//   ....[137]....
        /*0998*/ 	.word	0x000180f0


	//   ....[138]....
        /*099c*/ 	.word	0x00018140


	//   ....[139]....
        /*09a0*/ 	.word	0x00018180


	//   ....[140]....
        /*09a4*/ 	.word	0x000181d0


	//   ....[141]....
        /*09a8*/ 	.word	0x00018210


	//   ....[142]....
        /*09ac*/ 	.word	0x00018260


	//   ....[143]....
        /*09b0*/ 	.word	0x000182c0


	//   ....[144]....
        /*09b4*/ 	.word	0x00018310


	//   ....[145]....
        /*09b8*/ 	.word	0x00018360


	//   ....[146]....
        /*09bc*/ 	.word	0x000183d0


	//   ....[147]....
        /*09c0*/ 	.word	0x00018440


	//   ....[148]....
        /*09c4*/ 	.word	0x000184c0


	//   ....[149]....
        /*09c8*/ 	.word	0x00018530


	//   ....[150]....
        /*09cc*/ 	.word	0x000185b0


	//   ....[151]....
        /*09d0*/ 	.word	0x00018630


	//   ....[152]....
        /*09d4*/ 	.word	0x000186b0


	//   ....[153]....
        /*09d8*/ 	.word	0x00018720


	//   ....[154]....
        /*09dc*/ 	.word	0x00018790


	//----- nvinfo : EIATTR_EXIT_INSTR_OFFSETS
	.align		4
.L_418:
        /*09e0*/ 	.byte	0x04, 0x1c
        /*09e2*/ 	.short	(.L_420 - .L_419)


	//   ....[0]....
.L_419:
        /*09e4*/ 	.word	0x000000a0


	//   ....[1]....
        /*09e8*/ 	.word	0x00015690


	//----- nvinfo : EIATTR_MAX_THREADS
	.align		4
.L_420:
        /*09ec*/ 	.byte	0x04, 0x05
        /*09ee*/ 	.short	(.L_422 - .L_421)
.L_421:
        /*09f0*/ 	.word	0x00000100
        /*09f4*/ 	.word	0x00000001
        /*09f8*/ 	.word	0x00000001


	//----- nvinfo : EIATTR_CRS_STACK_SIZE
	.align		4
.L_422:
        /*09fc*/ 	.byte	0x04, 0x1e
        /*09fe*/ 	.short	(.L_424 - .L_423)
.L_423:
        /*0a00*/ 	.word	0x00000000
.L_424:


//--------------------- .nv.info._ZN7cutlass13device_kernelIN5flash19enable_sm80_to_sm89INS1_16FlashAttnFwdSm80INS1_25CollectiveMainloopFwdSm80ILi8ELi1ELb0EN4cute5tupleIJNS5_1CILi128EEENS7_ILi96EEENS7_ILi256EEEEEELi256ENS_6half_tEfNS_4arch4Sm80ELb1ELb0ELb1ELb1ELb1ELb0ELb1ELb0EEENS1_21CollectiveEpilogueFwdINS6_IJS8_SA_S9_EEENS6_IJNS7_ILi1EEESI_SI_EEESC_SE_Li256ELb1ELb1ELb0ELb0EEENS1_19SingleTileSchedulerILb1ELb0ELb1ELi128EEEEEEEEEvNT_6ParamsE --------------------------
	.section	.nv.info._ZN7cutlass13device_kernelIN5flash19enable_sm80_to_sm89INS1_16FlashAttnFwdSm80INS1_25CollectiveMainloopFwdSm80ILi8ELi1ELb0EN4cute5tupleIJNS5_1CILi128EEENS7_ILi96EEENS7_ILi256EEEEEELi256ENS_6half_tEfNS_4arch4Sm80ELb1ELb0ELb1ELb1ELb1ELb0ELb1ELb0EEENS1_21CollectiveEpilogueFwdINS6_IJS8_SA_S9_EEENS6_IJNS7_ILi1EEESI_SI_EEESC_SE_Li256ELb1ELb1ELb0ELb0EEENS1_19SingleTileSchedulerILb1ELb0ELb1ELi128EEEEEEEEEvNT_6ParamsE,"",@"SHT_CUDA_INFO"
	.sectionflags	@""
	.align	4


	//----- nvinfo : EIATTR_CUDA_API_VERSION
	.align		4
        /*0000*/ 	.byte	0x04, 0x37
        /*0002*/ 	.short	(.L_426 - .L_425)
.L_425:
        /*0004*/ 	.word	0x00000082


	//----- nvinfo : EIATTR_SW2861232_WAR
	.align		4
.L_426:
        /*0008*/ 	.byte	0x01, 0x35
	.zero		2


	//----- nvinfo : EIATTR_PARAM_CBANK
	.align		4
        /*000c*/ 	.byte	0x04, 0x0a
        /*000e*/ 	.short	(.L_428 - .L_427)
	.align		4
.L_427:
        /*0010*/ 	.word	index@(.nv.constant0._ZN7cutlass13device_kernelIN5flash19enable_sm80_to_sm89INS1_16FlashAttnFwdSm80INS1_25CollectiveMainloopFwdSm80ILi8ELi1ELb0EN4cute5tupleIJNS5_1CILi128EEENS7_ILi96EEENS7_ILi256EEEEEELi256ENS_6half_tEfNS_4arch4Sm80ELb1ELb0ELb1ELb1ELb1ELb0ELb1ELb0EEENS1_21CollectiveEpilogueFwdINS6_IJS8_SA_S9_EEENS6_IJNS7_ILi1EEESI_SI_EEESC_SE_Li256ELb1ELb1ELb0ELb0EEENS1_19SingleTileSchedulerILb1ELb0ELb1ELi128EEEEEEEEEvNT_6ParamsE)
        /*0014*/ 	.short	0x0160
        /*0016*/ 	.short	0x0418


	//----- nvinfo : EIATTR_CBANK_PARAM_SIZE
	.align		4
.L_428:
        /*0018*/ 	.byte	0x03, 0x19
        /*001a*/ 	.short	0x0418


	//----- nvinfo : EIATTR_KPARAM_INFO
	.align		4
        /*001c*/ 	.byte	0x04, 0x17
        /*001e*/ 	.short	(.L_430 - .L_429)
.L_429:
        /*0020*/ 	.word	0x00000000
        /*0024*/ 	.short	0x0000
        /*0026*/ 	.short	0x0000
        /*0028*/ 	.byte	0x00, 0xf0, 0x61, 0x10


	//----- nvinfo : EIATTR_MAXREG_COUNT
	.align		4
.L_430:
        /*002c*/ 	.byte	0x03, 0x1b
        /*002e*/ 	.short	0x00ff


	//----- nvinfo : EIATTR_NUM_BARRIERS
	.align		4
        /*0030*/ 	.byte	0x02, 0x4c
        /*0032*/ 	.byte	0x02
	.zero		1


	//----- nvinfo : EIATTR_ANNOTATIONS
	.align		4
        /*0034*/ 	.byte	0x04, 0x55
        /*0036*/ 	.short	(.L_432 - .L_431)


	//   ....[0]....
.L_431:
        /* <DEDUP_REMOVED lines=56> */


	//----- nvinfo : EIATTR_MERCURY_ISA_VERSION
	.align		4
.L_432:
        /*03a0*/ 	.byte	0x03, 0x5f
        /*03a2*/ 	.short	0x0000


	//----- nvinfo : EIATTR_COOP_GROUP_MASK_REGIDS
	.align		4
        /*03a4*/ 	.byte	0x04, 0x29
        /*03a6*/ 	.short	(.L_434 - .L_433)


	//   ....[0]....
.L_433:
        /*03a8*/ 	.word	0xffffffff


	//   ....[1]....
        /*03ac*/ 	.word	0xffffffff


	//   ....[2]....
        /*03b0*/ 	.word	0xffffffff


	//   ....[3]....
        /*03b4*/ 	.word	0xffffffff


	//   ....[4]....
        /*03b8*/ 	.word	0xffffffff


	//   ....[5]....
        /*03bc*/ 	.word	0xffffffff


	//   ....[6]....
        /*03c0*/ 	.word	0xffffffff


	//   ....[7]....
        /*03c4*/ 	.word	0xffffffff


	//   ....[8]....
        /*03c8*/ 	.word	0xffffffff


	//   ....[9]....
        /*03cc*/ 	.word	0xffffffff


	//   ....[10]....
        /*03d0*/ 	.word	0xffffffff


	//   ....[11]....
        /*03d4*/ 	.word	0xffffffff


	//   ....[12]....
        /*03d8*/ 	.word	0xffffffff


	//   ....[13]....
        /*03dc*/ 	.word	0xffffffff


	//   ....[14]....
        /*03e0*/ 	.word	0xffffffff


	//   ....[15]....
        /*03e4*/ 	.word	0xffffffff


	//   ....[16]....
        /*03e8*/ 	.word	0xffffffff


	//   ....[17]....
        /*03ec*/ 	.word	0xffffffff


	//   ....[18]....
        /*03f0*/ 	.word	0xffffffff


	//   ....[19]....
        /*03f4*/ 	.word	0xffffffff


	//   ....[20]....
        /*03f8*/ 	.word	0xffffffff


	//   ....[21]....
        /*03fc*/ 	.word	0xffffffff


	//   ....[22]....
        /*0400*/ 	.word	0xffffffff


	//   ....[23]....
        /*0404*/ 	.word	0xffffffff


	//   ....[24]....
        /*0408*/ 	.word	0xffffffff


	//   ....[25]....
        /*040c*/ 	.word	0xffffffff


	//   ....[26]....
        /*0410*/ 	.word	0xffffffff


	//   ....[27]....
        /*0414*/ 	.word	0xffffffff


	//   ....[28]....
        /*0418*/ 	.word	0xffffffff


	//   ....[29]....
        /*041c*/ 	.word	0xffffffff


	//   ....[30]....
        /*0420*/ 	.word	0xffffffff


	//   ....[31]....
        /*0424*/ 	.word	0xffffffff


	//   ....[32]....
        /*0428*/ 	.word	0xffffffff


	//   ....[33]....
        /*042c*/ 	.word	0xffffffff


	//   ....[34]....
        /*0430*/ 	.word	0xffffffff


	//   ....[35]....
        /*0434*/ 	.word	0xffffffff


	//   ....[36]....
        /*0438*/ 	.word	0xffffffff


	//   ....[37]....
        /*043c*/ 	.word	0xffffffff


	//   ....[38]....
        /*0440*/ 	.word	0xffffffff


	//   ....[39]....
        /*0444*/ 	.word	0xffffffff


	//   ....[40]....
        /*0448*/ 	.word	0xffffffff


	//   ....[41]....
        /*044c*/ 	.word	0xffffffff


	//   ....[42]....
        /*0450*/ 	.word	0xffffffff


	//   ....[43]....
        /*0454*/ 	.word	0xffffffff


	//   ....[44]....
        /*0458*/ 	.word	0xffffffff


	//   ....[45]....
        /*045c*/ 	.word	0xffffffff


	//   ....[46]....
        /*0460*/ 	.word	0xffffffff


	//   ....[47]....
        /*0464*/ 	.word	0xffffffff


	//   ....[48]....
        /*0468*/ 	.word	0xffffffff


	//   ....[49]....
        /*046c*/ 	.word	0xffffffff


	//   ....[50]....
        /*0470*/ 	.word	0xffffffff


	//   ....[51]....
        /*0474*/ 	.word	0xffffffff


	//   ....[52]....
        /*0478*/ 	.word	0xffffffff


	//   ....[53]....
        /*047c*/ 	.word	0xffffffff


	//   ....[54]....
        /*0480*/ 	.word	0xffffffff


	//   ....[55]....
        /*0484*/ 	.word	0xffffffff


	//   ....[56]....
        /*0488*/ 	.word	0xffffffff


	//   ....[57]....
        /*048c*/ 	.word	0xffffffff


	//   ....[58]....
        /*0490*/ 	.word	0xffffffff


	//   ....[59]....
        /*0494*/ 	.word	0xffffffff


	//   ....[60]....
        /*0498*/ 	.word	0xffffffff


	//   ....[61]....
        /*049c*/ 	.word	0xffffffff


	//   ....[62]....
        /*04a0*/ 	.word	0xffffffff


	//   ....[63]....
        /*04a4*/ 	.word	0xffffffff


	//   ....[64]....
        /*04a8*/ 	.word	0xffffffff


	//   ....[65]....
        /*04ac*/ 	.word	0xffffffff


	//   ....[66]....
        /*04b0*/ 	.word	0xffffffff


	//   ....[67]....
        /*04b4*/ 	.word	0xffffffff


	//   ....[68]....
        /*04b8*/ 	.word	0xffffffff


	//   ....[69]....
        /*04bc*/ 	.word	0xffffffff


	//   ....[70]....
        /*04c0*/ 	.word	0xffffffff


	//   ....[71]....
        /*04c4*/ 	.word	0xffffffff


	//   ....[72]....
        /*04c8*/ 	.word	0xffffffff


	//   ....[73]....
        /*04cc*/ 	.word	0xffffffff


	//   ....[74]....
        /*04d0*/ 	.word	0xffffffff


	//   ....[75]....
        /*04d4*/ 	.word	0xffffffff


	//   ....[76]....
        /*04d8*/ 	.word	0xffffffff


	//   ....[77]....
        /*04dc*/ 	.word	0xffffffff


	//   ....[78]....
        /*04e0*/ 	.word	0xffffffff


	//   ....[79]....
        /*04e4*/ 	.word	0xffffffff


	//   ....[80]....
        /*04e8*/ 	.word	0xffffffff


	//   ....[81]....
        /*04ec*/ 	.word	0xffffffff


	//   ....[82]....
        /*04f0*/ 	.word	0xffffffff


	//   ....[83]....
        /*04f4*/ 	.word	0xffffffff


	//   ....[84]....
        /*04f8*/ 	.word	0xffffffff


	//   ....[85]....
        /*04fc*/ 	.word	0xffffffff


	//   ....[86]....
        /*0500*/ 	.word	0xffffffff


	//   ....[87]....
        /*0504*/ 	.word	0xffffffff


	//   ....[88]....
        /*0508*/ 	.word	0xffffffff


	//   ....[89]....
        /*050c*/ 	.word	0xffffffff


	//   ....[90]....
        /*0510*/ 	.word	0xffffffff


	//----- nvinfo : EIATTR_COOP_GROUP_INSTR_OFFSETS
	.align		4
.L_434:
        /*0514*/ 	.byte	0x04, 0x28
        /*0516*/ 	.short	(.L_436 - .L_435)


	//   ....[0]....
.L_435:
        /*0518*/ 	.word	0x000000a0


	//   ....[1]....
        /*051c*/ 	.word	0x00001330


	//   ....[2]....
        /*0520*/ 	.word	0x00001350


	//   ....[3]....
        /*0524*/ 	.word	0x000015b0


	//   ....[4]....
        /*0528*/ 	.word	0x000015e0


	//   ....[5]....
        /*052c*/ 	.word	0x00001750


	//   ....[6]....
        /*0530*/ 	.word	0x00001780


	//   ....[7]....
        /*0534*/ 	.word	0x00001900


	//   ....[8]....
        /*0538*/ 	.word	0x00001950


	//   ....[9]....
        /*053c*/ 	.word	0x000020e0


	//   ....[10]....
        /*0540*/ 	.word	0x00002110


	//   ....[11]....
        /*0544*/ 	.word	0x00002140


	//   ....[12]....
        /*0548*/ 	.word	0x00002180


	//   ....[13]....
        /*054c*/ 	.word	0x000021c0


	//   ....[14]....
        /*0550*/ 	.word	0x00002200


	//   ....[15]....
        /*0554*/ 	.word	0x00002230


	//   ....[16]....
        /*0558*/ 	.word	0x00002270


	//   ....[17]....
        /*055c*/ 	.word	0x00002360


	//   ....[18]....
        /*0560*/ 	.word	0x00002390


	//   ....[19]....
        /*0564*/ 	.word	0x000023d0


	//   ....[20]....
        /*0568*/ 	.word	0x00002410


	//   ....[21]....
        /*056c*/ 	.word	0x00004060


	//   ....[22]....
        /*0570*/ 	.word	0x00004080


	//   ....[23]....
        /*0574*/ 	.word	0x000040a0


	//   ....[24]....
        /*0578*/ 	.word	0x000040d0


	//   ....[25]....
        /*057c*/ 	.word	0x00004170


	//   ....[26]....
        /*0580*/ 	.word	0x00004180


	//   ....[27]....
        /*0584*/ 	.word	0x000048c0


	//   ....[28]....
        /*0588*/ 	.word	0x00004ca0


	//   ....[29]....
        /*058c*/ 	.word	0x00005610


	//   ....[30]....
        /*0590*/ 	.word	0x00005740


	//   ....[31]....
        /*0594*/ 	.word	0x00005750


	//   ....[32]....
        /*0598*/ 	.word	0x000057a0


	//   ....[33]....
        /*059c*/ 	.word	0x00007760


	//   ....[34]....
        /*05a0*/ 	.word	0x00007790


	//   ....[35]....
        /*05a4*/ 	.word	0x000077a0


	//   ....[36]....
        /*05a8*/ 	.word	0x000077b0


	//   ....[37]....
        /*05ac*/ 	.word	0x00007870


	//   ....[38]....
        /*05b0*/ 	.word	0x00007890


	//   ....[39]....
        /*05b4*/ 	.word	0x00009650


	//   ....[40]....
        /*05b8*/ 	.word	0x00009660


	//   ....[41]....
        /*05bc*/ 	.word	0x00009670


	//   ....[42]....
        /*05c0*/ 	.word	0x00009680


	//   ....[43]....
        /*05c4*/ 	.word	0x00009690


	//   ....[44]....
        /*05c8*/ 	.word	0x000097e0


	//   ....[45]....
        /*05cc*/ 	.word	0x00009a40


	//   ....[46]....
        /*05d0*/ 	.word	0x00009a70


	//   ....[47]....
        /*05d4*/ 	.word	0x0000a300


	//   ....[48]....
        /*05d8*/ 	.word	0x0000a3f0


	//   ....[49]....
        /*05dc*/ 	.word	0x0000a400


	//   ....[50]....
        /*05e0*/ 	.word	0x0000a430


	//   ....[51]....
        /*05e4*/ 	.word	0x0000cf60


	//   ....[52]....
        /*05e8*/ 	.word	0x0000cf70


	//   ....[53]....
        /*05ec*/ 	.word	0x0000cf80


	//   ....[54]....
        /*05f0*/ 	.word	0x0000cf90


	//   ....[55]....
        /*05f4*/ 	.word	0x0000cfa0


	//   ....[56]....
        /*05f8*/ 	.word	0x0000cfb0


	//   ....[57]....
        /*05fc*/ 	.word	0x0000d4f0


	//   ....[58]....
        /*0600*/ 	.word	0x0000d510


	//   ....[59]....
        /*0604*/ 	.word	0x0000d530


	//   ....[60]....
        /*0608*/ 	.word	0x0000d540


	//   ....[61]....
        /*060c*/ 	.word	0x0000d560


	//   ....[62]....
        /*0610*/ 	.word	0x0000d590


	//   ....[63]....
        /*0614*/ 	.word	0x0000f550


	//   ....[64]....
        /*0618*/ 	.word	0x0000f560


	//   ....[65]....
        /*061c*/ 	.word	0x0000f580


	//   ....[66]....
        /*0620*/ 	.word	0x0000f5a0


	//   ....[67]....
        /*0624*/ 	.word	0x00011dc0


	//   ....[68]....
        /*0628*/ 	.word	0x00011df0


	//   ....[69]....
        /*062c*/ 	.word	0x00011e40


	//   ....[70]....
        /*0630*/ 	.word	0x00011e60


	//   ....[71]....
        /*0634*/ 	.word	0x000138b0


	//   ....[72]....
        /*0638*/ 	.word	0x000138e0


	//   ....[73]....
        /*063c*/ 	.word	0x00013920


	//   ....[74]....
        /*0640*/ 	.word	0x00013960


	//   ....[75]....
        /*0644*/ 	.word	0x00013b80


	//   ....[76]....
        /*0648*/ 	.word	0x00013b90


	//   ....[77]....
        /*064c*/ 	.word	0x00013d90


	//   ....[78]....
        /*0650*/ 	.word	0x00013dc0


	//   ....[79]....
        /*0654*/ 	.word	0x00013f80


	//   ....[80]....
        /*0658*/ 	.word	0x00013fb0


	//   ....[81]....
        /*065c*/ 	.word	0x00014170


	//   ....[82]....
        /*0660*/ 	.word	0x00014190


	//   ....[83]....
        /*0664*/ 	.word	0x00014b40


	//   ....[84]....
        /*0668*/ 	.word	0x00014b60


	//   ....[85]....
        /*066c*/ 	.word	0x00014cf0


	//   ....[86]....
        /*0670*/ 	.word	0x00014d20


	//   ....[87]....
        /*0674*/ 	.word	0x00014eb0


	//   ....[88]....
        /*0678*/ 	.word	0x00014ee0


	//   ....[89]....
        /*067c*/ 	.word	0x00015070


	//   ....[90]....
        /*0680*/ 	.word	0x00015090


	//----- nvinfo : EIATTR_EXIT_INSTR_OFFSETS
	.align		4
.L_436:
        /*0684*/ 	.byte	0x04, 0x1c
        /*0686*/ 	.short	(.L_438 - .L_437)


	//   ....[0]....
.L_437:
        /*0688*/ 	.word	0x00000450


	//   ....[1]....
        /*068c*/ 	.word	0x000141a0


	//   ....[2]....
        /*0690*/ 	.word	0x000142e0


	//   ....[3]....
        /*0694*/ 	.word	0x00014340


	//   ....[4]....
        /*0698*/ 	.word	0x000150a0


	//   ....[5]....
        /*069c*/ 	.word	0x000151b0


	//   ....[6]....
        /*06a0*/ 	.word	0x00015210


	//----- nvinfo : EIATTR_CTAIDZ_USED
	.align		4
.L_438:
        /*06a4*/ 	.byte	0x01, 0x04
	.zero		2


	//----- nvinfo : EIATTR_MAX_THREADS
	.align		4
        /*06a8*/ 	.byte	0x04, 0x05
        /*06aa*/ 	.short	(.L_440 - .L_439)
.L_439:
        /*06ac*/ 	.word	0x00000100
        /*06b0*/ 	.word	0x00000001
        /*06b4*/ 	.word	0x00000001


	//----- nvinfo : EIATTR_CRS_STACK_SIZE
	.align		4
.L_440:
        /*06b8*/ 	.byte	0x04, 0x1e
        /*06ba*/ 	.short	(.L_442 - .L_441)
.L_441:
        /*06bc*/ 	.word	0x00000000
.L_442:


//--------------------- .nv.info._ZN7cutlass13device_kernelIN5flash19enable_sm80_to_sm89INS1_16FlashAttnFwdSm80INS1_25CollectiveMainloopFwdSm80ILi8ELi1ELb0EN4cute5tupleIJNS5_1CILi128EEENS7_ILi48EEENS7_ILi256EEEEEELi256ENS_6half_tEfNS_4arch4Sm80ELb1ELb0ELb1ELb1ELb1ELb1ELb1ELb0EEENS1_21CollectiveEpilogueFwdINS6_IJS8_SA_S9_EEENS6_IJNS7_ILi1EEESI_SI_EEESC_SE_Li256ELb1ELb1ELb0ELb0EEENS1_19SingleTileSchedulerILb1ELb0ELb1ELi128EEEEEEEEEvNT_6ParamsE --------------------------
	.section	.nv.info._ZN7cutlass13device_kernelIN5flash19enable_sm80_to_sm89INS1_16FlashAttnFwdSm80INS1_25CollectiveMainloopFwdSm80ILi8ELi1ELb0EN4cute5tupleIJNS5_1CILi128EEENS7_ILi48EEENS7_ILi256EEEEEELi256ENS_6half_tEfNS_4arch4Sm80ELb1ELb0ELb1ELb1ELb1ELb1ELb1ELb0EEENS1_21CollectiveEpilogueFwdINS6_IJS8_SA_S9_EEENS6_IJNS7_ILi1EEESI_SI_EEESC_SE_Li256ELb1ELb1ELb0ELb0EEENS1_19SingleTileSchedulerILb1ELb0ELb1ELi128EEEEEEEEEvNT_6ParamsE,"",@"SHT_CUDA_INFO"
	.sectionflags	@""
	.align	4


	//----- nvinfo : EIATTR_CUDA_API_VERSION
	.align		4
        /*0000*/ 	.byte	0x04, 0x37
        /*0002*/ 	.short	(.L_444 - .L_443)
.L_443:
        /*0004*/ 	.word	0x00000082


	//----- nvinfo : EIATTR_SW2861232_WAR
	.align		4
.L_444:
        /*0008*/ 	.byte	0x01, 0x35
	.zero		2


	//----- nvinfo : EIATTR_PARAM_CBANK
	.align		4
        /*000c*/ 	.byte	0x04, 0x0a
        /*000e*/ 	.short	(.L_446 - .L_445)
	.align		4
.L_445:
        /*0010*/ 	.word	index@(.nv.constant0._ZN7cutlass13device_kernelIN5flash19enable_sm80_to_sm89INS1_16FlashAttnFwdSm80INS1_25CollectiveMainloopFwdSm80ILi8ELi1ELb0EN4cute5tupleIJNS5_1CILi128EEENS7_ILi48EEENS7_ILi256EEEEEELi256ENS_6half_tEfNS_4arch4Sm80ELb1ELb0ELb1ELb1ELb1ELb1ELb1ELb0EEENS1_21CollectiveEpilogueFwdINS6_IJS8_SA_S9_EEENS6_IJNS7_ILi1EEESI_SI_EEESC_SE_Li256ELb1ELb1ELb0ELb0EEENS1_19SingleTileSchedulerILb1ELb0ELb1ELi128EEEEEEEEEvNT_6ParamsE)
        /*0014*/ 	.short	0x0160
        /*0016*/ 	.short	0x0418


	//----- nvinfo : EIATTR_CBANK_PARAM_SIZE
	.align		4
.L_446:
        /*0018*/ 	.byte	0x03, 0x19
        /*001a*/ 	.short	0x0418


	//----- nvinfo : EIATTR_KPARAM_INFO
	.align		4
        /*001c*/ 	.byte	0x04, 0x17
        /*001e*/ 	.short	(.L_448 - .L_447)
.L_447:
        /*0020*/ 	.word	0x00000000
        /*0024*/ 	.short	0x0000
        /*0026*/ 	.short	0x0000
        /*0028*/ 	.byte	0x00, 0xf0, 0x61, 0x10


	//----- nvinfo : EIATTR_MAXREG_COUNT
	.align		4
.L_448:
        /*002c*/ 	.byte	0x03, 0x1b
        /*002e*/ 	.short	0x00ff


	//----- nvinfo : EIATTR_NUM_BARRIERS
	.align		4
        /*0030*/ 	.byte	0x02, 0x4c
        /*0032*/ 	.byte	0x02
	.zero		1


	//----- nvinfo : EIATTR_MERCURY_ISA_VERSION
	.align		4
        /*0034*/ 	.byte	0x03, 0x5f
        /*0036*/ 	.short	0x0000


	//----- nvinfo : EIATTR_COOP_GROUP_MASK_REGIDS
	.align		4
        /*0038*/ 	.byte	0x04, 0x29
        /*003a*/ 	.short	(.L_450 - .L_449)


	//   ....[0]....
.L_449:
        /*003c*/ 	.word	0xffffffff


	//   ....[1]....
        /*0040*/ 	.word	0xffffffff


	//   ....[2]....
        /*0044*/ 	.word	0xffffffff


	//   ....[3]....
        /*0048*/ 	.word	0xffffffff


	//   ....[4]....
        /*004c*/ 	.word	0xffffffff


	//   ....[5]....
        /*0050*/ 	.word	0xffffffff


	//   ....[6]....
        /*0054*/ 	.word	0xffffffff


	//   ....[7]....
        /*0058*/ 	.word	0xffffffff


	//   ....[8]....
        /*005c*/ 	.word	0xffffffff


	//   ....[9]....
        /*0060*/ 	.word	0xffffffff


	//   ....[10]....
        /*0064*/ 	.word	0xffffffff


	//   ....[11]....
        /*0068*/ 	.word	0xffffffff


	//   ....[12]....
        /*006c*/ 	.word	0xffffffff


	//   ....[13]....
        /*0070*/ 	.word	0xffffffff


	//   ....[14]....
        /*0074*/ 	.word	0xffffffff


	//   ....[15]....
        /*0078*/ 	.word	0xffffffff


	//   ....[16]....
        /*007c*/ 	.word	0xffffffff


	//   ....[17]....
        /*0080*/ 	.word	0xffffffff


	//   ....[18]....
        /*0084*/ 	.word	0xffffffff


	//   ....[19]....
        /*0088*/ 	.word	0xffffffff


	//   ....[20]....
        /*008c*/ 	.word	0xffffffff


	//   ....[21]....
        /*0090*/ 	.word	0xffffffff


	//   ....[22]....
        /*0094*/ 	.word	0xffffffff


	//   ....[23]....
        /*0098*/ 	.word	0xffffffff


	//   ....[24]....
        /*009c*/ 	.word	0xffffffff


	//   ....[25]....
        /*00a0*/ 	.word	0xffffffff


	//   ....[26]....
        /*00a4*/ 	.word	0xffffffff


	//   ....[27]....
        /*00a8*/ 	.word	0xffffffff


	//   ....[28]....
        /*00ac*/ 	.word	0xffffffff


	//   ....[29]....
        /*00b0*/ 	.word	0xffffffff


	//   ....[30]....
        /*00b4*/ 	.word	0xffffffff


	//   ....[31]....
        /*00b8*/ 	.word	0xffffffff


	//   ....[32]....
        /*00bc*/ 	.word	0xffffffff


	//   ....[33]....
        /*00c0*/ 	.word	0xffffffff


	//   ....[34]....
        /*00c4*/ 	.word	0xffffffff


	//   ....[35]....
        /*00c8*/ 	.word	0xffffffff


	//   ....[36]....
        /*00cc*/ 	.word	0xffffffff


	//   ....[37]....
        /*00d0*/ 	.word	0xffffffff


	//   ....[38]....
        /*00d4*/ 	.word	0xffffffff


	//   ....[39]....
        /*00d8*/ 	.word	0xffffffff


	//   ....[40]....
        /*00dc*/ 	.word	0xffffffff


	//   ....[41]....
        /*00e0*/ 	.word	0xffffffff


	//   ....[42]....
        /*00e4*/ 	.word	0xffffffff


	//   ....[43]....
        /*00e8*/ 	.word	0xffffffff


	//   ....[44]....
        /*00ec*/ 	.word	0xffffffff


	//   ....[45]....
        /*00f0*/ 	.word	0xffffffff


	//   ....[46]....
        /*00f4*/ 	.word	0xffffffff


	//   ....[47]....
        /*00f8*/ 	.word	0xffffffff


	//   ....[48]....
        /*00fc*/ 	.word	0xffffffff


	//   ....[49]....
        /*0100*/ 	.word	0xffffffff


	//   ....[50]....
        /*0104*/ 	.word	0xffffffff


	//   ....[51]....
        /*0108*/ 	.word	0xffffffff


	//   ....[52]....
        /*010c*/ 	.word	0xffffffff


	//   ....[53]....
        /*0110*/ 	.word	0xffffffff


	//   ....[54]....
        /*0114*/ 	.word	0xffffffff


	//   ....[55]....
        /*0118*/ 	.word	0xffffffff


	//   ....[56]....
        /*011c*/ 	.word	0xffffffff


	//   ....[57]....
        /*0120*/ 	.word	0xffffffff


	//   ....[58]....
        /*0124*/ 	.word	0xffffffff


	//   ....[59]....
        /*0128*/ 	.word	0xffffffff


	//   ....[60]....
        /*012c*/ 	.word	0xffffffff


	//   ....[61]....
        /*0130*/ 	.word	0xffffffff


	//   ....[62]....
        /*0134*/ 	.word	0xffffffff


	//   ....[63]....
        /*0138*/ 	.word	0xffffffff


	//   ....[64]....
        /*013c*/ 	.word	0xffffffff


	//   ....[65]....
        /*0140*/ 	.word	0xffffffff


	//   ....[66]....
        /*0144*/ 	.word	0xffffffff


	//   ....[67]....
        /*0148*/ 	.word	0xffffffff


	//   ....[68]....
        /*014c*/ 	.word	0xffffffff


	//   ....[69]....
        /*0150*/ 	.word	0xffffffff


	//   ....[70]....
        /*0154*/ 	.word	0xffffffff


	//   ....[71]....
        /*0158*/ 	.word	0xffffffff


	//   ....[72]....
        /*015c*/ 	.word	0xffffffff


	//   ....[73]....
        /*0160*/ 	.word	0xffffffff


	//   ....[74]....
        /*0164*/ 	.word	0xffffffff


	//   ....[75]....
        /*0168*/ 	.word	0xffffffff


	//   ....[76]....
        /*016c*/ 	.word	0xffffffff


	//   ....[77]....
        /*0170*/ 	.word	0xffffffff


	//   ....[78]....
        /*0174*/ 	.word	0xffffffff


	//   ....[79]....
        /*0178*/ 	.word	0xffffffff


	//   ....[80]....
        /*017c*/ 	.word	0xffffffff


	//   ....[81]....
        /*0180*/ 	.word	0xffffffff


	//   ....[82]....
        /*0184*/ 	.word	0xffffffff


	//   ....[83]....
        /*0188*/ 	.word	0xffffffff


	//   ....[84]....
        /*018c*/ 	.word	0xffffffff


	//   ....[85]....
        /*0190*/ 	.word	0xffffffff


	//   ....[86]....
        /*0194*/ 	.word	0xffffffff


	//   ....[87]....
        /*0198*/ 	.word	0xffffffff


	//   ....[88]....
        /*019c*/ 	.word	0xffffffff


	//   ....[89]....
        /*01a0*/ 	.word	0xffffffff


	//   ....[90]....
        /*01a4*/ 	.word	0xffffffff


	//   ....[91]....
        /*01a8*/ 	.word	0xffffffff


	//   ....[92]....
        /*01ac*/ 	.word	0xffffffff


	//   ....[93]....
        /*01b0*/ 	.word	0xffffffff


	//   ....[94]....
        /*01b4*/ 	.word	0xffffffff


	//   ....[95]....
        /*01b8*/ 	.word	0xffffffff


	//   ....[96]....
        /*01bc*/ 	.word	0xffffffff


	//   ....[97]....
        /*01c0*/ 	.word	0xffffffff


	//   ....[98]....
        /*01c4*/ 	.word	0xffffffff


	//   ....[99]....
        /*01c8*/ 	.word	0xffffffff


	//   ....[100]....
        /*01cc*/ 	.word	0xffffffff


	//   ....[101]....
        /*01d0*/ 	.word	0xffffffff


	//   ....[102]....
        /*01d4*/ 	.word	0xffffffff


	//   ....[103]....
        /*01d8*/ 	.word	0xffffffff


	//   ....[104]....
        /*01dc*/ 	.word	0xffffffff


	//   ....[105]....
        /*01e0*/ 	.word	0xffffffff


	//   ....[106]....
        /*01e4*/ 	.word	0xffffffff


	//   ....[107]....
        /*01e8*/ 	.word	0xffffffff


	//   ....[108]....
        /*01ec*/ 	.word	0xffffffff


	//   ....[109]....
        /*01f0*/ 	.word	0xffffffff


	//   ....[110]....
        /*01f4*/ 	.word	0xffffffff


	//   ....[111]....
        /*01f8*/ 	.word	0xffffffff


	//   ....[112]....
        /*01fc*/ 	.word	0xffffffff


	//   ....[113]....
        /*0200*/ 	.word	0xffffffff


	//   ....[114]....
        /*0204*/ 	.word	0xffffffff


	//   ....[115]....
        /*0208*/ 	.word	0xffffffff


	//   ....[116]....
        /*020c*/ 	.word	0xffffffff


	//   ....[117]....
        /*0210*/ 	.word	0xffffffff


	//   ....[118]....
        /*0214*/ 	.word	0xffffffff


	//   ....[119]....
        /*0218*/ 	.word	0xffffffff


	//   ....[120]....
        /*021c*/ 	.word	0xffffffff


	//   ....[121]....
        /*0220*/ 	.word	0xffffffff


	//   ....[122]....
        /*0224*/ 	.word	0xffffffff


	//   ....[123]....
        /*0228*/ 	.word	0xffffffff


	//   ....[124]....
        /*022c*/ 	.word	0xffffffff


	//   ....[125]....
        /*0230*/ 	.word	0xffffffff


	//   ....[126]....
        /*0234*/ 	.word	0xffffffff


	//   ....[127]....
        /*0238*/ 	.word	0xffffffff


	//   ....[128]....
        /*023c*/ 	.word	0xffffffff


	//   ....[129]....
        /*0240*/ 	.word	0xffffffff


	//   ....[130]....
        /*0244*/ 	.word	0xffffffff


	//----- nvinfo : EIATTR_COOP_GROUP_INSTR_OFFSETS
	.align		4
.L_450:
        /*0248*/ 	.byte	0x04, 0x28
        /*024a*/ 	.short	(.L_452 - .L_451)


	//   ....[0]....
.L_451:
        /*024c*/ 	.word	0x00000090


	//   ....[1]....
        /*0250*/ 	.word	0x000026c0


	//   ....[2]....
        /*0254*/ 	.word	0x00002730


	//   ....[3]....
        /*0258*/ 	.word	0x00003720


	//   ....[4]....
        /*025c*/ 	.word	0x00003730


	//   ....[5]....
        /*0260*/ 	.word	0x00004c60


	//   ....[6]....
        /*0264*/ 	.word	0x00004cd0


	//   ....[7]....
        /*0268*/ 	.word	0x00005d70


	//   ....[8]....
        /*026c*/ 	.word	0x00005d80


	//   ....[9]....
        /*0270*/ 	.word	0x00006d20


	//   ....[10]....
        /*0274*/ 	.word	0x00006d50


	//   ....[11]....
        /*0278*/ 	.word	0x00006f20


	//   ....[12]....
        /*027c*/ 	.word	0x00006f40


	//   ....[13]....
        /*0280*/ 	.word	0x00007370


	//   ....[14]....
        /*0284*/ 	.word	0x00007390


	//   ....[15]....
        /*0288*/ 	.word	0x000075c0


	//   ....[16]....
        /*028c*/ 	.word	0x000075e0


	//   ....[17]....
        /*0290*/ 	.word	0x00008500


	//   ....[18]....
        /*0294*/ 	.word	0x00008520


	//   ....[19]....
        /*0298*/ 	.word	0x00008710


	//   ....[20]....
        /*029c*/ 	.word	0x00008740


	//   ....[21]....
        /*02a0*/ 	.word	0x000088c0


	//   ....[22]....
        /*02a4*/ 	.word	0x000088f0


	//   ....[23]....
        /*02a8*/ 	.word	0x00008a70


	//   ....[24]....
        /*02ac*/ 	.word	0x00008ab0


	//   ....[25]....
        /*02b0*/ 	.word	0x00008fc0


	//   ....[26]....
        /*02b4*/ 	.word	0x00008fe0


	//   ....[27]....
        /*02b8*/ 	.word	0x00009130


	//   ....[28]....
        /*02bc*/ 	.word	0x00009140


	//   ....[29]....
        /*02c0*/ 	.word	0x00009540


	//   ....[30]....
        /*02c4*/ 	.word	0x000095b0


	//   ....[31]....
        /*02c8*/ 	.word	0x000095d0


	//   ....[32]....
        /*02cc*/ 	.word	0x00009600


	//   ....[33]....
        /*02d0*/ 	.word	0x000098f0


	//   ....[34]....
        /*02d4*/ 	.word	0x00009990


	//   ....[35]....
        /*02d8*/ 	.word	0x00009a10


	//   ....[36]....
        /*02dc*/ 	.word	0x00009a80


	//   ....[37]....
        /*02e0*/ 	.word	0x00009ec0


	//   ....[38]....
        /*02e4*/ 	.word	0x00009f10


	//   ....[39]....
        /*02e8*/ 	.word	0x00009f50


	//   ....[40]....
        /*02ec*/ 	.word	0x00009f90


	//   ....[41]....
        /*02f0*/ 	.word	0x0000a2e0


	//   ....[42]....
        /*02f4*/ 	.word	0x0000a380


	//   ....[43]....
        /*02f8*/ 	.word	0x0000a400


	//   ....[44]....
        /*02fc*/ 	.word	0x0000a470


	//   ....[45]....
        /*0300*/ 	.word	0x0000da40


	//   ....[46]....
        /*0304*/ 	.word	0x0000daa0


	//   ....[47]....
        /*0308*/ 	.word	0x0000dae0


	//   ....[48]....
        /*030c*/ 	.word	0x0000db00


	//   ....[49]....
        /*0310*/ 	.word	0x0000dcc0


	//   ....[50]....
        /*0314*/ 	.word	0x0000dd60


	//   ....[51]....
        /*0318*/ 	.word	0x0000ddb0


	//   ....[52]....
        /*031c*/ 	.word	0x0000de30


	//   ....[53]....
        /*0320*/ 	.word	0x0000e080


	//   ....[54]....
        /*0324*/ 	.word	0x0000e120


	//   ....[55]....
        /*0328*/ 	.word	0x0000e1a0


	//   ....[56]....
        /*032c*/ 	.word	0x0000e210


	//   ....[57]....
        /*0330*/ 	.word	0x0000e450


	//   ....[58]....
        /*0334*/ 	.word	0x0000e4a0


	//   ....[59]....
        /*0338*/ 	.word	0x0000e4f0


	//   ....[60]....
        /*033c*/ 	.word	0x0000e560


	//   ....[61]....
        /*0340*/ 	.word	0x00012280


	//   ....[62]....
        /*0344*/ 	.word	0x000122b0


	//   ....[63]....
        /*0348*/ 	.word	0x00012650


	//   ....[64]....
        /*034c*/ 	.word	0x00012660


	//   ....[65]....
        /*0350*/ 	.word	0x00013570


	//   ....[66]....
        /*0354*/ 	.word	0x00013590


	//   ....[67]....
        /*0358*/ 	.word	0x000136b0


	//   ....[68]....
        /*035c*/ 	.word	0x000136d0


	//   ....[69]....
        /*0360*/ 	.word	0x00013b50


	//   ....[70]....
        /*0364*/ 	.word	0x00013d30


	//   ....[71]....
        /*0368*/ 	.word	0x000142b0


	//   ....[72]....
        /*036c*/ 	.word	0x000142f0


	//   ....[73]....
        /*0370*/ 	.word	0x00014340


	//   ....[74]....
        /*0374*/ 	.word	0x00014430


	//   ....[75]....
        /*0378*/ 	.word	0x00015310


	//   ....[76]....
        /*037c*/ 	.word	0x00015330


	//   ....[77]....
        /*0380*/ 	.word	0x00015440


	//   ....[78]....
        /*0384*/ 	.word	0x00015450


	//   ....[79]....
        /*0388*/ 	.word	0x00016420


	//   ....[80]....
        /*038c*/ 	.word	0x00016440


	//   ....[81]....
        /*0390*/ 	.word	0x00016460


	//   ....[82]....
        /*0394*/ 	.word	0x00016470


	//   ....[83]....
        /*0398*/ 	.word	0x00016700


	//   ....[84]....
        /*039c*/ 	.word	0x00016720


	//   ....[85]....
        /*03a0*/ 	.word	0x00016a80


	//   ....[86]....
        /*03a4*/ 	.word	0x00016b80


	//   ....[87]....
        /*03a8*/ 	.word	0x00016c10


	//   ....[88]....
        /*03ac*/ 	.word	0x00016d50


	//   ....[89]....
        /*03b0*/ 	.word	0x000185b0


	//   ....[90]....
        /*03b4*/ 	.word	0x000185d0


	//   ....[91]....
        /*03b8*/ 	.word	0x00018760


	//   ....[92]....
        /*03bc*/ 	.word	0x00018770


	//   ....[93]....
        /*03c0*/ 	.word	0x00019750


	//   ....[94]....
        /*03c4*/ 	.word	0x00019760


	//   ....[95]....
        /*03c8*/ 	.word	0x00019770


	//   ....[96]....
        /*03cc*/ 	.word	0x00019780


	//   ....[97]....
        /*03d0*/ 	.word	0x00019b20


	//   ....[98]....
        /*03d4*/ 	.word	0x00019b40


	//   ....[99]....
        /*03d8*/ 	.word	0x00019b80


	//   ....[100]....
        /*03dc*/ 	.word	0x00019b90


	//   ....[101]....
        /*03e0*/ 	.word	0x0001b270


	//   ....[102]....
        /*03e4*/ 	.word	0x0001b2a0


	//   ....[103]....
        /*03e8*/ 	.word	0x0001b2e0


	//   ....[104]....
        /*03ec*/ 	.word	0x0001b2f0


	//   ....[105]....
        /*03f0*/ 	.word	0x0001cd80


	//   ....[106]....
        /*03f4*/ 	.word	0x0001cdc0


	//   ....[107]....
        /*03f8*/ 	.word	0x0001cdf0


	//   ....[108]....
        /*03fc*/ 	.word	0x0001ce20


	//   ....[109]....
        /*0400*/ 	.word	0x0001d040


	//   ....[110]....
        /*0404*/ 	.word	0x0001d050


	//   ....[111]....
        /*0408*/ 	.word	0x0001d250


	//   ....[112]....
        /*040c*/ 	.word	0x0001d280


	//   ....[113]....
        /*0410*/ 	.word	0x0001d440


	//   ....[114]....
        /*0414*/ 	.word	0x0001d470


	//   ....[115]....
        /*0418*/ 	.word	0x0001d630


	//   ....[116]....
        /*041c*/ 	.word	0x0001d650


	//   ....[117]....
        /*0420*/ 	.word	0x0001e000


	//   ....[118]....
        /*0424*/ 	.word	0x0001e020


	//   ....[119]....
        /*0428*/ 	.word	0x0001e1b0


	//   ....[120]....
        /*042c*/ 	.word	0x0001e1e0


	//   ....[121]....
        /*0430*/ 	.word	0x0001e370


	//   ....[122]....
        /*0434*/ 	.word	0x0001e3a0


	//   ....[123]....
        /*0438*/ 	.word	0x0001e530


	//   ....[124]....
        /*043c*/ 	.word	0x0001e550


	//   ....[125]....
        /*0440*/ 	.word	0x0001e710


	//   ....[126]....
        /*0444*/ 	.word	0x0001e770


	//   ....[127]....
        /*0448*/ 	.word	0x0001e7c0


	//   ....[128]....
        /*044c*/ 	.word	0x0001e820


	//   ....[129]....
        /*0450*/ 	.word	0x0001e870


	//   ....[130]....
        /*0454*/ 	.word	0x0001e8d0


	//----- nvinfo : EIATTR_EXIT_INSTR_OFFSETS
	.align		4
.L_452:
        /*0458*/ 	.byte	0x04, 0x1c
        /*045a*/ 	.short	(.L_454 - .L_453)


	//   ....[0]....
.L_453:
        /*045c*/ 	.word	0x00000440


	//   ....[1]....
        /*0460*/ 	.word	0x0001d660


	//   ....[2]....
        /*0464*/ 	.word	0x0001d7a0


	//   ....[3]....
        /*0468*/ 	.word	0x0001d800


	//   ....[4]....
        /*046c*/ 	.word	0x0001e560


	//   ....[5]....
        /*0470*/ 	.word	0x0001e670


	//   ....[6]....
        /*0474*/ 	.word	0x0001e6d0


	//----- nvinfo : EIATTR_CTAIDZ_USED
	.align		4
.L_454:
        /*0478*/ 	.byte	0x01, 0x04
	.zero		2


	//----- nvinfo : EIATTR_MAX_THREADS
	.align		4
        /*047c*/ 	.byte	0x04, 0x05
        /*047e*/ 	.short	(.L_456 - .L_455)
.L_455:
        /*0480*/ 	.word	0x00000100
        /*0484*/ 	.word	0x00000001
        /*0488*/ 	.word	0x00000001


	//----- nvinfo : EIATTR_CRS_STACK_SIZE
	.align		4
.L_456:
        /*048c*/ 	.byte	0x04, 0x1e
        /*048e*/ 	.short	(.L_458 - .L_457)
.L_457:
        /*0490*/ 	.word	0x00000000
.L_458:


//--------------------- .nv.callgraph             --------------------------
	.section	.nv.callgraph,"",@"SHT_CUDA_CALLGRAPH"
	.align	4
	.sectionentsize	8
	.align		4
        /*0000*/ 	.word	0x00000000
	.align		4
        /*0004*/ 	.word	0xffffffff
	.align		4
        /*0008*/ 	.word	0x00000000
	.align		4
        /*000c*/ 	.word	0xfffffffe
	.align		4
        /*0010*/ 	.word	0x00000000
	.align		4
        /*0014*/ 	.word	0xfffffffd
	.align		4
        /*0018*/ 	.word	0x00000000
	.align		4
        /*001c*/ 	.word	0xfffffffc


//--------------------- .nv.rel.action            --------------------------
	.section	.nv.rel.action,"",@"SHT_CUDA_RELOCINFO"
	.align	8
	.sectionentsize	8
        /*0000*/ 	.byte	0x73, 0x00, 0x00, 0x00, 0x00, 0x00, 0x00, 0x00, 0x00, 0x00, 0x00, 0x11, 0x25, 0x00, 0x05, 0x36


//--------------------- .nv.constant4             --------------------------
	.section	.nv.constant4,"a",@progbits
	.align	8
	.align		8
.nv.constant4:
        /*0000*/ 	.dword	_ZN80_INTERNAL_c93eee38_44_flash_fwd_hdim256_fp16_paged_softcap_sm80_cu_ceb34e2a_32534cuda3std3__45__cpo5beginE
	.align		8
        /*0008*/ 	.dword	_ZN80_INTERNAL_c93eee38_44_flash_fwd_hdim256_fp16_paged_softcap_sm80_cu_ceb34e2a_32534cuda3std3__45__cpo3endE
	.align		8
        /*0010*/ 	.dword	_ZN80_INTERNAL_c93eee38_44_flash_fwd_hdim256_fp16_paged_softcap_sm80_cu_ceb34e2a_32534cuda3std3__45__cpo6cbeginE
	.align		8
        /*0018*/ 	.dword	_ZN80_INTERNAL_c93eee38_44_flash_fwd_hdim256_fp16_paged_softcap_sm80_cu_ceb34e2a_32534cuda3std3__45__cpo4cendE
	.align		8
        /*0020*/ 	.dword	_ZN80_INTERNAL_c93eee38_44_flash_fwd_hdim256_fp16_paged_softcap_sm80_cu_ceb34e2a_32534cuda3std3__482_GLOBAL__N__c93eee38_44_flash_fwd_hdim256_fp16_paged_softcap_sm80_cu_ceb34e2a_32536ignoreE
	.align		8
        /*0028*/ 	.dword	_ZN80_INTERNAL_c93eee38_44_flash_fwd_hdim256_fp16_paged_softcap_sm80_cu_ceb34e2a_32534cuda3std3__419piecewise_constructE
	.align		8
        /*0030*/ 	.dword	_ZN80_INTERNAL_c93eee38_44_flash_fwd_hdim256_fp16_paged_softcap_sm80_cu_ceb34e2a_32534cuda3std3__48in_placeE
	.align		8
        /*0038*/ 	.dword	_ZN80_INTERNAL_c93eee38_44_flash_fwd_hdim256_fp16_paged_softcap_sm80_cu_ceb34e2a_32534cuda3std6ranges3__45__cpo4swapE
	.align		8
        /*0040*/ 	.dword	_ZN80_INTERNAL_c93eee38_44_flash_fwd_hdim256_fp16_paged_softcap_sm80_cu_ceb34e2a_32534cuda3std6ranges3__45__cpo9iter_moveE
	.align		8
        /*0048*/ 	.dword	_ZN80_INTERNAL_c93eee38_44_flash_fwd_hdim256_fp16_paged_softcap_sm80_cu_ceb34e2a_32534cute7productE
	.align		8
        /*0050*/ 	.dword	_ZN80_INTERNAL_c93eee38_44_flash_fwd_hdim256_fp16_paged_softcap_sm80_cu_ceb34e2a_32534cute1_E


//--------------------- .nv.constant0._ZN7cutlass13device_kernelIN5flash19enable_sm80_to_sm89INS1_16FlashAttnFwdSm80INS1_25CollectiveMainloopFwdSm80ILi8ELi1ELb1EN4cute5tupleIJNS5_1CILi128EEENS7_ILi64EEENS7_ILi256EEEEEELi256ENS_6half_tEfNS_4arch4Sm80ELb0ELb0ELb1ELb0ELb1ELb0ELb1ELb0EEENS1_21CollectiveEpilogueFwdINS6_IJS8_SA_S9_EEENS6_IJNS7_ILi1EEESI_SI_EEESC_SE_Li256ELb0ELb1ELb0ELb0EEENS1_19SingleTileSchedulerILb0ELb0ELb1ELi128EEEEEEEEEvNT_6ParamsE --------------------------
	.section	.nv.constant0._ZN7cutlass13device_kernelIN5flash19enable_sm80_to_sm89INS1_16FlashAttnFwdSm80INS1_25CollectiveMainloopFwdSm80ILi8ELi1ELb1EN4cute5tupleIJNS5_1CILi128EEENS7_ILi64EEENS7_ILi256EEEEEELi256ENS_6half_tEfNS_4arch4Sm80ELb0ELb0ELb1ELb0ELb1ELb0ELb1ELb0EEENS1_21CollectiveEpilogueFwdINS6_IJS8_SA_S9_EEENS6_IJNS7_ILi1EEESI_SI_EEESC_SE_Li256ELb0ELb1ELb0ELb0EEENS1_19SingleTileSchedulerILb0ELb0ELb1ELi128EEEEEEEEEvNT_6ParamsE,"a",@progbits
	.sectionflags	@""
	.align	4
.nv.constant0._ZN7cutlass13device_kernelIN5flash19enable_sm80_to_sm89INS1_16FlashAttnFwdSm80INS1_25CollectiveMainloopFwdSm80ILi8ELi1ELb1EN4cute5tupleIJNS5_1CILi128EEENS7_ILi64EEENS7_ILi256EEEEEELi256ENS_6half_tEfNS_4arch4Sm80ELb0ELb0ELb1ELb0ELb1ELb0ELb1ELb0EEENS1_21CollectiveEpilogueFwdINS6_IJS8_SA_S9_EEENS6_IJNS7_ILi1EEESI_SI_EEESC_SE_Li256ELb0ELb1ELb0ELb0EEENS1_19SingleTileSchedulerILb0ELb0ELb1ELi128EEEEEEEEEvNT_6ParamsE:
	.zero		1400


//--------------------- .nv.constant0._ZN7cutlass13device_kernelIN5flash19enable_sm80_to_sm89INS1_16FlashAttnFwdSm80INS1_25CollectiveMainloopFwdSm80ILi8ELi1ELb1EN4cute5tupleIJNS5_1CILi128EEENS7_ILi64EEENS7_ILi256EEEEEELi256ENS_6half_tEfNS_4arch4Sm80ELb0ELb0ELb1ELb1ELb1ELb0ELb1ELb0EEENS1_21CollectiveEpilogueFwdINS6_IJS8_SA_S9_EEENS6_IJNS7_ILi1EEESI_SI_EEESC_SE_Li256ELb1ELb1ELb0ELb0EEENS1_19SingleTileSchedulerILb1ELb0ELb1ELi128EEEEEEEEEvNT_6ParamsE --------------------------
	.section	.nv.constant0._ZN7cutlass13device_kernelIN5flash19enable_sm80_to_sm89INS1_16FlashAttnFwdSm80INS1_25CollectiveMainloopFwdSm80ILi8ELi1ELb1EN4cute5tupleIJNS5_1CILi128EEENS7_ILi64EEENS7_ILi256EEEEEELi256ENS_6half_tEfNS_4arch4Sm80ELb0ELb0ELb1ELb1ELb1ELb0ELb1ELb0EEENS1_21CollectiveEpilogueFwdINS6_IJS8_SA_S9_EEENS6_IJNS7_ILi1EEESI_SI_EEESC_SE_Li256ELb1ELb1ELb0ELb0EEENS1_19SingleTileSchedulerILb1ELb0ELb1ELi128EEEEEEEEEvNT_6ParamsE,"a",@progbits
	.sectionflags	@""
	.align	4
.nv.constant0._ZN7cutlass13device_kernelIN5flash19enable_sm80_to_sm89INS1_16FlashAttnFwdSm80INS1_25CollectiveMainloopFwdSm80ILi8ELi1ELb1EN4cute5tupleIJNS5_1CILi128EEENS7_ILi64EEENS7_ILi256EEEEEELi256ENS_6half_tEfNS_4arch4Sm80ELb0ELb0ELb1ELb1ELb1ELb0ELb1ELb0EEENS1_21CollectiveEpilogueFwdINS6_IJS8_SA_S9_EEENS6_IJNS7_ILi1EEESI_SI_EEESC_SE_Li256ELb1ELb1ELb0ELb0EEENS1_19SingleTileSchedulerILb1ELb0ELb1ELi128EEEEEEEEEvNT_6ParamsE:
	.zero		1400


//--------------------- .nv.constant0._ZN7cutlass13device_kernelIN5flash19enable_sm80_to_sm89INS1_16FlashAttnFwdSm80INS1_25CollectiveMainloopFwdSm80ILi8ELi1ELb0EN4cute5tupleIJNS5_1CILi128EEENS7_ILi32EEENS7_ILi256EEEEEELi256ENS_6half_tEfNS_4arch4Sm80ELb0ELb0ELb1ELb1ELb1ELb1ELb1ELb0EEENS1_21CollectiveEpilogueFwdINS6_IJS8_SA_S9_EEENS6_IJNS7_ILi1EEESI_SI_EEESC_SE_Li256ELb1ELb1ELb0ELb0EEENS1_19SingleTileSchedulerILb1ELb0ELb1ELi128EEEEEEEEEvNT_6ParamsE --------------------------
	.section	.nv.constant0._ZN7cutlass13device_kernelIN5flash19enable_sm80_to_sm89INS1_16FlashAttnFwdSm80INS1_25CollectiveMainloopFwdSm80ILi8ELi1ELb0EN4cute5tupleIJNS5_1CILi128EEENS7_ILi32EEENS7_ILi256EEEEEELi256ENS_6half_tEfNS_4arch4Sm80ELb0ELb0ELb1ELb1ELb1ELb1ELb1ELb0EEENS1_21CollectiveEpilogueFwdINS6_IJS8_SA_S9_EEENS6_IJNS7_ILi1EEESI_SI_EEESC_SE_Li256ELb1ELb1ELb0ELb0EEENS1_19SingleTileSchedulerILb1ELb0ELb1ELi128EEEEEEEEEvNT_6ParamsE,"a",@progbits
	.sectionflags	@""
	.align	4
.nv.constant0._ZN7cutlass13device_kernelIN5flash19enable_sm80_to_sm89INS1_16FlashAttnFwdSm80INS1_25CollectiveMainloopFwdSm80ILi8ELi1ELb0EN4cute5tupleIJNS5_1CILi128EEENS7_ILi32EEENS7_ILi256EEEEEELi256ENS_6half_tEfNS_4arch4Sm80ELb0ELb0ELb1ELb1ELb1ELb1ELb1ELb0EEENS1_21CollectiveEpilogueFwdINS6_IJS8_SA_S9_EEENS6_IJNS7_ILi1EEESI_SI_EEESC_SE_Li256ELb1ELb1ELb0ELb0EEENS1_19SingleTileSchedulerILb1ELb0ELb1ELi128EEEEEEEEEvNT_6ParamsE:
	.zero		1400


//--------------------- .nv.constant0._ZN7cutlass13device_kernelIN5flash19enable_sm80_to_sm89INS1_16FlashAttnFwdSm80INS1_25CollectiveMainloopFwdSm80ILi8ELi1ELb1EN4cute5tupleIJNS5_1CILi128EEENS7_ILi48EEENS7_ILi256EEEEEELi256ENS_6half_tEfNS_4arch4Sm80ELb0ELb1ELb1ELb0ELb1ELb0ELb1ELb0EEENS1_21CollectiveEpilogueFwdINS6_IJS8_SA_S9_EEENS6_IJNS7_ILi1EEESI_SI_EEESC_SE_Li256ELb0ELb1ELb0ELb0EEENS1_19SingleTileSchedulerILb0ELb0ELb1ELi128EEEEEEEEEvNT_6ParamsE --------------------------
	.section	.nv.constant0._ZN7cutlass13device_kernelIN5flash19enable_sm80_to_sm89INS1_16FlashAttnFwdSm80INS1_25CollectiveMainloopFwdSm80ILi8ELi1ELb1EN4cute5tupleIJNS5_1CILi128EEENS7_ILi48EEENS7_ILi256EEEEEELi256ENS_6half_tEfNS_4arch4Sm80ELb0ELb1ELb1ELb0ELb1ELb0ELb1ELb0EEENS1_21CollectiveEpilogueFwdINS6_IJS8_SA_S9_EEENS6_IJNS7_ILi1EEESI_SI_EEESC_SE_Li256ELb0ELb1ELb0ELb0EEENS1_19SingleTileSchedulerILb0ELb0ELb1ELi128EEEEEEEEEvNT_6ParamsE,"a",@progbits
	.sectionflags	@""
	.align	4
.nv.constant0._ZN7cutlass13device_kernelIN5flash19enable_sm80_to_sm89INS1_16FlashAttnFwdSm80INS1_25CollectiveMainloopFwdSm80ILi8ELi1ELb1EN4cute5tupleIJNS5_1CILi128EEENS7_ILi48EEENS7_ILi256EEEEEELi256ENS_6half_tEfNS_4arch4Sm80ELb0ELb1ELb1ELb0ELb1ELb0ELb1ELb0EEENS1_21CollectiveEpilogueFwdINS6_IJS8_SA_S9_EEENS6_IJNS7_ILi1EEESI_SI_EEESC_SE_Li256ELb0ELb1ELb0ELb0EEENS1_19SingleTileSchedulerILb0ELb0ELb1ELi128EEEEEEEEEvNT_6ParamsE:
	.zero		1400


//--------------------- .nv.constant0._ZN7cutlass13device_kernelIN5flash19enable_sm80_to_sm89INS1_16FlashAttnFwdSm80INS1_25CollectiveMainloopFwdSm80ILi8ELi1ELb1EN4cute5tupleIJNS5_1CILi128EEENS7_ILi48EEENS7_ILi256EEEEEELi256ENS_6half_tEfNS_4arch4Sm80ELb0ELb1ELb1ELb1ELb1ELb0ELb1ELb0EEENS1_21CollectiveEpilogueFwdINS6_IJS8_SA_S9_EEENS6_IJNS7_ILi1EEESI_SI_EEESC_SE_Li256ELb1ELb1ELb0ELb0EEENS1_19SingleTileSchedulerILb1ELb0ELb1ELi128EEEEEEEEEvNT_6ParamsE --------------------------
	.section	.nv.constant0._ZN7cutlass13device_kernelIN5flash19enable_sm80_to_sm89INS1_16FlashAttnFwdSm80INS1_25CollectiveMainloopFwdSm80ILi8ELi1ELb1EN4cute5tupleIJNS5_1CILi128EEENS7_ILi48EEENS7_ILi256EEEEEELi256ENS_6half_tEfNS_4arch4Sm80ELb0ELb1ELb1ELb1ELb1ELb0ELb1ELb0EEENS1_21CollectiveEpilogueFwdINS6_IJS8_SA_S9_EEENS6_IJNS7_ILi1EEESI_SI_EEESC_SE_Li256ELb1ELb1ELb0ELb0EEENS1_19SingleTileSchedulerILb1ELb0ELb1ELi128EEEEEEEEEvNT_6ParamsE,"a",@progbits
	.sectionflags	@""
	.align	4
.nv.constant0._ZN7cutlass13device_kernelIN5flash19enable_sm80_to_sm89INS1_16FlashAttnFwdSm80INS1_25CollectiveMainloopFwdSm80ILi8ELi1ELb1EN4cute5tupleIJNS5_1CILi128EEENS7_ILi48EEENS7_ILi256EEEEEELi256ENS_6half_tEfNS_4arch4Sm80ELb0ELb1ELb1ELb1ELb1ELb0ELb1ELb0EEENS1_21CollectiveEpilogueFwdINS6_IJS8_SA_S9_EEENS6_IJNS7_ILi1EEESI_SI_EEESC_SE_Li256ELb1ELb1ELb0ELb0EEENS1_19SingleTileSchedulerILb1ELb0ELb1ELi128EEEEEEEEEvNT_6ParamsE:
	.zero		1400


//--------------------- .nv.constant0._ZN7cutlass13device_kernelIN5flash19enable_sm80_to_sm89INS1_16FlashAttnFwdSm80INS1_25CollectiveMainloopFwdSm80ILi8ELi1ELb0EN4cute5tupleIJNS5_1CILi128EEENS7_ILi32EEENS7_ILi256EEEEEELi256ENS_6half_tEfNS_4arch4Sm80ELb0ELb1ELb1ELb1ELb1ELb1ELb1ELb0EEENS1_21CollectiveEpilogueFwdINS6_IJS8_SA_S9_EEENS6_IJNS7_ILi1EEESI_SI_EEESC_SE_Li256ELb1ELb1ELb0ELb0EEENS1_19SingleTileSchedulerILb1ELb0ELb1ELi128EEEEEEEEEvNT_6ParamsE --------------------------
	.section	.nv.constant0._ZN7cutlass13device_kernelIN5flash19enable_sm80_to_sm89INS1_16FlashAttnFwdSm80INS1_25CollectiveMainloopFwdSm80ILi8ELi1ELb0EN4cute5tupleIJNS5_1CILi128EEENS7_ILi32EEENS7_ILi256EEEEEELi256ENS_6half_tEfNS_4arch4Sm80ELb0ELb1ELb1ELb1ELb1ELb1ELb1ELb0EEENS1_21CollectiveEpilogueFwdINS6_IJS8_SA_S9_EEENS6_IJNS7_ILi1EEESI_SI_EEESC_SE_Li256ELb1ELb1ELb0ELb0EEENS1_19SingleTileSchedulerILb1ELb0ELb1ELi128EEEEEEEEEvNT_6ParamsE,"a",@progbits
	.sectionflags	@""
	.align	4
.nv.constant0._ZN7cutlass13device_kernelIN5flash19enable_sm80_to_sm89INS1_16FlashAttnFwdSm80INS1_25CollectiveMainloopFwdSm80ILi8ELi1ELb0EN4cute5tupleIJNS5_1CILi128EEENS7_ILi32EEENS7_ILi256EEEEEELi256ENS_6half_tEfNS_4arch4Sm80ELb0ELb1ELb1ELb1ELb1ELb1ELb1ELb0EEENS1_21CollectiveEpilogueFwdINS6_IJS8_SA_S9_EEENS6_IJNS7_ILi1EEESI_SI_EEESC_SE_Li256ELb1ELb1ELb0ELb0EEENS1_19SingleTileSchedulerILb1ELb0ELb1ELi128EEEEEEEEEvNT_6ParamsE:
	.zero		1400


//--------------------- .nv.constant0._ZN7cutlass13device_kernelIN5flash19enable_sm80_to_sm89INS1_16FlashAttnFwdSm80INS1_25CollectiveMainloopFwdSm80ILi8ELi1ELb1EN4cute5tupleIJNS5_1CILi128EEENS7_ILi64EEENS7_ILi256EEEEEELi256ENS_6half_tEfNS_4arch4Sm80ELb1ELb0ELb1ELb0ELb1ELb0ELb1ELb0EEENS1_21CollectiveEpilogueFwdINS6_IJS8_SA_S9_EEENS6_IJNS7_ILi1EEESI_SI_EEESC_SE_Li256ELb0ELb1ELb0ELb0EEENS1_30DynamicPersistentTileSchedulerILi256ELi256ELb0ELb1ELb0EEEEEEEEEvNT_6ParamsE --------------------------
	.section	.nv.constant0._ZN7cutlass13device_kernelIN5flash19enable_sm80_to_sm89INS1_16FlashAttnFwdSm80INS1_25CollectiveMainloopFwdSm80ILi8ELi1ELb1EN4cute5tupleIJNS5_1CILi128EEENS7_ILi64EEENS7_ILi256EEEEEELi256ENS_6half_tEfNS_4arch4Sm80ELb1ELb0ELb1ELb0ELb1ELb0ELb1ELb0EEENS1_21CollectiveEpilogueFwdINS6_IJS8_SA_S9_EEENS6_IJNS7_ILi1EEESI_SI_EEESC_SE_Li256ELb0ELb1ELb0ELb0EEENS1_30DynamicPersistentTileSchedulerILi256ELi256ELb0ELb1ELb0EEEEEEEEEvNT_6ParamsE,"a",@progbits
	.sectionflags	@""
	.align	4
.nv.constant0._ZN7cutlass13device_kernelIN5flash19enable_sm80_to_sm89INS1_16FlashAttnFwdSm80INS1_25CollectiveMainloopFwdSm80ILi8ELi1ELb1EN4cute5tupleIJNS5_1CILi128EEENS7_ILi64EEENS7_ILi256EEEEEELi256ENS_6half_tEfNS_4arch4Sm80ELb1ELb0ELb1ELb0ELb1ELb0ELb1ELb0EEENS1_21CollectiveEpilogueFwdINS6_IJS8_SA_S9_EEENS6_IJNS7_ILi1EEESI_SI_EEESC_SE_Li256ELb0ELb1ELb0ELb0EEENS1_30DynamicPersistentTileSchedulerILi256ELi256ELb0ELb1ELb0EEEEEEEEEvNT_6ParamsE:
	.zero		1416


//--------------------- .nv.constant0._ZN7cutlass13device_kernelIN5flash19enable_sm80_to_sm89INS1_16FlashAttnFwdSm80INS1_25CollectiveMainloopFwdSm80ILi8ELi1ELb1EN4cute5tupleIJNS5_1CILi128EEENS7_ILi64EEENS7_ILi256EEEEEELi256ENS_6half_tEfNS_4arch4Sm80ELb1ELb0ELb1ELb1ELb1ELb0ELb1ELb0EEENS1_21CollectiveEpilogueFwdINS6_IJS8_SA_S9_EEENS6_IJNS7_ILi1EEESI_SI_EEESC_SE_Li256ELb1ELb1ELb0ELb0EEENS1_19SingleTileSchedulerILb1ELb0ELb1ELi128EEEEEEEEEvNT_6ParamsE --------------------------
	.section	.nv.constant0._ZN7cutlass13device_kernelIN5flash19enable_sm80_to_sm89INS1_16FlashAttnFwdSm80INS1_25CollectiveMainloopFwdSm80ILi8ELi1ELb1EN4cute5tupleIJNS5_1CILi128EEENS7_ILi64EEENS7_ILi256EEEEEELi256ENS_6half_tEfNS_4arch4Sm80ELb1ELb0ELb1ELb1ELb1ELb0ELb1ELb0EEENS1_21CollectiveEpilogueFwdINS6_IJS8_SA_S9_EEENS6_IJNS7_ILi1EEESI_SI_EEESC_SE_Li256ELb1ELb1ELb0ELb0EEENS1_19SingleTileSchedulerILb1ELb0ELb1ELi128EEEEEEEEEvNT_6ParamsE,"a",@progbits
	.sectionflags	@""
	.align	4
.nv.constant0._ZN7cutlass13device_kernelIN5flash19enable_sm80_to_sm89INS1_16FlashAttnFwdSm80INS1_25CollectiveMainloopFwdSm80ILi8ELi1ELb1EN4cute5tupleIJNS5_1CILi128EEENS7_ILi64EEENS7_ILi256EEEEEELi256ENS_6half_tEfNS_4arch4Sm80ELb1ELb0ELb1ELb1ELb1ELb0ELb1ELb0EEENS1_21CollectiveEpilogueFwdINS6_IJS8_SA_S9_EEENS6_IJNS7_ILi1EEESI_SI_EEESC_SE_Li256ELb1ELb1ELb0ELb0EEENS1_19SingleTileSchedulerILb1ELb0ELb1ELi128EEEEEEEEEvNT_6ParamsE:
	.zero		1400


//--------------------- .nv.constant0._ZN7cutlass13device_kernelIN5flash19enable_sm80_to_sm89INS1_16FlashAttnFwdSm80INS1_25CollectiveMainloopFwdSm80ILi8ELi1ELb0EN4cute5tupleIJNS5_1CILi128EEENS7_ILi32EEENS7_ILi256EEEEEELi256ENS_6half_tEfNS_4arch4Sm80ELb1ELb0ELb1ELb1ELb1ELb1ELb1ELb0EEENS1_21CollectiveEpilogueFwdINS6_IJS8_SA_S9_EEENS6_IJNS7_ILi1EEESI_SI_EEESC_SE_Li256ELb1ELb1ELb0ELb0EEENS1_19SingleTileSchedulerILb1ELb0ELb1ELi128EEEEEEEEEvNT_6ParamsE --------------------------
	.section	.nv.constant0._ZN7cutlass13device_kernelIN5flash19enable_sm80_to_sm89INS1_16FlashAttnFwdSm80INS1_25CollectiveMainloopFwdSm80ILi8ELi1ELb0EN4cute5tupleIJNS5_1CILi128EEENS7_ILi32EEENS7_ILi256EEEEEELi256ENS_6half_tEfNS_4arch4Sm80ELb1ELb0ELb1ELb1ELb1ELb1ELb1ELb0EEENS1_21CollectiveEpilogueFwdINS6_IJS8_SA_S9_EEENS6_IJNS7_ILi1EEESI_SI_EEESC_SE_Li256ELb1ELb1ELb0ELb0EEENS1_19SingleTileSchedulerILb1ELb0ELb1ELi128EEEEEEEEEvNT_6ParamsE,"a",@progbits
	.sectionflags	@""
	.align	4
.nv.constant0._ZN7cutlass13device_kernelIN5flash19enable_sm80_to_sm89INS1_16FlashAttnFwdSm80INS1_25CollectiveMainloopFwdSm80ILi8ELi1ELb0EN4cute5tupleIJNS5_1CILi128EEENS7_ILi32EEENS7_ILi256EEEEEELi256ENS_6half_tEfNS_4arch4Sm80ELb1ELb0ELb1ELb1ELb1ELb1ELb1ELb0EEENS1_21CollectiveEpilogueFwdINS6_IJS8_SA_S9_EEENS6_IJNS7_ILi1EEESI_SI_EEESC_SE_Li256ELb1ELb1ELb0ELb0EEENS1_19SingleTileSchedulerILb1ELb0ELb1ELi128EEEEEEEEEvNT_6ParamsE:
	.zero		1400


//--------------------- .nv.constant0._ZN7cutlass13device_kernelIN5flash19enable_sm80_to_sm89INS1_16FlashAttnFwdSm80INS1_25CollectiveMainloopFwdSm80ILi8ELi1ELb0EN4cute5tupleIJNS5_1CILi128EEENS7_ILi96EEENS7_ILi256EEEEEELi256ENS_6half_tEfNS_4arch4Sm80ELb0ELb0ELb1ELb0ELb1ELb0ELb1ELb0EEENS1_21CollectiveEpilogueFwdINS6_IJS8_SA_S9_EEENS6_IJNS7_ILi1EEESI_SI_EEESC_SE_Li256ELb0ELb1ELb0ELb0EEENS1_19SingleTileSchedulerILb0ELb0ELb1ELi128EEEEEEEEEvNT_6ParamsE --------------------------
	.section	.nv.constant0._ZN7cutlass13device_kernelIN5flash19enable_sm80_to_sm89INS1_16FlashAttnFwdSm80INS1_25CollectiveMainloopFwdSm80ILi8ELi1ELb0EN4cute5tupleIJNS5_1CILi128EEENS7_ILi96EEENS7_ILi256EEEEEELi256ENS_6half_tEfNS_4arch4Sm80ELb0ELb0ELb1ELb0ELb1ELb0ELb1ELb0EEENS1_21CollectiveEpilogueFwdINS6_IJS8_SA_S9_EEENS6_IJNS7_ILi1EEESI_SI_EEESC_SE_Li256ELb0ELb1ELb0ELb0EEENS1_19SingleTileSchedulerILb0ELb0ELb1ELi128EEEEEEEEEvNT_6ParamsE,"a",@progbits
	.sectionflags	@""
	.align	4
.nv.constant0._ZN7cutlass13device_kernelIN5flash19enable_sm80_to_sm89INS1_16FlashAttnFwdSm80INS1_25CollectiveMainloopFwdSm80ILi8ELi1ELb0EN4cute5tupleIJNS5_1CILi128EEENS7_ILi96EEENS7_ILi256EEEEEELi256ENS_6half_tEfNS_4arch4Sm80ELb0ELb0ELb1ELb0ELb1ELb0ELb1ELb0EEENS1_21CollectiveEpilogueFwdINS6_IJS8_SA_S9_EEENS6_IJNS7_ILi1EEESI_SI_EEESC_SE_Li256ELb0ELb1ELb0ELb0EEENS1_19SingleTileSchedulerILb0ELb0ELb1ELi128EEEEEEEEEvNT_6ParamsE:
	.zero		1400


//--------------------- .nv.constant0._ZN7cutlass13device_kernelIN5flash19enable_sm80_to_sm89INS1_16FlashAttnFwdSm80INS1_25CollectiveMainloopFwdSm80ILi8ELi1ELb0EN4cute5tupleIJNS5_1CILi128EEENS7_ILi96EEENS7_ILi256EEEEEELi256ENS_6half_tEfNS_4arch4Sm80ELb0ELb0ELb1ELb1ELb1ELb0ELb1ELb0EEENS1_21CollectiveEpilogueFwdINS6_IJS8_SA_S9_EEENS6_IJNS7_ILi1EEESI_SI_EEESC_SE_Li256ELb1ELb1ELb0ELb0EEENS1_19SingleTileSchedulerILb1ELb0ELb1ELi128EEEEEEEEEvNT_6ParamsE --------------------------
	.section	.nv.constant0._ZN7cutlass13device_kernelIN5flash19enable_sm80_to_sm89INS1_16FlashAttnFwdSm80INS1_25CollectiveMainloopFwdSm80ILi8ELi1ELb0EN4cute5tupleIJNS5_1CILi128EEENS7_ILi96EEENS7_ILi256EEEEEELi256ENS_6half_tEfNS_4arch4Sm80ELb0ELb0ELb1ELb1ELb1ELb0ELb1ELb0EEENS1_21CollectiveEpilogueFwdINS6_IJS8_SA_S9_EEENS6_IJNS7_ILi1EEESI_SI_EEESC_SE_Li256ELb1ELb1ELb0ELb0EEENS1_19SingleTileSchedulerILb1ELb0ELb1ELi128EEEEEEEEEvNT_6ParamsE,"a",@progbits
	.sectionflags	@""
	.align	4
.nv.constant0._ZN7cutlass13device_kernelIN5flash19enable_sm80_to_sm89INS1_16FlashAttnFwdSm80INS1_25CollectiveMainloopFwdSm80ILi8ELi1ELb0EN4cute5tupleIJNS5_1CILi128EEENS7_ILi96EEENS7_ILi256EEEEEELi256ENS_6half_tEfNS_4arch4Sm80ELb0ELb0ELb1ELb1ELb1ELb0ELb1ELb0EEENS1_21CollectiveEpilogueFwdINS6_IJS8_SA_S9_EEENS6_IJNS7_ILi1EEESI_SI_EEESC_SE_Li256ELb1ELb1ELb0ELb0EEENS1_19SingleTileSchedulerILb1ELb0ELb1ELi128EEEEEEEEEvNT_6ParamsE:
	.zero		1400


//--------------------- .nv.constant0._ZN7cutlass13device_kernelIN5flash19enable_sm80_to_sm89INS1_16FlashAttnFwdSm80INS1_25CollectiveMainloopFwdSm80ILi8ELi1ELb0EN4cute5tupleIJNS5_1CILi128EEENS7_ILi48EEENS7_ILi256EEEEEELi256ENS_6half_tEfNS_4arch4Sm80ELb0ELb0ELb1ELb1ELb1ELb1ELb1ELb0EEENS1_21CollectiveEpilogueFwdINS6_IJS8_SA_S9_EEENS6_IJNS7_ILi1EEESI_SI_EEESC_SE_Li256ELb1ELb1ELb0ELb0EEENS1_19SingleTileSchedulerILb1ELb0ELb1ELi128EEEEEEEEEvNT_6ParamsE --------------------------
	.section	.nv.constant0._ZN7cutlass13device_kernelIN5flash19enable_sm80_to_sm89INS1_16FlashAttnFwdSm80INS1_25CollectiveMainloopFwdSm80ILi8ELi1ELb0EN4cute5tupleIJNS5_1CILi128EEENS7_ILi48EEENS7_ILi256EEEEEELi256ENS_6half_tEfNS_4arch4Sm80ELb0ELb0ELb1ELb1ELb1ELb1ELb1ELb0EEENS1_21CollectiveEpilogueFwdINS6_IJS8_SA_S9_EEENS6_IJNS7_ILi1EEESI_SI_EEESC_SE_Li256ELb1ELb1ELb0ELb0EEENS1_19SingleTileSchedulerILb1ELb0ELb1ELi128EEEEEEEEEvNT_6ParamsE,"a",@progbits
	.sectionflags	@""
	.align	4
.nv.constant0._ZN7cutlass13device_kernelIN5flash19enable_sm80_to_sm89INS1_16FlashAttnFwdSm80INS1_25CollectiveMainloopFwdSm80ILi8ELi1ELb0EN4cute5tupleIJNS5_1CILi128EEENS7_ILi48EEENS7_ILi256EEEEEELi256ENS_6half_tEfNS_4arch4Sm80ELb0ELb0ELb1ELb1ELb1ELb1ELb1ELb0EEENS1_21CollectiveEpilogueFwdINS6_IJS8_SA_S9_EEENS6_IJNS7_ILi1EEESI_SI_EEESC_SE_Li256ELb1ELb1ELb0ELb0EEENS1_19SingleTileSchedulerILb1ELb0ELb1ELi128EEEEEEEEEvNT_6ParamsE:
	.zero		1400


//--------------------- .nv.constant0._ZN7cutlass13device_kernelIN5flash19enable_sm80_to_sm89INS1_16FlashAttnFwdSm80INS1_25CollectiveMainloopFwdSm80ILi8ELi1ELb0EN4cute5tupleIJNS5_1CILi128EEENS7_ILi64EEENS7_ILi256EEEEEELi256ENS_6half_tEfNS_4arch4Sm80ELb0ELb1ELb1ELb0ELb1ELb0ELb1ELb0EEENS1_21CollectiveEpilogueFwdINS6_IJS8_SA_S9_EEENS6_IJNS7_ILi1EEESI_SI_EEESC_SE_Li256ELb0ELb1ELb0ELb0EEENS1_19SingleTileSchedulerILb0ELb0ELb1ELi128EEEEEEEEEvNT_6ParamsE --------------------------
	.section	.nv.constant0._ZN7cutlass13device_kernelIN5flash19enable_sm80_to_sm89INS1_16FlashAttnFwdSm80INS1_25CollectiveMainloopFwdSm80ILi8ELi1ELb0EN4cute5tupleIJNS5_1CILi128EEENS7_ILi64EEENS7_ILi256EEEEEELi256ENS_6half_tEfNS_4arch4Sm80ELb0ELb1ELb1ELb0ELb1ELb0ELb1ELb0EEENS1_21CollectiveEpilogueFwdINS6_IJS8_SA_S9_EEENS6_IJNS7_ILi1EEESI_SI_EEESC_SE_Li256ELb0ELb1ELb0ELb0EEENS1_19SingleTileSchedulerILb0ELb0ELb1ELi128EEEEEEEEEvNT_6ParamsE,"a",@progbits
	.sectionflags	@""
	.align	4
.nv.constant0._ZN7cutlass13device_kernelIN5flash19enable_sm80_to_sm89INS1_16FlashAttnFwdSm80INS1_25CollectiveMainloopFwdSm80ILi8ELi1ELb0EN4cute5tupleIJNS5_1CILi128EEENS7_ILi64EEENS7_ILi256EEEEEELi256ENS_6half_tEfNS_4arch4Sm80ELb0ELb1ELb1ELb0ELb1ELb0ELb1ELb0EEENS1_21CollectiveEpilogueFwdINS6_IJS8_SA_S9_EEENS6_IJNS7_ILi1EEESI_SI_EEESC_SE_Li256ELb0ELb1ELb0ELb0EEENS1_19SingleTileSchedulerILb0ELb0ELb1ELi128EEEEEEEEEvNT_6ParamsE:
	.zero		1400


//--------------------- .nv.constant0._ZN7cutlass13device_kernelIN5flash19enable_sm80_to_sm89INS1_16FlashAttnFwdSm80INS1_25CollectiveMainloopFwdSm80ILi8ELi1ELb0EN4cute5tupleIJNS5_1CILi128EEENS7_ILi64EEENS7_ILi256EEEEEELi256ENS_6half_tEfNS_4arch4Sm80ELb0ELb1ELb1ELb1ELb1ELb0ELb1ELb0EEENS1_21CollectiveEpilogueFwdINS6_IJS8_SA_S9_EEENS6_IJNS7_ILi1EEESI_SI_EEESC_SE_Li256ELb1ELb1ELb0ELb0EEENS1_19SingleTileSchedulerILb1ELb0ELb1ELi128EEEEEEEEEvNT_6ParamsE --------------------------
	.section	.nv.constant0._ZN7cutlass13device_kernelIN5flash19enable_sm80_to_sm89INS1_16FlashAttnFwdSm80INS1_25CollectiveMainloopFwdSm80ILi8ELi1ELb0EN4cute5tupleIJNS5_1CILi128EEENS7_ILi64EEENS7_ILi256EEEEEELi256ENS_6half_tEfNS_4arch4Sm80ELb0ELb1ELb1ELb1ELb1ELb0ELb1ELb0EEENS1_21CollectiveEpilogueFwdINS6_IJS8_SA_S9_EEENS6_IJNS7_ILi1EEESI_SI_EEESC_SE_Li256ELb1ELb1ELb0ELb0EEENS1_19SingleTileSchedulerILb1ELb0ELb1ELi128EEEEEEEEEvNT_6ParamsE,"a",@progbits
	.sectionflags	@""
	.align	4
.nv.constant0._ZN7cutlass13device_kernelIN5flash19enable_sm80_to_sm89INS1_16FlashAttnFwdSm80INS1_25CollectiveMainloopFwdSm80ILi8ELi1ELb0EN4cute5tupleIJNS5_1CILi128EEENS7_ILi64EEENS7_ILi256EEEEEELi256ENS_6half_tEfNS_4arch4Sm80ELb0ELb1ELb1ELb1ELb1ELb0ELb1ELb0EEENS1_21CollectiveEpilogueFwdINS6_IJS8_SA_S9_EEENS6_IJNS7_ILi1EEESI_SI_EEESC_SE_Li256ELb1ELb1ELb0ELb0EEENS1_19SingleTileSchedulerILb1ELb0ELb1ELi128EEEEEEEEEvNT_6ParamsE:
	.zero		1400


//--------------------- .nv.constant0._ZN7cutlass13device_kernelIN5flash19enable_sm80_to_sm89INS1_16FlashAttnFwdSm80INS1_25CollectiveMainloopFwdSm80ILi8ELi1ELb0EN4cute5tupleIJNS5_1CILi128EEENS7_ILi48EEENS7_ILi256EEEEEELi256ENS_6half_tEfNS_4arch4Sm80ELb0ELb1ELb1ELb1ELb1ELb1ELb1ELb0EEENS1_21CollectiveEpilogueFwdINS6_IJS8_SA_S9_EEENS6_IJNS7_ILi1EEESI_SI_EEESC_SE_Li256ELb1ELb1ELb0ELb0EEENS1_19SingleTileSchedulerILb1ELb0ELb1ELi128EEEEEEEEEvNT_6ParamsE --------------------------
	.section	.nv.constant0._ZN7cutlass13device_kernelIN5flash19enable_sm80_to_sm89INS1_16FlashAttnFwdSm80INS1_25CollectiveMainloopFwdSm80ILi8ELi1ELb0EN4cute5tupleIJNS5_1CILi128EEENS7_ILi48EEENS7_ILi256EEEEEELi256ENS_6half_tEfNS_4arch4Sm80ELb0ELb1ELb1ELb1ELb1ELb1ELb1ELb0EEENS1_21CollectiveEpilogueFwdINS6_IJS8_SA_S9_EEENS6_IJNS7_ILi1EEESI_SI_EEESC_SE_Li256ELb1ELb1ELb0ELb0EEENS1_19SingleTileSchedulerILb1ELb0ELb1ELi128EEEEEEEEEvNT_6ParamsE,"a",@progbits
	.sectionflags	@""
	.align	4
.nv.constant0._ZN7cutlass13device_kernelIN5flash19enable_sm80_to_sm89INS1_16FlashAttnFwdSm80INS1_25CollectiveMainloopFwdSm80ILi8ELi1ELb0EN4cute5tupleIJNS5_1CILi128EEENS7_ILi48EEENS7_ILi256EEEEEELi256ENS_6half_tEfNS_4arch4Sm80ELb0ELb1ELb1ELb1ELb1ELb1ELb1ELb0EEENS1_21CollectiveEpilogueFwdINS6_IJS8_SA_S9_EEENS6_IJNS7_ILi1EEESI_SI_EEESC_SE_Li256ELb1ELb1ELb0ELb0EEENS1_19SingleTileSchedulerILb1ELb0ELb1ELi128EEEEEEEEEvNT_6ParamsE:
	.zero		1400


//--------------------- .nv.constant0._ZN7cutlass13device_kernelIN5flash19enable_sm80_to_sm89INS1_16FlashAttnFwdSm80INS1_25CollectiveMainloopFwdSm80ILi8ELi1ELb0EN4cute5tupleIJNS5_1CILi128EEENS7_ILi96EEENS7_ILi256EEEEEELi256ENS_6half_tEfNS_4arch4Sm80ELb1ELb0ELb1ELb0ELb1ELb0ELb1ELb0EEENS1_21CollectiveEpilogueFwdINS6_IJS8_SA_S9_EEENS6_IJNS7_ILi1EEESI_SI_EEESC_SE_Li256ELb0ELb1ELb0ELb0EEENS1_30DynamicPersistentTileSchedulerILi256ELi256ELb0ELb1ELb0EEEEEEEEEvNT_6ParamsE --------------------------
	.section	.nv.constant0._ZN7cutlass13device_kernelIN5flash19enable_sm80_to_sm89INS1_16FlashAttnFwdSm80INS1_25CollectiveMainloopFwdSm80ILi8ELi1ELb0EN4cute5tupleIJNS5_1CILi128EEENS7_ILi96EEENS7_ILi256EEEEEELi256ENS_6half_tEfNS_4arch4Sm80ELb1ELb0ELb1ELb0ELb1ELb0ELb1ELb0EEENS1_21CollectiveEpilogueFwdINS6_IJS8_SA_S9_EEENS6_IJNS7_ILi1EEESI_SI_EEESC_SE_Li256ELb0ELb1ELb0ELb0EEENS1_30DynamicPersistentTileSchedulerILi256ELi256ELb0ELb1ELb0EEEEEEEEEvNT_6ParamsE,"a",@progbits
	.sectionflags	@""
	.align	4
.nv.constant0._ZN7cutlass13device_kernelIN5flash19enable_sm80_to_sm89INS1_16FlashAttnFwdSm80INS1_25CollectiveMainloopFwdSm80ILi8ELi1ELb0EN4cute5tupleIJNS5_1CILi128EEENS7_ILi96EEENS7_ILi256EEEEEELi256ENS_6half_tEfNS_4arch4Sm80ELb1ELb0ELb1ELb0ELb1ELb0ELb1ELb0EEENS1_21CollectiveEpilogueFwdINS6_IJS8_SA_S9_EEENS6_IJNS7_ILi1EEESI_SI_EEESC_SE_Li256ELb0ELb1ELb0ELb0EEENS1_30DynamicPersistentTileSchedulerILi256ELi256ELb0ELb1ELb0EEEEEEEEEvNT_6ParamsE:
	.zero		1416


//--------------------- .nv.constant0._ZN7cutlass13device_kernelIN5flash19enable_sm80_to_sm89INS1_16FlashAttnFwdSm80INS1_25CollectiveMainloopFwdSm80ILi8ELi1ELb0EN4cute5tupleIJNS5_1CILi128EEENS7_ILi96EEENS7_ILi256EEEEEELi256ENS_6half_tEfNS_4arch4Sm80ELb1ELb0ELb1ELb1ELb1ELb0ELb1ELb0EEENS1_21CollectiveEpilogueFwdINS6_IJS8_SA_S9_EEENS6_IJNS7_ILi1EEESI_SI_EEESC_SE_Li256ELb1ELb1ELb0ELb0EEENS1_19SingleTileSchedulerILb1ELb0ELb1ELi128EEEEEEEEEvNT_6ParamsE --------------------------
	.section	.nv.constant0._ZN7cutlass13device_kernelIN5flash19enable_sm80_to_sm89INS1_16FlashAttnFwdSm80INS1_25CollectiveMainloopFwdSm80ILi8ELi1ELb0EN4cute5tupleIJNS5_1CILi128EEENS7_ILi96EEENS7_ILi256EEEEEELi256ENS_6half_tEfNS_4arch4Sm80ELb1ELb0ELb1ELb1ELb1ELb0ELb1ELb0EEENS1_21CollectiveEpilogueFwdINS6_IJS8_SA_S9_EEENS6_IJNS7_ILi1EEESI_SI_EEESC_SE_Li256ELb1ELb1ELb0ELb0EEENS1_19SingleTileSchedulerILb1ELb0ELb1ELi128EEEEEEEEEvNT_6ParamsE,"a",@progbits
	.sectionflags	@""
	.align	4
.nv.constant0._ZN7cutlass13device_kernelIN5flash19enable_sm80_to_sm89INS1_16FlashAttnFwdSm80INS1_25CollectiveMainloopFwdSm80ILi8ELi1ELb0EN4cute5tupleIJNS5_1CILi128EEENS7_ILi96EEENS7_ILi256EEEEEELi256ENS_6half_tEfNS_4arch4Sm80ELb1ELb0ELb1ELb1ELb1ELb0ELb1ELb0EEENS1_21CollectiveEpilogueFwdINS6_IJS8_SA_S9_EEENS6_IJNS7_ILi1EEESI_SI_EEESC_SE_Li256ELb1ELb1ELb0ELb0EEENS1_19SingleTileSchedulerILb1ELb0ELb1ELi128EEEEEEEEEvNT_6ParamsE:
	.zero		1400


//--------------------- .nv.constant0._ZN7cutlass13device_kernelIN5flash19enable_sm80_to_sm89INS1_16FlashAttnFwdSm80INS1_25CollectiveMainloopFwdSm80ILi8ELi1ELb0EN4cute5tupleIJNS5_1CILi128EEENS7_ILi48EEENS7_ILi256EEEEEELi256ENS_6half_tEfNS_4arch4Sm80ELb1ELb0ELb1ELb1ELb1ELb1ELb1ELb0EEENS1_21CollectiveEpilogueFwdINS6_IJS8_SA_S9_EEENS6_IJNS7_ILi1EEESI_SI_EEESC_SE_Li256ELb1ELb1ELb0ELb0EEENS1_19SingleTileSchedulerILb1ELb0ELb1ELi128EEEEEEEEEvNT_6ParamsE --------------------------
	.section	.nv.constant0._ZN7cutlass13device_kernelIN5flash19enable_sm80_to_sm89INS1_16FlashAttnFwdSm80INS1_25CollectiveMainloopFwdSm80ILi8ELi1ELb0EN4cute5tupleIJNS5_1CILi128EEENS7_ILi48EEENS7_ILi256EEEEEELi256ENS_6half_tEfNS_4arch4Sm80ELb1ELb0ELb1ELb1ELb1ELb1ELb1ELb0EEENS1_21CollectiveEpilogueFwdINS6_IJS8_SA_S9_EEENS6_IJNS7_ILi1EEESI_SI_EEESC_SE_Li256ELb1ELb1ELb0ELb0EEENS1_19SingleTileSchedulerILb1ELb0ELb1ELi128EEEEEEEEEvNT_6ParamsE,"a",@progbits
	.sectionflags	@""
	.align	4
.nv.constant0._ZN7cutlass13device_kernelIN5flash19enable_sm80_to_sm89INS1_16FlashAttnFwdSm80INS1_25CollectiveMainloopFwdSm80ILi8ELi1ELb0EN4cute5tupleIJNS5_1CILi128EEENS7_ILi48EEENS7_ILi256EEEEEELi256ENS_6half_tEfNS_4arch4Sm80ELb1ELb0ELb1ELb1ELb1ELb1ELb1ELb0EEENS1_21CollectiveEpilogueFwdINS6_IJS8_SA_S9_EEENS6_IJNS7_ILi1EEESI_SI_EEESC_SE_Li256ELb1ELb1ELb0ELb0EEENS1_19SingleTileSchedulerILb1ELb0ELb1ELi128EEEEEEEEEvNT_6ParamsE:
	.zero		1400


//--------------------- .text._ZN7cutlass13device_kernelIN5flash19enable_sm80_to_sm89INS1_16FlashAttnFwdSm80INS1_25CollectiveMainloopFwdSm80ILi8ELi1ELb1EN4cute5tupleIJNS5_1CILi128EEENS7_ILi64EEENS7_ILi256EEEEEELi256ENS_6half_tEfNS_4arch4Sm80ELb0ELb0ELb1ELb0ELb1ELb0ELb1ELb0EEENS1_21CollectiveEpilogueFwdINS6_IJS8_SA_S9_EEENS6_IJNS7_ILi1EEESI_SI_EEESC_SE_Li256ELb0ELb1ELb0ELb0EEENS1_19SingleTileSchedulerILb0ELb0ELb1ELi128EEEEEEEEEvNT_6ParamsE --------------------------
	.section	.text._ZN7cutlass13device_kernelIN5flash19enable_sm80_to_sm89INS1_16FlashAttnFwdSm80INS1_25CollectiveMainloopFwdSm80ILi8ELi1ELb1EN4cute5tupleIJNS5_1CILi128EEENS7_ILi64EEENS7_ILi256EEEEEELi256ENS_6half_tEfNS_4arch4Sm80ELb0ELb0ELb1ELb0ELb1ELb0ELb1ELb0EEENS1_21CollectiveEpilogueFwdINS6_IJS8_SA_S9_EEENS6_IJNS7_ILi1EEESI_SI_EEESC_SE_Li256ELb0ELb1ELb0ELb0EEENS1_19SingleTileSchedulerILb0ELb0ELb1ELi128EEEEEEEEEvNT_6ParamsE,"ax",@progbits
	.sectioninfo	@"SHI_REGISTERS=255"
	.align	128
.text._ZN7cutlass13device_kernelIN5flash19enable_sm80_to_sm89INS1_16FlashAttnFwdSm80INS1_25CollectiveMainloopFwdSm80ILi8ELi1ELb1EN4cute5tupleIJNS5_1CILi128EEENS7_ILi64EEENS7_ILi256EEEEEELi256ENS_6half_tEfNS_4arch4Sm80ELb0ELb0ELb1ELb0ELb1ELb0ELb1ELb0EEENS1_21CollectiveEpilogueFwdINS6_IJS8_SA_S9_EEENS6_IJNS7_ILi1EEESI_SI_EEESC_SE_Li256ELb0ELb1ELb0ELb0EEENS1_19SingleTileSchedulerILb0ELb0ELb1ELi128EEEEEEEEEvNT_6ParamsE:
        .type           _ZN7cutlass13device_kernelIN5flash19enable_sm80_to_sm89INS1_16FlashAttnFwdSm80INS1_25CollectiveMainloopFwdSm80ILi8ELi1ELb1EN4cute5tupleIJNS5_1CILi128EEENS7_ILi64EEENS7_ILi256EEEEEELi256ENS_6half_tEfNS_4arch4Sm80ELb0ELb0ELb1ELb0ELb1ELb0ELb1ELb0EEENS1_21CollectiveEpilogueFwdINS6_IJS8_SA_S9_EEENS6_IJNS7_ILi1EEESI_SI_EEESC_SE_Li256ELb0ELb1ELb0ELb0EEENS1_19SingleTileSchedulerILb0ELb0ELb1ELi128EEEEEEEEEvNT_6ParamsE,@function
        .size           _ZN7cutlass13device_kernelIN5flash19enable_sm80_to_sm89INS1_16FlashAttnFwdSm80INS1_25CollectiveMainloopFwdSm80ILi8ELi1ELb1EN4cute5tupleIJNS5_1CILi128EEENS7_ILi64EEENS7_ILi256EEEEEELi256ENS_6half_tEfNS_4arch4Sm80ELb0ELb0ELb1ELb0ELb1ELb0ELb1ELb0EEENS1_21CollectiveEpilogueFwdINS6_IJS8_SA_S9_EEENS6_IJNS7_ILi1EEESI_SI_EEESC_SE_Li256ELb0ELb1ELb0ELb0EEENS1_19SingleTileSchedulerILb0ELb0ELb1ELi128EEEEEEEEEvNT_6ParamsE,(.L_x_1766 - _ZN7cutlass13device_kernelIN5flash19enable_sm80_to_sm89INS1_16FlashAttnFwdSm80INS1_25CollectiveMainloopFwdSm80ILi8ELi1ELb1EN4cute5tupleIJNS5_1CILi128EEENS7_ILi64EEENS7_ILi256EEEEEELi256ENS_6half_tEfNS_4arch4Sm80ELb0ELb0ELb1ELb0ELb1ELb0ELb1ELb0EEENS1_21CollectiveEpilogueFwdINS6_IJS8_SA_S9_EEENS6_IJNS7_ILi1EEESI_SI_EEESC_SE_Li256ELb0ELb1ELb0ELb0EEENS1_19SingleTileSchedulerILb0ELb0ELb1ELi128EEEEEEEEEvNT_6ParamsE)
        .other          _ZN7cutlass13device_kernelIN5flash19enable_sm80_to_sm89INS1_16FlashAttnFwdSm80INS1_25CollectiveMainloopFwdSm80ILi8ELi1ELb1EN4cute5tupleIJNS5_1CILi128EEENS7_ILi64EEENS7_ILi256EEEEEELi256ENS_6half_tEfNS_4arch4Sm80ELb0ELb0ELb1ELb0ELb1ELb0ELb1ELb0EEENS1_21CollectiveEpilogueFwdINS6_IJS8_SA_S9_EEENS6_IJNS7_ILi1EEESI_SI_EEESC_SE_Li256ELb0ELb1ELb0ELb0EEENS1_19SingleTileSchedulerILb0ELb0ELb1ELi128EEEEEEEEEvNT_6ParamsE,@"STO_CUDA_ENTRY STV_DEFAULT"
_ZN7cutlass13device_kernelIN5flash19enable_sm80_to_sm89INS1_16FlashAttnFwdSm80INS1_25CollectiveMainloopFwdSm80ILi8ELi1ELb1EN4cute5tupleIJNS5_1CILi128EEENS7_ILi64EEENS7_ILi256EEEEEELi256ENS_6half_tEfNS_4arch4Sm80ELb0ELb0ELb1ELb0ELb1ELb0ELb1ELb0EEENS1_21CollectiveEpilogueFwdINS6_IJS8_SA_S9_EEENS6_IJNS7_ILi1EEESI_SI_EEESC_SE_Li256ELb0ELb1ELb0ELb0EEENS1_19SingleTileSchedulerILb0ELb0ELb1ELi128EEEEEEEEEvNT_6ParamsE:
[----:B------:R-:W-:-:S03]  /*0000*/  MOV R1, c[0x0][0x28] ;  /* 0x00000a0000017a02 */ /* 0x000fc60000000f00 */
[----:B------:R-:W1:Y:S01]  /*0010*/  S2UR UR16, SR_CTAID.Z ;  /* 0x00000000001079c3 */ /* 0x000e620000002700 */
[----:B------:R-:W-:Y:S02]  /*0020*/  IADD3 R1, R1, -0xc0, RZ ;  /* 0xffffff4001017810 */ /* 0x000fe40007ffe0ff */
[----:B-1----:R-:W-:-:S13]  /*0030*/  ISETP.LE.AND P0, PT, RZ, UR16, PT ;  /* 0x00000010ff007c0c */ /* 0x002fda000bf03270 */
[----:B------:R-:W-:Y:S05]  /*0040*/  @!P0 EXIT ;  /* 0x000000000000894d */ /* 0x000fea0003800000 */
[----:B------:R-:W-:Y:S02]  /*0050*/  ULDC.64 UR6, c[0x0][0x370] ;  /* 0x0000dc0000067ab9 */ /* 0x000fe40000000a00 */
[----:B------:R-:W-:Y:S02]  /*0060*/  UISETP.NE.U32.AND UP1, UPT, URZ, UR6, UPT ;  /* 0x000000063f00728c */ /* 0x000fe4000bf25070 */
[----:B------:R-:W-:Y:S02]  /*0070*/  ULDC.64 UR4, c[0x0][0x340] ;  /* 0x0000d00000047ab9 */ /* 0x000fe40000000a00 */
[----:B------:R-:W-:Y:S02]  /*0080*/  UISETP.NE.AND.EX UP1, UPT, URZ, UR7, UPT, UP1 ;  /* 0x000000073f00728c */ /* 0x000fe4000bf25310 */
[----:B------:R-:W-:Y:S02]  /*0090*/  UISETP.NE.U32.AND UP0, UPT, URZ, UR4, UPT ;  /* 0x000000043f00728c */ /* 0x000fe4000bf05070 */
[----:B------:R-:W-:-:S02]  /*00a0*/  ULDC.64 UR8, c[0x0][0x370] ;  /* 0x0000dc0000087ab9 */ /* 0x000fc40000000a00 */
[----:B------:R-:W-:Y:S01]  /*00b0*/  UISETP.NE.AND.EX UP0, UPT, URZ, UR5, UPT, UP0 ;  /* 0x000000053f00728c */ /* 0x000fe2000bf05300 */
[----:B------:R-:W-:Y:S01]  /*00c0*/  PLOP3.LUT P1, PT, PT, PT, UP1, 0x80, 0x0 ;  /* 0x000000000000781c */ /* 0x000fe20003f2f018 */
[----:B------:R-:W-:Y:S02]  /*00d0*/  ULDC.64 UR14, c[0x0][0x118] ;  /* 0x00004600000e7ab9 */ /* 0x000fe40000000a00 */
[----:B------:R-:W-:Y:S02]  /*00e0*/  ULDC.64 UR6, c[0x0][0x340] ;  /* 0x0000d00000067ab9 */ /* 0x000fe40000000a00 */
[----:B------:R-:W-:Y:S01]  /*00f0*/  @UP1 UMOV UR5, 0x4 ;  /* 0x0000000400051882 */ /* 0x000fe20000000000 */
[----:B------:R-:W-:Y:S01]  /*0100*/  PLOP3.LUT P0, PT, PT, PT, UP0, 0x80, 0x0 ;  /* 0x000000000000781c */ /* 0x000fe20003f0f008 */
[----:B------:R-:W-:-:S03]  /*0110*/  @UP1 UIMAD.WIDE UR8, UR16, UR5, UR8 ;  /* 0x00000005100812a5 */ /* 0x000fc6000f8e0208 */
[----:B------:R-:W-:Y:S02]  /*0120*/  @UP0 UMOV UR4, 0x4 ;  /* 0x0000000400040882 */ /* 0x000fe40000000000 */
[----:B------:R-:W-:Y:S01]  /*0130*/  @UP0 UIMAD.WIDE UR4, UR16, UR4, UR6 ;  /* 0x00000004100402a5 */ /* 0x000fe2000f8e0206 */
[----:B------:R-:W-:Y:S02]  /*0140*/  IMAD.U32 R4, RZ, RZ, UR8 ;  /* 0x00000008ff047e24 */ /* 0x000fe4000f8e00ff */
[----:B------:R-:W-:-:S03]  /*0150*/  IMAD.U32 R5, RZ, RZ, UR9 ;  /* 0x00000009ff057e24 */ /* 0x000fc6000f8e00ff */
[----:B------:R-:W-:Y:S01]  /*0160*/  IMAD.U32 R2, RZ, RZ, UR4 ;  /* 0x00000004ff027e24 */ /* 0x000fe2000f8e00ff */
[----:B------:R-:W-:Y:S01]  /*0170*/  ULDC UR4, c[0x0][0x2ac] ;  /* 0x0000ab0000047ab9 */ /* 0x000fe20000000800 */
[----:B------:R-:W2:Y:S01]  /*0180*/  @P1 LDG.E R4, [R4.64] ;  /* 0x0000000e04041981 */ /* 0x000ea2000c1e1900 */
[----:B------:R-:W-:-:S05]  /*0190*/  IMAD.U32 R3, RZ, RZ, UR5 ;  /* 0x00000005ff037e24 */ /* 0x000fca000f8e00ff */
[----:B------:R1:W3:Y:S04]  /*01a0*/  @P0 LDG.E R2, [R2.64] ;  /* 0x0000000e02020981 */ /* 0x0002e8000c1e1900 */
[----:B------:R-:W4:Y:S01]  /*01b0*/  S2R R27, SR_TID.X ;  /* 0x00000000001b7919 */ /* 0x000f220000002100 */
[----:B------:R-:W-:Y:S02]  /*01c0*/  ULDC UR6, c[0x0][0x1d0] ;  /* 0x0000740000067ab9 */ /* 0x000fe40000000800 */
[----:B------:R-:W-:Y:S02]  /*01d0*/  UIMAD UR6, UR4, UR6, 0x3f ;  /* 0x0000003f040674a4 */ /* 0x000fe4000f8e0206 */
[----:B------:R-:W-:Y:S02]  /*01e0*/  UMOV UR11, URZ ;  /* 0x0000003f000b7c82 */ /* 0x000fe40008000000 */
[----:B------:R-:W-:-:S04]  /*01f0*/  USHF.R.S32.HI UR5, URZ, 0x1f, UR6 ;  /* 0x0000001f3f057899 */ /* 0x000fc80008011406 */
[----:B------:R-:W-:Y:S01]  /*0200*/  ULEA.HI UR5, UR5, UR6, URZ, 0x6 ;  /* 0x0000000605057291 */ /* 0x000fe2000f8f303f */
[----:B----4-:R-:W-:-:S04]  /*0210*/  SHF.R.S32.HI R26, RZ, 0x1f, R27 ;  /* 0x0000001fff1a7819 */ /* 0x010fc8000001141b */
[----:B-1----:R-:W-:Y:S01]  /*0220*/  LEA.HI R3, R26, R27, RZ, 0x3 ;  /* 0x0000001b1a037211 */ /* 0x002fe200078f18ff */
[----:B------:R-:W-:-:S03]  /*0230*/  USHF.R.S32.HI UR8, URZ, 0x6, UR5 ;  /* 0x000000063f087899 */ /* 0x000fc60008011405 */
[----:B------:R-:W-:Y:S02]  /*0240*/  LOP3.LUT R0, R3, 0xfffffff8, RZ, 0xc0, !PT ;  /* 0xfffffff803007812 */ /* 0x000fe400078ec0ff */
[----:B------:R-:W-:-:S03]  /*0250*/  SHF.R.S32.HI R18, RZ, 0x3, R3 ;  /* 0x00000003ff127819 */ /* 0x000fc60000011403 */
[----:B------:R-:W-:Y:S02]  /*0260*/  IMAD.IADD R20, R27, 0x1, -R0 ;  /* 0x000000011b147824 */ /* 0x000fe400078e0a00 */
[----:B------:R-:W-:Y:S02]  /*0270*/  IMAD.U32 R0, RZ, RZ, UR8 ;  /* 0x00000008ff007e24 */ /* 0x000fe4000f8e00ff */
[----:B------:R-:W-:Y:S02]  /*0280*/  IMAD R86, R20, 0x20, R18 ;  /* 0x0000002014567824 */ /* 0x000fe400078e0212 */
[----:B------:R-:W-:Y:S01]  /*0290*/  IMAD.MOV.U32 R87, RZ, RZ, c[0x0][0x2b8] ;  /* 0x0000ae00ff577624 */ /* 0x000fe200078e00ff */
[----:B------:R-:W-:Y:S01]  /*02a0*/  ULDC UR10, c[0x0][0x1d0] ;  /* 0x00007400000a7ab9 */ /* 0x000fe20000000800 */
[----:B------:R-:W-:Y:S01]  /*02b0*/  IMAD R0, R0, 0x40, R86 ;  /* 0x0000004000007824 */ /* 0x000fe200078e0256 */
[----:B------:R-:W-:Y:S02]  /*02c0*/  UIMAD UR10, UR4, UR10, URZ ;  /* 0x0000000a040a72a4 */ /* 0x000fe4000f8e023f */
[----:B------:R-:W-:Y:S01]  /*02d0*/  ISETP.NE.AND P2, PT, R87, 0x1, PT ;  /* 0x000000015700780c */ /* 0x000fe20003f45270 */
[----:B------:R-:W-:Y:S01]  /*02e0*/  ULDC.64 UR4, c[0x0][0x2b0] ;  /* 0x0000ac0000047ab9 */ /* 0x000fe20000000a00 */
[----:B------:R-:W-:-:S02]  /*02f0*/  IADD3 R0, R0, -0x40, RZ ;  /* 0xffffffc000007810 */ /* 0x000fc40007ffe0ff */
[----:B------:R-:W-:Y:S01]  /*0300*/  LOP3.LUT R176, R176, 0xffffffef, RZ, 0xc0, !PT ;  /* 0xffffffefb0b07812 */ /* 0x000fe200078ec0ff */
[----:B------:R-:W-:-:S08]  /*0310*/  IMAD.MOV.U32 R36, RZ, RZ, RZ ;  /* 0x000000ffff247224 */ /* 0x000fd000078e00ff */
[----:B------:R-:W-:Y:S01]  /*0320*/  @P2 LOP3.LUT R176, R176, 0x10, RZ, 0xfc, !PT ;  /* 0x00000010b0b02812 */ /* 0x000fe200078efcff */
[----:B------:R-:W1:Y:S01]  /*0330*/  S2UR UR9, SR_CTAID.Y ;  /* 0x00000000000979c3 */ /* 0x000e620000002600 */
[----:B------:R-:W4:Y:S01]  /*0340*/  S2R R7, SR_CTAID.X ;  /* 0x0000000000077919 */ /* 0x000f220000002500 */
[----:B------:R-:W-:Y:S01]  /*0350*/  IMAD.MOV.U32 R11, RZ, RZ, c[0x0][0x2c4] ;  /* 0x0000b100ff0b7624 */ /* 0x000fe200078e00ff */
[----:B------:R-:W-:Y:S01]  /*0360*/  USHF.R.S32.HI UR18, URZ, 0x1f, UR16 ;  /* 0x0000001f3f127899 */ /* 0x000fe20008011410 */
[----:B----4-:R-:W-:Y:S01]  /*0370*/  IMAD R8, R7, 0x80, R86 ;  /* 0x0000008007087824 */ /* 0x010fe200078e0256 */
[----:B------:R-:W-:Y:S06]  /*0380*/  BAR.SYNC.DEFER_BLOCKING 0x0 ;  /* 0x0000000000007b1d */ /* 0x000fec0000010000 */
[----:B--2---:R-:W2:Y:S08]  /*0390*/  @P1 R2UR UR11, R4 ;  /* 0x00000000040b13c2 */ /* 0x004eb000000e0000 */
[----:B---3--:R3:W4:Y:S01]  /*03a0*/  @P0 R2UR UR7, R2 ;  /* 0x00000000020703c2 */ /* 0x00872200000e0000 */
[----:B------:R-:W-:Y:S01]  /*03b0*/  ISETP.GE.AND P0, PT, R0, UR10, PT ;  /* 0x0000000a00007c0c */ /* 0x000fe2000bf06270 */
[----:B----4-:R-:W-:-:S02]  /*03c0*/  @!UP0 UMOV UR7, UR16 ;  /* 0x0000001000078c82 */ /* 0x010fc40008000000 */
[----:B------:R-:W-:Y:S01]  /*03d0*/  USHF.R.S32.HI UR6, URZ, 0x1f, UR7 ;  /* 0x0000001f3f067899 */ /* 0x000fe20008011407 */
[----:B------:R-:W-:-:S03]  /*03e0*/  ISETP.GT.OR P0, PT, R86, 0x3f, P0 ;  /* 0x0000003f5600780c */ /* 0x000fc60000704670 */
[----:B------:R-:W-:Y:S01]  /*03f0*/  UIMAD UR6, UR6, UR4, URZ ;  /* 0x00000004060672a4 */ /* 0x000fe2000f8e023f */
[----:B--2---:R-:W-:Y:S01]  /*0400*/  IADD3 R15, R0, UR11, RZ ;  /* 0x0000000b000f7c10 */ /* 0x004fe2000fffe0ff */
[----:B------:R-:W-:-:S04]  /*0410*/  UIMAD.WIDE.U32 UR12, UR7, UR4, URZ ;  /* 0x00000004070c72a5 */ /* 0x000fc8000f8e003f */
[----:B------:R-:W-:Y:S01]  /*0420*/  @P2 IMAD.HI.U32 R0, R15, c[0x0][0x2bc], RZ ;  /* 0x0000af000f002a27 */ /* 0x000fe200078e00ff */
[----:B------:R-:W-:-:S03]  /*0430*/  UIMAD UR6, UR7, UR5, UR6 ;  /* 0x00000005070672a4 */ /* 0x000fc6000f8e0206 */
[----:B------:R-:W-:Y:S01]  /*0440*/  IMAD.MOV.U32 R12, RZ, RZ, R15 ;  /* 0x000000ffff0c7224 */ /* 0x000fe200078e000f */
[----:B------:R-:W-:Y:S01]  /*0450*/  @P2 SHF.R.U32.HI R12, RZ, c[0x0][0x2c0], R0 ;  /* 0x0000b000ff0c2a19 */ /* 0x000fe20000011600 */
[----:B------:R-:W-:Y:S02]  /*0460*/  UIADD3 UR6, UR13, UR6, URZ ;  /* 0x000000060d067290 */ /* 0x000fe4000fffe03f */
[----:B-1----:R-:W-:Y:S01]  /*0470*/  USHF.R.S32.HI UR7, URZ, 0x1f, UR9 ;  /* 0x0000001f3f077899 */ /* 0x002fe20008011409 */
[----:B------:R-:W-:Y:S01]  /*0480*/  @!P0 IADD3 R0, P2, R12, UR12, RZ ;  /* 0x0000000c0c008c10 */ /* 0x000fe2000ff5e0ff */
[----:B------:R-:W-:-:S03]  /*0490*/  ULDC.64 UR4, c[0x0][0x1b8] ;  /* 0x00006e0000047ab9 */ /* 0x000fc60000000a00 */
[----:B---3--:R-:W-:Y:S02]  /*04a0*/  @!P0 LEA R2, P1, R0, c[0x0][0x2a0], 0x2 ;  /* 0x0000a80000028a11 */ /* 0x008fe400078210ff */
[----:B------:R-:W-:-:S04]  /*04b0*/  @!P0 LEA.HI.X.SX32 R3, R12, UR6, 0x1, P2 ;  /* 0x000000060c038c11 */ /* 0x000fc800090f0eff */
[----:B------:R-:W-:-:S05]  /*04c0*/  @!P0 LEA.HI.X R3, R0, c[0x0][0x2a4], R3, 0x2, P1 ;  /* 0x0000a90000038a11 */ /* 0x000fca00008f1403 */
[----:B------:R1:W2:Y:S01]  /*04d0*/  @!P0 LDG.E R36, [R2.64] ;  /* 0x0000000e02248981 */ /* 0x0002a2000c1e1900 */
[----:B------:R-:W-:Y:S01]  /*04e0*/  ISETP.NE.AND P0, PT, R11, 0x1, PT ;  /* 0x000000010b00780c */ /* 0x000fe20003f05270 */
[----:B------:R-:W-:Y:S02]  /*04f0*/  UIMAD UR17, UR7, UR4, URZ ;  /* 0x00000004071172a4 */ /* 0x000fe4000f8e023f */
[----:B------:R-:W-:Y:S02]  /*0500*/  UIMAD.WIDE.U32 UR20, UR9, UR4, URZ ;  /* 0x00000004091472a5 */ /* 0x000fe4000f8e003f */
[----:B------:R-:W-:-:S03]  /*0510*/  UIMAD UR17, UR9, UR5, UR17 ;  /* 0x00000005091172a4 */ /* 0x000fc6000f8e0211 */
[----:B------:R-:W-:Y:S02]  /*0520*/  ULDC.64 UR4, c[0x0][0x1c0] ;  /* 0x0000700000047ab9 */ /* 0x000fe40000000a00 */
[----:B------:R-:W-:Y:S02]  /*0530*/  UIMAD UR18, UR18, UR4, URZ ;  /* 0x00000004121272a4 */ /* 0x000fe4000f8e023f */
[----:B------:R-:W-:Y:S01]  /*0540*/  UIADD3 UR21, UR21, UR17, URZ ;  /* 0x0000001115157290 */ /* 0x000fe2000fffe03f */
[----:B------:R-:W-:Y:S01]  /*0550*/  @P0 IMAD.HI.U32 R0, R8, c[0x0][0x2c8], RZ ;  /* 0x0000b20008000a27 */ /* 0x000fe200078e00ff */
[----:B------:R-:W-:Y:S02]  /*0560*/  UIMAD UR5, UR16, UR5, UR18 ;  /* 0x00000005100572a4 */ /* 0x000fe4000f8e0212 */
[----:B------:R-:W-:Y:S01]  /*0570*/  UIMAD.WIDE.U32 UR16, UR16, UR4, UR20 ;  /* 0x00000004101072a5 */ /* 0x000fe2000f8e0014 */
[----:B------:R-:W-:Y:S01]  /*0580*/  IMAD.MOV.U32 R4, RZ, RZ, R8 ;  /* 0x000000ffff047224 */ /* 0x000fe200078e0008 */
[----:B------:R-:W-:-:S02]  /*0590*/  @P0 SHF.R.U32.HI R4, RZ, c[0x0][0x2cc], R0 ;  /* 0x0000b300ff040a19 */ /* 0x000fc40000011600 */
[----:B------:R-:W-:Y:S02]  /*05a0*/  UIADD3 UR5, UR17, UR5, URZ ;  /* 0x0000000511057290 */ /* 0x000fe4000fffe03f */
[--C-:B------:R-:W-:Y:S01]  /*05b0*/  SHF.R.S32.HI R5, RZ, 0x1f, R4.reuse ;  /* 0x0000001fff057819 */ /* 0x100fe20000011404 */
[----:B------:R-:W-:Y:S02]  /*05c0*/  IMAD.MOV R0, RZ, RZ, -R4 ;  /* 0x000000ffff007224 */ /* 0x000fe400078e0a04 */
[----:B-1----:R-:W-:Y:S02]  /*05d0*/  IMAD.U32 R3, RZ, RZ, UR17 ;  /* 0x00000011ff037e24 */ /* 0x002fe4000f8e00ff */
[----:B------:R-:W-:Y:S02]  /*05e0*/  IMAD R6, R5, c[0x0][0x1b0], RZ ;  /* 0x00006c0005067a24 */ /* 0x000fe400078e02ff */
[----:B------:R-:W-:Y:S02]  /*05f0*/  IMAD.U32 R2, RZ, RZ, UR16 ;  /* 0x00000010ff027e24 */ /* 0x000fe4000f8e00ff */
[----:B------:R-:W-:-:S02]  /*0600*/  IMAD.U32 R3, RZ, RZ, UR5 ;  /* 0x00000005ff037e24 */ /* 0x000fc4000f8e00ff */
[----:B------:R-:W-:Y:S01]  /*0610*/  IMAD.SHL.U32 R179, R20, 0x8, RZ ;  /* 0x0000000814b37824 */ /* 0x000fe200078e00ff */
[----:B------:R-:W-:Y:S01]  /*0620*/  STL [R1+0x88], R86 ;  /* 0x0000885601007387 */ /* 0x000fe20000100800 */
[----:B------:R-:W-:Y:S01]  /*0630*/  IMAD R5, R0, c[0x0][0x2c4], R8 ;  /* 0x0000b10000057a24 */ /* 0x000fe200078e0208 */
[----:B------:R-:W-:Y:S01]  /*0640*/  LEA.HI R16, R26, R27, RZ, 0x4 ;  /* 0x0000001b1a107211 */ /* 0x000fe200078f20ff */
[----:B------:R-:W-:Y:S01]  /*0650*/  IMAD.WIDE.U32 R2, R4, c[0x0][0x1b0], R2 ;  /* 0x00006c0004027a25 */ /* 0x000fe200078e0002 */
[----:B------:R-:W-:-:S03]  /*0660*/  ULDC.64 UR4, c[0x0][0x1e8] ;  /* 0x00007a0000047ab9 */ /* 0x000fc60000000a00 */
[----:B------:R-:W-:Y:S01]  /*0670*/  IMAD R0, R4, c[0x0][0x1b4], R6 ;  /* 0x00006d0004007a24 */ /* 0x000fe200078e0206 */
[----:B------:R-:W-:-:S03]  /*0680*/  SHF.R.S32.HI R4, RZ, 0x1f, R5 ;  /* 0x0000001fff047819 */ /* 0x000fc60000011405 */
[----:B------:R-:W-:Y:S02]  /*0690*/  IMAD.IADD R3, R3, 0x1, R0 ;  /* 0x0000000103037824 */ /* 0x000fe400078e0200 */
[----:B------:R-:W-:Y:S02]  /*06a0*/  IMAD R0, R4, c[0x0][0x1a8], RZ ;  /* 0x00006a0004007a24 */ /* 0x000fe400078e02ff */
[----:B------:R-:W-:-:S04]  /*06b0*/  IMAD.WIDE.U32 R2, R5, c[0x0][0x1a8], R2 ;  /* 0x00006a0005027a25 */ /* 0x000fc800078e0002 */
[----:B------:R-:W-:Y:S01]  /*06c0*/  IMAD R0, R5, c[0x0][0x1ac], R0 ;  /* 0x00006b0005007a24 */ /* 0x000fe200078e0200 */
[----:B------:R-:W-:-:S03]  /*06d0*/  LEA R14, P0, R2, c[0x0][0x160], 0x1 ;  /* 0x00005800020e7a11 */ /* 0x000fc600078008ff */
[----:B------:R-:W-:Y:S02]  /*06e0*/  IMAD.IADD R0, R3, 0x1, R0 ;  /* 0x0000000103007824 */ /* 0x000fe400078e0200 */
[----:B------:R-:W-:Y:S02]  /*06f0*/  IMAD.SHL.U32 R3, R18, 0x40, RZ ;  /* 0x0000004012037824 */ /* 0x000fe400078e00ff */
[----:B------:R-:W-:Y:S01]  /*0700*/  IMAD R11, R11, c[0x0][0x168], RZ ;  /* 0x00005a000b0b7a24 */ /* 0x000fe200078e02ff */
[----:B------:R-:W-:Y:S01]  /*0710*/  LEA.HI.X R13, R2, c[0x0][0x164], R0, 0x1, P0 ;  /* 0x00005900020d7a11 */ /* 0x000fe200000f0c00 */
[----:B------:R-:W-:Y:S01]  /*0720*/  IMAD R17, R7, 0x80, R18 ;  /* 0x0000008007117824 */ /* 0x000fe200078e0212 */
[----:B------:R-:W-:Y:S01]  /*0730*/  LOP3.LUT R0, R3, 0x1c0, RZ, 0xc0, !PT ;  /* 0x000001c003007812 */ /* 0x000fe200078ec0ff */
[----:B------:R-:W-:Y:S01]  /*0740*/  SHFL.IDX PT, R2, R14, RZ, 0x181f ;  /* 0x00181fff0e027589 */ /* 0x000fe200000e0000 */
[----:B------:R-:W-:Y:S02]  /*0750*/  LEA.HI R5, R26, R27, RZ, 0x6 ;  /* 0x0000001b1a057211 */ /* 0x000fe400078f30ff */
[----:B------:R-:W-:Y:S01]  /*0760*/  ISETP.GE.AND P0, PT, R17, R11, PT ;  /* 0x0000000b1100720c */ /* 0x000fe20003f06270 */
[----:B------:R-:W1:Y:S01]  /*0770*/  SHFL.IDX PT, R3, R13, RZ, 0x181f ;  /* 0x00181fff0d037589 */ /* 0x000e6200000e0000 */
[----:B------:R-:W-:-:S02]  /*0780*/  SHF.R.U32.HI R4, RZ, 0x3, R0 ;  /* 0x00000003ff047819 */ /* 0x000fc40000011600 */
[----:B------:R-:W-:-:S04]  /*0790*/  LOP3.LUT R0, R0, 0x38, R179, 0xf8, !PT ;  /* 0x0000003800007812 */ /* 0x000fc800078ef8b3 */
[----:B------:R-:W-:Y:S01]  /*07a0*/  LOP3.LUT R0, R0, R4, RZ, 0x3c, !PT ;  /* 0x0000000400007212 */ /* 0x000fe200078e3cff */
[----:B------:R-:W-:Y:S01]  /*07b0*/  IMAD.SHL.U32 R4, R5, 0x8, RZ ;  /* 0x0000000805047824 */ /* 0x000fe200078e00ff */
[C---:B------:R-:W-:Y:S02]  /*07c0*/  IADD3 R134, R179.reuse, 0x40, RZ ;  /* 0x00000040b3867810 */ /* 0x040fe40007ffe0ff */
[C---:B------:R-:W-:Y:S02]  /*07d0*/  IADD3 R133, R179.reuse, 0x80, RZ ;  /* 0x00000080b3857810 */ /* 0x040fe40007ffe0ff */
[----:B------:R-:W-:Y:S02]  /*07e0*/  IADD3 R177, R179, 0xc0, RZ ;  /* 0x000000c0b3b17810 */ /* 0x000fe40007ffe0ff */
[----:B------:R-:W-:Y:S02]  /*07f0*/  LOP3.LUT R178, R0, 0xfffffe00, R4, 0xf8, !PT ;  /* 0xfffffe0000b27812 */ /* 0x000fe400078ef804 */
[----:B------:R-:W-:-:S02]  /*0800*/  @!P0 SHF.R.S32.HI R4, RZ, 0x1f, R134 ;  /* 0x0000001fff048819 */ /* 0x000fc40000011486 */
[----:B------:R-:W-:Y:S02]  /*0810*/  @!P0 SHF.R.S32.HI R0, RZ, 0x1f, R133 ;  /* 0x0000001fff008819 */ /* 0x000fe40000011485 */
[----:B------:R-:W-:Y:S02]  /*0820*/  @!P0 SHF.R.S32.HI R5, RZ, 0x1f, R177 ;  /* 0x0000001fff058819 */ /* 0x000fe400000114b1 */
[----:B------:R-:W-:Y:S02]  /*0830*/  ISETP.GE.AND P6, PT, R179, c[0x0][0x198], PT ;  /* 0x00006600b3007a0c */ /* 0x000fe40003fc6270 */
[----:B------:R-:W-:Y:S02]  /*0840*/  @!P0 LEA.HI R6, R4, R134, RZ, 0x3 ;  /* 0x0000008604068211 */ /* 0x000fe400078f18ff */
[----:B------:R-:W-:Y:S02]  /*0850*/  ISETP.GE.AND P5, PT, R134, c[0x0][0x198], PT ;  /* 0x0000660086007a0c */ /* 0x000fe40003fa6270 */
[----:B------:R-:W-:-:S02]  /*0860*/  @!P0 LEA.HI R4, R0, R133, RZ, 0x3 ;  /* 0x0000008500048211 */ /* 0x000fc400078f18ff */
[----:B------:R-:W-:Y:S02]  /*0870*/  ISETP.GE.AND P4, PT, R133, c[0x0][0x198], PT ;  /* 0x0000660085007a0c */ /* 0x000fe40003f86270 */
[----:B------:R-:W-:Y:S02]  /*0880*/  @!P0 LEA.HI R0, R5, R177, RZ, 0x3 ;  /* 0x000000b105008211 */ /* 0x000fe400078f18ff */
[----:B------:R-:W-:Y:S02]  /*0890*/  ISETP.GE.AND P3, PT, R177, c[0x0][0x198], PT ;  /* 0x00006600b1007a0c */ /* 0x000fe40003f66270 */
[----:B------:R-:W-:Y:S01]  /*08a0*/  @!P0 LOP3.LUT R6, R6, 0xfffffff8, RZ, 0xc0, !PT ;  /* 0xfffffff806068812 */ /* 0x000fe200078ec0ff */
[----:B------:R3:W-:Y:S01]  /*08b0*/  STL [R1+0xb4], R8 ;  /* 0x0000b40801007387 */ /* 0x0007e20000100800 */
[----:B------:R-:W-:Y:S02]  /*08c0*/  @!P0 LOP3.LUT R4, R4, 0xfffffff8, RZ, 0xc0, !PT ;  /* 0xfffffff804048812 */ /* 0x000fe400078ec0ff */
[----:B------:R-:W-:Y:S01]  /*08d0*/  @!P0 LOP3.LUT R10, R0, 0xfffffff8, RZ, 0xc0, !PT ;  /* 0xfffffff8000a8812 */ /* 0x000fe200078ec0ff */
[----:B------:R-:W-:-:S02]  /*08e0*/  @!P0 IMAD.SHL.U32 R0, R178, 0x2, RZ ;  /* 0x00000002b2008824 */ /* 0x000fc400078e00ff */
[----:B-1----:R-:W-:-:S04]  /*08f0*/  @!P0 IMAD.WIDE R6, R6, 0x2, R2 ;  /* 0x0000000206068825 */ /* 0x002fc800078e0202 */
[----:B------:R-:W-:-:S04]  /*0900*/  @!P0 IMAD.WIDE R4, R4, 0x2, R2 ;  /* 0x0000000204048825 */ /* 0x000fc800078e0202 */
[----:B---3--:R-:W-:-:S04]  /*0910*/  @!P0 IMAD.WIDE R8, R179, 0x2, R2 ;  /* 0x00000002b3088825 */ /* 0x008fc800078e0202 */
[----:B------:R-:W-:Y:S01]  /*0920*/  @!P0 IMAD.WIDE R2, R10, 0x2, R2 ;  /* 0x000000020a028825 */ /* 0x000fe200078e0202 */
[----:B------:R-:W-:Y:S01]  /*0930*/  @!PT LDS RZ, [RZ] ;  /* 0x00000000fffff984 */ /* 0x000fe20000000800 */
[----:B------:R1:W-:Y:S04]  /*0940*/  @!P0 LDGSTS.E.BYPASS.LTC128B.128 [R0+0x100], [R8.64], !P6 ;  /* 0x0010000008008fae */ /* 0x0003e8000f101d4e */
[----:B------:R3:W-:Y:S04]  /*0950*/  @!P0 LDGSTS.E.BYPASS.LTC128B.128 [R0+0x4100], [R6.64], !P5 ;  /* 0x0410000006008fae */ /* 0x0007e8000e901d4e */
[----:B------:R4:W-:Y:S04]  /*0960*/  @!P0 LDGSTS.E.BYPASS.LTC128B.128 [R0+0x8100], [R4.64], !P4 ;  /* 0x0810000004008fae */ /* 0x0009e8000e101d4e */
[----:B------:R5:W-:Y:S01]  /*0970*/  @!P0 LDGSTS.E.BYPASS.LTC128B.128 [R0+0xc100], [R2.64], !P3 ;  /* 0x0c10000002008fae */ /* 0x000be2000d901d4e */
[----:B-1----:R-:W-:-:S04]  /*0980*/  IADD3 R8, R17, 0x20, RZ ;  /* 0x0000002011087810 */ /* 0x002fc80007ffe0ff */
[----:B------:R-:W-:Y:S01]  /*0990*/  ISETP.GE.AND P0, PT, R8, R11, PT ;  /* 0x0000000b0800720c */ /* 0x000fe20003f06270 */
[----:B-----5:R-:W-:Y:S04]  /*09a0*/  SHFL.IDX PT, R2, R14, 0x1, 0x181f ;  /* 0x00381f000e027f89 */ /* 0x020fe800000e0000 */
[----:B------:R-:W1:Y:S08]  /*09b0*/  SHFL.IDX PT, R3, R13, 0x1, 0x181f ;  /* 0x00381f000d037f89 */ /* 0x000e7000000e0000 */
[----:B----4-:R-:W-:-:S02]  /*09c0*/  @!P0 SHF.R.S32.HI R4, RZ, 0x1f, R134 ;  /* 0x0000001fff048819 */ /* 0x010fc40000011486 */
[----:B---3--:R-:W-:Y:S02]  /*09d0*/  @!P0 SHF.R.S32.HI R0, RZ, 0x1f, R133 ;  /* 0x0000001fff008819 */ /* 0x008fe40000011485 */
[----:B------:R-:W-:Y:S02]  /*09e0*/  @!P0 SHF.R.S32.HI R5, RZ, 0x1f, R177 ;  /* 0x0000001fff058819 */ /* 0x000fe400000114b1 */
[----:B------:R-:W-:Y:S02]  /*09f0*/  @!P0 LEA.HI R6, R4, R134, RZ, 0x3 ;  /* 0x0000008604068211 */ /* 0x000fe400078f18ff */
[----:B------:R-:W-:Y:S02]  /*0a00*/  @!P0 LEA.HI R4, R0, R133, RZ, 0x3 ;  /* 0x0000008500048211 */ /* 0x000fe400078f18ff */
[----:B------:R-:W-:Y:S02]  /*0a10*/  @!P0 LEA.HI R0, R5, R177, RZ, 0x3 ;  /* 0x000000b105008211 */ /* 0x000fe400078f18ff */
[----:B------:R-:W-:-:S02]  /*0a20*/  @!P0 LOP3.LUT R6, R6, 0xfffffff8, RZ, 0xc0, !PT ;  /* 0xfffffff806068812 */ /* 0x000fc400078ec0ff */
[----:B------:R-:W-:Y:S02]  /*0a30*/  @!P0 LOP3.LUT R4, R4, 0xfffffff8, RZ, 0xc0, !PT ;  /* 0xfffffff804048812 */ /* 0x000fe400078ec0ff */
[----:B------:R-:W-:Y:S01]  /*0a40*/  @!P0 LOP3.LUT R10, R0, 0xfffffff8, RZ, 0xc0, !PT ;  /* 0xfffffff8000a8812 */ /* 0x000fe200078ec0ff */
[----:B------:R-:W-:Y:S02]  /*0a50*/  @!P0 IMAD.SHL.U32 R0, R178, 0x2, RZ ;  /* 0x00000002b2008824 */ /* 0x000fe400078e00ff */
[----:B-1----:R-:W-:-:S04]  /*0a60*/  @!P0 IMAD.WIDE R8, R179, 0x2, R2 ;  /* 0x00000002b3088825 */ /* 0x002fc800078e0202 */
[--C-:B------:R-:W-:Y:S01]  /*0a70*/  @!P0 IMAD.WIDE R6, R6, 0x2, R2.reuse ;  /* 0x0000000206068825 */ /* 0x100fe200078e0202 */
[----:B------:R1:W-:Y:S03]  /*0a80*/  @!P0 LDGSTS.E.BYPASS.LTC128B.128 [R0+0x1100], [R8.64], !P6 ;  /* 0x0110000008008fae */ /* 0x0003e6000f101d4e */
[--C-:B------:R-:W-:Y:S01]  /*0a90*/  @!P0 IMAD.WIDE R4, R4, 0x2, R2.reuse ;  /* 0x0000000204048825 */ /* 0x100fe200078e0202 */
[----:B------:R3:W-:Y:S03]  /*0aa0*/  @!P0 LDGSTS.E.BYPASS.LTC128B.128 [R0+0x5100], [R6.64], !P5 ;  /* 0x0510000006008fae */ /* 0x0007e6000e901d4e */
[----:B------:R-:W-:Y:S01]  /*0ab0*/  @!P0 IMAD.WIDE R2, R10, 0x2, R2 ;  /* 0x000000020a028825 */ /* 0x000fe200078e0202 */
[----:B------:R1:W-:Y:S04]  /*0ac0*/  @!P0 LDGSTS.E.BYPASS.LTC128B.128 [R0+0x9100], [R4.64], !P4 ;  /* 0x0910000004008fae */ /* 0x0003e8000e101d4e */
[----:B------:R4:W-:Y:S01]  /*0ad0*/  @!P0 LDGSTS.E.BYPASS.LTC128B.128 [R0+0xd100], [R2.64], !P3 ;  /* 0x0d10000002008fae */ /* 0x0009e2000d901d4e */
[----:B---3--:R-:W-:-:S04]  /*0ae0*/  IADD3 R6, R17, 0x40, RZ ;  /* 0x0000004011067810 */ /* 0x008fc80007ffe0ff */
[----:B------:R-:W-:Y:S02]  /*0af0*/  ISETP.GE.AND P0, PT, R6, R11, PT ;  /* 0x0000000b0600720c */ /* 0x000fe40003f06270 */
[----:B------:R-:W-:Y:S01]  /*0b00*/  SHF.R.S32.HI R6, RZ, 0x4, R16 ;  /* 0x00000004ff067819 */ /* 0x000fe20000011410 */
[----:B----4-:R-:W-:Y:S01]  /*0b10*/  SHFL.IDX PT, R2, R14, 0x2, 0x181f ;  /* 0x00581f000e027f89 */ /* 0x010fe200000e0000 */
[----:B-1----:R-:W-:-:S03]  /*0b20*/  IMAD.MOV R0, RZ, RZ, -R12 ;  /* 0x000000ffff007224 */ /* 0x002fc600078e0a0c */
[----:B------:R-:W1:Y:S01]  /*0b30*/  SHFL.IDX PT, R3, R13, 0x2, 0x181f ;  /* 0x00581f000d037f89 */ /* 0x000e6200000e0000 */
[----:B------:R-:W-:Y:S01]  /*0b40*/  LEA.HI R5, R16, R6, RZ, 0x1 ;  /* 0x0000000610057211 */ /* 0x000fe200078f08ff */
[----:B------:R-:W-:Y:S01]  /*0b50*/  IMAD R37, R0, c[0x0][0x2b8], R15 ;  /* 0x0000ae0000257a24 */ /* 0x000fe200078e020f */
[----:B------:R-:W-:Y:S02]  /*0b60*/  IADD3 R4, R17, 0x60, RZ ;  /* 0x0000006011047810 */ /* 0x000fe40007ffe0ff */
[----:B------:R-:W-:Y:S02]  /*0b70*/  LOP3.LUT R0, R5, 0xfffffffe, RZ, 0xc0, !PT ;  /* 0xfffffffe05007812 */ /* 0x000fe400078ec0ff */
[----:B------:R-:W-:Y:S02]  /*0b80*/  ISETP.GE.AND P2, PT, R4, R11, PT ;  /* 0x0000000b0400720c */ /* 0x000fe40003f46270 */
[----:B------:R-:W-:Y:S02]  /*0b90*/  @!P0 SHF.R.S32.HI R5, RZ, 0x1f, R134 ;  /* 0x0000001fff058819 */ /* 0x000fe40000011486 */
[----:B------:R-:W-:Y:S01]  /*0ba0*/  SHF.R.S32.HI R25, RZ, 0x1f, R37 ;  /* 0x0000001fff197819 */ /* 0x000fe20000011425 */
[----:B------:R-:W-:Y:S01]  /*0bb0*/  IMAD.IADD R23, R6, 0x1, -R0 ;  /* 0x0000000106177824 */ /* 0x000fe200078e0a00 */
[----:B------:R-:W-:-:S02]  /*0bc0*/  @!P0 SHF.R.S32.HI R4, RZ, 0x1f, R133 ;  /* 0x0000001fff048819 */ /* 0x000fc40000011485 */
[----:B------:R-:W-:Y:S01]  /*0bd0*/  @!P0 SHF.R.S32.HI R0, RZ, 0x1f, R177 ;  /* 0x0000001fff008819 */ /* 0x000fe200000114b1 */
[----:B------:R-:W-:Y:S01]  /*0be0*/  IMAD R7, R25, c[0x0][0x1e0], RZ ;  /* 0x0000780019077a24 */ /* 0x000fe200078e02ff */
[----:B------:R-:W-:Y:S02]  /*0bf0*/  @!P0 LEA.HI R8, R5, R134, RZ, 0x3 ;  /* 0x0000008605088211 */ /* 0x000fe400078f18ff */
[----:B------:R-:W-:Y:S02]  /*0c00*/  @!P0 LEA.HI R6, R4, R133, RZ, 0x3 ;  /* 0x0000008504068211 */ /* 0x000fe400078f18ff */
[----:B------:R-:W-:Y:S01]  /*0c10*/  @!P0 LEA.HI R0, R0, R177, RZ, 0x3 ;  /* 0x000000b100008211 */ /* 0x000fe200078f18ff */
[C---:B------:R-:W-:Y:S01]  /*0c20*/  IMAD.WIDE.U32 R4, R37.reuse, c[0x0][0x1e0], RZ ;  /* 0x0000780025047a25 */ /* 0x040fe200078e00ff */
[----:B------:R-:W-:Y:S02]  /*0c30*/  @!P0 LOP3.LUT R8, R8, 0xfffffff8, RZ, 0xc0, !PT ;  /* 0xfffffff808088812 */ /* 0x000fe400078ec0ff */
[----:B------:R-:W-:Y:S01]  /*0c40*/  @!P0 LOP3.LUT R6, R6, 0xfffffff8, RZ, 0xc0, !PT ;  /* 0xfffffff806068812 */ /* 0x000fe200078ec0ff */
[----:B------:R-:W-:Y:S01]  /*0c50*/  IMAD R7, R37, c[0x0][0x1e4], R7 ;  /* 0x0000790025077a24 */ /* 0x000fe200078e0207 */
[----:B------:R-:W-:Y:S01]  /*0c60*/  @!P0 LOP3.LUT R12, R0, 0xfffffff8, RZ, 0xc0, !PT ;  /* 0xfffffff8000c8812 */ /* 0x000fe200078ec0ff */
[----:B------:R-:W-:-:S02]  /*0c70*/  @!P0 IMAD.SHL.U32 R0, R178, 0x2, RZ ;  /* 0x00000002b2008824 */ /* 0x000fc400078e00ff */
[----:B-1----:R-:W-:-:S04]  /*0c80*/  @!P0 IMAD.WIDE R10, R179, 0x2, R2 ;  /* 0x00000002b30a8825 */ /* 0x002fc800078e0202 */
[----:B------:R-:W-:Y:S01]  /*0c90*/  IMAD.IADD R5, R5, 0x1, R7 ;  /* 0x0000000105057824 */ /* 0x000fe200078e0207 */
[----:B------:R1:W-:Y:S01]  /*0ca0*/  @!P0 LDGSTS.E.BYPASS.LTC128B.128 [R0+0x2100], [R10.64], !P6 ;  /* 0x021000000a008fae */ /* 0x0003e2000f101d4e */
[----:B------:R-:W-:-:S04]  /*0cb0*/  @!P0 IMAD.WIDE R8, R8, 0x2, R2 ;  /* 0x0000000208088825 */ /* 0x000fc800078e0202 */
[--C-:B------:R-:W-:Y:S01]  /*0cc0*/  @!P0 IMAD.WIDE R6, R6, 0x2, R2.reuse ;  /* 0x0000000206068825 */ /* 0x100fe200078e0202 */
[----:B------:R1:W-:Y:S04]  /*0cd0*/  @!P0 LDGSTS.E.BYPASS.LTC128B.128 [R0+0x6100], [R8.64], !P5 ;  /* 0x0610000008008fae */ /* 0x0003e8000e901d4e */
[----:B------:R3:W-:Y:S01]  /*0ce0*/  @!P0 LDGSTS.E.BYPASS.LTC128B.128 [R0+0xa100], [R6.64], !P4 ;  /* 0x0a10000006008fae */ /* 0x0007e2000e101d4e */
[----:B------:R-:W-:Y:S01]  /*0cf0*/  @!P0 IMAD.WIDE R2, R12, 0x2, R2 ;  /* 0x000000020c028825 */ /* 0x000fe200078e0202 */
[----:B------:R-:W-:Y:S01]  /*0d00*/  UIMAD.WIDE.U32 UR18, UR9, UR4, URZ ;  /* 0x00000004091272a5 */ /* 0x000fe2000f8e003f */
[----:B--2---:R-:W-:Y:S01]  /*0d10*/  SHF.R.S32.HI R24, RZ, 0x1f, R36 ;  /* 0x0000001fff187819 */ /* 0x004fe20000011424 */
[----:B------:R-:W-:Y:S02]  /*0d20*/  UIMAD UR4, UR7, UR4, URZ ;  /* 0x00000004070472a4 */ /* 0x000fe4000f8e023f */
[----:B------:R1:W-:Y:S01]  /*0d30*/  @!P0 LDGSTS.E.BYPASS.LTC128B.128 [R0+0xe100], [R2.64], !P3 ;  /* 0x0e10000002008fae */ /* 0x0003e2000d901d4e */
[----:B------:R-:W-:Y:S01]  /*0d40*/  IMAD.WIDE.U32 R4, R36, c[0x0][0x1f0], R4 ;  /* 0x00007c0024047a25 */ /* 0x000fe200078e0004 */
[----:B------:R-:W-:Y:S01]  /*0d50*/  UIMAD UR4, UR9, UR5, UR4 ;  /* 0x00000005090472a4 */ /* 0x000fe2000f8e0204 */
[----:B---3--:R-:W-:-:S05]  /*0d60*/  LOP3.LUT R6, R16, 0xfffffff0, RZ, 0xc0, !PT ;  /* 0xfffffff010067812 */ /* 0x008fca00078ec0ff */
[----:B------:R-:W-:Y:S02]  /*0d70*/  IMAD.IADD R6, R27, 0x1, -R6 ;  /* 0x000000011b067824 */ /* 0x000fe400078e0a06 */
[----:B-1----:R-:W-:-:S03]  /*0d80*/  IMAD R0, R24, c[0x0][0x1f0], RZ ;  /* 0x00007c0018007a24 */ /* 0x002fc600078e02ff */
[----:B------:R-:W-:Y:S01]  /*0d90*/  SHF.R.S32.HI R2, RZ, 0x1f, R6 ;  /* 0x0000001fff027819 */ /* 0x000fe20000011406 */
[----:B------:R-:W-:Y:S01]  /*0da0*/  UIADD3 UR16, UR19, UR4, URZ ;  /* 0x0000000413107290 */ /* 0x000fe2000fffe03f */
[----:B------:R1:W-:Y:S02]  /*0db0*/  SHFL.IDX PT, R3, R13, 0x3, 0x181f ;  /* 0x00781f000d037f89 */ /* 0x0003e400000e0000 */
[----:B------:R-:W-:Y:S01]  /*0dc0*/  LEA.HI R21, R2, R6, RZ, 0x3 ;  /* 0x0000000602157211 */ /* 0x000fe200078f18ff */
[----:B------:R-:W-:Y:S01]  /*0dd0*/  IMAD R0, R36, c[0x0][0x1f4], R0 ;  /* 0x00007d0024007a24 */ /* 0x000fe200078e0200 */
[----:B------:R2:W3:Y:S01]  /*0de0*/  SHFL.IDX PT, R2, R14, 0x3, 0x181f ;  /* 0x00781f000e027f89 */ /* 0x0004e200000e0000 */
[----:B------:R-:W-:Y:S01]  /*0df0*/  IADD3 R4, P0, R4, UR18, RZ ;  /* 0x0000001204047c10 */ /* 0x000fe2000ff1e0ff */
[----:B------:R-:W-:Y:S01]  /*0e00*/  ULEA UR17, UR8, 0xffffffc0, 0x6 ;  /* 0xffffffc008117891 */ /* 0x000fe2000f8e303f */
[----:B------:R-:W-:Y:S01]  /*0e10*/  LOP3.LUT R8, R21, 0xfffffff8, RZ, 0xc0, !PT ;  /* 0xfffffff815087812 */ /* 0x000fe200078ec0ff */
[----:B------:R-:W-:Y:S01]  /*0e20*/  IMAD.SHL.U32 R7, R18, 0x8, RZ ;  /* 0x0000000812077824 */ /* 0x000fe200078e00ff */
[----:B------:R-:W-:Y:S01]  /*0e30*/  IADD3.X R5, R5, UR16, R0, P0, !PT ;  /* 0x0000001005057c10 */ /* 0x000fe200087fe400 */
[----:B------:R-:W-:Y:S01]  /*0e40*/  IMAD.SHL.U32 R0, R20, 0x40, RZ ;  /* 0x0000004014007824 */ /* 0x000fe200078e00ff */
[----:B------:R-:W-:Y:S01]  /*0e50*/  LEA R16, P0, R4, c[0x0][0x1c8], 0x1 ;  /* 0x0000720004107a11 */ /* 0x000fe200078008ff */
[----:B------:R-:W-:Y:S01]  /*0e60*/  UIADD3 UR17, UR10, -UR17, URZ ;  /* 0x800000110a117290 */ /* 0x000fe2000fffe03f */
[----:B------:R-:W-:Y:S01]  /*0e70*/  IMAD.IADD R19, R6, 0x1, -R8 ;  /* 0x0000000106137824 */ /* 0x000fe200078e0a08 */
[----:B------:R-:W-:Y:S01]  /*0e80*/  @!P2 SHF.R.S32.HI R6, RZ, 0x1f, R177 ;  /* 0x0000001fff06a819 */ /* 0x000fe200000114b1 */
[----:B------:R-:W-:Y:S01]  /*0e90*/  STL [R1+0x54], R36 ;  /* 0x0000542401007387 */ /* 0x000fe20000100800 */
[----:B------:R-:W-:Y:S01]  /*0ea0*/  LOP3.LUT R0, R0, 0x1c0, RZ, 0xc0, !PT ;  /* 0x000001c000007812 */ /* 0x000fe200078ec0ff */
[----:B------:R-:W-:Y:S01]  /*0eb0*/  UISETP.GE.AND UP0, UPT, UR10, 0x1, UPT ;  /* 0x000000010a00788c */ /* 0x000fe2000bf06270 */
[----:B------:R-:W-:Y:S01]  /*0ec0*/  IADD3 R18, -R18, UR17, RZ ;  /* 0x0000001112127c10 */ /* 0x000fe2000fffe1ff */
[----:B------:R-:W-:Y:S01]  /*0ed0*/  ULDC.64 UR4, c[0x0][0x210] ;  /* 0x0000840000047ab9 */ /* 0x000fe20000000a00 */
[----:B-1----:R-:W-:-:S02]  /*0ee0*/  LEA.HI.X R13, R4, c[0x0][0x1cc], R5, 0x1, P0 ;  /* 0x00007300040d7a11 */ /* 0x002fc400000f0c05 */
[----:B------:R-:W-:Y:S02]  /*0ef0*/  @!P2 SHF.R.S32.HI R5, RZ, 0x1f, R134 ;  /* 0x0000001fff05a819 */ /* 0x000fe40000011486 */
[----:B------:R-:W-:Y:S02]  /*0f00*/  @!P2 SHF.R.S32.HI R4, RZ, 0x1f, R133 ;  /* 0x0000001fff04a819 */ /* 0x000fe40000011485 */
[----:B------:R-:W-:Y:S02]  /*0f10*/  @!P2 LEA.HI R5, R5, R134, RZ, 0x3 ;  /* 0x000000860505a211 */ /* 0x000fe400078f18ff */
[----:B------:R-:W-:Y:S02]  /*0f20*/  LOP3.LUT R15, R0, 0x8, R7, 0xf8, !PT ;  /* 0x00000008000f7812 */ /* 0x000fe400078ef807 */
[----:B--2---:R-:W-:Y:S02]  /*0f30*/  SHF.R.U32.HI R14, RZ, 0x3, R0 ;  /* 0x00000003ff0e7819 */ /* 0x004fe40000011600 */
[----:B------:R-:W-:-:S02]  /*0f40*/  @!P2 LEA.HI R4, R4, R133, RZ, 0x3 ;  /* 0x000000850404a211 */ /* 0x000fc400078f18ff */
[----:B------:R-:W-:Y:S02]  /*0f50*/  @!P2 LEA.HI R0, R6, R177, RZ, 0x3 ;  /* 0x000000b10600a211 */ /* 0x000fe400078f18ff */
[----:B------:R-:W-:Y:S02]  /*0f60*/  ISETP.GE.AND P1, PT, R18, 0x1, PT ;  /* 0x000000011200780c */ /* 0x000fe40003f26270 */
[----:B------:R-:W-:Y:S02]  /*0f70*/  @!P2 LOP3.LUT R8, R5, 0xfffffff8, RZ, 0xc0, !PT ;  /* 0xfffffff80508a812 */ /* 0x000fe400078ec0ff */
[----:B------:R-:W-:Y:S02]  /*0f80*/  @!P2 LOP3.LUT R6, R4, 0xfffffff8, RZ, 0xc0, !PT ;  /* 0xfffffff80406a812 */ /* 0x000fe400078ec0ff */
[----:B------:R-:W-:Y:S01]  /*0f90*/  @!P2 LOP3.LUT R12, R0, 0xfffffff8, RZ, 0xc0, !PT ;  /* 0xfffffff8000ca812 */ /* 0x000fe200078ec0ff */
[----:B------:R-:W-:Y:S01]  /*0fa0*/  @!P2 IMAD.SHL.U32 R0, R178, 0x2, RZ ;  /* 0x00000002b200a824 */ /* 0x000fe200078e00ff */
[----:B------:R-:W-:Y:S01]  /*0fb0*/  SHFL.IDX PT, R4, R16, RZ, 0x181f ;  /* 0x00181fff10047589 */ /* 0x000fe200000e0000 */
[----:B---3--:R-:W-:-:S03]  /*0fc0*/  @!P2 IMAD.WIDE R10, R179, 0x2, R2 ;  /* 0x00000002b30aa825 */ /* 0x008fc600078e0202 */
[----:B------:R-:W1:Y:S01]  /*0fd0*/  SHFL.IDX PT, R5, R13, RZ, 0x181f ;  /* 0x00181fff0d057589 */ /* 0x000e6200000e0000 */
[----:B------:R-:W-:-:S03]  /*0fe0*/  @!P2 IMAD.WIDE R8, R8, 0x2, R2 ;  /* 0x000000020808a825 */ /* 0x000fc600078e0202 */
[----:B------:R2:W-:Y:S01]  /*0ff0*/  @!P2 LDGSTS.E.BYPASS.LTC128B.128 [R0+0x3100], [R10.64], !P6 ;  /* 0x031000000a00afae */ /* 0x0005e2000f101d4e */
[----:B------:R-:W-:-:S03]  /*1000*/  @!P2 IMAD.WIDE R6, R6, 0x2, R2 ;  /* 0x000000020606a825 */ /* 0x000fc600078e0202 */
[----:B------:R2:W-:Y:S01]  /*1010*/  @!P2 LDGSTS.E.BYPASS.LTC128B.128 [R0+0x7100], [R8.64], !P5 ;  /* 0x071000000800afae */ /* 0x0005e2000e901d4e */
[----:B------:R-:W-:-:S03]  /*1020*/  @!P2 IMAD.WIDE R2, R12, 0x2, R2 ;  /* 0x000000020c02a825 */ /* 0x000fc600078e0202 */
[----:B------:R2:W-:Y:S04]  /*1030*/  @!P2 LDGSTS.E.BYPASS.LTC128B.128 [R0+0xb100], [R6.64], !P4 ;  /* 0x0b1000000600afae */ /* 0x0005e8000e101d4e */
[----:B------:R3:W-:Y:S01]  /*1040*/  @!P2 LDGSTS.E.BYPASS.LTC128B.128 [R0+0xf100], [R2.64], !P3 ;  /* 0x0f1000000200afae */ /* 0x0007e2000d901d4e */
[----:B------:R-:W-:Y:S02]  /*1050*/  ISETP.GE.AND P0, PT, R18, 0x21, PT ;  /* 0x000000211200780c */ /* 0x000fe40003f06270 */
[----:B------:R-:W-:Y:S01]  /*1060*/  ISETP.GE.AND P5, PT, R179, c[0x0][0x1d4], PT ;  /* 0x00007500b3007a0c */ /* 0x000fe20003fa6270 */
[----:B------:R-:W-:Y:S01]  /*1070*/  STL [R1+0x80], R179 ;  /* 0x000080b301007387 */ /* 0x000fe20000100800 */
[----:B------:R-:W-:Y:S01]  /*1080*/  ISETP.GE.AND P4, PT, R134, c[0x0][0x1d4], PT ;  /* 0x0000750086007a0c */ /* 0x000fe20003f86270 */
[----:B------:R-:W-:Y:S01]  /*1090*/  @P1 IMAD.SHL.U32 R12, R178, 0x2, RZ ;  /* 0x00000002b20c1824 */ /* 0x000fe200078e00ff */
[----:B------:R-:W-:Y:S01]  /*10a0*/  LOP3.LUT R22, R15, R14, RZ, 0x3c, !PT ;  /* 0x0000000e0f167212 */ /* 0x000fe200078e3cff */
[----:B------:R-:W-:Y:S04]  /*10b0*/  STL [R1+0xac], R17 ;  /* 0x0000ac1101007387 */ /* 0x000fe80000100800 */
[----:B------:R-:W0:Y:S01]  /*10c0*/  LDGDEPBAR ;  /* 0x00000000000079af */ /* 0x000e220000000000 */
[----:B---3--:R-:W-:-:S02]  /*10d0*/  @P1 SHF.R.S32.HI R3, RZ, 0x1f, R134 ;  /* 0x0000001fff031819 */ /* 0x008fc40000011486 */
[----:B------:R-:W-:Y:S02]  /*10e0*/  @P1 SHF.R.S32.HI R2, RZ, 0x1f, R133 ;  /* 0x0000001fff021819 */ /* 0x000fe40000011485 */
[----:B------:R-:W-:Y:S02]  /*10f0*/  @P1 LEA.HI R3, R3, R134, RZ, 0x3 ;  /* 0x0000008603031211 */ /* 0x000fe400078f18ff */
[----:B--2---:R-:W-:Y:S02]  /*1100*/  @P1 SHF.R.S32.HI R0, RZ, 0x1f, R177 ;  /* 0x0000001fff001819 */ /* 0x004fe400000114b1 */
[----:B------:R-:W-:Y:S02]  /*1110*/  @P1 LEA.HI R6, R2, R133, RZ, 0x3 ;  /* 0x0000008502061211 */ /* 0x000fe400078f18ff */
[----:B------:R-:W-:Y:S01]  /*1120*/  @P1 LEA.HI R0, R0, R177, RZ, 0x3 ;  /* 0x000000b100001211 */ /* 0x000fe200078f18ff */
[----:B------:R2:W-:Y:S01]  /*1130*/  SHFL.IDX PT, R2, R16, 0x1, 0x181f ;  /* 0x00381f0010027f89 */ /* 0x0005e200000e0000 */
[----:B------:R-:W-:-:S03]  /*1140*/  @P1 LOP3.LUT R7, R3, 0xfffffff8, RZ, 0xc0, !PT ;  /* 0xfffffff803071812 */ /* 0x000fc600078ec0ff */
[----:B------:R-:W3:Y:S01]  /*1150*/  SHFL.IDX PT, R3, R13, 0x1, 0x181f ;  /* 0x00381f000d037f89 */ /* 0x000ee200000e0000 */
[----:B------:R-:W-:Y:S02]  /*1160*/  @P1 LOP3.LUT R10, R6, 0xfffffff8, RZ, 0xc0, !PT ;  /* 0xfffffff8060a1812 */ /* 0x000fe400078ec0ff */
[----:B------:R-:W-:Y:S01]  /*1170*/  @P1 LOP3.LUT R0, R0, 0xfffffff8, RZ, 0xc0, !PT ;  /* 0xfffffff800001812 */ /* 0x000fe200078ec0ff */
[----:B-1----:R-:W-:-:S04]  /*1180*/  @P1 IMAD.WIDE R8, R179, 0x2, R4 ;  /* 0x00000002b3081825 */ /* 0x002fc800078e0204 */
[--C-:B------:R-:W-:Y:S01]  /*1190*/  @P1 IMAD.WIDE R6, R7, 0x2, R4.reuse ;  /* 0x0000000207061825 */ /* 0x100fe200078e0204 */
[----:B------:R1:W-:Y:S03]  /*11a0*/  @P1 LDGSTS.E.BYPASS.LTC128B.128 [R12+0x10100], [R8.64], !P5 ;  /* 0x10100000080c1fae */ /* 0x0003e6000e901d4e */
[----:B------:R-:W-:Y:S01]  /*11b0*/  @P1 IMAD.WIDE R14, R0, 0x2, R4 ;  /* 0x00000002000e1825 */ /* 0x000fe200078e0204 */
[----:B------:R-:W-:Y:S01]  /*11c0*/  @P0 SHF.R.S32.HI R0, RZ, 0x1f, R133 ;  /* 0x0000001fff000819 */ /* 0x000fe20000011485 */
[----:B------:R4:W-:Y:S02]  /*11d0*/  @P1 LDGSTS.E.BYPASS.LTC128B.128 [R12+0x12100], [R6.64], !P4 ;  /* 0x12100000060c1fae */ /* 0x0009e4000e101d4e */
[----:B--2---:R-:W-:Y:S01]  /*11e0*/  @P1 IMAD.WIDE R16, R10, 0x2, R4 ;  /* 0x000000020a101825 */ /* 0x004fe200078e0204 */
[----:B------:R-:W-:Y:S02]  /*11f0*/  @P0 SHF.R.S32.HI R4, RZ, 0x1f, R134 ;  /* 0x0000001fff040819 */ /* 0x000fe40000011486 */
[----:B------:R-:W-:-:S02]  /*1200*/  @P0 SHF.R.S32.HI R5, RZ, 0x1f, R177 ;  /* 0x0000001fff050819 */ /* 0x000fc400000114b1 */
[----:B------:R-:W-:Y:S02]  /*1210*/  ISETP.GE.AND P3, PT, R133, c[0x0][0x1d4], PT ;  /* 0x0000750085007a0c */ /* 0x000fe40003f66270 */
[----:B------:R-:W-:-:S11]  /*1220*/  ISETP.GE.AND P6, PT, R177, c[0x0][0x1d4], PT ;  /* 0x00007500b1007a0c */ /* 0x000fd60003fc6270 */
[----:B------:R2:W-:Y:S01]  /*1230*/  @P1 LDGSTS.E.BYPASS.LTC128B.128 [R12+0x14100], [R16.64], !P3 ;  /* 0x14100000100c1fae */ /* 0x0005e2000d901d4e */
[----:B----4-:R-:W-:-:S03]  /*1240*/  @P0 LEA.HI R6, R4, R134, RZ, 0x3 ;  /* 0x0000008604060211 */ /* 0x010fc600078f18ff */
[----:B------:R2:W-:Y:S01]  /*1250*/  @P1 LDGSTS.E.BYPASS.LTC128B.128 [R12+0x16100], [R14.64], !P6 ;  /* 0x161000000e0c1fae */ /* 0x0005e2000f101d4e */
[----:B------:R-:W-:Y:S02]  /*1260*/  @P0 LEA.HI R4, R0, R133, RZ, 0x3 ;  /* 0x0000008500040211 */ /* 0x000fe400078f18ff */
[----:B------:R-:W-:Y:S02]  /*1270*/  @P0 LEA.HI R0, R5, R177, RZ, 0x3 ;  /* 0x000000b105000211 */ /* 0x000fe400078f18ff */
[----:B------:R-:W-:Y:S02]  /*1280*/  @P0 LOP3.LUT R6, R6, 0xfffffff8, RZ, 0xc0, !PT ;  /* 0xfffffff806060812 */ /* 0x000fe400078ec0ff */
[----:B------:R-:W-:Y:S02]  /*1290*/  @P0 LOP3.LUT R5, R4, 0xfffffff8, RZ, 0xc0, !PT ;  /* 0xfffffff804050812 */ /* 0x000fe400078ec0ff */
[----:B------:R-:W-:Y:S01]  /*12a0*/  @P0 LOP3.LUT R0, R0, 0xfffffff8, RZ, 0xc0, !PT ;  /* 0xfffffff800000812 */ /* 0x000fe200078ec0ff */
[----:B---3--:R-:W-:-:S04]  /*12b0*/  @P0 IMAD.WIDE R6, R6, 0x2, R2 ;  /* 0x0000000206060825 */ /* 0x008fc800078e0202 */
[----:B------:R-:W-:-:S04]  /*12c0*/  @P0 IMAD.WIDE R10, R5, 0x2, R2 ;  /* 0x00000002050a0825 */ /* 0x000fc800078e0202 */
[----:B-1----:R-:W-:-:S04]  /*12d0*/  @P0 IMAD.WIDE R8, R0, 0x2, R2 ;  /* 0x0000000200080825 */ /* 0x002fc800078e0202 */
[----:B------:R-:W-:Y:S02]  /*12e0*/  @P0 IMAD.SHL.U32 R4, R178, 0x2, RZ ;  /* 0x00000002b2040824 */ /* 0x000fe400078e00ff */
[----:B------:R-:W-:-:S05]  /*12f0*/  @P0 IMAD.WIDE R2, R179, 0x2, R2 ;  /* 0x00000002b3020825 */ /* 0x000fca00078e0202 */
[----:B------:R1:W-:Y:S04]  /*1300*/  @P0 LDGSTS.E.BYPASS.LTC128B.128 [R4+0x11100], [R2.64], !P5 ;  /* 0x1110000002040fae */ /* 0x0003e8000e901d4e */
[----:B------:R3:W-:Y:S04]  /*1310*/  @P0 LDGSTS.E.BYPASS.LTC128B.128 [R4+0x13100], [R6.64], !P4 ;  /* 0x1310000006040fae */ /* 0x0007e8000e101d4e */
[----:B------:R3:W-:Y:S04]  /*1320*/  @P0 LDGSTS.E.BYPASS.LTC128B.128 [R4+0x15100], [R10.64], !P3 ;  /* 0x151000000a040fae */ /* 0x0007e8000d901d4e */
[----:B------:R3:W-:Y:S04]  /*1330*/  @P0 LDGSTS.E.BYPASS.LTC128B.128 [R4+0x17100], [R8.64], !P6 ;  /* 0x1710000008040fae */ /* 0x0007e8000f101d4e */
[----:B------:R-:W0:Y:S01]  /*1340*/  LDGDEPBAR ;  /* 0x00000000000079af */ /* 0x000e220000000000 */
[----:B------:R-:W-:-:S02]  /*1350*/  IMAD.SHL.U32 R13, R19, 0x40, RZ ;  /* 0x00000040130d7824 */ /* 0x000fc400078e00ff */
[----:B------:R-:W-:-:S03]  /*1360*/  IMAD.SHL.U32 R5, R23, 0x8, RZ ;  /* 0x0000000817057824 */ /* 0x000fc600078e00ff */
[----:B------:R-:W-:-:S04]  /*1370*/  LOP3.LUT R0, R13, 0x1c0, RZ, 0xc0, !PT ;  /* 0x000001c00d007812 */ /* 0x000fc800078ec0ff */
[----:B-1----:R-:W-:Y:S02]  /*1380*/  LOP3.LUT R2, R0, 0x8, R5, 0xf8, !PT ;  /* 0x0000000800027812 */ /* 0x002fe400078ef805 */
[----:B------:R-:W-:Y:S01]  /*1390*/  SHF.R.U32.HI R0, RZ, 0x3, R0 ;  /* 0x00000003ff007819 */ /* 0x000fe20000011600 */
[----:B------:R-:W-:Y:S01]  /*13a0*/  IMAD.SHL.U32 R3, R21, 0x40, RZ ;  /* 0x0000004015037824 */ /* 0x000fe200078e00ff */
[----:B------:R-:W-:Y:S02]  /*13b0*/  LEA.HI R5, R26, R27, RZ, 0x5 ;  /* 0x0000001b1a057211 */ /* 0x000fe400078f28ff */
[----:B------:R-:W-:Y:S02]  /*13c0*/  LOP3.LUT R2, R2, R0, RZ, 0x3c, !PT ;  /* 0x0000000002027212 */ /* 0x000fe400078e3cff */
[----:B------:R-:W-:Y:S02]  /*13d0*/  SHF.R.S32.HI R232, RZ, 0x5, R5 ;  /* 0x00000005ffe87819 */ /* 0x000fe40000011405 */
[----:B------:R-:W-:Y:S01]  /*13e0*/  LOP3.LUT R3, R2, 0xfffffe00, R3, 0xf8, !PT ;  /* 0xfffffe0002037812 */ /* 0x000fe200078ef803 */
[----:B------:R-:W-:-:S04]  /*13f0*/  DEPBAR.LE SB0, 0x1 ;  /* 0x000080400000791a */ /* 0x000fc80000000000 */
[----:B------:R-:W-:Y:S01]  /*1400*/  IMAD R0, R23, 0x200, R22 ;  /* 0x0000020017007824 */ /* 0x000fe200078e0216 */
[----:B------:R-:W-:Y:S01]  /*1410*/  R2P PR, R19, 0x6 ;  /* 0x0000000613007804 */ /* 0x000fe20000000000 */
[----:B---3--:R-:W-:Y:S02]  /*1420*/  IMAD.MOV.U32 R4, RZ, RZ, 0x10 ;  /* 0x00000010ff047424 */ /* 0x008fe400078e00ff */
[----:B------:R-:W-:Y:S02]  /*1430*/  IMAD R232, R232, 0x400, R3 ;  /* 0x00000400e8e87824 */ /* 0x000fe400078e0203 */
[----:B------:R-:W-:Y:S01]  /*1440*/  IMAD.SHL.U32 R135, R0, 0x2, RZ ;  /* 0x0000000200877824 */ /* 0x000fe200078e00ff */
[----:B------:R-:W-:Y:S01]  /*1450*/  BAR.SYNC.DEFER_BLOCKING 0x0 ;  /* 0x0000000000007b1d */ /* 0x000fe20000010000 */
[----:B------:R-:W-:Y:S01]  /*1460*/  IMAD.MOV.U32 R0, RZ, RZ, 0x20 ;  /* 0x00000020ff007424 */ /* 0x000fe200078e00ff */
[----:B------:R-:W-:Y:S01]  /*1470*/  SEL R4, R4, 0xfffffff0, !P1 ;  /* 0xfffffff004047807 */ /* 0x000fe20004800000 */
[----:B------:R-:W-:-:S03]  /*1480*/  IMAD.SHL.U32 R232, R232, 0x2, RZ ;  /* 0x00000002e8e87824 */ /* 0x000fc600078e00ff */
[----:B------:R-:W-:Y:S01]  /*1490*/  SEL R0, R0, 0xffffffe0, !P2 ;  /* 0xffffffe000007807 */ /* 0x000fe20005000000 */
[----:B------:R-:W-:-:S04]  /*14a0*/  IMAD R236, R4, 0x2, R232 ;  /* 0x0000000204ec7824 */ /* 0x000fc800078e02e8 */
[C---:B------:R-:W-:Y:S02]  /*14b0*/  IMAD R240, R0.reuse, 0x2, R232 ;  /* 0x0000000200f07824 */ /* 0x040fe400078e02e8 */
[----:B------:R-:W-:Y:S01]  /*14c0*/  IMAD R244, R0, 0x2, R236 ;  /* 0x0000000200f47824 */ /* 0x000fe200078e02ec */
[----:B------:R-:W-:Y:S01]  /*14d0*/  LOP3.LUT P0, RZ, R20, 0x2, RZ, 0xc0, !PT ;  /* 0x0000000214ff7812 */ /* 0x000fe2000780c0ff */
[----:B------:R2:W1:Y:S04]  /*14e0*/  LDSM.16.M88.4 R168, [R232+0x100] ;  /* 0x00010000e8a8783b */ /* 0x0004680000000200 */
[----:B------:R2:W3:Y:S04]  /*14f0*/  LDSM.16.M88.4 R200, [R232+0x4100] ;  /* 0x00410000e8c8783b */ /* 0x0004e80000000200 */
[----:B------:R2:W4:Y:S04]  /*1500*/  LDSM.16.M88.4 R216, [R232+0x8100] ;  /* 0x00810000e8d8783b */ /* 0x0005280000000200 */
[----:B------:R2:W1:Y:S04]  /*1510*/  LDSM.16.M88.4 R172, [R236+0x100] ;  /* 0x00010000ecac783b */ /* 0x0004680000000200 */
        /* <DEDUP_REMOVED lines=8> */
[----:B------:R-:W1:Y:S04]  /*15a0*/  LDSM.16.M88.4 R232, [R232+0xc100] ;  /* 0x00c10000e8e8783b */ /* 0x000e680000000200 */
[----:B------:R-:W1:Y:S04]  /*15b0*/  LDSM.16.M88.4 R236, [R236+0xc100] ;  /* 0x00c10000ecec783b */ /* 0x000e680000000200 */
[----:B------:R-:W1:Y:S04]  /*15c0*/  LDSM.16.M88.4 R240, [R240+0xc100] ;  /* 0x00c10000f0f0783b */ /* 0x000e680000000200 */
[----:B------:R-:W1:Y:S04]  /*15d0*/  LDSM.16.M88.4 R244, [R244+0xc100] ;  /* 0x00c10000f4f4783b */ /* 0x000e680000000200 */
[----:B------:R-:W-:Y:S01]  /*15e0*/  BAR.SYNC.DEFER_BLOCKING 0x0 ;  /* 0x0000000000007b1d */ /* 0x000fe20000010000 */
[----:B------:R-:W-:-:S02]  /*15f0*/  IADD3 R2, R135, 0x10100, RZ ;  /* 0x0001010087027810 */ /* 0x000fc40007ffe0ff */
[----:B------:R-:W-:Y:S02]  /*1600*/  IADD3 R88, R135, 0x10120, RZ ;  /* 0x0001012087587810 */ /* 0x000fe40007ffe0ff */
[----:B------:R-:W-:Y:S02]  /*1610*/  @P0 IADD3 R88, R2, -0x20, RZ ;  /* 0xffffffe002580810 */ /* 0x000fe40007ffe0ff */
[----:B------:R-:W-:Y:S02]  /*1620*/  LOP3.LUT R2, R5, 0xffffffe0, RZ, 0xc0, !PT ;  /* 0xffffffe005027812 */ /* 0x000fe400078ec0ff */
[C---:B------:R-:W-:Y:S01]  /*1630*/  IADD3 R6, R88.reuse, 0x800, RZ ;  /* 0x0000080058067810 */ /* 0x040fe20007ffe0ff */
[----:B------:R2:W-:Y:S02]  /*1640*/  STL [R1+0xb0], R178 ;  /* 0x0000b0b201007387 */ /* 0x0005e40000100800 */
[----:B------:R-:W-:Y:S01]  /*1650*/  IMAD.IADD R84, R27, 0x1, -R2 ;  /* 0x000000011b547824 */ /* 0x000fe200078e0a02 */
[C---:B------:R-:W-:Y:S01]  /*1660*/  IADD3 R2, R88.reuse, 0x1800, RZ ;  /* 0x0000180058027810 */ /* 0x040fe20007ffe0ff */
[----:B------:R2:W-:Y:S01]  /*1670*/  STL [R1+0x60], R37 ;  /* 0x0000602501007387 */ /* 0x0005e20000100800 */
[----:B------:R-:W-:-:S03]  /*1680*/  IADD3 R5, R88, 0x1000, RZ ;  /* 0x0000100058057810 */ /* 0x000fc60007ffe0ff */
[----:B------:R2:W-:Y:S01]  /*1690*/  STL [R1+0x4], R88 ;  /* 0x0000045801007387 */ /* 0x0005e20000100800 */
[----:B------:R-:W-:-:S04]  /*16a0*/  DEPBAR.LE SB0, 0x0 ;  /* 0x000080000000791a */ /* 0x000fc80000000000 */
[----:B------:R-:W-:Y:S06]  /*16b0*/  BAR.SYNC.DEFER_BLOCKING 0x0 ;  /* 0x0000000000007b1d */ /* 0x000fec0000010000 */
[----:B------:R2:W-:Y:S04]  /*16c0*/  STL [R1+0x40], R6 ;  /* 0x0000400601007387 */ /* 0x0005e80000100800 */
[----:B------:R2:W-:Y:S04]  /*16d0*/  STL [R1+0x38], R2 ;  /* 0x0000380201007387 */ /* 0x0005e80000100800 */
[----:B------:R2:W-:Y:S01]  /*16e0*/  STL [R1+0x3c], R5 ;  /* 0x00003c0501007387 */ /* 0x0005e20000100800 */
[----:B------:R-:W-:Y:S01]  /*16f0*/  PLOP3.LUT P0, PT, PT, PT, UP0, 0x80, 0x0 ;  /* 0x000000000000781c */ /* 0x000fe20003f0f008 */
[----:B------:R-:W-:-:S02]  /*1700*/  UIMAD UR7, UR7, UR4, URZ ;  /* 0x00000004070772a4 */ /* 0x000fc4000f8e023f */
[----:B------:R-:W-:Y:S02]  /*1710*/  UIMAD.WIDE.U32 UR20, UR9, UR4, URZ ;  /* 0x00000004091472a5 */ /* 0x000fe4000f8e003f */
[----:B------:R-:W-:Y:S01]  /*1720*/  UIMAD UR5, UR9, UR5, UR7 ;  /* 0x00000005090572a4 */ /* 0x000fe2000f8e0207 */
[----:B------:R-:W-:Y:S01]  /*1730*/  ISETP.GT.AND P2, PT, R86, 0x3f, PT ;  /* 0x0000003f5600780c */ /* 0x000fe20003f44270 */
[----:B------:R2:W1:Y:S02]  /*1740*/  LDSM.16.M88.4 R28, [R135+0x10100] ;  /* 0x01010000871c783b */ /* 0x0004640000000200 */
[----:B------:R-:W-:Y:S02]  /*1750*/  UIADD3 UR5, UR21, UR5, URZ ;  /* 0x0000000515057290 */ /* 0x000fe4000fffe03f */
[----:B------:R2:W1:Y:S01]  /*1760*/  LDSM.16.M88.4 R32, [R135+0x10900] ;  /* 0x010900008720783b */ /* 0x0004620000000200 */
[----:B------:R-:W-:-:S03]  /*1770*/  SEL R85, RZ, 0x10, P6 ;  /* 0x00000010ff557807 */ /* 0x000fc60003000000 */
[----:B------:R2:W1:Y:S04]  /*1780*/  LDSM.16.M88.4 R44, [R135+0x11100] ;  /* 0x01110000872c783b */ /* 0x0004680000000200 */
[----:B------:R2:W1:Y:S04]  /*1790*/  LDSM.16.M88.4 R52, [R135+0x11900] ;  /* 0x011900008734783b */ /* 0x0004680000000200 */
[----:B------:R2:W1:Y:S04]  /*17a0*/  LDSM.16.M88.4 R40, [R88] ;  /* 0x000000005828783b */ /* 0x0004680000000200 */
[----:B------:R2:W1:Y:S04]  /*17b0*/  LDSM.16.M88.4 R56, [R88+0x800] ;  /* 0x000800005838783b */ /* 0x0004680000000200 */
[----:B------:R2:W1:Y:S04]  /*17c0*/  LDSM.16.M88.4 R64, [R88+0x1000] ;  /* 0x001000005840783b */ /* 0x0004680000000200 */
[----:B------:R2:W1:Y:S01]  /*17d0*/  LDSM.16.M88.4 R72, [R88+0x1800] ;  /* 0x001800005848783b */ /* 0x0004620000000200 */
[----:B------:R-:W-:Y:S05]  /*17e0*/  @!P0 BRA `(.L_x_0) ;  /* 0x0000047000008947 */ /* 0x000fea0003800000 */
[----:B--234-:R-:W-:Y:S01]  /*17f0*/  IMAD R2, R25, c[0x0][0x208], RZ ;  /* 0x0000820019027a24 */ /* 0x01cfe200078e02ff */
[----:B------:R-:W-:Y:S01]  /*1800*/  SHF.R.S32.HI R8, RZ, 0x1f, R133 ;  /* 0x0000001fff087819 */ /* 0x000fe20000011485 */
[----:B------:R-:W-:Y:S01]  /*1810*/  IMAD.WIDE.U32 R6, R37, c[0x0][0x208], RZ ;  /* 0x0000820025067a25 */ /* 0x000fe200078e00ff */
[----:B------:R-:W-:-:S02]  /*1820*/  SHF.R.S32.HI R9, RZ, 0x1f, R177 ;  /* 0x0000001fff097819 */ /* 0x000fc400000114b1 */
[----:B------:R-:W-:Y:S01]  /*1830*/  LEA.HI R8, R8, R133, RZ, 0x3 ;  /* 0x0000008508087211 */ /* 0x000fe200078f18ff */
[----:B------:R-:W-:Y:S01]  /*1840*/  IMAD R2, R37, c[0x0][0x20c], R2 ;  /* 0x0000830025027a24 */ /* 0x000fe200078e0202 */
[----:B------:R-:W-:Y:S01]  /*1850*/  P2R R21, PR, RZ, 0x8 ;  /* 0x00000008ff157803 */ /* 0x000fe20000000000 */
[C---:B------:R-:W-:Y:S01]  /*1860*/  IMAD.WIDE R14, R179.reuse, 0x2, RZ ;  /* 0x00000002b30e7825 */ /* 0x040fe200078e02ff */
[----:B------:R-:W-:Y:S02]  /*1870*/  ISETP.GE.AND P3, PT, R179, c[0x0][0x1d4], PT ;  /* 0x00007500b3007a0c */ /* 0x000fe40003f66270 */
[----:B------:R-:W-:Y:S01]  /*1880*/  P2R R19, PR, RZ, 0x4 ;  /* 0x00000004ff137803 */ /* 0x000fe20000000000 */
[----:B------:R-:W-:Y:S01]  /*1890*/  IMAD.IADD R7, R7, 0x1, R2 ;  /* 0x0000000107077824 */ /* 0x000fe200078e0202 */
[----:B------:R-:W-:Y:S01]  /*18a0*/  ISETP.GE.AND P2, PT, R134, c[0x0][0x1d4], PT ;  /* 0x0000750086007a0c */ /* 0x000fe20003f46270 */
[----:B------:R-:W-:Y:S01]  /*18b0*/  IMAD R2, R24, c[0x0][0x218], RZ ;  /* 0x0000860018027a24 */ /* 0x000fe200078e02ff */
[----:B------:R-:W-:Y:S01]  /*18c0*/  ISETP.GE.AND P1, PT, R133, c[0x0][0x1d4], PT ;  /* 0x0000750085007a0c */ /* 0x000fe20003f26270 */
[----:B------:R-:W-:Y:S01]  /*18d0*/  IMAD.WIDE.U32 R6, R36, c[0x0][0x218], R6 ;  /* 0x0000860024067a25 */ /* 0x000fe200078e0006 */
[----:B------:R-:W-:-:S03]  /*18e0*/  P2R R26, PR, RZ, 0x10 ;  /* 0x00000010ff1a7803 */ /* 0x000fc60000000000 */
[----:B------:R-:W-:Y:S01]  /*18f0*/  IMAD R5, R36, c[0x0][0x21c], R2 ;  /* 0x0000870024057a24 */ /* 0x000fe200078e0202 */
[----:B------:R-:W-:-:S04]  /*1900*/  IADD3 R2, P0, R6, UR20, RZ ;  /* 0x0000001406027c10 */ /* 0x000fc8000ff1e0ff */
[----:B------:R-:W-:Y:S02]  /*1910*/  IADD3.X R5, R7, UR5, R5, P0, !PT ;  /* 0x0000000507057c10 */ /* 0x000fe400087fe405 */
[----:B------:R-:W-:-:S04]  /*1920*/  LEA R6, P0, R2, c[0x0][0x1f8], 0x1 ;  /* 0x00007e0002067a11 */ /* 0x000fc800078008ff */
[----:B------:R-:W-:Y:S01]  /*1930*/  LEA.HI.X R5, R2, c[0x0][0x1fc], R5, 0x1, P0 ;  /* 0x00007f0002057a11 */ /* 0x000fe200000f0c05 */
[----:B------:R-:W2:Y:S01]  /*1940*/  SHFL.IDX PT, R12, R6, RZ, 0x181f ;  /* 0x00181fff060c7589 */ /* 0x000ea200000e0000 */
[----:B------:R-:W-:-:S03]  /*1950*/  SHF.R.S32.HI R2, RZ, 0x1f, R134 ;  /* 0x0000001fff027819 */ /* 0x000fc60000011486 */
[----:B------:R-:W3:Y:S01]  /*1960*/  SHFL.IDX PT, R13, R5, RZ, 0x181f ;  /* 0x00181fff050d7589 */ /* 0x000ee200000e0000 */
[----:B------:R-:W-:-:S03]  /*1970*/  LEA.HI R7, R2, R134, RZ, 0x3 ;  /* 0x0000008602077211 */ /* 0x000fc600078f18ff */
[----:B------:R4:W5:Y:S04]  /*1980*/  SHFL.IDX PT, R2, R6, 0x1, 0x181f ;  /* 0x00381f0006027f89 */ /* 0x00096800000e0000 */
[----:B------:R-:W1:Y:S01]  /*1990*/  SHFL.IDX PT, R5, R5, 0x1, 0x181f ;  /* 0x00381f0005057f89 */ /* 0x000e6200000e0000 */
[----:B--2---:R-:W-:-:S05]  /*19a0*/  IADD3 R24, P0, R12, R14, RZ ;  /* 0x0000000e0c187210 */ /* 0x004fca0007f1e0ff */
[----:B---3--:R-:W-:Y:S01]  /*19b0*/  IMAD.X R25, R13, 0x1, R15, P0 ;  /* 0x000000010d197824 */ /* 0x008fe200000e060f */
[----:B----4-:R-:W-:Y:S02]  /*19c0*/  LOP3.LUT R6, R7, 0xfffffff8, RZ, 0xc0, !PT ;  /* 0xfffffff807067812 */ /* 0x010fe400078ec0ff */
[----:B------:R-:W-:-:S03]  /*19d0*/  LOP3.LUT R7, R8, 0xfffffff8, RZ, 0xc0, !PT ;  /* 0xfffffff808077812 */ /* 0x000fc600078ec0ff */
[----:B------:R-:W-:Y:S01]  /*19e0*/  IMAD.WIDE R10, R6, 0x2, RZ ;  /* 0x00000002060a7825 */ /* 0x000fe200078e02ff */
[----:B------:R-:W-:-:S03]  /*19f0*/  LEA.HI R6, R9, R177, RZ, 0x3 ;  /* 0x000000b109067211 */ /* 0x000fc600078f18ff */
[----:B------:R-:W-:Y:S01]  /*1a00*/  IMAD.WIDE R8, R7, 0x2, RZ ;  /* 0x0000000207087825 */ /* 0x000fe200078e02ff */
[----:B------:R-:W-:Y:S02]  /*1a10*/  IADD3 R22, P0, R12, R10, RZ ;  /* 0x0000000a0c167210 */ /* 0x000fe40007f1e0ff */
[----:B------:R-:W-:-:S03]  /*1a20*/  LOP3.LUT R6, R6, 0xfffffff8, RZ, 0xc0, !PT ;  /* 0xfffffff806067812 */ /* 0x000fc600078ec0ff */
[----:B------:R-:W-:Y:S01]  /*1a30*/  IMAD.X R23, R13, 0x1, R11, P0 ;  /* 0x000000010d177824 */ /* 0x000fe200000e060b */
[----:B------:R-:W-:Y:S01]  /*1a40*/  IADD3 R16, P0, R12, R8, RZ ;  /* 0x000000080c107210 */ /* 0x000fe20007f1e0ff */
[----:B------:R-:W-:-:S04]  /*1a50*/  IMAD.WIDE R6, R6, 0x2, RZ ;  /* 0x0000000206067825 */ /* 0x000fc800078e02ff */
[----:B------:R-:W-:Y:S01]  /*1a60*/  IMAD.X R17, R13, 0x1, R9, P0 ;  /* 0x000000010d117824 */ /* 0x000fe200000e0609 */
[----:B-----5:R-:W-:-:S05]  /*1a70*/  IADD3 R14, P0, R14, R2, RZ ;  /* 0x000000020e0e7210 */ /* 0x020fca0007f1e0ff */
[----:B-1----:R-:W-:Y:S01]  /*1a80*/  IMAD.X R15, R15, 0x1, R5, P0 ;  /* 0x000000010f0f7824 */ /* 0x002fe200000e0605 */
[----:B------:R-:W-:-:S05]  /*1a90*/  IADD3 R12, P0, R12, R6, RZ ;  /* 0x000000060c0c7210 */ /* 0x000fca0007f1e0ff */
[----:B------:R-:W-:Y:S01]  /*1aa0*/  IMAD.X R13, R13, 0x1, R7, P0 ;  /* 0x000000010d0d7824 */ /* 0x000fe200000e0607 */
[----:B------:R-:W-:-:S05]  /*1ab0*/  IADD3 R10, P0, R10, R2, RZ ;  /* 0x000000020a0a7210 */ /* 0x000fca0007f1e0ff */
[----:B------:R-:W-:Y:S01]  /*1ac0*/  IMAD.X R11, R11, 0x1, R5, P0 ;  /* 0x000000010b0b7824 */ /* 0x000fe200000e0605 */
[----:B------:R-:W-:-:S05]  /*1ad0*/  IADD3 R8, P0, R8, R2, RZ ;  /* 0x0000000208087210 */ /* 0x000fca0007f1e0ff */
[----:B------:R-:W-:Y:S01]  /*1ae0*/  IMAD.X R9, R9, 0x1, R5, P0 ;  /* 0x0000000109097824 */ /* 0x000fe200000e0605 */
[----:B------:R-:W-:Y:S01]  /*1af0*/  IADD3 R6, P0, R6, R2, RZ ;  /* 0x0000000206067210 */ /* 0x000fe20007f1e0ff */
[----:B------:R-:W-:-:S04]  /*1b00*/  IMAD.SHL.U32 R2, R178, 0x2, RZ ;  /* 0x00000002b2027824 */ /* 0x000fc800078e00ff */
[----:B------:R-:W-:Y:S01]  /*1b10*/  IMAD.X R7, R7, 0x1, R5, P0 ;  /* 0x0000000107077824 */ /* 0x000fe200000e0605 */
[C---:B------:R-:W-:Y:S02]  /*1b20*/  ISETP.LT.OR P0, PT, R18.reuse, 0x1, P3 ;  /* 0x000000011200780c */ /* 0x040fe40001f01670 */
[----:B------:R-:W-:-:S11]  /*1b30*/  ISETP.LT.OR P3, PT, R18, 0x21, P3 ;  /* 0x000000211200780c */ /* 0x000fd60001f61670 */
[----:B------:R1:W-:Y:S01]  /*1b40*/  LDGSTS.E.BYPASS.LTC128B.128 [R2+0x100], [R24.64], !P0 ;  /* 0x0010000018027fae */ /* 0x0003e2000c101d4e */
[C---:B------:R-:W-:Y:S02]  /*1b50*/  ISETP.LT.OR P0, PT, R18.reuse, 0x1, P2 ;  /* 0x000000011200780c */ /* 0x040fe40001701670 */
[----:B------:R-:W-:-:S11]  /*1b60*/  ISETP.LT.OR P2, PT, R18, 0x21, P2 ;  /* 0x000000211200780c */ /* 0x000fd60001741670 */
[----:B------:R1:W-:Y:S01]  /*1b70*/  LDGSTS.E.BYPASS.LTC128B.128 [R2+0x2100], [R22.64], !P0 ;  /* 0x0210000016027fae */ /* 0x0003e2000c101d4e */
[C---:B------:R-:W-:Y:S02]  /*1b80*/  ISETP.LT.OR P0, PT, R18.reuse, 0x1, P1 ;  /* 0x000000011200780c */ /* 0x040fe40000f01670 */
[----:B------:R-:W-:-:S11]  /*1b90*/  ISETP.LT.OR P1, PT, R18, 0x21, P1 ;  /* 0x000000211200780c */ /* 0x000fd60000f21670 */
[----:B------:R1:W-:Y:S01]  /*1ba0*/  LDGSTS.E.BYPASS.LTC128B.128 [R2+0x4100], [R16.64], !P0 ;  /* 0x0410000010027fae */ /* 0x0003e2000c101d4e */
[----:B------:R-:W-:-:S04]  /*1bb0*/  ISETP.GE.AND P0, PT, R177, c[0x0][0x1d4], PT ;  /* 0x00007500b1007a0c */ /* 0x000fc80003f06270 */
[C---:B------:R-:W-:Y:S02]  /*1bc0*/  ISETP.LT.OR P4, PT, R18.reuse, 0x1, P0 ;  /* 0x000000011200780c */ /* 0x040fe40000781670 */
[----:B------:R-:W-:-:S11]  /*1bd0*/  ISETP.LT.OR P0, PT, R18, 0x21, P0 ;  /* 0x000000211200780c */ /* 0x000fd60000701670 */
[----:B------:R1:W-:Y:S01]  /*1be0*/  LDGSTS.E.BYPASS.LTC128B.128 [R2+0x6100], [R12.64], !P4 ;  /* 0x061000000c027fae */ /* 0x0003e2000e101d4e */
[----:B------:R-:W-:-:S03]  /*1bf0*/  ISETP.NE.AND P4, PT, R26, RZ, PT ;  /* 0x000000ff1a00720c */ /* 0x000fc60003f85270 */
[----:B------:R1:W-:Y:S01]  /*1c00*/  LDGSTS.E.BYPASS.LTC128B.128 [R2+0x1100], [R14.64], !P3 ;  /* 0x011000000e027fae */ /* 0x0003e2000d901d4e */
[----:B------:R-:W-:-:S03]  /*1c10*/  ISETP.NE.AND P3, PT, R21, RZ, PT ;  /* 0x000000ff1500720c */ /* 0x000fc60003f65270 */
[----:B------:R1:W-:Y:S01]  /*1c20*/  LDGSTS.E.BYPASS.LTC128B.128 [R2+0x3100], [R10.64], !P2 ;  /* 0x031000000a027fae */ /* 0x0003e2000d101d4e */
[----:B------:R-:W-:-:S03]  /*1c30*/  ISETP.NE.AND P2, PT, R19, RZ, PT ;  /* 0x000000ff1300720c */ /* 0x000fc60003f45270 */
[----:B------:R1:W-:Y:S04]  /*1c40*/  LDGSTS.E.BYPASS.LTC128B.128 [R2+0x5100], [R8.64], !P1 ;  /* 0x0510000008027fae */ /* 0x0003e8000c901d4e */
[----:B------:R1:W-:Y:S04]  /*1c50*/  LDGSTS.E.BYPASS.LTC128B.128 [R2+0x7100], [R6.64], !P0 ;  /* 0x0710000006027fae */ /* 0x0003e8000c101d4e */
.L_x_0:
[C---:B-1234-:R-:W-:Y:S01]  /*1c60*/  HMMA.16816.F32 R12, R168.reuse, R28, RZ ;  /* 0x0000001ca80c723c */ /* 0x05efe200000018ff */
[----:B------:R-:W-:Y:S01]  /*1c70*/  LOP3.LUT P0, RZ, R20, 0x4, RZ, 0xc0, !PT ;  /* 0x0000000414ff7812 */ /* 0x000fe2000780c0ff */
[----:B------:R-:W0:Y:S01]  /*1c80*/  LDGDEPBAR ;  /* 0x00000000000079af */ /* 0x000e220000000000 */
[----:B------:R-:W-:Y:S01]  /*1c90*/  MOV R2, 0x40 ;  /* 0x0000004000027802 */ /* 0x000fe20000000f00 */
[----:B------:R-:W-:Y:S01]  /*1ca0*/  UISETP.GE.AND UP0, UPT, UR10, 0x41, UPT ;  /* 0x000000410a00788c */ /* 0x000fe2000bf06270 */
[----:B------:R-:W-:Y:S02]  /*1cb0*/  IADD3 R6, R88, 0x2800, RZ ;  /* 0x0000280058067810 */ /* 0x000fe40007ffe0ff */
[----:B------:R-:W-:Y:S01]  /*1cc0*/  SEL R2, R2, 0xffffffc0, !P0 ;  /* 0xffffffc002027807 */ /* 0x000fe20004000000 */
[----:B------:R-:W-:Y:S02]  /*1cd0*/  HMMA.16816.F32 R8, R168, R30, RZ ;  /* 0x0000001ea808723c */ /* 0x000fe400000018ff */
[----:B------:R-:W-:-:S02]  /*1ce0*/  PLOP3.LUT P0, PT, PT, PT, UP0, 0x40, 0x0 ;  /* 0x000000000000781c */ /* 0x000fc40003f0e808 */
[-C--:B------:R-:W-:Y:S02]  /*1cf0*/  IADD3 R5, R135, R2.reuse, RZ ;  /* 0x0000000287057210 */ /* 0x080fe40007ffe0ff */
[C---:B------:R-:W-:Y:S02]  /*1d00*/  IADD3 R250, R88.reuse, R2, RZ ;  /* 0x0000000258fa7210 */ /* 0x040fe40007ffe0ff */
[----:B------:R-:W-:Y:S01]  /*1d10*/  HMMA.16816.F32 R24, R168, R32, RZ ;  /* 0x00000020a818723c */ /* 0x000fe200000018ff */
[----:B------:R-:W1:Y:S01]  /*1d20*/  LDSM.16.M88.4 R20, [R5+0x10100] ;  /* 0x010100000514783b */ /* 0x000e620000000200 */
[----:B------:R-:W-:-:S03]  /*1d30*/  IADD3 R2, R88, 0x2000, RZ ;  /* 0x0000200058027810 */ /* 0x000fc60007ffe0ff */
[----:B------:R-:W-:Y:S03]  /*1d40*/  LDSM.16.M88.4 R48, [R5+0x11100] ;  /* 0x011100000530783b */ /* 0x000fe60000000200 */
[----:B------:R-:W-:Y:S01]  /*1d50*/  HMMA.16816.F32 R36, R172, R40, R12 ;  /* 0x00000028ac24723c */ /* 0x000fe2000000180c */
[----:B------:R-:W-:Y:S04]  /*1d60*/  LDSM.16.M88.4 R60, [R5+0x11900] ;  /* 0x01190000053c783b */ /* 0x000fe80000000200 */
[----:B------:R-:W-:Y:S03]  /*1d70*/  LDSM.16.M88.4 R68, [R250+0x1000] ;  /* 0x00100000fa44783b */ /* 0x000fe60000000200 */
[----:B------:R-:W-:Y:S01]  /*1d80*/  HMMA.16816.F32 R12, R168, R34, RZ ;  /* 0x00000022a80c723c */ /* 0x000fe200000018ff */
[----:B------:R-:W-:Y:S04]  /*1d90*/  LDSM.16.M88.4 R76, [R250+0x1800] ;  /* 0x00180000fa4c783b */ /* 0x000fe80000000200 */
[----:B------:R-:W-:Y:S03]  /*1da0*/  LDSM.16.M88.4 R80, [R250+0x3800] ;  /* 0x00380000fa50783b */ /* 0x000fe60000000200 */
[----:B------:R-:W-:Y:S01]  /*1db0*/  HMMA.16816.F32 R40, R172, R42, R8 ;  /* 0x0000002aac28723c */ /* 0x000fe20000001808 */
[----:B------:R-:W-:Y:S04]  /*1dc0*/  STL [R1], R5 ;  /* 0x0000000501007387 */ /* 0x000fe80000100800 */
[----:B------:R2:W-:Y:S03]  /*1dd0*/  STL [R1+0x34], R2 ;  /* 0x0000340201007387 */ /* 0x0005e60000100800 */
[C---:B------:R-:W-:Y:S01]  /*1de0*/  HMMA.16816.F32 R8, R168.reuse, R44, RZ ;  /* 0x0000002ca808723c */ /* 0x040fe200000018ff */
[----:B------:R3:W-:Y:S07]  /*1df0*/  STL [R1+0x30], R6 ;  /* 0x0000300601007387 */ /* 0x0007ee0000100800 */
[C---:B------:R-:W-:Y:S01]  /*1e00*/  HMMA.16816.F32 R16, R168.reuse, R46, RZ ;  /* 0x0000002ea810723c */ /* 0x040fe200000018ff */
[----:B------:R-:W4:Y:S07]  /*1e10*/  LDSM.16.M88.4 R44, [R5+0x10900] ;  /* 0x01090000052c783b */ /* 0x000f2e0000000200 */
[----:B------:R-:W-:Y:S01]  /*1e20*/  HMMA.16816.F32 R28, R168, R52, RZ ;  /* 0x00000034a81c723c */ /* 0x000fe200000018ff */
[----:B--2---:R-:W-:-:S07]  /*1e30*/  IADD3 R2, R88, 0x3800, RZ ;  /* 0x0000380058027810 */ /* 0x004fce0007ffe0ff */
[----:B------:R-:W-:Y:S01]  /*1e40*/  HMMA.16816.F32 R32, R168, R54, RZ ;  /* 0x00000036a820723c */ /* 0x000fe200000018ff */
[----:B------:R-:W2:Y:S01]  /*1e50*/  LDSM.16.M88.4 R52, [R250] ;  /* 0x00000000fa34783b */ /* 0x000ea20000000200 */
[----:B---3--:R-:W-:-:S06]  /*1e60*/  IADD3 R6, R88, 0x5000, RZ ;  /* 0x0000500058067810 */ /* 0x008fcc0007ffe0ff */
[C---:B------:R-:W-:Y:S08]  /*1e70*/  HMMA.16816.F32 R24, R172.reuse, R56, R24 ;  /* 0x00000038ac18723c */ /* 0x040ff00000001818 */
[C---:B------:R-:W-:Y:S01]  /*1e80*/  HMMA.16816.F32 R12, R172.reuse, R58, R12 ;  /* 0x0000003aac0c723c */ /* 0x040fe2000000180c */
[----:B------:R-:W3:Y:S07]  /*1e90*/  LDSM.16.M88.4 R56, [R250+0x800] ;  /* 0x00080000fa38783b */ /* 0x000eee0000000200 */
[C---:B------:R-:W-:Y:S08]  /*1ea0*/  HMMA.16816.F32 R8, R172.reuse, R64, R8 ;  /* 0x00000040ac08723c */ /* 0x040ff00000001808 */
[C---:B------:R-:W-:Y:S01]  /*1eb0*/  HMMA.16816.F32 R16, R172.reuse, R66, R16 ;  /* 0x00000042ac10723c */ /* 0x040fe20000001810 */
[----:B------:R-:W-:Y:S07]  /*1ec0*/  LDSM.16.M88.4 R64, [R135+0x13100] ;  /* 0x013100008740783b */ /* 0x000fee0000000200 */
[C---:B------:R-:W-:Y:S08]  /*1ed0*/  HMMA.16816.F32 R28, R172.reuse, R72, R28 ;  /* 0x00000048ac1c723c */ /* 0x040ff0000000181c */
[----:B------:R-:W-:Y:S01]  /*1ee0*/  HMMA.16816.F32 R32, R172, R74, R32 ;  /* 0x0000004aac20723c */ /* 0x000fe20000001820 */
[----:B------:R-:W-:Y:S07]  /*1ef0*/  LDSM.16.M88.4 R72, [R135+0x13900] ;  /* 0x013900008748783b */ /* 0x000fee0000000200 */
[C---:B-1----:R-:W-:Y:S08]  /*1f00*/  HMMA.16816.F32 R36, R192.reuse, R20, R36 ;  /* 0x00000014c024723c */ /* 0x042ff00000001824 */
[C---:B------:R-:W-:Y:S08]  /*1f10*/  HMMA.16816.F32 R40, R192.reuse, R22, R40 ;  /* 0x00000016c028723c */ /* 0x040ff00000001828 */
[C---:B----4-:R-:W-:Y:S08]  /*1f20*/  HMMA.16816.F32 R24, R192.reuse, R44, R24 ;  /* 0x0000002cc018723c */ /* 0x050ff00000001818 */
[C---:B------:R-:W-:Y:S01]  /*1f30*/  HMMA.16816.F32 R20, R192.reuse, R46, R12 ;  /* 0x0000002ec014723c */ /* 0x040fe2000000180c */
[----:B------:R-:W1:Y:S04]  /*1f40*/  LDSM.16.M88.4 R12, [R135+0x12100] ;  /* 0x01210000870c783b */ /* 0x000e680000000200 */
[----:B------:R-:W4:Y:S03]  /*1f50*/  LDSM.16.M88.4 R44, [R135+0x12900] ;  /* 0x01290000872c783b */ /* 0x000f260000000200 */
[C---:B------:R-:W-:Y:S08]  /*1f60*/  HMMA.16816.F32 R8, R192.reuse, R48, R8 ;  /* 0x00000030c008723c */ /* 0x040ff00000001808 */
[C---:B------:R-:W-:Y:S01]  /*1f70*/  HMMA.16816.F32 R16, R192.reuse, R50, R16 ;  /* 0x00000032c010723c */ /* 0x040fe20000001810 */
[----:B------:R-:W5:Y:S07]  /*1f80*/  LDSM.16.M88.4 R48, [R88+0x2000] ;  /* 0x002000005830783b */ /* 0x000f6e0000000200 */
[C---:B------:R-:W-:Y:S08]  /*1f90*/  HMMA.16816.F32 R28, R192.reuse, R60, R28 ;  /* 0x0000003cc01c723c */ /* 0x040ff0000000181c */
[----:B------:R-:W-:Y:S01]  /*1fa0*/  HMMA.16816.F32 R32, R192, R62, R32 ;  /* 0x0000003ec020723c */ /* 0x000fe20000001820 */
[----:B------:R-:W-:Y:S07]  /*1fb0*/  LDSM.16.M88.4 R60, [R88+0x3000] ;  /* 0x00300000583c783b */ /* 0x000fee0000000200 */
[C---:B--2---:R-:W-:Y:S08]  /*1fc0*/  HMMA.16816.F32 R36, R196.reuse, R52, R36 ;  /* 0x00000034c424723c */ /* 0x044ff00000001824 */
[C---:B------:R-:W-:Y:S01]  /*1fd0*/  HMMA.16816.F32 R40, R196.reuse, R54, R40 ;  /* 0x00000036c428723c */ /* 0x040fe20000001828 */
[----:B------:R-:W2:Y:S07]  /*1fe0*/  LDSM.16.M88.4 R52, [R88+0x2800] ;  /* 0x002800005834783b */ /* 0x000eae0000000200 */
[C---:B---3--:R-:W-:Y:S08]  /*1ff0*/  HMMA.16816.F32 R24, R196.reuse, R56, R24 ;  /* 0x00000038c418723c */ /* 0x048ff00000001818 */
[C---:B------:R-:W-:Y:S01]  /*2000*/  HMMA.16816.F32 R20, R196.reuse, R58, R20 ;  /* 0x0000003ac414723c */ /* 0x040fe20000001814 */
[----:B------:R-:W-:Y:S07]  /*2010*/  LDSM.16.M88.4 R56, [R5+0x12900] ;  /* 0x012900000538783b */ /* 0x000fee0000000200 */
[C---:B------:R-:W-:Y:S08]  /*2020*/  HMMA.16816.F32 R8, R196.reuse, R68, R8 ;  /* 0x00000044c408723c */ /* 0x040ff00000001808 */
[C---:B------:R-:W-:Y:S01]  /*2030*/  HMMA.16816.F32 R16, R196.reuse, R70, R16 ;  /* 0x00000046c410723c */ /* 0x040fe20000001810 */
[----:B------:R-:W-:Y:S07]  /*2040*/  LDSM.16.M88.4 R68, [R250+0x3000] ;  /* 0x00300000fa44783b */ /* 0x000fee0000000200 */
[C---:B------:R-:W-:Y:S08]  /*2050*/  HMMA.16816.F32 R28, R196.reuse, R76, R28 ;  /* 0x0000004cc41c723c */ /* 0x040ff0000000181c */
[----:B------:R-:W-:Y:S01]  /*2060*/  HMMA.16816.F32 R32, R196, R78, R32 ;  /* 0x0000004ec420723c */ /* 0x000fe20000001820 */
[----:B------:R-:W3:Y:S07]  /*2070*/  LDSM.16.M88.4 R76, [R88+0x3800] ;  /* 0x00380000584c783b */ /* 0x000eee0000000200 */
[C---:B-1----:R-:W-:Y:S08]  /*2080*/  HMMA.16816.F32 R36, R200.reuse, R12, R36 ;  /* 0x0000000cc824723c */ /* 0x042ff00000001824 */
[C---:B------:R-:W-:Y:S08]  /*2090*/  HMMA.16816.F32 R40, R200.reuse, R14, R40 ;  /* 0x0000000ec828723c */ /* 0x040ff00000001828 */
[C---:B----4-:R-:W-:Y:S08]  /*20a0*/  HMMA.16816.F32 R24, R200.reuse, R44, R24 ;  /* 0x0000002cc818723c */ /* 0x050ff00000001818 */
[C---:B------:R-:W-:Y:S01]  /*20b0*/  HMMA.16816.F32 R20, R200.reuse, R46, R20 ;  /* 0x0000002ec814723c */ /* 0x040fe20000001814 */
[----:B------:R-:W1:Y:S07]  /*20c0*/  LDSM.16.M88.4 R44, [R5+0x12100] ;  /* 0x01210000052c783b */ /* 0x000e6e0000000200 */
[C---:B------:R-:W-:Y:S08]  /*20d0*/  HMMA.16816.F32 R12, R200.reuse, R64, R8 ;  /* 0x00000040c80c723c */ /* 0x040ff00000001808 */
[C---:B------:R-:W-:Y:S01]  /*20e0*/  HMMA.16816.F32 R8, R200.reuse, R66, R16 ;  /* 0x00000042c808723c */ /* 0x040fe20000001810 */
[----:B------:R-:W4:Y:S07]  /*20f0*/  LDSM.16.M88.4 R64, [R5+0x13100] ;  /* 0x013100000540783b */ /* 0x000f2e0000000200 */
[C---:B------:R-:W-:Y:S08]  /*2100*/  HMMA.16816.F32 R28, R200.reuse, R72, R28 ;  /* 0x00000048c81c723c */ /* 0x040ff0000000181c */
[----:B------:R-:W-:Y:S01]  /*2110*/  HMMA.16816.F32 R32, R200, R74, R32 ;  /* 0x0000004ac820723c */ /* 0x000fe20000001820 */
[----:B------:R-:W1:Y:S07]  /*2120*/  LDSM.16.M88.4 R72, [R5+0x13900] ;  /* 0x013900000548783b */ /* 0x000e6e0000000200 */
[C---:B-----5:R-:W-:Y:S08]  /*2130*/  HMMA.16816.F32 R36, R204.reuse, R48, R36 ;  /* 0x00000030cc24723c */ /* 0x060ff00000001824 */
[C---:B------:R-:W-:Y:S01]  /*2140*/  HMMA.16816.F32 R40, R204.reuse, R50, R40 ;  /* 0x00000032cc28723c */ /* 0x040fe20000001828 */
[----:B------:R-:W-:Y:S07]  /*2150*/  LDSM.16.M88.4 R48, [R135+0x14100] ;  /* 0x014100008730783b */ /* 0x000fee0000000200 */
[C---:B--2---:R-:W-:Y:S08]  /*2160*/  HMMA.16816.F32 R24, R204.reuse, R52, R24 ;  /* 0x00000034cc18723c */ /* 0x044ff00000001818 */
[C---:B------:R-:W-:Y:S01]  /*2170*/  HMMA.16816.F32 R20, R204.reuse, R54, R20 ;  /* 0x00000036cc14723c */ /* 0x040fe20000001814 */
[----:B------:R-:W2:Y:S07]  /*2180*/  LDSM.16.M88.4 R52, [R250+0x2000] ;  /* 0x00200000fa34783b */ /* 0x000eae0000000200 */
[C---:B------:R-:W-:Y:S08]  /*2190*/  HMMA.16816.F32 R16, R204.reuse, R60, R12 ;  /* 0x0000003ccc10723c */ /* 0x040ff0000000180c */
[C---:B------:R-:W-:Y:S01]  /*21a0*/  HMMA.16816.F32 R12, R204.reuse, R62, R8 ;  /* 0x0000003ecc0c723c */ /* 0x040fe20000001808 */
[----:B------:R-:W5:Y:S07]  /*21b0*/  LDSM.16.M88.4 R60, [R250+0x2800] ;  /* 0x00280000fa3c783b */ /* 0x000f6e0000000200 */
[C---:B---3--:R-:W-:Y:S08]  /*21c0*/  HMMA.16816.F32 R8, R204.reuse, R76, R28 ;  /* 0x0000004ccc08723c */ /* 0x048ff0000000181c */
[----:B------:R-:W-:Y:S01]  /*21d0*/  HMMA.16816.F32 R32, R204, R78, R32 ;  /* 0x0000004ecc20723c */ /* 0x000fe20000001820 */
[----:B------:R-:W-:Y:S07]  /*21e0*/  LDSM.16.M88.4 R76, [R135+0x15900] ;  /* 0x01590000874c783b */ /* 0x000fee0000000200 */
[C---:B-1----:R-:W-:Y:S08]  /*21f0*/  HMMA.16816.F32 R36, R208.reuse, R44, R36 ;  /* 0x0000002cd024723c */ /* 0x042ff00000001824 */
[C---:B------:R-:W-:Y:S01]  /*2200*/  HMMA.16816.F32 R40, R208.reuse, R46, R40 ;  /* 0x0000002ed028723c */ /* 0x040fe20000001828 */
[----:B------:R-:W-:Y:S07]  /*2210*/  LDSM.16.M88.4 R44, [R88+0x4000] ;  /* 0x00400000582c783b */ /* 0x000fee0000000200 */
[C---:B------:R-:W-:Y:S08]  /*2220*/  HMMA.16816.F32 R28, R208.reuse, R56, R24 ;  /* 0x00000038d01c723c */ /* 0x040ff00000001818 */
[C---:B------:R-:W-:Y:S01]  /*2230*/  HMMA.16816.F32 R24, R208.reuse, R58, R20 ;  /* 0x0000003ad018723c */ /* 0x040fe20000001814 */
[----:B------:R-:W1:Y:S07]  /*2240*/  LDSM.16.M88.4 R56, [R135+0x14900] ;  /* 0x014900008738783b */ /* 0x000e6e0000000200 */
[C---:B----4-:R-:W-:Y:S08]  /*2250*/  HMMA.16816.F32 R20, R208.reuse, R64, R16 ;  /* 0x00000040d014723c */ /* 0x050ff00000001810 */
[C---:B------:R-:W-:Y:S01]  /*2260*/  HMMA.16816.F32 R16, R208.reuse, R66, R12 ;  /* 0x00000042d010723c */ /* 0x040fe2000000180c */
[----:B------:R-:W3:Y:S07]  /*2270*/  LDSM.16.M88.4 R64, [R135+0x15100] ;  /* 0x015100008740783b */ /* 0x000eee0000000200 */
[C---:B------:R-:W-:Y:S08]  /*2280*/  HMMA.16816.F32 R12, R208.reuse, R72, R8 ;  /* 0x00000048d00c723c */ /* 0x040ff00000001808 */
[----:B------:R-:W-:Y:S01]  /*2290*/  HMMA.16816.F32 R8, R208, R74, R32 ;  /* 0x0000004ad008723c */ /* 0x000fe20000001820 */
[----:B------:R-:W-:Y:S07]  /*22a0*/  LDSM.16.M88.4 R72, [R88+0x5800] ;  /* 0x005800005848783b */ /* 0x000fee0000000200 */
[C---:B--2---:R-:W-:Y:S08]  /*22b0*/  HMMA.16816.F32 R36, R212.reuse, R52, R36 ;  /* 0x00000034d424723c */ /* 0x044ff00000001824 */
[C---:B------:R-:W-:Y:S01]  /*22c0*/  HMMA.16816.F32 R40, R212.reuse, R54, R40 ;  /* 0x00000036d428723c */ /* 0x040fe20000001828 */
[----:B------:R-:W-:Y:S07]  /*22d0*/  LDSM.16.M88.4 R52, [R88+0x4800] ;  /* 0x004800005834783b */ /* 0x000fee0000000200 */
[C---:B-----5:R-:W-:Y:S08]  /*22e0*/  HMMA.16816.F32 R32, R212.reuse, R60, R28 ;  /* 0x0000003cd420723c */ /* 0x060ff0000000181c */
[C---:B------:R-:W-:Y:S01]  /*22f0*/  HMMA.16816.F32 R28, R212.reuse, R62, R24 ;  /* 0x0000003ed41c723c */ /* 0x040fe20000001818 */
[----:B------:R-:W2:Y:S07]  /*2300*/  LDSM.16.M88.4 R60, [R88+0x5000] ;  /* 0x00500000583c783b */ /* 0x000eae0000000200 */
[C---:B------:R-:W-:Y:S08]  /*2310*/  HMMA.16816.F32 R24, R212.reuse, R68, R20 ;  /* 0x00000044d418723c */ /* 0x040ff00000001814 */
[C---:B------:R-:W-:Y:S01]  /*2320*/  HMMA.16816.F32 R20, R212.reuse, R70, R16 ;  /* 0x00000046d414723c */ /* 0x040fe20000001810 */
[----:B------:R-:W-:Y:S07]  /*2330*/  LDSM.16.M88.4 R68, [R5+0x14900] ;  /* 0x014900000544783b */ /* 0x000fee0000000200 */
[C---:B------:R-:W-:Y:S08]  /*2340*/  HMMA.16816.F32 R16, R212.reuse, R80, R12 ;  /* 0x00000050d410723c */ /* 0x040ff0000000180c */
[----:B------:R-:W-:Y:S08]  /*2350*/  HMMA.16816.F32 R12, R212, R82, R8 ;  /* 0x00000052d40c723c */ /* 0x000ff00000001808 */
[C---:B------:R-:W-:Y:S08]  /*2360*/  HMMA.16816.F32 R8, R216.reuse, R48, R36 ;  /* 0x00000030d808723c */ /* 0x040ff00000001824 */
[C---:B------:R-:W-:Y:S01]  /*2370*/  HMMA.16816.F32 R40, R216.reuse, R50, R40 ;  /* 0x00000032d828723c */ /* 0x040fe20000001828 */
[----:B------:R-:W4:Y:S07]  /*2380*/  LDSM.16.M88.4 R48, [R5+0x14100] ;  /* 0x014100000530783b */ /* 0x000f2e0000000200 */
[C---:B-1----:R-:W-:Y:S08]  /*2390*/  HMMA.16816.F32 R36, R216.reuse, R56, R32 ;  /* 0x00000038d824723c */ /* 0x042ff00000001820 */
[C---:B------:R-:W-:Y:S01]  /*23a0*/  HMMA.16816.F32 R32, R216.reuse, R58, R28 ;  /* 0x0000003ad820723c */ /* 0x040fe2000000181c */
[----:B------:R-:W-:Y:S07]  /*23b0*/  LDSM.16.M88.4 R56, [R5+0x15900] ;  /* 0x015900000538783b */ /* 0x000fee0000000200 */
[C---:B---3--:R-:W-:Y:S08]  /*23c0*/  HMMA.16816.F32 R28, R216.reuse, R64, R24 ;  /* 0x00000040d81c723c */ /* 0x048ff00000001818 */
[C---:B------:R-:W-:Y:S08]  /*23d0*/  HMMA.16816.F32 R24, R216.reuse, R66, R20 ;  /* 0x00000042d818723c */ /* 0x040ff00000001814 */
[C---:B------:R-:W-:Y:S08]  /*23e0*/  HMMA.16816.F32 R20, R216.reuse, R76, R16 ;  /* 0x0000004cd814723c */ /* 0x040ff00000001810 */
[----:B------:R-:W-:Y:S08]  /*23f0*/  HMMA.16816.F32 R16, R216, R78, R12 ;  /* 0x0000004ed810723c */ /* 0x000ff0000000180c */
[C---:B------:R-:W-:Y:S08]  /*2400*/  HMMA.16816.F32 R12, R220.reuse, R44, R8 ;  /* 0x0000002cdc0c723c */ /* 0x040ff00000001808 */
[C---:B--2---:R-:W-:Y:S08]  /*2410*/  HMMA.16816.F32 R28, R220.reuse, R60, R28 ;  /* 0x0000003cdc1c723c */ /* 0x044ff0000000181c */
[C---:B------:R-:W-:Y:S08]  /*2420*/  HMMA.16816.F32 R24, R220.reuse, R62, R24 ;  /* 0x0000003edc18723c */ /* 0x040ff00000001818 */
[C---:B------:R-:W-:Y:S08]  /*2430*/  HMMA.16816.F32 R60, R220.reuse, R74, R16 ;  /* 0x0000004adc3c723c */ /* 0x040ff00000001810 */
[----:B------:R-:W-:Y:S08]  /*2440*/  HMMA.16816.F32 R32, R220, R54, R32 ;  /* 0x00000036dc20723c */ /* 0x000ff00000001820 */
[----:B----4-:R-:W-:Y:S01]  /*2450*/  HMMA.16816.F32 R16, R224, R48, R12 ;  /* 0x00000030e010723c */ /* 0x010fe2000000180c */
[----:B------:R-:W1:Y:S07]  /*2460*/  LDSM.16.M88.4 R12, [R250+0x4000] ;  /* 0x00400000fa0c783b */ /* 0x000e6e0000000200 */
[C---:B------:R-:W-:Y:S08]  /*2470*/  HMMA.16816.F32 R8, R220.reuse, R46, R40 ;  /* 0x0000002edc08723c */ /* 0x040ff00000001828 */
[C---:B------:R-:W-:Y:S01]  /*2480*/  HMMA.16816.F32 R64, R220.reuse, R72, R20 ;  /* 0x00000048dc40723c */ /* 0x040fe20000001814 */
[----:B------:R-:W2:Y:S04]  /*2490*/  LDSM.16.M88.4 R20, [R5+0x15100] ;  /* 0x015100000514783b */ /* 0x000ea80000000200 */
[----:B------:R-:W-:Y:S03]  /*24a0*/  LDSM.16.M88.4 R72, [R250+0x5800] ;  /* 0x00580000fa48783b */ /* 0x000fe60000000200 */
[----:B------:R-:W-:Y:S01]  /*24b0*/  HMMA.16816.F32 R36, R220, R52, R36 ;  /* 0x00000034dc24723c */ /* 0x000fe20000001824 */
[----:B------:R-:W-:Y:S07]  /*24c0*/  LDSM.16.M88.4 R52, [R250+0x4800] ;  /* 0x00480000fa34783b */ /* 0x000fee0000000200 */
[C---:B------:R-:W-:Y:S01]  /*24d0*/  HMMA.16816.F32 R44, R224.reuse, R70, R32 ;  /* 0x00000046e02c723c */ /* 0x040fe20000001820 */
[----:B------:R-:W3:Y:S07]  /*24e0*/  LDSM.16.M88.4 R32, [R135+0x16100] ;  /* 0x016100008720783b */ /* 0x000eee0000000200 */
[----:B------:R-:W-:Y:S08]  /*24f0*/  HMMA.16816.F32 R8, R224, R50, R8 ;  /* 0x00000032e008723c */ /* 0x000ff00000001808 */
[----:B-1----:R-:W-:Y:S08]  /*2500*/  HMMA.16816.F32 R16, R228, R12, R16 ;  /* 0x0000000ce410723c */ /* 0x002ff00000001810 */
[C---:B------:R-:W-:Y:S01]  /*2510*/  HMMA.16816.F32 R48, R224.reuse, R68, R36 ;  /* 0x00000044e030723c */ /* 0x040fe20000001824 */
[----:B------:R-:W-:Y:S07]  /*2520*/  LDSM.16.M88.4 R68, [R250+0x5000] ;  /* 0x00500000fa44783b */ /* 0x000fee0000000200 */
[C---:B--2---:R-:W-:Y:S08]  /*2530*/  HMMA.16816.F32 R40, R224.reuse, R20, R28 ;  /* 0x00000014e028723c */ /* 0x044ff0000000181c */
[C---:B------:R-:W-:Y:S01]  /*2540*/  HMMA.16816.F32 R28, R224.reuse, R22, R24 ;  /* 0x00000016e01c723c */ /* 0x040fe20000001818 */
[----:B------:R-:W1:Y:S07]  /*2550*/  LDSM.16.M88.4 R20, [R88+0x6000] ;  /* 0x006000005814783b */ /* 0x000e6e0000000200 */
[----:B------:R-:W-:Y:S01]  /*2560*/  HMMA.16816.F32 R36, R224, R56, R64 ;  /* 0x00000038e024723c */ /* 0x000fe20000001840 */
[----:B------:R-:W-:Y:S07]  /*2570*/  LDSM.16.M88.4 R64, [R135+0x17900] ;  /* 0x017900008740783b */ /* 0x000fee0000000200 */
[----:B------:R-:W-:Y:S08]  /*2580*/  HMMA.16816.F32 R8, R228, R14, R8 ;  /* 0x0000000ee408723c */ /* 0x000ff00000001808 */
[----:B---3--:R-:W-:Y:S08]  /*2590*/  HMMA.16816.F32 R12, R232, R32, R16 ;  /* 0x00000020e80c723c */ /* 0x008ff00000001810 */
[C---:B------:R-:W-:Y:S01]  /*25a0*/  HMMA.16816.F32 R24, R228.reuse, R52, R48 ;  /* 0x00000034e418723c */ /* 0x040fe20000001830 */
[----:B------:R-:W-:Y:S07]  /*25b0*/  LDSM.16.M88.4 R48, [R88+0x6800] ;  /* 0x006800005830783b */ /* 0x000fee0000000200 */
[C---:B------:R-:W-:Y:S01]  /*25c0*/  HMMA.16816.F32 R76, R228.reuse, R72, R36 ;  /* 0x00000048e44c723c */ /* 0x040fe20000001824 */
[----:B------:R-:W2:Y:S07]  /*25d0*/  LDSM.16.M88.4 R36, [R5+0x16100] ;  /* 0x016100000524783b */ /* 0x000eae0000000200 */
[----:B------:R-:W-:Y:S01]  /*25e0*/  HMMA.16816.F32 R52, R228, R54, R44 ;  /* 0x00000036e434723c */ /* 0x000fe2000000182c */
[----:B------:R-:W3:Y:S07]  /*25f0*/  LDSM.16.M88.4 R44, [R135+0x16900] ;  /* 0x01690000872c783b */ /* 0x000eee0000000200 */
[----:B------:R-:W-:Y:S08]  /*2600*/  HMMA.16816.F32 R8, R232, R34, R8 ;  /* 0x00000022e808723c */ /* 0x000ff00000001808 */
[----:B-1----:R-:W-:Y:S08]  /*2610*/  HMMA.16816.F32 R12, R236, R20, R12 ;  /* 0x00000014ec0c723c */ /* 0x002ff0000000180c */
[----:B------:R-:W-:Y:S08]  /*2620*/  HMMA.16816.F32 R80, R224, R58, R60 ;  /* 0x0000003ae050723c */ /* 0x000ff0000000183c */
[C---:B------:R-:W-:Y:S01]  /*2630*/  HMMA.16816.F32 R60, R228.reuse, R68, R40 ;  /* 0x00000044e43c723c */ /* 0x040fe20000001828 */
[----:B------:R-:W1:Y:S07]  /*2640*/  LDSM.16.M88.4 R40, [R250+0x6000] ;  /* 0x00600000fa28783b */ /* 0x000e6e0000000200 */
[----:B------:R-:W-:Y:S01]  /*2650*/  HMMA.16816.F32 R56, R228, R70, R28 ;  /* 0x00000046e438723c */ /* 0x000fe2000000181c */
[----:B------:R-:W4:Y:S07]  /*2660*/  LDSM.16.M88.4 R28, [R135+0x17100] ;  /* 0x01710000871c783b */ /* 0x000f2e0000000200 */
[----:B------:R-:W-:Y:S08]  /*2670*/  HMMA.16816.F32 R8, R236, R22, R8 ;  /* 0x00000016ec08723c */ /* 0x000ff00000001808 */
[----:B--2---:R-:W-:Y:S08]  /*2680*/  HMMA.16816.F32 R12, R240, R36, R12 ;  /* 0x00000024f00c723c */ /* 0x004ff0000000180c */
[C---:B---3--:R-:W-:Y:S08]  /*2690*/  HMMA.16816.F32 R16, R232.reuse, R44, R24 ;  /* 0x0000002ce810723c */ /* 0x048ff00000001818 */
[----:B------:R-:W-:Y:S01]  /*26a0*/  HMMA.16816.F32 R24, R232, R46, R52 ;  /* 0x0000002ee818723c */ /* 0x000fe20000001834 */
[----:B------:R-:W2:Y:S04]  /*26b0*/  LDSM.16.M88.4 R52, [R88+0x7000] ;  /* 0x007000005834783b */ /* 0x000ea80000000200 */
[----:B------:R-:W3:Y:S03]  /*26c0*/  LDSM.16.M88.4 R44, [R5+0x16900] ;  /* 0x01690000052c783b */ /* 0x000ee60000000200 */
[----:B------:R-:W-:Y:S08]  /*26d0*/  HMMA.16816.F32 R8, R240, R38, R8 ;  /* 0x00000026f008723c */ /* 0x000ff00000001808 */
[----:B-1----:R-:W-:Y:S08]  /*26e0*/  HMMA.16816.F32 R32, R244, R40, R12 ;  /* 0x00000028f420723c */ /* 0x002ff0000000180c */
[----:B------:R-:W-:Y:S08]  /*26f0*/  HMMA.16816.F32 R20, R236, R48, R16 ;  /* 0x00000030ec14723c */ /* 0x000ff00000001810 */
[----:B----4-:R-:W-:Y:S08]  /*2700*/  HMMA.16816.F32 R12, R232, R28, R60 ;  /* 0x0000001ce80c723c */ /* 0x010ff0000000183c */
[----:B------:R-:W-:Y:S01]  /*2710*/  HMMA.16816.F32 R16, R236, R50, R24 ;  /* 0x00000032ec10723c */ /* 0x000fe20000001818 */
[----:B------:R-:W-:Y:S01]  /*2720*/  LDSM.16.M88.4 R48, [R88+0x7800] ;  /* 0x007800005830783b */ /* 0x000fe20000000200 */
[----:B------:R-:W-:-:S02]  /*2730*/  FMUL.FTZ R32, R32, c[0x0][0x320] ;  /* 0x0000c80020207a20 */ /* 0x000fc40000410000 */
[----:B------:R-:W-:Y:S02]  /*2740*/  FMUL.FTZ R33, R33, c[0x0][0x320] ;  /* 0x0000c80021217a20 */ /* 0x000fe40000410000 */
[----:B------:R-:W-:Y:S02]  /*2750*/  FMUL.FTZ R34, R34, c[0x0][0x320] ;  /* 0x0000c80022227a20 */ /* 0x000fe40000410000 */
[----:B------:R-:W-:Y:S01]  /*2760*/  HMMA.16816.F32 R36, R232, R30, R56 ;  /* 0x0000001ee824723c */ /* 0x000fe20000001838 */
[----:B------:R-:W-:Y:S01]  /*2770*/  LDSM.16.M88.4 R56, [R250+0x6800] ;  /* 0x00680000fa38783b */ /* 0x000fe20000000200 */
[----:B------:R-:W-:-:S04]  /*2780*/  FMUL.FTZ R35, R35, c[0x0][0x320] ;  /* 0x0000c80023237a20 */ /* 0x000fc80000410000 */
[----:B------:R-:W1:Y:S02]  /*2790*/  MUFU.TANH R73, R35 ;  /* 0x0000002300497308 */ /* 0x000e640000002400 */
[----:B------:R-:W-:Y:S01]  /*27a0*/  HMMA.16816.F32 R28, R244, R42, R8 ;  /* 0x0000002af41c723c */ /* 0x000fe20000001808 */
[----:B------:R-:W4:Y:S07]  /*27b0*/  LDSM.16.M88.4 R40, [R5+0x17100] ;  /* 0x017100000528783b */ /* 0x000f2e0000000200 */
[----:B--2---:R-:W-:Y:S08]  /*27c0*/  HMMA.16816.F32 R12, R236, R52, R12 ;  /* 0x00000034ec0c723c */ /* 0x004ff0000000180c */
[----:B---3--:R-:W-:Y:S08]  /*27d0*/  HMMA.16816.F32 R8, R240, R46, R16 ;  /* 0x0000002ef008723c */ /* 0x008ff00000001810 */
[----:B------:R-:W-:Y:S01]  /*27e0*/  HMMA.16816.F32 R68, R228, R74, R80 ;  /* 0x0000004ae444723c */ /* 0x000fe20000001850 */
[----:B------:R-:W2:Y:S01]  /*27f0*/  MUFU.TANH R80, R32 ;  /* 0x0000002000507308 */ /* 0x000ea20000002400 */
[----:B------:R-:W-:-:S02]  /*2800*/  FMUL.FTZ R28, R28, c[0x0][0x320] ;  /* 0x0000c8001c1c7a20 */ /* 0x000fc40000410000 */
[----:B------:R-:W-:Y:S02]  /*2810*/  FMUL.FTZ R29, R29, c[0x0][0x320] ;  /* 0x0000c8001d1d7a20 */ /* 0x000fe40000410000 */
[----:B------:R-:W-:Y:S02]  /*2820*/  FMUL.FTZ R30, R30, c[0x0][0x320] ;  /* 0x0000c8001e1e7a20 */ /* 0x000fe40000410000 */
[----:B------:R-:W-:Y:S01]  /*2830*/  HMMA.16816.F32 R20, R240, R44, R20 ;  /* 0x0000002cf014723c */ /* 0x000fe20000001814 */
[----:B------:R-:W3:Y:S01]  /*2840*/  MUFU.TANH R75, R33 ;  /* 0x00000021004b7308 */ /* 0x000ee20000002400 */
[----:B------:R-:W-:Y:S01]  /*2850*/  LDSM.16.M88.4 R44, [R250+0x7000] ;  /* 0x00700000fa2c783b */ /* 0x000fe20000000200 */
[----:B------:R-:W-:-:S05]  /*2860*/  FMUL.FTZ R31, R31, c[0x0][0x320] ;  /* 0x0000c8001f1f7a20 */ /* 0x000fca0000410000 */
[----:B------:R-:W-:Y:S01]  /*2870*/  HMMA.16816.F32 R60, R232, R64, R76 ;  /* 0x00000040e83c723c */ /* 0x000fe2000000184c */
[----:B------:R5:W1:Y:S07]  /*2880*/  MUFU.TANH R74, R34 ;  /* 0x00000022004a7308 */ /* 0x000a6e0000002400 */
[----:B----4-:R-:W-:Y:S01]  /*2890*/  HMMA.16816.F32 R16, R240, R40, R12 ;  /* 0x00000028f010723c */ /* 0x010fe2000000180c */
[----:B------:R-:W4:Y:S07]  /*28a0*/  MUFU.TANH R72, R28 ;  /* 0x0000001c00487308 */ /* 0x000f2e0000002400 */
[----:B------:R-:W-:Y:S01]  /*28b0*/  HMMA.16816.F32 R12, R244, R58, R8 ;  /* 0x0000003af40c723c */ /* 0x000fe20000001808 */
[----:B------:R-:W1:Y:S07]  /*28c0*/  MUFU.TANH R65, R29 ;  /* 0x0000001d00417308 */ /* 0x000e6e0000002400 */
[----:B------:R-:W-:Y:S01]  /*28d0*/  HMMA.16816.F32 R8, R232, R66, R68 ;  /* 0x00000042e808723c */ /* 0x000fe20000001844 */
[----:B------:R-:W1:Y:S07]  /*28e0*/  MUFU.TANH R64, R30 ;  /* 0x0000001e00407308 */ /* 0x000e6e0000002400 */
[----:B-----5:R-:W-:Y:S01]  /*28f0*/  HMMA.16816.F32 R32, R236, R54, R36 ;  /* 0x00000036ec20723c */ /* 0x020fe20000001824 */
[----:B------:R5:W1:Y:S07]  /*2900*/  LDSM.16.M88.4 R36, [R5+0x17900] ;  /* 0x017900000524783b */ /* 0x000a6e0000000200 */
[----:B------:R-:W-:Y:S01]  /*2910*/  HMMA.16816.F32 R24, R244, R56, R20 ;  /* 0x00000038f418723c */ /* 0x000fe20000001814 */
[----:B------:R2:W1:Y:S01]  /*2920*/  MUFU.TANH R57, R31 ;  /* 0x0000001f00397308 */ /* 0x0004620000002400 */
[----:B------:R-:W-:-:S02]  /*2930*/  FMUL.FTZ R12, R12, c[0x0][0x320] ;  /* 0x0000c8000c0c7a20 */ /* 0x000fc40000410000 */
[----:B------:R-:W-:Y:S02]  /*2940*/  FMUL.FTZ R13, R13, c[0x0][0x320] ;  /* 0x0000c8000d0d7a20 */ /* 0x000fe40000410000 */
[----:B------:R-:W-:Y:S02]  /*2950*/  FMUL.FTZ R14, R14, c[0x0][0x320] ;  /* 0x0000c8000e0e7a20 */ /* 0x000fe40000410000 */
[C---:B------:R-:W-:Y:S01]  /*2960*/  HMMA.16816.F32 R20, R236.reuse, R48, R60 ;  /* 0x00000030ec14723c */ /* 0x040fe2000000183c */
[----:B------:R-:W-:Y:S01]  /*2970*/  FMUL.FTZ R15, R15, c[0x0][0x320] ;  /* 0x0000c8000f0f7a20 */ /* 0x000fe20000410000 */
[----:B------:R-:W1:Y:S06]  /*2980*/  MUFU.TANH R52, R12 ;  /* 0x0000000c00347308 */ /* 0x000e6c0000002400 */
[----:B------:R-:W-:Y:S01]  /*2990*/  HMMA.16816.F32 R8, R236, R50, R8 ;  /* 0x00000032ec08723c */ /* 0x000fe20000001808 */
[----:B-----5:R-:W-:Y:S01]  /*29a0*/  IADD3 R5, R88, 0x3000, RZ ;  /* 0x0000300058057810 */ /* 0x020fe20007ffe0ff */
[----:B------:R-:W1:Y:S04]  /*29b0*/  MUFU.TANH R49, R13 ;  /* 0x0000000d00317308 */ /* 0x000e680000002400 */
[----:B------:R5:W-:Y:S02]  /*29c0*/  STL [R1+0x2c], R5 ;  /* 0x00002c0501007387 */ /* 0x000be40000100800 */
[----:B--2---:R-:W-:Y:S01]  /*29d0*/  HMMA.16816.F32 R28, R240, R42, R32 ;  /* 0x0000002af01c723c */ /* 0x004fe20000001820 */
[----:B------:R-:W-:Y:S01]  /*29e0*/  FMUL.FTZ R24, R24, c[0x0][0x320] ;  /* 0x0000c80018187a20 */ /* 0x000fe20000410000 */
[----:B------:R-:W2:Y:S01]  /*29f0*/  LDSM.16.M88.4 R32, [R250+0x7800] ;  /* 0x00780000fa20783b */ /* 0x000ea20000000200 */
[----:B------:R-:W-:Y:S01]  /*2a00*/  FMUL.FTZ R25, R25, c[0x0][0x320] ;  /* 0x0000c80019197a20 */ /* 0x000fe20000410000 */
[----:B------:R-:W2:Y:S01]  /*2a10*/  MUFU.TANH R48, R14 ;  /* 0x0000000e00307308 */ /* 0x000ea20000002400 */
[----:B------:R-:W-:Y:S01]  /*2a20*/  FMUL.FTZ R26, R26, c[0x0][0x320] ;  /* 0x0000c8001a1a7a20 */ /* 0x000fe20000410000 */
[----:B------:R3:W-:Y:S01]  /*2a30*/  STL [R1+0x28], R2 ;  /* 0x0000280201007387 */ /* 0x0007e20000100800 */
[----:B------:R-:W-:Y:S01]  /*2a40*/  FMUL.FTZ R27, R27, c[0x0][0x320] ;  /* 0x0000c8001b1b7a20 */ /* 0x000fe20000410000 */
[----:B------:R-:W-:-:S04]  /*2a50*/  DEPBAR.LE SB0, 0x0 ;  /* 0x000080000000791a */ /* 0x000fc80000000000 */
[----:B------:R-:W2:Y:S04]  /*2a60*/  MUFU.TANH R56, R24 ;  /* 0x0000001800387308 */ /* 0x000ea80000002400 */
[----:B-1----:R-:W-:Y:S04]  /*2a70*/  HMMA.16816.F32 R8, R240, R38, R8 ;  /* 0x00000026f008723c */ /* 0x002fe80000001808 */
[----:B------:R-:W1:Y:S01]  /*2a80*/  MUFU.TANH R55, R25 ;  /* 0x0000001900377308 */ /* 0x000e620000002400 */
[----:B-----5:R-:W-:-:S07]  /*2a90*/  IADD3 R5, R88, 0x4000, RZ ;  /* 0x0000400058057810 */ /* 0x020fce0007ffe0ff */
[----:B------:R-:W1:Y:S01]  /*2aa0*/  MUFU.TANH R54, R26 ;  /* 0x0000001a00367308 */ /* 0x000e620000002400 */
[----:B------:R5:W-:Y:S01]  /*2ab0*/  STL [R1+0x24], R5 ;  /* 0x0000240501007387 */ /* 0x000be20000100800 */
[----:B---3--:R-:W-:-:S06]  /*2ac0*/  IADD3 R2, R88, 0x4800, RZ ;  /* 0x0000480058027810 */ /* 0x008fcc0007ffe0ff */
[----:B------:R3:W1:Y:S01]  /*2ad0*/  MUFU.TANH R53, R27 ;  /* 0x0000001b00357308 */ /* 0x0006620000002400 */
[----:B------:R1:W-:Y:S04]  /*2ae0*/  STL [R1+0x20], R2 ;  /* 0x0000200201007387 */ /* 0x0003e80000100800 */
[----:B------:R4:W-:Y:S01]  /*2af0*/  STL [R1+0x1c], R6 ;  /* 0x00001c0601007387 */ /* 0x0009e20000100800 */
[C---:B--2---:R-:W-:Y:S08]  /*2b00*/  HMMA.16816.F32 R8, R244.reuse, R34, R8 ;  /* 0x00000022f408723c */ /* 0x044ff00000001808 */
[----:B---3--:R-:W-:Y:S01]  /*2b10*/  HMMA.16816.F32 R24, R244, R44, R16 ;  /* 0x0000002cf418723c */ /* 0x008fe20000001810 */
[----:B------:R2:W3:Y:S01]  /*2b20*/  MUFU.TANH R45, R15 ;  /* 0x0000000f002d7308 */ /* 0x0004e20000002400 */
[----:B-----5:R-:W-:-:S05]  /*2b30*/  IADD3 R5, R88, 0x5800, RZ ;  /* 0x0000580058057810 */ /* 0x020fca0007ffe0ff */
[----:B------:R5:W-:Y:S01]  /*2b40*/  STL [R1+0x18], R5 ;  /* 0x0000180501007387 */ /* 0x000be20000100800 */
[----:B------:R-:W-:Y:S01]  /*2b50*/  HMMA.16816.F32 R16, R240, R36, R20 ;  /* 0x00000024f010723c */ /* 0x000fe20000001814 */
[C---:B-1----:R-:W-:Y:S02]  /*2b60*/  IADD3 R2, R88.reuse, 0x6000, RZ ;  /* 0x0000600058027810 */ /* 0x042fe40007ffe0ff */
[----:B----4-:R-:W-:-:S03]  /*2b70*/  IADD3 R6, R88, 0x6800, RZ ;  /* 0x0000680058067810 */ /* 0x010fc60007ffe0ff */
[----:B------:R1:W-:Y:S02]  /*2b80*/  STL [R1+0x14], R2 ;  /* 0x0000140201007387 */ /* 0x0003e40000100800 */
[----:B------:R-:W-:Y:S01]  /*2b90*/  HMMA.16816.F32 R20, R244, R46, R28 ;  /* 0x0000002ef414723c */ /* 0x000fe2000000181c */
[----:B------:R-:W-:Y:S01]  /*2ba0*/  FMUL.FTZ R8, R8, c[0x0][0x320] ;  /* 0x0000c80008087a20 */ /* 0x000fe20000410000 */
[----:B------:R4:W-:Y:S01]  /*2bb0*/  STL [R1+0x10], R6 ;  /* 0x0000100601007387 */ /* 0x0009e20000100800 */
[----:B------:R-:W-:Y:S02]  /*2bc0*/  FMUL.FTZ R9, R9, c[0x0][0x320] ;  /* 0x0000c80009097a20 */ /* 0x000fe40000410000 */
[----:B------:R4:W1:Y:S01]  /*2bd0*/  MUFU.TANH R29, R8 ;  /* 0x00000008001d7308 */ /* 0x0008620000002400 */
[----:B------:R-:W-:Y:S02]  /*2be0*/  FMUL.FTZ R10, R10, c[0x0][0x320] ;  /* 0x0000c8000a0a7a20 */ /* 0x000fe40000410000 */
[----:B------:R-:W-:-:S02]  /*2bf0*/  FMUL.FTZ R25, R25, c[0x0][0x320] ;  /* 0x0000c80019197a20 */ /* 0x000fc40000410000 */
[----:B------:R-:W-:Y:S02]  /*2c00*/  FMUL.FTZ R26, R26, c[0x0][0x320] ;  /* 0x0000c8001a1a7a20 */ /* 0x000fe40000410000 */
[----:B------:R-:W-:Y:S01]  /*2c10*/  FMUL.FTZ R27, R27, c[0x0][0x320] ;  /* 0x0000c8001b1b7a20 */ /* 0x000fe20000410000 */
[----:B------:R4:W3:Y:S01]  /*2c20*/  MUFU.TANH R43, R25 ;  /* 0x00000019002b7308 */ /* 0x0008e20000002400 */
[----:B------:R-:W-:Y:S02]  /*2c30*/  FMUL.FTZ R24, R24, c[0x0][0x320] ;  /* 0x0000c80018187a20 */ /* 0x000fe40000410000 */
[----:B--2---:R-:W-:Y:S01]  /*2c40*/  HMMA.16816.F32 R12, R244, R32, R16 ;  /* 0x00000020f40c723c */ /* 0x004fe20000001810 */
[----:B-----5:R-:W-:Y:S01]  /*2c50*/  IADD3 R5, R88, 0x7000, RZ ;  /* 0x0000700058057810 */ /* 0x020fe20007ffe0ff */
[----:B------:R-:W-:-:S03]  /*2c60*/  FMUL.FTZ R11, R11, c[0x0][0x320] ;  /* 0x0000c8000b0b7a20 */ /* 0x000fc60000410000 */
[----:B------:R4:W2:Y:S01]  /*2c70*/  MUFU.TANH R42, R26 ;  /* 0x0000001a002a7308 */ /* 0x0008a20000002400 */
[----:B-1----:R-:W-:Y:S02]  /*2c80*/  IADD3 R2, R88, 0x7800, RZ ;  /* 0x0000780058027810 */ /* 0x002fe40007ffe0ff */
[----:B------:R-:W-:Y:S02]  /*2c90*/  FMUL.FTZ R20, R20, c[0x0][0x320] ;  /* 0x0000c80014147a20 */ /* 0x000fe40000410000 */
[----:B------:R-:W-:Y:S01]  /*2ca0*/  FMUL.FTZ R21, R21, c[0x0][0x320] ;  /* 0x0000c80015157a20 */ /* 0x000fe20000410000 */
[----:B------:R4:W-:Y:S01]  /*2cb0*/  STL [R1+0x8], R2 ;  /* 0x0000080201007387 */ /* 0x0009e20000100800 */
[----:B------:R-:W-:Y:S01]  /*2cc0*/  FMUL.FTZ R22, R22, c[0x0][0x320] ;  /* 0x0000c80016167a20 */ /* 0x000fe20000410000 */
[----:B------:R4:W1:Y:S01]  /*2cd0*/  MUFU.TANH R38, R27 ;  /* 0x0000001b00267308 */ /* 0x0008620000002400 */
[----:B------:R-:W-:Y:S01]  /*2ce0*/  FMUL.FTZ R23, R23, c[0x0][0x320] ;  /* 0x0000c80017177a20 */ /* 0x000fe20000410000 */
[----:B------:R4:W-:Y:S06]  /*2cf0*/  STL [R1+0xc], R5 ;  /* 0x00000c0501007387 */ /* 0x0009ec0000100800 */
[----:B------:R4:W1:Y:S03]  /*2d00*/  MUFU.TANH R44, R24 ;  /* 0x00000018002c7308 */ /* 0x0008660000002400 */
[----:B------:R-:W-:-:S02]  /*2d10*/  FMUL.FTZ R12, R12, c[0x0][0x320] ;  /* 0x0000c8000c0c7a20 */ /* 0x000fc40000410000 */
[----:B------:R-:W-:Y:S02]  /*2d20*/  FMUL.FTZ R13, R13, c[0x0][0x320] ;  /* 0x0000c8000d0d7a20 */ /* 0x000fe40000410000 */
[----:B------:R-:W-:Y:S02]  /*2d30*/  FMUL.FTZ R14, R14, c[0x0][0x320] ;  /* 0x0000c8000e0e7a20 */ /* 0x000fe40000410000 */
[----:B------:R-:W-:Y:S01]  /*2d40*/  FMUL.FTZ R15, R15, c[0x0][0x320] ;  /* 0x0000c8000f0f7a20 */ /* 0x000fe20000410000 */
[----:B------:R4:W1:Y:S08]  /*2d50*/  MUFU.TANH R37, R20 ;  /* 0x0000001400257308 */ /* 0x0008700000002400 */
        /* <DEDUP_REMOVED lines=9> */
[----:B------:R4:W1:Y:S01]  /*2df0*/  MUFU.TANH R34, R11 ;  /* 0x0000000b00227308 */ /* 0x0008620000002400 */
[----:B------:R-:W-:Y:S06]  /*2e00*/  BAR.SYNC.DEFER_BLOCKING 0x0 ;  /* 0x0000000000007b1d */ /* 0x000fec0000010000 */
[----:B------:R-:W-:Y:S05]  /*2e10*/  @P0 BRA `(.L_x_1) ;  /* 0x0000057000000947 */ /* 0x000fea0003800000 */
[----:B--23--:R-:W-:Y:S01]  /*2e20*/  ULEA UR4, UR8, UR11, 0x6 ;  /* 0x0000000b08047291 */ /* 0x00cfe2000f8e303f */
[----:B------:R-:W-:Y:S01]  /*2e30*/  ISETP.NE.AND P1, PT, R87, 0x1, PT ;  /* 0x000000015700780c */ /* 0x000fe20003f25270 */
[----:B----4-:R-:W-:-:S04]  /*2e40*/  IMAD.MOV.U32 R9, RZ, RZ, RZ ;  /* 0x000000ffff097224 */ /* 0x010fc800078e00ff */
[----:B------:R-:W-:-:S05]  /*2e50*/  IMAD.U32 R5, RZ, RZ, UR4 ;  /* 0x00000004ff057e24 */ /* 0x000fca000f8e00ff */
[----:B------:R-:W-:-:S05]  /*2e60*/  IADD3 R5, R5, -0x80, R86 ;  /* 0xffffff8005057810 */ /* 0x000fca0007ffe056 */
[----:B------:R-:W-:-:S04]  /*2e70*/  @P1 IMAD.HI.U32 R6, R5, c[0x0][0x2bc], RZ ;  /* 0x0000af0005061a27 */ /* 0x000fc800078e00ff */
[----:B------:R-:W-:Y:S01]  /*2e80*/  IMAD.MOV.U32 R2, RZ, RZ, R5 ;  /* 0x000000ffff027224 */ /* 0x000fe200078e0005 */
[----:B------:R-:W-:-:S04]  /*2e90*/  @P1 SHF.R.U32.HI R2, RZ, c[0x0][0x2c0], R6 ;  /* 0x0000b000ff021a19 */ /* 0x000fc80000011606 */
[----:B------:R-:W-:-:S04]  /*2ea0*/  @!P2 IADD3 R7, P0, R2, UR12, RZ ;  /* 0x0000000c0207ac10 */ /* 0x000fc8000ff1e0ff */
[----:B------:R-:W-:Y:S02]  /*2eb0*/  @!P2 LEA.HI.X.SX32 R8, R2, UR6, 0x1, P0 ;  /* 0x000000060208ac11 */ /* 0x000fe400080f0eff */
[----:B------:R-:W-:-:S04]  /*2ec0*/  @!P2 LEA R6, P0, R7, c[0x0][0x2a0], 0x2 ;  /* 0x0000a8000706aa11 */ /* 0x000fc800078010ff */
[----:B------:R-:W-:-:S05]  /*2ed0*/  @!P2 LEA.HI.X R7, R7, c[0x0][0x2a4], R8, 0x2, P0 ;  /* 0x0000a9000707aa11 */ /* 0x000fca00000f1408 */
[----:B------:R2:W3:Y:S01]  /*2ee0*/  @!P2 LDG.E R9, [R6.64] ;  /* 0x0000000e0609a981 */ /* 0x0004e2000c1e1900 */
[----:B------:R-:W-:Y:S01]  /*2ef0*/  IMAD.MOV R2, RZ, RZ, -R2 ;  /* 0x000000ffff027224 */ /* 0x000fe200078e0a02 */
[----:B------:R-:W-:Y:S01]  /*2f00*/  SEL R24, RZ, 0x10, P5 ;  /* 0x00000010ff187807 */ /* 0x000fe20002800000 */
[----:B------:R-:W-:Y:S01]  /*2f10*/  IMAD.WIDE R40, R179, 0x2, RZ ;  /* 0x00000002b3287825 */ /* 0x000fe200078e02ff */
[----:B------:R-:W-:Y:S02]  /*2f20*/  SHF.R.S32.HI R8, RZ, 0x1f, R133 ;  /* 0x0000001fff087819 */ /* 0x000fe40000011485 */
[----:B------:R-:W-:Y:S01]  /*2f30*/  IADD3 R20, -R24, 0x10, RZ ;  /* 0x0000001018147810 */ /* 0x000fe20007ffe1ff */
[----:B------:R-:W-:Y:S01]  /*2f40*/  IMAD R10, R2, c[0x0][0x2b8], R5 ;  /* 0x0000ae00020a7a24 */ /* 0x000fe200078e0205 */
[----:B------:R-:W-:Y:S02]  /*2f50*/  SEL R23, RZ, 0x10, P4 ;  /* 0x00000010ff177807 */ /* 0x000fe40002000000 */
[----:B------:R-:W-:-:S02]  /*2f60*/  LOP3.LUT R20, R20, 0xf, RZ, 0xc0, !PT ;  /* 0x0000000f14147812 */ /* 0x000fc400078ec0ff */
[----:B------:R-:W-:Y:S01]  /*2f70*/  SHF.R.S32.HI R2, RZ, 0x1f, R10 ;  /* 0x0000001fff027819 */ /* 0x000fe2000001140a */
[----:B------:R4:W-:Y:S01]  /*2f80*/  STL [R1+0x60], R10 ;  /* 0x0000600a01007387 */ /* 0x0009e20000100800 */
[----:B------:R-:W-:Y:S02]  /*2f90*/  LEA.HI R8, R8, R133, RZ, 0x3 ;  /* 0x0000008508087211 */ /* 0x000fe400078f18ff */
[----:B------:R-:W-:Y:S01]  /*2fa0*/  IADD3 R18, -R23, 0x10, RZ ;  /* 0x0000001017127810 */ /* 0x000fe20007ffe1ff */
[----:B------:R-:W-:Y:S01]  /*2fb0*/  IMAD R2, R2, c[0x0][0x1e0], RZ ;  /* 0x0000780002027a24 */ /* 0x000fe200078e02ff */
[----:B------:R-:W-:Y:S02]  /*2fc0*/  SEL R22, RZ, 0x10, P3 ;  /* 0x00000010ff167807 */ /* 0x000fe40001800000 */
[----:B------:R-:W-:Y:S01]  /*2fd0*/  LOP3.LUT R8, R8, 0xfffffff8, RZ, 0xc0, !PT ;  /* 0xfffffff808087812 */ /* 0x000fe200078ec0ff */
[----:B------:R-:W-:Y:S01]  /*2fe0*/  IMAD R2, R10, c[0x0][0x1e4], R2 ;  /* 0x000079000a027a24 */ /* 0x000fe200078e0202 */
[----:B------:R-:W-:-:S02]  /*2ff0*/  LOP3.LUT R18, R18, 0xf, RZ, 0xc0, !PT ;  /* 0x0000000f12127812 */ /* 0x000fc400078ec0ff */
[----:B------:R-:W-:Y:S01]  /*3000*/  IADD3 R16, -R22, 0x10, RZ ;  /* 0x0000001016107810 */ /* 0x000fe20007ffe1ff */
[----:B--2---:R-:W-:Y:S01]  /*3010*/  IMAD.WIDE.U32 R6, R10, c[0x0][0x1e0], RZ ;  /* 0x000078000a067a25 */ /* 0x004fe200078e00ff */
[----:B------:R-:W-:Y:S02]  /*3020*/  IADD3 R14, -R85, 0x10, RZ ;  /* 0x00000010550e7810 */ /* 0x000fe40007ffe1ff */
[----:B------:R-:W-:Y:S01]  /*3030*/  LOP3.LUT R16, R16, 0xf, RZ, 0xc0, !PT ;  /* 0x0000000f10107812 */ /* 0x000fe200078ec0ff */
[----:B------:R-:W-:Y:S01]  /*3040*/  IMAD.IADD R7, R7, 0x1, R2 ;  /* 0x0000000107077824 */ /* 0x000fe200078e0202 */
[----:B------:R-:W-:Y:S02]  /*3050*/  LOP3.LUT R14, R14, 0xf, RZ, 0xc0, !PT ;  /* 0x0000000f0e0e7812 */ /* 0x000fe400078ec0ff */
[----:B----4-:R-:W-:-:S04]  /*3060*/  SHF.R.S32.HI R10, RZ, 0x1f, R134 ;  /* 0x0000001fff0a7819 */ /* 0x010fc80000011486 */
[----:B------:R-:W-:-:S04]  /*3070*/  LEA.HI R10, R10, R134, RZ, 0x3 ;  /* 0x000000860a0a7211 */ /* 0x000fc800078f18ff */
[----:B------:R-:W-:-:S05]  /*3080*/  LOP3.LUT R10, R10, 0xfffffff8, RZ, 0xc0, !PT ;  /* 0xfffffff80a0a7812 */ /* 0x000fca00078ec0ff */
[----:B------:R-:W-:Y:S01]  /*3090*/  IMAD.WIDE R10, R10, 0x2, RZ ;  /* 0x000000020a0a7825 */ /* 0x000fe200078e02ff */
[----:B---3--:R-:W-:-:S03]  /*30a0*/  SHF.R.S32.HI R2, RZ, 0x1f, R9 ;  /* 0x0000001fff027819 */ /* 0x008fc60000011409 */
[----:B------:R-:W-:Y:S01]  /*30b0*/  IMAD.WIDE.U32 R6, R9, c[0x0][0x1f0], R6 ;  /* 0x00007c0009067a25 */ /* 0x000fe200078e0006 */
[----:B------:R2:W-:Y:S03]  /*30c0*/  STL [R1+0x54], R9 ;  /* 0x0000540901007387 */ /* 0x0005e60000100800 */
[----:B------:R-:W-:-:S04]  /*30d0*/  IMAD R2, R2, c[0x0][0x1f0], RZ ;  /* 0x00007c0002027a24 */ /* 0x000fc800078e02ff */
[----:B------:R-:W-:Y:S01]  /*30e0*/  IMAD R12, R9, c[0x0][0x1f4], R2 ;  /* 0x00007d00090c7a24 */ /* 0x000fe200078e0202 */
[----:B------:R-:W-:Y:S02]  /*30f0*/  IADD3 R2, P0, R6, UR18, RZ ;  /* 0x0000001206027c10 */ /* 0x000fe4000ff1e0ff */
[----:B------:R-:W-:Y:S02]  /*3100*/  SHF.R.S32.HI R6, RZ, 0x1f, R177 ;  /* 0x0000001fff067819 */ /* 0x000fe400000114b1 */
[----:B------:R-:W-:Y:S02]  /*3110*/  IADD3.X R12, R7, UR16, R12, P0, !PT ;  /* 0x00000010070c7c10 */ /* 0x000fe400087fe40c */
[----:B------:R-:W-:Y:S02]  /*3120*/  LEA R13, P0, R2, c[0x0][0x1c8], 0x1 ;  /* 0x00007200020d7a11 */ /* 0x000fe400078008ff */
[----:B------:R-:W-:Y:S02]  /*3130*/  LEA.HI R6, R6, R177, RZ, 0x3 ;  /* 0x000000b106067211 */ /* 0x000fe400078f18ff */
[----:B------:R-:W-:-:S02]  /*3140*/  LEA.HI.X R12, R2, c[0x0][0x1cc], R12, 0x1, P0 ;  /* 0x00007300020c7a11 */ /* 0x000fc400000f0c0c */
[----:B------:R-:W3:Y:S01]  /*3150*/  SHFL.IDX PT, R2, R13, 0x1, 0x181f ;  /* 0x00381f000d027f89 */ /* 0x000ee200000e0000 */
[----:B------:R-:W-:-:S03]  /*3160*/  LOP3.LUT R6, R6, 0xfffffff8, RZ, 0xc0, !PT ;  /* 0xfffffff806067812 */ /* 0x000fc600078ec0ff */
[----:B------:R-:W4:Y:S01]  /*3170*/  SHFL.IDX PT, R5, R12, 0x1, 0x181f ;  /* 0x00381f000c057f89 */ /* 0x000f2200000e0000 */
[----:B--2---:R-:W-:-:S04]  /*3180*/  IMAD.WIDE R8, R8, 0x2, RZ ;  /* 0x0000000208087825 */ /* 0x004fc800078e02ff */
[----:B------:R-:W-:Y:S01]  /*3190*/  IMAD.WIDE R6, R6, 0x2, RZ ;  /* 0x0000000206067825 */ /* 0x000fe200078e02ff */
[----:B---3--:R-:W-:-:S04]  /*31a0*/  IADD3 R20, P1, P0, R20, R2, R40 ;  /* 0x0000000214147210 */ /* 0x008fc8000783e028 */
[----:B----4-:R-:W-:Y:S02]  /*31b0*/  IADD3.X R21, RZ, R5, R41, P1, P0 ;  /* 0x00000005ff157210 */ /* 0x010fe40000fe0429 */
[----:B------:R-:W-:-:S04]  /*31c0*/  IADD3 R18, P1, P0, R18, R2, R10 ;  /* 0x0000000212127210 */ /* 0x000fc8000783e00a */
[----:B------:R-:W-:Y:S02]  /*31d0*/  IADD3.X R19, RZ, R5, R11, P1, P0 ;  /* 0x00000005ff137210 */ /* 0x000fe40000fe040b */
[----:B------:R-:W-:-:S04]  /*31e0*/  IADD3 R16, P1, P0, R16, R2, R8 ;  /* 0x0000000210107210 */ /* 0x000fc8000783e008 */
[-C--:B------:R-:W-:Y:S02]  /*31f0*/  IADD3.X R17, RZ, R5.reuse, R9, P1, P0 ;  /* 0x00000005ff117210 */ /* 0x080fe40000fe0409 */
[----:B------:R-:W-:Y:S02]  /*3200*/  IADD3 R14, P1, P0, R14, R2, R6 ;  /* 0x000000020e0e7210 */ /* 0x000fe4000783e006 */
[----:B------:R-:W2:Y:S02]  /*3210*/  SHFL.IDX PT, R2, R13, RZ, 0x181f ;  /* 0x00181fff0d027589 */ /* 0x000ea400000e0000 */
[----:B------:R-:W-:Y:S02]  /*3220*/  IADD3.X R15, RZ, R5, R7, P1, P0 ;  /* 0x00000005ff0f7210 */ /* 0x000fe40000fe0407 */
[----:B------:R2:W3:Y:S02]  /*3230*/  SHFL.IDX PT, R5, R12, RZ, 0x181f ;  /* 0x00181fff0c057589 */ /* 0x0004e400000e0000 */
[----:B--2---:R-:W-:-:S05]  /*3240*/  IADD3 R12, P0, R40, R2, RZ ;  /* 0x00000002280c7210 */ /* 0x004fca0007f1e0ff */
[----:B---3--:R-:W-:Y:S01]  /*3250*/  IMAD.X R13, R41, 0x1, R5, P0 ;  /* 0x00000001290d7824 */ /* 0x008fe200000e0605 */
[----:B------:R-:W-:-:S05]  /*3260*/  IADD3 R10, P0, R10, R2, RZ ;  /* 0x000000020a0a7210 */ /* 0x000fca0007f1e0ff */
[----:B------:R-:W-:Y:S01]  /*3270*/  IMAD.X R11, R11, 0x1, R5, P0 ;  /* 0x000000010b0b7824 */ /* 0x000fe200000e0605 */
[----:B------:R-:W-:-:S05]  /*3280*/  IADD3 R8, P0, R8, R2, RZ ;  /* 0x0000000208087210 */ /* 0x000fca0007f1e0ff */
[----:B------:R-:W-:Y:S01]  /*3290*/  IMAD.X R9, R9, 0x1, R5, P0 ;  /* 0x0000000109097824 */ /* 0x000fe200000e0605 */
[----:B------:R-:W-:Y:S01]  /*32a0*/  IADD3 R6, P0, R6, R2, RZ ;  /* 0x0000000206067210 */ /* 0x000fe20007f1e0ff */
[----:B------:R-:W-:-:S04]  /*32b0*/  IMAD.SHL.U32 R2, R178, 0x2, RZ ;  /* 0x00000002b2027824 */ /* 0x000fc800078e00ff */
[----:B------:R-:W-:Y:S01]  /*32c0*/  IMAD.X R7, R7, 0x1, R5, P0 ;  /* 0x0000000107077824 */ /* 0x000fe200000e0605 */
[----:B------:R-:W-:Y:S01]  /*32d0*/  ISETP.NE.U32.AND P0, PT, R24, RZ, PT ;  /* 0x000000ff1800720c */ /* 0x000fe20003f05070 */
[----:B------:R2:W-:Y:S04]  /*32e0*/  LDGSTS.E.BYPASS.LTC128B.128 [R2+0x10100], [R12.64], !P5 ;  /* 0x101000000c027fae */ /* 0x0005e8000e901d4e */
[----:B------:R2:W-:Y:S04]  /*32f0*/  LDGSTS.E.BYPASS.LTC128B.128 [R2+0x12100], [R10.64], !P4 ;  /* 0x121000000a027fae */ /* 0x0005e8000e101d4e */
[----:B------:R2:W-:Y:S04]  /*3300*/  LDGSTS.E.BYPASS.LTC128B.128 [R2+0x14100], [R8.64], !P3 ;  /* 0x1410000008027fae */ /* 0x0005e8000d901d4e */
[----:B------:R2:W-:Y:S04]  /*3310*/  LDGSTS.E.BYPASS.LTC128B.128 [R2+0x16100], [R6.64], !P6 ;  /* 0x1610000006027fae */ /* 0x0005e8000f101d4e */
[----:B------:R2:W-:Y:S01]  /*3320*/  LDGSTS.E.BYPASS.LTC128B.128.ZFILL [R2+0x11100], [R20.64], P0 ;  /* 0x1110000014027fae */ /* 0x0005e20008141d4e */
[----:B------:R-:W-:-:S13]  /*3330*/  ISETP.NE.U32.AND P0, PT, R23, RZ, PT ;  /* 0x000000ff1700720c */ /* 0x000fda0003f05070 */
[----:B------:R2:W-:Y:S01]  /*3340*/  LDGSTS.E.BYPASS.LTC128B.128.ZFILL [R2+0x13100], [R18.64], P0 ;  /* 0x1310000012027fae */ /* 0x0005e20008141d4e */
[----:B------:R-:W-:-:S13]  /*3350*/  ISETP.NE.U32.AND P0, PT, R22, RZ, PT ;  /* 0x000000ff1600720c */ /* 0x000fda0003f05070 */
[----:B------:R2:W-:Y:S01]  /*3360*/  LDGSTS.E.BYPASS.LTC128B.128.ZFILL [R2+0x15100], [R16.64], P0 ;  /* 0x1510000010027fae */ /* 0x0005e20008141d4e */
[----:B------:R-:W-:-:S13]  /*3370*/  ISETP.NE.U32.AND P0, PT, R85, RZ, PT ;  /* 0x000000ff5500720c */ /* 0x000fda0003f05070 */
[----:B------:R2:W-:Y:S02]  /*3380*/  LDGSTS.E.BYPASS.LTC128B.128.ZFILL [R2+0x17100], [R14.64], P0 ;  /* 0x171000000e027fae */ /* 0x0005e40008141d4e */
.L_x_1:
[----:B--234-:R-:W-:Y:S01]  /*3390*/  SHF.R.S32.HI R2, RZ, 0x1f, R84 ;  /* 0x0000001fff027819 */ /* 0x01cfe20000011454 */
[----:B------:R-:W0:Y:S01]  /*33a0*/  LDGDEPBAR ;  /* 0x00000000000079af */ /* 0x000e220000000000 */
[----:B------:R-:W-:Y:S02]  /*33b0*/  SHF.L.U32 R248, R3, 0x1, RZ ;  /* 0x0000000103f87819 */ /* 0x000fe400000006ff */
[----:B------:R-:W-:-:S03]  /*33c0*/  LEA.HI R5, R2, R84, RZ, 0x2 ;  /* 0x0000005402057211 */ /* 0x000fc600078f10ff */
[--C-:B------:R-:W-:Y:S01]  /*33d0*/  IMAD R249, R4, 0x2, R248.reuse ;  /* 0x0000000204f97824 */ /* 0x100fe200078e02f8 */
[----:B------:R-:W-:Y:S01]  /*33e0*/  LOP3.LUT R2, R5, 0x7ffffffc, RZ, 0xc0, !PT ;  /* 0x7ffffffc05027812 */ /* 0x000fe200078ec0ff */
[----:B------:R2:W-:Y:S01]  /*33f0*/  STL [R1+0xb8], R5 ;  /* 0x0000b80501007387 */ /* 0x0005e20000100800 */
[C---:B------:R-:W-:Y:S02]  /*3400*/  IMAD R252, R0.reuse, 0x2, R248 ;  /* 0x0000000200fc7824 */ /* 0x040fe400078e02f8 */
[----:B------:R-:W-:Y:S01]  /*3410*/  LEA R251, R0, R249, 0x1 ;  /* 0x000000f900fb7211 */ /* 0x000fe200078e08ff */
[----:B------:R-:W-:Y:S01]  /*3420*/  IMAD.IADD R2, R84, 0x1, -R2 ;  /* 0x0000000154027824 */ /* 0x000fe200078e0a02 */
[----:B------:R-:W-:Y:S04]  /*3430*/  LDSM.16.MT88.4 R76, [R248+0x2100] ;  /* 0x00210000f84c783b */ /* 0x000fe80000004200 */
[----:B------:R-:W-:Y:S01]  /*3440*/  LDSM.16.MT88.4 R60, [R249+0x900] ;  /* 0x00090000f93c783b */ /* 0x000fe20000004200 */
[----:B--2---:R-:W-:-:S04]  /*3450*/  IMAD.U32 R5, RZ, RZ, UR17 ;  /* 0x00000011ff057e24 */ /* 0x004fc8000f8e00ff */
[----:B------:R-:W-:-:S05]  /*3460*/  IMAD R2, R2, -0x2, R5 ;  /* 0xfffffffe02027824 */ /* 0x000fca00078e0205 */
[----:B------:R-:W-:-:S04]  /*3470*/  ISETP.GT.AND P0, PT, R2, RZ, PT ;  /* 0x000000ff0200720c */ /* 0x000fc80003f04270 */
[----:B------:R-:W-:Y:S02]  /*3480*/  FSEL R15, R74, -INF , P0 ;  /* 0xff8000004a0f7808 */ /* 0x000fe40000000000 */
[----:B------:R-:W-:Y:S02]  /*3490*/  FSEL R9, R80, -INF , P0 ;  /* 0xff80000050097808 */ /* 0x000fe40000000000 */
[----:B------:R-:W-:-:S04]  /*34a0*/  ISETP.GT.AND P0, PT, R2, 0x1, PT ;  /* 0x000000010200780c */ /* 0x000fc80003f04270 */
[----:B------:R-:W-:Y:S02]  /*34b0*/  FSEL R20, R73, -INF , P0 ;  /* 0xff80000049147808 */ /* 0x000fe40000000000 */
[----:B------:R-:W-:Y:S02]  /*34c0*/  FSEL R8, R75, -INF , P0 ;  /* 0xff8000004b087808 */ /* 0x000fe40000000000 */
[----:B------:R-:W-:Y:S02]  /*34d0*/  ISETP.GT.AND P0, PT, R2, 0x8, PT ;  /* 0x000000080200780c */ /* 0x000fe40003f04270 */
[----:B------:R-:W-:Y:S02]  /*34e0*/  FMNMX.FTZ R132, R9, R8, !PT ;  /* 0x0000000809847209 */ /* 0x000fe40007810000 */
[----:B------:R-:W-:Y:S02]  /*34f0*/  FSEL R19, R64, -INF , P0 ;  /* 0xff80000040137808 */ /* 0x000fe40000000000 */
[----:B------:R-:W-:-:S02]  /*3500*/  FSEL R7, R72, -INF , P0 ;  /* 0xff80000048077808 */ /* 0x000fc40000000000 */
[C---:B------:R-:W-:Y:S01]  /*3510*/  ISETP.GT.AND P0, PT, R2.reuse, 0x9, PT ;  /* 0x000000090200780c */ /* 0x040fe20003f04270 */
[----:B------:R-:W-:Y:S01]  /*3520*/  LDSM.16.MT88.4 R72, [R249+0x2100] ;  /* 0x00210000f948783b */ /* 0x000fe20000004200 */
[----:B------:R-:W-:Y:S02]  /*3530*/  FMNMX.FTZ R132, R7, R132, !PT ;  /* 0x0000008407847209 */ /* 0x000fe40007810000 */
[----:B------:R-:W-:Y:S02]  /*3540*/  FSEL R18, R57, -INF , P0 ;  /* 0xff80000039127808 */ /* 0x000fe40000000000 */
[----:B------:R-:W-:Y:S02]  /*3550*/  FSEL R6, R65, -INF , P0 ;  /* 0xff80000041067808 */ /* 0x000fe40000000000 */
[----:B------:R-:W-:Y:S02]  /*3560*/  ISETP.GT.AND P0, PT, R2, 0x10, PT ;  /* 0x000000100200780c */ /* 0x000fe40003f04270 */
[----:B------:R-:W-:-:S02]  /*3570*/  FMNMX.FTZ R132, R6, R132, !PT ;  /* 0x0000008406847209 */ /* 0x000fc40007810000 */
[----:B------:R-:W-:Y:S02]  /*3580*/  FSEL R17, R54, -INF , P0 ;  /* 0xff80000036117808 */ /* 0x000fe40000000000 */
[----:B------:R-:W-:Y:S02]  /*3590*/  FSEL R5, R56, -INF , P0 ;  /* 0xff80000038057808 */ /* 0x000fe40000000000 */
[----:B------:R-:W-:Y:S01]  /*35a0*/  ISETP.GT.AND P0, PT, R2, 0x11, PT ;  /* 0x000000110200780c */ /* 0x000fe20003f04270 */
[----:B------:R-:W-:Y:S01]  /*35b0*/  LDSM.16.MT88.4 R56, [R252+0x900] ;  /* 0x00090000fc38783b */ /* 0x000fe20000004200 */
[----:B------:R-:W-:Y:S02]  /*35c0*/  FMNMX.FTZ R132, R5, R132, !PT ;  /* 0x0000008405847209 */ /* 0x000fe40007810000 */
[----:B------:R-:W-:Y:S02]  /*35d0*/  FSEL R16, R53, -INF , P0 ;  /* 0xff80000035107808 */ /* 0x000fe40000000000 */
[----:B------:R-:W-:-:S02]  /*35e0*/  FSEL R11, R55, -INF , P0 ;  /* 0xff800000370b7808 */ /* 0x000fc40000000000 */
[----:B------:R-:W-:Y:S02]  /*35f0*/  ISETP.GT.AND P0, PT, R2, 0x18, PT ;  /* 0x000000180200780c */ /* 0x000fe40003f04270 */
[----:B------:R-:W-:Y:S02]  /*3600*/  FMNMX.FTZ R132, R11, R132, !PT ;  /* 0x000000840b847209 */ /* 0x000fe40007810000 */
[----:B------:R-:W-:Y:S02]  /*3610*/  FSEL R21, R48, -INF , P0 ;  /* 0xff80000030157808 */ /* 0x000fe40000000000 */
[----:B------:R-:W-:Y:S02]  /*3620*/  FSEL R10, R52, -INF , P0 ;  /* 0xff800000340a7808 */ /* 0x000fe40000000000 */
[----:B------:R-:W-:Y:S01]  /*3630*/  ISETP.GT.AND P0, PT, R2, 0x19, PT ;  /* 0x000000190200780c */ /* 0x000fe20003f04270 */
[----:B------:R-:W-:Y:S01]  /*3640*/  LDSM.16.MT88.4 R52, [R248+0x900] ;  /* 0x00090000f834783b */ /* 0x000fe20000004200 */
[----:B------:R-:W-:-:S02]  /*3650*/  FMNMX.FTZ R132, R10, R132, !PT ;  /* 0x000000840a847209 */ /* 0x000fc40007810000 */
[----:B------:R-:W-:Y:S02]  /*3660*/  FSEL R23, R45, -INF , P0 ;  /* 0xff8000002d177808 */ /* 0x000fe40000000000 */
[----:B------:R-:W-:Y:S02]  /*3670*/  FSEL R14, R49, -INF , P0 ;  /* 0xff800000310e7808 */ /* 0x000fe40000000000 */
[----:B------:R-:W-:Y:S01]  /*3680*/  ISETP.GT.AND P0, PT, R2, 0x20, PT ;  /* 0x000000200200780c */ /* 0x000fe20003f04270 */
[----:B------:R-:W-:Y:S01]  /*3690*/  LDSM.16.MT88.4 R48, [R251+0x900] ;  /* 0x00090000fb30783b */ /* 0x000fe20000004200 */
[----:B------:R-:W-:Y:S02]  /*36a0*/  FMNMX.FTZ R132, R14, R132, !PT ;  /* 0x000000840e847209 */ /* 0x000fe40007810000 */
[----:B------:R-:W-:Y:S02]  /*36b0*/  FSEL R113, R42, -INF , P0 ;  /* 0xff8000002a717808 */ /* 0x000fe40000000000 */
[----:B-1----:R-:W-:-:S02]  /*36c0*/  FSEL R101, R44, -INF , P0 ;  /* 0xff8000002c657808 */ /* 0x002fc40000000000 */
[----:B------:R-:W-:Y:S01]  /*36d0*/  ISETP.GT.AND P0, PT, R2, 0x21, PT ;  /* 0x000000210200780c */ /* 0x000fe20003f04270 */
        /* <DEDUP_REMOVED lines=8> */
[----:B------:R-:W-:Y:S02]  /*3760*/  ISETP.GT.AND P0, PT, R2, 0x29, PT ;  /* 0x000000290200780c */ /* 0x000fe40003f04270 */
[----:B------:R-:W-:Y:S02]  /*3770*/  FMNMX.FTZ R12, R19, R12, !PT ;  /* 0x0000000c130c7209 */ /* 0x000fe40007810000 */
[----:B------:R-:W-:Y:S02]  /*3780*/  FSEL R110, R32, -INF , P0 ;  /* 0xff800000206e7808 */ /* 0x000fe40000000000 */
[----:B------:R-:W-:-:S02]  /*3790*/  FSEL R98, R36, -INF , P0 ;  /* 0xff80000024627808 */ /* 0x000fc40000000000 */
[----:B------:R-:W-:Y:S02]  /*37a0*/  ISETP.GT.AND P0, PT, R2, 0x30, PT ;  /* 0x000000300200780c */ /* 0x000fe40003f04270 */
        /* <DEDUP_REMOVED lines=10> */
[----:B------:R-:W-:Y:S01]  /*3850*/  FSEL R95, R29, -INF , P0 ;  /* 0xff8000001d5f7808 */ /* 0x000fe20000000000 */
[----:B------:R-:W-:Y:S01]  /*3860*/  LDSM.16.MT88.4 R24, [R252+0x100] ;  /* 0x00010000fc18783b */ /* 0x000fe20000004200 */
[----:B------:R-:W-:-:S02]  /*3870*/  ISETP.GT.AND P0, PT, R2, 0x39, PT ;  /* 0x000000390200780c */ /* 0x000fc40003f04270 */
[----:B------:R-:W-:Y:S02]  /*3880*/  FMNMX.FTZ R2, R18, R12, !PT ;  /* 0x0000000c12027209 */ /* 0x000fe40007810000 */
[----:B------:R-:W-:Y:S02]  /*3890*/  FMNMX.FTZ R132, R97, R132, !PT ;  /* 0x0000008461847209 */ /* 0x000fe40007810000 */
[----:B------:R-:W-:Y:S02]  /*38a0*/  FMNMX.FTZ R2, R17, R2, !PT ;  /* 0x0000000211027209 */ /* 0x000fe40007810000 */
[----:B------:R-:W-:Y:S02]  /*38b0*/  FMNMX.FTZ R132, R96, R132, !PT ;  /* 0x0000008460847209 */ /* 0x000fe40007810000 */
[----:B------:R-:W-:Y:S02]  /*38c0*/  FMNMX.FTZ R2, R16, R2, !PT ;  /* 0x0000000210027209 */ /* 0x000fe40007810000 */
[----:B------:R-:W-:-:S02]  /*38d0*/  FSEL R94, R28, -INF , P0 ;  /* 0xff8000001c5e7808 */ /* 0x000fc40000000000 */
[----:B------:R-:W-:Y:S01]  /*38e0*/  FMNMX.FTZ R2, R21, R2, !PT ;  /* 0x0000000215027209 */ /* 0x000fe20007810000 */
[----:B------:R-:W-:Y:S01]  /*38f0*/  LDSM.16.MT88.4 R28, [R249+0x100] ;  /* 0x00010000f91c783b */ /* 0x000fe20000004200 */
[----:B------:R-:W-:Y:S02]  /*3900*/  FMNMX.FTZ R132, R95, R132, !PT ;  /* 0x000000845f847209 */ /* 0x000fe40007810000 */
[----:B------:R-:W-:Y:S02]  /*3910*/  FMNMX.FTZ R2, R23, R2, !PT ;  /* 0x0000000217027209 */ /* 0x000fe40007810000 */
[----:B------:R-:W-:Y:S02]  /*3920*/  FMNMX.FTZ R132, R94, R132, !PT ;  /* 0x000000845e847209 */ /* 0x000fe40007810000 */
[----:B------:R-:W-:Y:S02]  /*3930*/  FMNMX.FTZ R2, R113, R2, !PT ;  /* 0x0000000271027209 */ /* 0x000fe40007810000 */
[----:B------:R-:W-:Y:S01]  /*3940*/  FSEL R102, R34, -INF , P0 ;  /* 0xff80000022667808 */ /* 0x000fe20000000000 */
[----:B------:R-:W1:Y:S01]  /*3950*/  SHFL.BFLY PT, R12, R132, 0x2, 0x1f ;  /* 0x0c401f00840c7f89 */ /* 0x000e6200000e0000 */
[----:B------:R-:W-:-:S03]  /*3960*/  FMNMX.FTZ R2, R112, R2, !PT ;  /* 0x0000000270027209 */ /* 0x000fc60007810000 */
[----:B------:R-:W-:Y:S01]  /*3970*/  LDSM.16.MT88.4 R32, [R248+0x100] ;  /* 0x00010000f820783b */ /* 0x000fe20000004200 */
[----:B------:R-:W-:-:S04]  /*3980*/  FMNMX.FTZ R2, R111, R2, !PT ;  /* 0x000000026f027209 */ /* 0x000fc80007810000 */
[----:B------:R-:W-:-:S04]  /*3990*/  FMNMX.FTZ R2, R110, R2, !PT ;  /* 0x000000026e027209 */ /* 0x000fc80007810000 */
[----:B------:R-:W-:-:S04]  /*39a0*/  FMNMX.FTZ R2, R109, R2, !PT ;  /* 0x000000026d027209 */ /* 0x000fc80007810000 */
[----:B------:R-:W-:-:S04]  /*39b0*/  FMNMX.FTZ R2, R108, R2, !PT ;  /* 0x000000026c027209 */ /* 0x000fc80007810000 */
[----:B------:R-:W-:Y:S02]  /*39c0*/  FMNMX.FTZ R2, R103, R2, !PT ;  /* 0x0000000267027209 */ /* 0x000fe40007810000 */
[----:B-1----:R-:W-:Y:S02]  /*39d0*/  FMNMX.FTZ R132, R132, R12, !PT ;  /* 0x0000000c84847209 */ /* 0x002fe40007810000 */
[----:B------:R-:W-:-:S03]  /*39e0*/  FMNMX.FTZ R2, R102, R2, !PT ;  /* 0x0000000266027209 */ /* 0x000fc60007810000 */
[----:B------:R-:W1:Y:S04]  /*39f0*/  SHFL.BFLY PT, R12, R132, 0x1, 0x1f ;  /* 0x0c201f00840c7f89 */ /* 0x000e6800000e0000 */
[----:B------:R-:W2:Y:S01]  /*3a00*/  SHFL.BFLY PT, R22, R2, 0x2, 0x1f ;  /* 0x0c401f0002167f89 */ /* 0x000ea200000e0000 */
[----:B-1----:R-:W-:Y:S02]  /*3a10*/  FMNMX.FTZ R132, R132, R12, !PT ;  /* 0x0000000c84847209 */ /* 0x002fe40007810000 */
[----:B--2---:R-:W-:-:S03]  /*3a20*/  FMNMX.FTZ R2, R2, R22, !PT ;  /* 0x0000001602027209 */ /* 0x004fc60007810000 */
[C---:B------:R-:W-:Y:S01]  /*3a30*/  FMUL.FTZ R13, R132.reuse, c[0x0][0x2d0] ;  /* 0x0000b400840d7a20 */ /* 0x040fe20000410000 */
[----:B------:R-:W-:Y:S01]  /*3a40*/  FSETP.NEU.FTZ.AND P0, PT, R132, -INF , PT ;  /* 0xff8000008400780b */ /* 0x000fe20003f1d000 */
[----:B------:R-:W1:Y:S03]  /*3a50*/  SHFL.BFLY PT, R12, R2, 0x1, 0x1f ;  /* 0x0c201f00020c7f89 */ /* 0x000e6600000e0000 */
[----:B------:R-:W-:-:S05]  /*3a60*/  FSEL R13, R13, RZ, P0 ;  /* 0x000000ff0d0d7208 */ /* 0x000fca0000000000 */
[--C-:B------:R-:W-:Y:S02]  /*3a70*/  FFMA.FTZ R14, R14, c[0x0][0x2d0], -R13.reuse ;  /* 0x0000b4000e0e7a23 */ /* 0x100fe4000001080d */
[--C-:B------:R-:W-:Y:S02]  /*3a80*/  FFMA.FTZ R9, R9, c[0x0][0x2d0], -R13.reuse ;  /* 0x0000b40009097a23 */ /* 0x100fe4000001080d */
[--C-:B------:R-:W-:Y:S01]  /*3a90*/  FFMA.FTZ R8, R8, c[0x0][0x2d0], -R13.reuse ;  /* 0x0000b40008087a23 */ /* 0x100fe2000001080d */
[----:B------:R-:W-:Y:S01]  /*3aa0*/  MUFU.EX2 R91, R14 ;  /* 0x0000000e005b7308 */ /* 0x000fe20000000800 */
[--C-:B------:R-:W-:Y:S02]  /*3ab0*/  FFMA.FTZ R7, R7, c[0x0][0x2d0], -R13.reuse ;  /* 0x0000b40007077a23 */ /* 0x100fe4000001080d */
[--C-:B------:R-:W-:Y:S02]  /*3ac0*/  FFMA.FTZ R6, R6, c[0x0][0x2d0], -R13.reuse ;  /* 0x0000b40006067a23 */ /* 0x100fe4000001080d */
[----:B------:R-:W-:-:S02]  /*3ad0*/  FFMA.FTZ R11, R11, c[0x0][0x2d0], -R13 ;  /* 0x0000b4000b0b7a23 */ /* 0x000fc4000001080d */
[--C-:B------:R-:W-:Y:S01]  /*3ae0*/  FFMA.FTZ R10, R10, c[0x0][0x2d0], -R13.reuse ;  /* 0x0000b4000a0a7a23 */ /* 0x100fe2000001080d */
[----:B------:R-:W-:Y:S01]  /*3af0*/  MUFU.EX2 R85, R9 ;  /* 0x0000000900557308 */ /* 0x000fe20000000800 */
[----:B------:R-:W-:Y:S01]  /*3b00*/  FFMA.FTZ R5, R5, c[0x0][0x2d0], -R13 ;  /* 0x0000b40005057a23 */ /* 0x000fe2000001080d */
[----:B-1----:R-:W-:-:S06]  /*3b10*/  FMNMX.FTZ R2, R2, R12, !PT ;  /* 0x0000000c02027209 */ /* 0x002fcc0007810000 */
[----:B------:R-:W1:Y:S01]  /*3b20*/  MUFU.EX2 R83, R8 ;  /* 0x0000000800537308 */ /* 0x000e620000000800 */
[C---:B------:R-:W-:Y:S01]  /*3b30*/  FSETP.NEU.FTZ.AND P0, PT, R2.reuse, -INF , PT ;  /* 0xff8000000200780b */ /* 0x040fe20003f1d000 */
[----:B------:R-:W-:-:S05]  /*3b40*/  FMUL.FTZ R12, R2, c[0x0][0x2d0] ;  /* 0x0000b400020c7a20 */ /* 0x000fca0000410000 */
[----:B------:R-:W-:Y:S01]  /*3b50*/  FSEL R12, R12, RZ, P0 ;  /* 0x000000ff0c0c7208 */ /* 0x000fe20000000000 */
[----:B------:R-:W-:Y:S01]  /*3b60*/  MUFU.EX2 R82, R7 ;  /* 0x0000000700527308 */ /* 0x000fe20000000800 */
[----:B------:R-:W-:-:S03]  /*3b70*/  PLOP3.LUT P0, PT, PT, PT, UP0, 0x40, 0x0 ;  /* 0x000000000000781c */ /* 0x000fc60003f0e808 */
[--C-:B------:R-:W-:Y:S02]  /*3b80*/  FFMA.FTZ R3, R19, c[0x0][0x2d0], -R12.reuse ;  /* 0x0000b40013037a23 */ /* 0x100fe4000001080c */
[--C-:B------:R-:W-:Y:S02]  /*3b90*/  FFMA.FTZ R15, R15, c[0x0][0x2d0], -R12.reuse ;  /* 0x0000b4000f0f7a23 */ /* 0x100fe4000001080c */
[----:B------:R2:W-:Y:S01]  /*3ba0*/  MUFU.EX2 R80, R3 ;  /* 0x0000000300507308 */ /* 0x0005e20000000800 */
[--C-:B------:R-:W-:Y:S01]  /*3bb0*/  FFMA.FTZ R20, R20, c[0x0][0x2d0], -R12.reuse ;  /* 0x0000b40014147a23 */ /* 0x100fe2000001080c */
[----:B-1----:R-:W-:Y:S01]  /*3bc0*/  F2FP.PACK_AB R8, R83, R85 ;  /* 0x000000555308723e */ /* 0x002fe200000000ff */
[----:B------:R-:W-:-:S05]  /*3bd0*/  FFMA.FTZ R0, R23, c[0x0][0x2d0], -R12 ;  /* 0x0000b40017007a23 */ /* 0x000fca000001080c */
[----:B------:R-:W-:Y:S01]  /*3be0*/  MUFU.EX2 R86, R6 ;  /* 0x0000000600567308 */ /* 0x000fe20000000800 */
[----:B--2---:R-:W-:-:S07]  /*3bf0*/  FFMA.FTZ R3, R18, c[0x0][0x2d0], -R12 ;  /* 0x0000b40012037a23 */ /* 0x004fce000001080c */
[----:B------:R-:W-:Y:S08]  /*3c00*/  MUFU.EX2 R15, R15 ;  /* 0x0000000f000f7308 */ /* 0x000ff00000000800 */
[----:B------:R1:W-:Y:S08]  /*3c10*/  MUFU.EX2 R81, R3 ;  /* 0x0000000300517308 */ /* 0x0003f00000000800 */
[----:B------:R-:W2:Y:S01]  /*3c20*/  MUFU.EX2 R14, R20 ;  /* 0x00000014000e7308 */ /* 0x000ea20000000800 */
[----:B-1----:R-:W-:-:S07]  /*3c30*/  FFMA.FTZ R3, R17, c[0x0][0x2d0], -R12 ;  /* 0x0000b40011037a23 */ /* 0x002fce000001080c */
[----:B------:R1:W-:Y:S01]  /*3c40*/  MUFU.EX2 R89, R11 ;  /* 0x0000000b00597308 */ /* 0x0003e20000000800 */
[----:B--2---:R-:W-:-:S07]  /*3c50*/  F2FP.PACK_AB R9, R14, R15 ;  /* 0x0000000f0e09723e */ /* 0x004fce00000000ff */
[----:B------:R2:W-:Y:S08]  /*3c60*/  MUFU.EX2 R84, R3 ;  /* 0x0000000300547308 */ /* 0x0005f00000000800 */
[----:B------:R3:W4:Y:S01]  /*3c70*/  MUFU.EX2 R90, R10 ;  /* 0x0000000a005a7308 */ /* 0x0007220000000800 */
[----:B-1----:R-:W-:Y:S01]  /*3c80*/  F2FP.PACK_AB R11, R81, R80 ;  /* 0x00000050510b723e */ /* 0x002fe200000000ff */
[----:B--2---:R-:W-:-:S06]  /*3c90*/  FFMA.FTZ R3, R16, c[0x0][0x2d0], -R12 ;  /* 0x0000b40010037a23 */ /* 0x004fcc000001080c */
[----:B------:R-:W1:Y:S01]  /*3ca0*/  MUFU.EX2 R88, R5 ;  /* 0x0000000500587308 */ /* 0x000e620000000800 */
[----:B------:R-:W2:Y:S01]  /*3cb0*/  LDSM.16.MT88.4 R16, [R251+0x100] ;  /* 0x00010000fb10783b */ /* 0x000ea20000004200 */
[----:B---3--:R-:W-:-:S06]  /*3cc0*/  F2FP.PACK_AB R10, R86, R82 ;  /* 0x00000052560a723e */ /* 0x008fcc00000000ff */
[----:B------:R3:W5:Y:S01]  /*3cd0*/  MUFU.EX2 R87, R3 ;  /* 0x0000000300577308 */ /* 0x0007620000000800 */
[----:B----4-:R-:W-:Y:S01]  /*3ce0*/  F2FP.PACK_AB R6, R91, R90 ;  /* 0x0000005a5b06723e */ /* 0x010fe200000000ff */
[C---:B------:R-:W-:Y:S06]  /*3cf0*/  HMMA.16816.F32 R68, R8.reuse, R34, RZ ;  /* 0x000000220844723c */ /* 0x040fec00000018ff */
[----:B------:R-:W-:Y:S01]  /*3d00*/  MUFU.EX2 R92, R0 ;  /* 0x00000000005c7308 */ /* 0x000fe20000000800 */
[----:B-1----:R-:W-:Y:S01]  /*3d10*/  F2FP.PACK_AB R4, R89, R88 ;  /* 0x000000585904723e */ /* 0x002fe200000000ff */
[----:B------:R-:W-:Y:S01]  /*3d20*/  HMMA.16816.F32 R64, R8, R28, RZ ;  /* 0x0000001c0840723c */ /* 0x000fe200000018ff */
[----:B---3--:R-:W-:Y:S01]  /*3d30*/  FFMA.FTZ R3, R21, c[0x0][0x2d0], -R12 ;  /* 0x0000b40015037a23 */ /* 0x008fe2000001080c */
[----:B-----5:R-:W-:-:S04]  /*3d40*/  F2FP.PACK_AB R5, R87, R84 ;  /* 0x000000545705723e */ /* 0x020fc800000000ff */
[----:B------:R-:W1:Y:S02]  /*3d50*/  MUFU.EX2 R93, R3 ;  /* 0x00000003005d7308 */ /* 0x000e640000000800 */
[C---:B------:R-:W-:Y:S08]  /*3d60*/  HMMA.16816.F32 R20, R8.reuse, R32, RZ ;  /* 0x000000200814723c */ /* 0x040ff000000018ff */
[----:B------:R-:W-:Y:S01]  /*3d70*/  HMMA.16816.F32 R40, R8, R30, RZ ;  /* 0x0000001e0828723c */ /* 0x000fe200000018ff */
[----:B-1----:R-:W-:-:S07]  /*3d80*/  F2FP.PACK_AB R7, R92, R93 ;  /* 0x0000005d5c07723e */ /* 0x002fce00000000ff */
[C---:B------:R-:W-:Y:S08]  /*3d90*/  HMMA.16816.F32 R36, R8.reuse, R24, RZ ;  /* 0x000000180824723c */ /* 0x040ff000000018ff */
[C---:B------:R-:W-:Y:S08]  /*3da0*/  HMMA.16816.F32 R32, R8.reuse, R26, RZ ;  /* 0x0000001a0820723c */ /* 0x040ff000000018ff */
[C---:B--2---:R-:W-:Y:S08]  /*3db0*/  HMMA.16816.F32 R28, R8.reuse, R16, RZ ;  /* 0x00000010081c723c */ /* 0x044ff000000018ff */
[----:B------:R-:W-:Y:S08]  /*3dc0*/  HMMA.16816.F32 R24, R8, R18, RZ ;  /* 0x000000120818723c */ /* 0x000ff000000018ff */
[----:B------:R-:W-:Y:S08]  /*3dd0*/  HMMA.16816.F32 R164, R4, R52, R20 ;  /* 0x0000003404a4723c */ /* 0x000ff00000001814 */
[----:B------:R-:W-:Y:S08]  /*3de0*/  HMMA.16816.F32 R20, R8, R76, RZ ;  /* 0x0000004c0814723c */ /* 0x000ff000000018ff */
[C---:B------:R-:W-:Y:S01]  /*3df0*/  HMMA.16816.F32 R104, R4.reuse, R60, R64 ;  /* 0x0000003c0468723c */ /* 0x040fe20000001840 */
[----:B------:R-:W-:Y:S07]  /*3e00*/  LDSM.16.MT88.4 R64, [R252+0x4100] ;  /* 0x00410000fc40783b */ /* 0x000fee0000004200 */
[C---:B------:R-:W-:Y:S08]  /*3e10*/  HMMA.16816.F32 R28, R4.reuse, R48, R28 ;  /* 0x00000030041c723c */ /* 0x040ff0000000181c */
[----:B------:R-:W-:Y:S01]  /*3e20*/  HMMA.16816.F32 R24, R4, R50, R24 ;  /* 0x000000320418723c */ /* 0x000fe20000001818 */
[----:B------:R-:W-:Y:S07]  /*3e30*/  LDSM.16.MT88.4 R48, [R249+0x4900] ;  /* 0x00490000f930783b */ /* 0x000fee0000004200 */
[----:B------:R-:W-:Y:S01]  /*3e40*/  HMMA.16816.F32 R16, R8, R78, RZ ;  /* 0x0000004e0810723c */ /* 0x000fe200000018ff */
[----:B------:R-:W-:Y:S01]  /*3e50*/  IMAD.MOV.U32 R139, RZ, RZ, R106 ;  /* 0x000000ffff8b7224 */ /* 0x000fe200078e006a */
[----:B------:R-:W-:Y:S01]  /*3e60*/  MOV R137, R104 ;  /* 0x0000006800897202 */ /* 0x000fe20000000f00 */
[----:B------:R-:W-:-:S02]  /*3e70*/  IMAD.MOV.U32 R138, RZ, RZ, R107 ;  /* 0x000000ffff8a7224 */ /* 0x000fc400078e006b */
[----:B------:R-:W-:-:S03]  /*3e80*/  IMAD.MOV.U32 R136, RZ, RZ, R105 ;  /* 0x000000ffff887224 */ /* 0x000fc600078e0069 */
[C---:B------:R-:W-:Y:S01]  /*3e90*/  HMMA.16816.F32 R20, R4.reuse, R44, R20 ;  /* 0x0000002c0414723c */ /* 0x040fe20000001814 */
[----:B------:R-:W-:Y:S01]  /*3ea0*/  MOV R107, R29 ;  /* 0x0000001d006b7202 */ /* 0x000fe20000000f00 */
[----:B------:R-:W-:Y:S01]  /*3eb0*/  IMAD.MOV.U32 R106, RZ, RZ, R28 ;  /* 0x000000ffff6a7224 */ /* 0x000fe200078e001c */
[----:B------:R-:W-:Y:S01]  /*3ec0*/  MOV R115, R31 ;  /* 0x0000001f00737202 */ /* 0x000fe20000000f00 */
[----:B------:R-:W-:Y:S02]  /*3ed0*/  IMAD.MOV.U32 R114, RZ, RZ, R30 ;  /* 0x000000ffff727224 */ /* 0x000fe400078e001e */
[----:B------:R-:W-:Y:S02]  /*3ee0*/  LDSM.16.MT88.4 R28, [R249+0x2900] ;  /* 0x00290000f91c783b */ /* 0x000fe40000004200 */
[----:B------:R-:W-:Y:S01]  /*3ef0*/  HMMA.16816.F32 R156, R4, R54, R68 ;  /* 0x00000036049c723c */ /* 0x000fe20000001844 */
[----:B------:R-:W-:Y:S01]  /*3f00*/  IMAD.MOV.U32 R155, RZ, RZ, R26 ;  /* 0x000000ffff9b7224 */ /* 0x000fe200078e001a */
[----:B------:R-:W1:Y:S01]  /*3f10*/  LDSM.16.MT88.4 R52, [R252+0x2100] ;  /* 0x00210000fc34783b */ /* 0x000e620000004200 */
[----:B------:R-:W-:Y:S01]  /*3f20*/  IMAD.MOV.U32 R154, RZ, RZ, R27 ;  /* 0x000000ffff9a7224 */ /* 0x000fe200078e001b */
[----:B------:R-:W-:Y:S01]  /*3f30*/  MOV R153, R24 ;  /* 0x0000001800997202 */ /* 0x000fe20000000f00 */
[----:B------:R-:W-:-:S02]  /*3f40*/  IMAD.MOV.U32 R152, RZ, RZ, R25 ;  /* 0x000000ffff987224 */ /* 0x000fc400078e0019 */
[----:B------:R-:W2:Y:S01]  /*3f50*/  LDSM.16.MT88.4 R24, [R251+0x2100] ;  /* 0x00210000fb18783b */ /* 0x000ea20000004200 */
[C---:B------:R-:W-:Y:S03]  /*3f60*/  HMMA.16816.F32 R16, R4.reuse, R46, R16 ;  /* 0x0000002e0410723c */ /* 0x040fe60000001810 */
[----:B------:R-:W3:Y:S05]  /*3f70*/  LDSM.16.MT88.4 R44, [R252+0x2900] ;  /* 0x00290000fc2c783b */ /* 0x000eea0000004200 */
[----:B------:R-:W-:Y:S01]  /*3f80*/  IMAD.MOV.U32 R131, RZ, RZ, R22 ;  /* 0x000000ffff837224 */ /* 0x000fe200078e0016 */
[----:B------:R-:W-:Y:S01]  /*3f90*/  MOV R130, R23 ;  /* 0x0000001700827202 */ /* 0x000fe20000000f00 */
[----:B------:R-:W-:Y:S01]  /*3fa0*/  IMAD.MOV.U32 R129, RZ, RZ, R20 ;  /* 0x000000ffff817224 */ /* 0x000fe200078e0014 */
[----:B------:R-:W-:Y:S01]  /*3fb0*/  HMMA.16816.F32 R148, R4, R62, R40 ;  /* 0x0000003e0494723c */ /* 0x000fe20000001828 */
[----:B------:R-:W-:Y:S01]  /*3fc0*/  IMAD.MOV.U32 R128, RZ, RZ, R21 ;  /* 0x000000ffff807224 */ /* 0x000fe200078e0015 */
[----:B------:R-:W4:Y:S04]  /*3fd0*/  LDSM.16.MT88.4 R40, [R251+0x2900] ;  /* 0x00290000fb28783b */ /* 0x000f280000004200 */
[----:B------:R-:W-:Y:S02]  /*3fe0*/  LDSM.16.MT88.4 R60, [R249+0x4100] ;  /* 0x00410000f93c783b */ /* 0x000fe40000004200 */
[----:B------:R-:W-:Y:S05]  /*3ff0*/  HMMA.16816.F32 R20, R8, R72, RZ ;  /* 0x000000480814723c */ /* 0x000fea00000018ff */
[----:B------:R-:W-:Y:S01]  /*4000*/  MOV R127, R17 ;  /* 0x00000011007f7202 */ /* 0x000fe20000000f00 */
[----:B------:R-:W-:Y:S01]  /*4010*/  IMAD.MOV.U32 R126, RZ, RZ, R18 ;  /* 0x000000ffff7e7224 */ /* 0x000fe200078e0012 */
[----:B------:R-:W-:Y:S01]  /*4020*/  MOV R124, R16 ;  /* 0x00000010007c7202 */ /* 0x000fe20000000f00 */
[----:B------:R-:W-:Y:S01]  /*4030*/  HMMA.16816.F32 R36, R4, R56, R36 ;  /* 0x000000380424723c */ /* 0x000fe20000001824 */
[----:B------:R-:W-:-:S07]  /*4040*/  IMAD.MOV.U32 R125, RZ, RZ, R19 ;  /* 0x000000ffff7d7224 */ /* 0x000fce00078e0013 */
[----:B------:R-:W-:Y:S08]  /*4050*/  HMMA.16816.F32 R16, R8, R74, RZ ;  /* 0x0000004a0810723c */ /* 0x000ff000000018ff */
[----:B------:R-:W-:Y:S01]  /*4060*/  HMMA.16816.F32 R140, R4, R58, R32 ;  /* 0x0000003a048c723c */ /* 0x000fe20000001820 */
[----:B------:R-:W5:Y:S07]  /*4070*/  LDSM.16.MT88.4 R56, [R248+0x4100] ;  /* 0x00410000f838783b */ /* 0x000f6e0000004200 */
[----:B-1----:R-:W-:Y:S01]  /*4080*/  HMMA.16816.F32 R32, R8, R54, RZ ;  /* 0x000000360820723c */ /* 0x002fe200000018ff */
[----:B------:R-:W-:Y:S01]  /*4090*/  IMAD.MOV.U32 R147, RZ, RZ, R38 ;  /* 0x000000ffff937224 */ /* 0x000fe200078e0026 */
[----:B------:R-:W-:Y:S01]  /*40a0*/  MOV R146, R39 ;  /* 0x0000002700927202 */ /* 0x000fe20000000f00 */
[----:B------:R-:W-:-:S02]  /*40b0*/  IMAD.MOV.U32 R145, RZ, RZ, R36 ;  /* 0x000000ffff917224 */ /* 0x000fc400078e0024 */
[----:B------:R-:W-:-:S03]  /*40c0*/  IMAD.MOV.U32 R144, RZ, RZ, R37 ;  /* 0x000000ffff907224 */ /* 0x000fc600078e0025 */
[----:B------:R-:W-:Y:S08]  /*40d0*/  HMMA.16816.F32 R68, R4, R28, R20 ;  /* 0x0000001c0444723c */ /* 0x000ff00000001814 */
[C---:B--2---:R-:W-:Y:S08]  /*40e0*/  HMMA.16816.F32 R20, R8.reuse, R24, RZ ;  /* 0x000000180814723c */ /* 0x044ff000000018ff */
[----:B------:R-:W-:Y:S01]  /*40f0*/  HMMA.16816.F32 R36, R8, R52, RZ ;  /* 0x000000340824723c */ /* 0x000fe200000018ff */
[----:B------:R-:W1:Y:S07]  /*4100*/  LDSM.16.MT88.4 R52, [R248+0x4900] ;  /* 0x00490000f834783b */ /* 0x000e6e0000004200 */
[----:B------:R-:W-:Y:S08]  /*4110*/  HMMA.16816.F32 R72, R4, R30, R16 ;  /* 0x0000001e0448723c */ /* 0x000ff00000001810 */
[----:B------:R-:W-:Y:S08]  /*4120*/  HMMA.16816.F32 R16, R8, R26, RZ ;  /* 0x0000001a0810723c */ /* 0x000ff000000018ff */
[C---:B---3--:R-:W-:Y:S08]  /*4130*/  HMMA.16816.F32 R116, R4.reuse, R46, R32 ;  /* 0x0000002e0474723c */ /* 0x048ff00000001820 */
[C---:B----4-:R-:W-:Y:S07]  /*4140*/  HMMA.16816.F32 R20, R4.reuse, R40, R20 ;  /* 0x000000280414723c */ /* 0x050fee0000001814 */
[----:B------:R-:W-:Y:S01]  /*4150*/  IMAD.MOV.U32 R40, RZ, RZ, R137 ;  /* 0x000000ffff287224 */ /* 0x000fe200078e0089 */
[----:B------:R-:W-:Y:S01]  /*4160*/  HMMA.16816.F32 R76, R4, R44, R36 ;  /* 0x0000002c044c723c */ /* 0x000fe20000001824 */
[----:B------:R-:W2:Y:S01]  /*4170*/  LDSM.16.MT88.4 R36, [R251+0x4100] ;  /* 0x00410000fb24783b */ /* 0x000ea20000004200 */
[----:B------:R-:W-:-:S03]  /*4180*/  MOV R41, R136 ;  /* 0x0000008800297202 */ /* 0x000fc60000000f00 */
[----:B------:R-:W3:Y:S03]  /*4190*/  LDSM.16.MT88.4 R44, [R252+0x4900] ;  /* 0x00490000fc2c783b */ /* 0x000ee60000004200 */
[----:B-----5:R-:W-:Y:S01]  /*41a0*/  HMMA.16816.F32 R28, R8, R58, RZ ;  /* 0x0000003a081c723c */ /* 0x020fe200000018ff */
[----:B------:R-:W-:Y:S01]  /*41b0*/  IMAD.MOV.U32 R123, RZ, RZ, R118 ;  /* 0x000000ffff7b7224 */ /* 0x000fe200078e0076 */
[----:B------:R-:W-:Y:S01]  /*41c0*/  MOV R121, R117 ;  /* 0x0000007500797202 */ /* 0x000fe20000000f00 */
[----:B------:R-:W-:Y:S02]  /*41d0*/  IMAD.MOV.U32 R122, RZ, RZ, R119 ;  /* 0x000000ffff7a7224 */ /* 0x000fe400078e0077 */
[----:B------:R-:W-:Y:S02]  /*41e0*/  IMAD.MOV.U32 R120, RZ, RZ, R116 ;  /* 0x000000ffff787224 */ /* 0x000fe400078e0074 */
[----:B------:R-:W-:Y:S01]  /*41f0*/  MOV R58, R153 ;  /* 0x00000099003a7202 */ /* 0x000fe20000000f00 */
[----:B------:R-:W-:Y:S01]  /*4200*/  HMMA.16816.F32 R16, R4, R42, R16 ;  /* 0x0000002a0410723c */ /* 0x000fe20000001810 */
[----:B------:R-:W-:Y:S01]  /*4210*/  IMAD.MOV.U32 R119, RZ, RZ, R22 ;  /* 0x000000ffff777224 */ /* 0x000fe200078e0016 */
[----:B------:R-:W-:Y:S01]  /*4220*/  MOV R118, R23 ;  /* 0x0000001700767202 */ /* 0x000fe20000000f00 */
[----:B------:R-:W-:-:S02]  /*4230*/  IMAD.MOV.U32 R117, RZ, RZ, R21 ;  /* 0x000000ffff757224 */ /* 0x000fc400078e0015 */
[----:B------:R-:W-:Y:S02]  /*4240*/  IMAD.MOV.U32 R116, RZ, RZ, R20 ;  /* 0x000000ffff747224 */ /* 0x000fe400078e0014 */
[----:B------:R-:W-:Y:S01]  /*4250*/  IMAD.MOV.U32 R59, RZ, RZ, R152 ;  /* 0x000000ffff3b7224 */ /* 0x000fe200078e0098 */
[----:B------:R-:W-:Y:S01]  /*4260*/  HMMA.16816.F32 R20, R8, R62, RZ ;  /* 0x0000003e0814723c */ /* 0x000fe200000018ff */
[----:B------:R-:W-:Y:S01]  /*4270*/  MOV R42, R139 ;  /* 0x0000008b002a7202 */ /* 0x000fe20000000f00 */
[----:B------:R-:W-:-:S05]  /*4280*/  IMAD.MOV.U32 R43, RZ, RZ, R138 ;  /* 0x000000ffff2b7224 */ /* 0x000fca00078e008a */
[----:B------:R-:W-:Y:S01]  /*4290*/  IMAD.MOV.U32 R62, RZ, RZ, R131 ;  /* 0x000000ffff3e7224 */ /* 0x000fe200078e0083 */
[----:B------:R-:W-:Y:S01]  /*42a0*/  HMMA.16816.F32 R32, R8, R56, RZ ;  /* 0x000000380820723c */ /* 0x000fe200000018ff */
[----:B------:R-:W-:-:S06]  /*42b0*/  IMAD.MOV.U32 R63, RZ, RZ, R130 ;  /* 0x000000ffff3f7224 */ /* 0x000fcc00078e0082 */
[----:B------:R-:W-:Y:S01]  /*42c0*/  IMAD.MOV.U32 R56, RZ, RZ, R155 ;  /* 0x000000ffff387224 */ /* 0x000fe200078e009b */
[----:B-1----:R-:W-:Y:S01]  /*42d0*/  HMMA.16816.F32 R160, R4, R54, R28 ;  /* 0x0000003604a0723c */ /* 0x002fe2000000181c */
[----:B------:R-:W1:Y:S01]  /*42e0*/  LDSM.16.MT88.4 R28, [R251+0x4900] ;  /* 0x00490000fb1c783b */ /* 0x000e620000004200 */
[----:B------:R-:W-:Y:S01]  /*42f0*/  MOV R105, R18 ;  /* 0x0000001200697202 */ /* 0x000fe20000000f00 */
[----:B------:R-:W-:Y:S01]  /*4300*/  IMAD.MOV.U32 R104, RZ, RZ, R19 ;  /* 0x000000ffff687224 */ /* 0x000fe200078e0013 */
[----:B------:R-:W-:Y:S01]  /*4310*/  MOV R0, R16 ;  /* 0x0000001000007202 */ /* 0x000fe20000000f00 */
[----:B------:R-:W-:Y:S02]  /*4320*/  IMAD.MOV.U32 R3, RZ, RZ, R17 ;  /* 0x000000ffff037224 */ /* 0x000fe400078e0011 */
[----:B------:R-:W-:Y:S01]  /*4330*/  IMAD.MOV.U32 R57, RZ, RZ, R154 ;  /* 0x000000ffff397224 */ /* 0x000fe200078e009a */
[----:B------:R-:W-:Y:S01]  /*4340*/  HMMA.16816.F32 R16, R8, R64, RZ ;  /* 0x000000400810723c */ /* 0x000fe200000018ff */
[----:B------:R-:W-:-:S02]  /*4350*/  IMAD.MOV.U32 R54, RZ, RZ, R145 ;  /* 0x000000ffff367224 */ /* 0x000fc400078e0091 */
[----:B------:R-:W-:-:S04]  /*4360*/  IMAD.MOV.U32 R55, RZ, RZ, R144 ;  /* 0x000000ffff377224 */ /* 0x000fc800078e0090 */
[----:B------:R-:W-:Y:S01]  /*4370*/  IMAD.MOV.U32 R65, RZ, RZ, R127 ;  /* 0x000000ffff417224 */ /* 0x000fe200078e007f */
[----:B------:R-:W-:Y:S01]  /*4380*/  HMMA.16816.F32 R152, R4, R50, R20 ;  /* 0x000000320498723c */ /* 0x000fe20000001814 */
[----:B------:R-:W-:-:S06]  /*4390*/  IMAD.MOV.U32 R64, RZ, RZ, R124 ;  /* 0x000000ffff407224 */ /* 0x000fcc00078e007c */
[----:B------:R-:W-:Y:S01]  /*43a0*/  MOV R50, R126 ;  /* 0x0000007e00327202 */ /* 0x000fe20000000f00 */
[----:B------:R-:W-:Y:S01]  /*43b0*/  HMMA.16816.F32 R188, R4, R52, R32 ;  /* 0x0000003404bc723c */ /* 0x000fe20000001820 */
[----:B------:R-:W4:Y:S01]  /*43c0*/  LDSM.16.MT88.4 R32, [R248+0x6100] ;  /* 0x00610000f820783b */ /* 0x000f220000004200 */
[----:B------:R-:W-:-:S05]  /*43d0*/  IMAD.MOV.U32 R51, RZ, RZ, R125 ;  /* 0x000000ffff337224 */ /* 0x000fca00078e007d */
[----:B------:R-:W-:Y:S01]  /*43e0*/  IMAD.MOV.U32 R52, RZ, RZ, R147 ;  /* 0x000000ffff347224 */ /* 0x000fe200078e0093 */
[----:B--2---:R-:W-:Y:S01]  /*43f0*/  HMMA.16816.F32 R20, R8, R36, RZ ;  /* 0x000000240814723c */ /* 0x004fe200000018ff */
[----:B------:R-:W-:-:S06]  /*4400*/  MOV R53, R146 ;  /* 0x0000009200357202 */ /* 0x000fcc0000000f00 */
[----:B------:R-:W-:Y:S01]  /*4410*/  IMAD.MOV.U32 R36, RZ, RZ, R119 ;  /* 0x000000ffff247224 */ /* 0x000fe200078e0077 */
[----:B---3--:R-:W-:Y:S01]  /*4420*/  HMMA.16816.F32 R180, R4, R44, R16 ;  /* 0x0000002c04b4723c */ /* 0x008fe20000001810 */
[----:B------:R-:W-:-:S06]  /*4430*/  IMAD.MOV.U32 R37, RZ, RZ, R118 ;  /* 0x000000ffff257224 */ /* 0x000fcc00078e0076 */
[----:B------:R-:W-:Y:S01]  /*4440*/  MOV R44, R123 ;  /* 0x0000007b002c7202 */ /* 0x000fe20000000f00 */
[----:B------:R-:W-:Y:S01]  /*4450*/  HMMA.16816.F32 R16, R8, R38, RZ ;  /* 0x000000260810723c */ /* 0x000fe200000018ff */
[----:B------:R-:W-:-:S06]  /*4460*/  IMAD.MOV.U32 R45, RZ, RZ, R122 ;  /* 0x000000ffff2d7224 */ /* 0x000fcc00078e007a */
[----:B------:R-:W-:Y:S01]  /*4470*/  MOV R39, R117 ;  /* 0x0000007500277202 */ /* 0x000fe20000000f00 */
[----:B------:R-:W-:Y:S01]  /*4480*/  HMMA.16816.F32 R24, R8, R60, RZ ;  /* 0x0000003c0818723c */ /* 0x000fe200000018ff */
[----:B------:R-:W-:-:S06]  /*4490*/  IMAD.MOV.U32 R38, RZ, RZ, R116 ;  /* 0x000000ffff267224 */ /* 0x000fcc00078e0074 */
[----:B------:R-:W-:Y:S01]  /*44a0*/  MOV R60, R129 ;  /* 0x00000081003c7202 */ /* 0x000fe20000000f00 */
[----:B-1----:R-:W-:Y:S01]  /*44b0*/  HMMA.16816.F32 R136, R4, R28, R20 ;  /* 0x0000001c0488723c */ /* 0x002fe20000001814 */
[----:B------:R-:W1:Y:S01]  /*44c0*/  LDSM.16.MT88.4 R20, [R248+0x6900] ;  /* 0x00690000f814783b */ /* 0x000e620000004200 */
[----:B------:R-:W-:-:S05]  /*44d0*/  IMAD.MOV.U32 R61, RZ, RZ, R128 ;  /* 0x000000ffff3d7224 */ /* 0x000fca00078e0080 */
[----:B------:R-:W-:Y:S01]  /*44e0*/  MOV R29, R3 ;  /* 0x00000003001d7202 */ /* 0x000fe20000000f00 */
[C---:B------:R-:W-:Y:S01]  /*44f0*/  HMMA.16816.F32 R128, R4.reuse, R30, R16 ;  /* 0x0000001e0480723c */ /* 0x040fe20000001810 */
[----:B------:R-:W-:Y:S02]  /*4500*/  FADD.FTZ R3, R15, R14 ;  /* 0x0000000e0f037221 */ /* 0x000fe40000010000 */
[----:B------:R-:W-:Y:S02]  /*4510*/  FFMA.FTZ R28, R99, c[0x0][0x2d0], -R13 ;  /* 0x0000b400631c7a23 */ /* 0x000fe4000001080d */
[----:B------:R-:W-:Y:S02]  /*4520*/  FADD.FTZ R3, R80, R3 ;  /* 0x0000000350037221 */ /* 0x000fe40000010000 */
[----:B------:R-:W-:Y:S01]  /*4530*/  IMAD.MOV.U32 R30, RZ, RZ, R0 ;  /* 0x000000ffff1e7224 */ /* 0x000fe200078e0000 */
[----:B------:R-:W-:Y:S01]  /*4540*/  HMMA.16816.F32 R184, R4, R48, R24 ;  /* 0x0000003004b8723c */ /* 0x000fe20000001818 */
[----:B------:R-:W-:-:S02]  /*4550*/  FADD.FTZ R3, R81, R3 ;  /* 0x0000000351037221 */ /* 0x000fc40000010000 */
[----:B------:R-:W-:Y:S02]  /*4560*/  FADD.FTZ R0, R85, R83 ;  /* 0x0000005355007221 */ /* 0x000fe40000010000 */
[----:B------:R-:W-:Y:S02]  /*4570*/  FFMA.FTZ R31, R98, c[0x0][0x2d0], -R13 ;  /* 0x0000b400621f7a23 */ /* 0x000fe4000001080d */
[----:B------:R-:W-:Y:S01]  /*4580*/  IMAD.MOV.U32 R48, RZ, RZ, R107 ;  /* 0x000000ffff307224 */ /* 0x000fe200078e006b */
[----:B----4-:R-:W-:Y:S01]  /*4590*/  HMMA.16816.F32 R16, R8, R32, RZ ;  /* 0x000000200810723c */ /* 0x010fe200000018ff */
[----:B------:R-:W-:Y:S01]  /*45a0*/  MOV R49, R106 ;  /* 0x0000006a00317202 */ /* 0x000fe20000000f00 */
[----:B------:R-:W-:Y:S01]  /*45b0*/  FADD.FTZ R0, R82, R0 ;  /* 0x0000000052007221 */ /* 0x000fe20000010000 */
[----:B------:R-:W-:Y:S01]  /*45c0*/  MOV R82, R44 ;  /* 0x0000002c00527202 */ /* 0x000fe20000000f00 */
[----:B------:R-:W-:Y:S02]  /*45d0*/  IMAD.MOV.U32 R83, RZ, RZ, R45 ;  /* 0x000000ffff537224 */ /* 0x000fe400078e002d */
[----:B------:R-:W-:-:S02]  /*45e0*/  IMAD.MOV.U32 R85, RZ, RZ, R49 ;  /* 0x000000ffff557224 */ /* 0x000fc400078e0031 */
[----:B------:R-:W-:Y:S01]  /*45f0*/  HMMA.16816.F32 R24, R8, R66, RZ ;  /* 0x000000420818723c */ /* 0x000fe200000018ff */
[----:B------:R-:W-:Y:S01]  /*4600*/  IMAD.MOV.U32 R32, RZ, RZ, R48 ;  /* 0x000000ffff207224 */ /* 0x000fe200078e0030 */
[----:B------:R-:W-:Y:S01]  /*4610*/  MOV R48, R54 ;  /* 0x0000003600307202 */ /* 0x000fe20000000f00 */
[----:B------:R-:W-:Y:S01]  /*4620*/  IMAD.MOV.U32 R49, RZ, RZ, R55 ;  /* 0x000000ffff317224 */ /* 0x000fe200078e0037 */
[----:B------:R-:W-:Y:S01]  /*4630*/  MOV R54, R56 ;  /* 0x0000003800367202 */ /* 0x000fe20000000f00 */
[----:B------:R-:W-:Y:S02]  /*4640*/  IMAD.MOV.U32 R55, RZ, RZ, R57 ;  /* 0x000000ffff377224 */ /* 0x000fe400078e0039 */
[----:B------:R-:W-:Y:S01]  /*4650*/  IMAD.MOV.U32 R67, RZ, RZ, R121 ;  /* 0x000000ffff437224 */ /* 0x000fe200078e0079 */
[----:B------:R-:W-:Y:S01]  /*4660*/  MOV R66, R120 ;  /* 0x0000007800427202 */ /* 0x000fe20000000f00 */
[----:B------:R-:W-:Y:S02]  /*4670*/  FADD.FTZ R0, R86, R0 ;  /* 0x0000000056007221 */ /* 0x000fe40000010000 */
[----:B------:R-:W-:Y:S01]  /*4680*/  IMAD.MOV.U32 R81, RZ, RZ, R67 ;  /* 0x000000ffff517224 */ /* 0x000fe200078e0043 */
[----:B------:R-:W-:Y:S01]  /*4690*/  MOV R67, R51 ;  /* 0x0000003300437202 */ /* 0x000fe20000000f00 */
[----:B------:R-:W-:Y:S01]  /*46a0*/  IMAD.MOV.U32 R80, RZ, RZ, R66 ;  /* 0x000000ffff507224 */ /* 0x000fe200078e0042 */
[----:B------:R-:W-:Y:S01]  /*46b0*/  MOV R51, R53 ;  /* 0x0000003500337202 */ /* 0x000fe20000000f00 */
[----:B------:R-:W-:Y:S01]  /*46c0*/  IMAD.MOV.U32 R66, RZ, RZ, R50 ;  /* 0x000000ffff427224 */ /* 0x000fe200078e0032 */
[----:B-1----:R-:W-:Y:S01]  /*46d0*/  HMMA.16816.F32 R124, R4, R20, R16 ;  /* 0x00000014047c723c */ /* 0x002fe20000001810 */
[----:B------:R-:W-:-:S02]  /*46e0*/  IMAD.MOV.U32 R50, RZ, RZ, R52 ;  /* 0x000000ffff327224 */ /* 0x000fc400078e0034 */
[----:B------:R-:W-:Y:S02]  /*46f0*/  IMAD.MOV.U32 R52, RZ, RZ, R58 ;  /* 0x000000ffff347224 */ /* 0x000fe400078e003a */
[----:B------:R-:W-:Y:S02]  /*4700*/  IMAD.MOV.U32 R53, RZ, RZ, R59 ;  /* 0x000000ffff357224 */ /* 0x000fe400078e003b */
[----:B------:R-:W-:Y:S01]  /*4710*/  FADD.FTZ R0, R88, R0 ;  /* 0x0000000058007221 */ /* 0x000fe20000010000 */
[----:B------:R-:W-:Y:S01]  /*4720*/  HMMA.16816.F32 R144, R4, R46, R24 ;  /* 0x0000002e0490723c */ /* 0x000fe20000001818 */
[----:B------:R-:W1:Y:S01]  /*4730*/  LDSM.16.MT88.4 R24, [R249+0x6100] ;  /* 0x00610000f918783b */ /* 0x000e620000004200 */
[----:B------:R-:W-:Y:S01]  /*4740*/  FADD.FTZ R3, R84, R3 ;  /* 0x0000000354037221 */ /* 0x000fe20000010000 */
[----:B------:R-:W-:Y:S01]  /*4750*/  MOV R88, R38 ;  /* 0x0000002600587202 */ /* 0x000fe20000000f00 */
[----:B------:R-:W-:Y:S02]  /*4760*/  FADD.FTZ R0, R89, R0 ;  /* 0x0000000059007221 */ /* 0x000fe40000010000 */
[----:B------:R-:W-:-:S02]  /*4770*/  FFMA.FTZ R14, R101, c[0x0][0x2d0], -R13 ;  /* 0x0000b400650e7a23 */ /* 0x000fc4000001080d */
[----:B------:R-:W-:Y:S01]  /*4780*/  HMMA.16816.F32 R16, R8, R34, RZ ;  /* 0x000000220810723c */ /* 0x000fe200000018ff */
[----:B------:R-:W-:Y:S02]  /*4790*/  IMAD.MOV.U32 R46, RZ, RZ, R105 ;  /* 0x000000ffff2e7224 */ /* 0x000fe400078e0069 */
[----:B------:R-:W-:Y:S02]  /*47a0*/  IMAD.MOV.U32 R47, RZ, RZ, R104 ;  /* 0x000000ffff2f7224 */ /* 0x000fe400078e0068 */
[----:B------:R-:W-:Y:S02]  /*47b0*/  IMAD.MOV.U32 R98, RZ, RZ, R46 ;  /* 0x000000ffff627224 */ /* 0x000fe400078e002e */
[----:B------:R-:W-:Y:S02]  /*47c0*/  IMAD.MOV.U32 R99, RZ, RZ, R47 ;  /* 0x000000ffff637224 */ /* 0x000fe400078e002f */
[----:B------:R-:W-:Y:S01]  /*47d0*/  FFMA.FTZ R84, R97, c[0x0][0x2d0], -R13 ;  /* 0x0000b40061547a23 */ /* 0x000fe2000001080d */
[----:B------:R-:W-:Y:S01]  /*47e0*/  MOV R97, R29 ;  /* 0x0000001d00617202 */ /* 0x000fe20000000f00 */
[----:B------:R-:W-:-:S02]  /*47f0*/  FADD.FTZ R0, R90, R0 ;  /* 0x000000005a007221 */ /* 0x000fc40000010000 */
[----:B------:R-:W-:Y:S02]  /*4800*/  FADD.FTZ R29, R87, R3 ;  /* 0x00000003571d7221 */ /* 0x000fe40000010000 */
[--C-:B------:R-:W-:Y:S01]  /*4810*/  FFMA.FTZ R15, R100, c[0x0][0x2d0], -R13.reuse ;  /* 0x0000b400640f7a23 */ /* 0x100fe2000001080d */
[----:B------:R2:W3:Y:S01]  /*4820*/  MUFU.EX2 R3, R14 ;  /* 0x0000000e00037308 */ /* 0x0004e20000000800 */
[----:B------:R-:W-:Y:S02]  /*4830*/  FFMA.FTZ R35, R96, c[0x0][0x2d0], -R13 ;  /* 0x0000b40060237a23 */ /* 0x000fe4000001080d */
[----:B------:R-:W-:Y:S02]  /*4840*/  IMAD.MOV.U32 R96, RZ, RZ, R30 ;  /* 0x000000ffff607224 */ /* 0x000fe400078e001e */
[----:B------:R-:W-:Y:S01]  /*4850*/  FADD.FTZ R30, R91, R0 ;  /* 0x000000005b1e7221 */ /* 0x000fe20000010000 */
[----:B------:R-:W-:Y:S01]  /*4860*/  MOV R91, R37 ;  /* 0x00000025005b7202 */ /* 0x000fe20000000f00 */
[----:B------:R-:W-:Y:S01]  /*4870*/  IMAD.MOV.U32 R89, RZ, RZ, R39 ;  /* 0x000000ffff597224 */ /* 0x000fe200078e0027 */
[----:B------:R-:W-:Y:S01]  /*4880*/  HMMA.16816.F32 R120, R4, R22, R16 ;  /* 0x000000160478723c */ /* 0x000fe20000001810 */
[----:B------:R-:W4:Y:S01]  /*4890*/  LDSM.16.MT88.4 R20, [R249+0x6900] ;  /* 0x00690000f914783b */ /* 0x000f220000004200 */
[----:B------:R5:W3:Y:S01]  /*48a0*/  MUFU.EX2 R0, R15 ;  /* 0x0000000f00007308 */ /* 0x000ae20000000800 */
[----:B------:R-:W-:-:S02]  /*48b0*/  IMAD.MOV.U32 R90, RZ, RZ, R36 ;  /* 0x000000ffff5a7224 */ /* 0x000fc400078e0024 */
[--C-:B------:R-:W-:Y:S02]  /*48c0*/  FFMA.FTZ R34, R95, c[0x0][0x2d0], -R13.reuse ;  /* 0x0000b4005f227a23 */ /* 0x100fe4000001080d */
[----:B------:R-:W-:Y:S01]  /*48d0*/  FFMA.FTZ R33, R94, c[0x0][0x2d0], -R13 ;  /* 0x0000b4005e217a23 */ /* 0x000fe2000001080d */
[----:B-1----:R-:W-:Y:S01]  /*48e0*/  HMMA.16816.F32 R16, R8, R24, RZ ;  /* 0x000000180810723c */ /* 0x002fe200000018ff */
[--C-:B------:R-:W-:Y:S02]  /*48f0*/  FFMA.FTZ R13, R112, c[0x0][0x2d0], -R12.reuse ;  /* 0x0000b400700d7a23 */ /* 0x100fe4000001080c */
[--C-:B--2---:R-:W-:Y:S02]  /*4900*/  FFMA.FTZ R14, R110, c[0x0][0x2d0], -R12.reuse ;  /* 0x0000b4006e0e7a23 */ /* 0x104fe4000001080c */
[----:B------:R-:W-:Y:S02]  /*4910*/  IMAD.MOV.U32 R112, RZ, RZ, R85 ;  /* 0x000000ffff707224 */ /* 0x000fe400078e0055 */
[----:B-----5:R-:W-:-:S02]  /*4920*/  FFMA.FTZ R15, R111, c[0x0][0x2d0], -R12 ;  /* 0x0000b4006f0f7a23 */ /* 0x020fc4000001080c */
[----:B------:R-:W-:Y:S08]  /*4930*/  MUFU.EX2 R14, R14 ;  /* 0x0000000e000e7308 */ /* 0x000ff00000000800 */
[----:B------:R-:W-:Y:S07]  /*4940*/  MUFU.EX2 R15, R15 ;  /* 0x0000000f000f7308 */ /* 0x000fee0000000800 */
[----:B----4-:R-:W-:Y:S08]  /*4950*/  HMMA.16816.F32 R116, R4, R20, R16 ;  /* 0x000000140474723c */ /* 0x010ff00000001810 */
[----:B------:R-:W-:Y:S01]  /*4960*/  HMMA.16816.F32 R16, R8, R26, RZ ;  /* 0x0000001a0810723c */ /* 0x000fe200000018ff */
[----:B------:R-:W1:Y:S11]  /*4970*/  LDSM.16.MT88.4 R24, [R252+0x6100] ;  /* 0x00610000fc18783b */ /* 0x000e760000004200 */
[----:B------:R-:W-:Y:S11]  /*4980*/  @!UPT UIADD3 URZ, URZ, URZ, URZ ;  /* 0x0000003f3f3ff290 */ /* 0x000ff6000fffe03f */
[----:B------:R-:W-:Y:S01]  /*4990*/  @!UPT UIADD3 URZ, URZ, URZ, URZ ;  /* 0x0000003f3f3ff290 */ /* 0x000fe2000fffe03f */
[----:B------:R-:W-:Y:S01]  /*49a0*/  HMMA.16816.F32 R104, R4, R22, R16 ;  /* 0x000000160468723c */ /* 0x000fe20000001810 */
[----:B------:R-:W2:Y:S07]  /*49b0*/  LDSM.16.MT88.4 R20, [R252+0x6900] ;  /* 0x00690000fc14783b */ /* 0x000eae0000004200 */
[----:B-1----:R-:W-:Y:S11]  /*49c0*/  HMMA.16816.F32 R16, R8, R24, RZ ;  /* 0x000000180810723c */ /* 0x002ff600000018ff */
[----:B------:R-:W-:Y:S11]  /*49d0*/  @!UPT UIADD3 URZ, URZ, URZ, URZ ;  /* 0x0000003f3f3ff290 */ /* 0x000ff6000fffe03f */
[----:B------:R-:W-:Y:S02]  /*49e0*/  @!UPT UIADD3 URZ, URZ, URZ, URZ ;  /* 0x0000003f3f3ff290 */ /* 0x000fe4000fffe03f */
[----:B--2---:R-:W-:Y:S08]  /*49f0*/  HMMA.16816.F32 R56, R4, R20, R16 ;  /* 0x000000140438723c */ /* 0x004ff00000001810 */
[----:B------:R-:W-:Y:S11]  /*4a00*/  HMMA.16816.F32 R16, R8, R26, RZ ;  /* 0x0000001a0810723c */ /* 0x000ff600000018ff */
[----:B------:R-:W-:Y:S11]  /*4a10*/  @!UPT UIADD3 URZ, URZ, URZ, URZ ;  /* 0x0000003f3f3ff290 */ /* 0x000ff6000fffe03f */
[----:B------:R-:W-:Y:S02]  /*4a20*/  @!UPT UIADD3 URZ, URZ, URZ, URZ ;  /* 0x0000003f3f3ff290 */ /* 0x000fe4000fffe03f */
[----:B------:R-:W-:Y:S01]  /*4a30*/  HMMA.16816.F32 R44, R4, R22, R16 ;  /* 0x00000016042c723c */ /* 0x000fe20000001810 */
[----:B------:R-:W1:Y:S07]  /*4a40*/  LDSM.16.MT88.4 R16, [R251+0x6100] ;  /* 0x00610000fb10783b */ /* 0x000e6e0000004200 */
[C---:B-1----:R-:W-:Y:S08]  /*4a50*/  HMMA.16816.F32 R20, R8.reuse, R16, RZ ;  /* 0x000000100814723c */ /* 0x042ff000000018ff */
[----:B------:R-:W-:Y:S01]  /*4a60*/  HMMA.16816.F32 R8, R8, R18, RZ ;  /* 0x000000120808723c */ /* 0x000fe200000018ff */
[----:B------:R-:W1:Y:S11]  /*4a70*/  LDSM.16.MT88.4 R16, [R251+0x6900] ;  /* 0x00690000fb10783b */ /* 0x000e760000004200 */
[----:B------:R-:W-:Y:S04]  /*4a80*/  @!UPT UIADD3 URZ, URZ, URZ, URZ ;  /* 0x0000003f3f3ff290 */ /* 0x000fe8000fffe03f */
[C---:B-1----:R-:W-:Y:S01]  /*4a90*/  HMMA.16816.F32 R36, R4.reuse, R16, R20 ;  /* 0x000000100424723c */ /* 0x042fe20000001814 */
[----:B------:R-:W-:Y:S07]  /*4aa0*/  MUFU.EX2 R16, R31 ;  /* 0x0000001f00107308 */ /* 0x000fee0000000800 */
[----:B------:R-:W-:Y:S01]  /*4ab0*/  HMMA.16816.F32 R20, R4, R18, R8 ;  /* 0x000000120414723c */ /* 0x000fe20000001808 */
[----:B------:R-:W1:Y:S01]  /*4ac0*/  LDSM.16.MT88.4 R8, [R248+0x1100] ;  /* 0x00110000f808783b */ /* 0x000e620000004200 */
[----:B------:R2:W4:Y:S05]  /*4ad0*/  MUFU.EX2 R6, R28 ;  /* 0x0000001c00067308 */ /* 0x00052a0000000800 */
[----:B---3--:R-:W-:-:S02]  /*4ae0*/  FADD.FTZ R4, R3, R30 ;  /* 0x0000001e03047221 */ /* 0x008fc40000010000 */
[--C-:B------:R-:W-:Y:S01]  /*4af0*/  FFMA.FTZ R7, R113, c[0x0][0x2d0], -R12.reuse ;  /* 0x0000b40071077a23 */ /* 0x100fe2000001080c */
[----:B------:R-:W-:Y:S01]  /*4b00*/  MOV R113, R32 ;  /* 0x0000002000717202 */ /* 0x000fe20000000f00 */
[--C-:B------:R-:W-:Y:S01]  /*4b10*/  FFMA.FTZ R18, R109, c[0x0][0x2d0], -R12.reuse ;  /* 0x0000b4006d127a23 */ /* 0x100fe2000001080c */
[----:B------:R-:W-:Y:S01]  /*4b20*/  MUFU.EX2 R17, R33 ;  /* 0x0000002100117308 */ /* 0x000fe20000000800 */
[--C-:B------:R-:W-:Y:S02]  /*4b30*/  FFMA.FTZ R19, R108, c[0x0][0x2d0], -R12.reuse ;  /* 0x0000b4006c137a23 */ /* 0x100fe4000001080c */
[--C-:B------:R-:W-:Y:S02]  /*4b40*/  FFMA.FTZ R32, R102, c[0x0][0x2d0], -R12.reuse ;  /* 0x0000b40066207a23 */ /* 0x100fe4000001080c */
[----:B------:R-:W-:Y:S02]  /*4b50*/  FADD.FTZ R5, R93, R29 ;  /* 0x0000001d5d057221 */ /* 0x000fe40000010000 */
[----:B--2---:R-:W-:-:S02]  /*4b60*/  FFMA.FTZ R28, R103, c[0x0][0x2d0], -R12 ;  /* 0x0000b400671c7a23 */ /* 0x004fc4000001080c */
[C---:B------:R-:W-:Y:S01]  /*4b70*/  FADD.FTZ R12, R0.reuse, R4 ;  /* 0x00000004000c7221 */ /* 0x040fe20000010000 */
[----:B------:R-:W-:Y:S01]  /*4b80*/  F2FP.PACK_AB R4, R0, R3 ;  /* 0x000000030004723e */ /* 0x000fe200000000ff */
[----:B------:R-:W-:Y:S01]  /*4b90*/  FADD.FTZ R5, R92, R5 ;  /* 0x000000055c057221 */ /* 0x000fe20000010000 */
[----:B------:R-:W2:Y:S01]  /*4ba0*/  MUFU.EX2 R3, R7 ;  /* 0x0000000700037308 */ /* 0x000ea20000000800 */
[----:B----4-:R-:W-:Y:S01]  /*4bb0*/  FADD.FTZ R12, R6, R12 ;  /* 0x0000000c060c7221 */ /* 0x010fe20000010000 */
[----:B------:R-:W-:-:S06]  /*4bc0*/  F2FP.PACK_AB R6, R16, R6 ;  /* 0x000000061006723e */ /* 0x000fcc00000000ff */
[----:B------:R-:W3:Y:S01]  /*4bd0*/  MUFU.EX2 R0, R13 ;  /* 0x0000000d00007308 */ /* 0x000ee20000000800 */
[----:B--2---:R-:W-:Y:S01]  /*4be0*/  FADD.FTZ R5, R3, R5 ;  /* 0x0000000503057221 */ /* 0x004fe20000010000 */
[----:B------:R-:W-:-:S03]  /*4bf0*/  F2FP.PACK_AB R7, R14, R15 ;  /* 0x0000000f0e07723e */ /* 0x000fc600000000ff */
[C---:B---3--:R-:W-:Y:S01]  /*4c00*/  FADD.FTZ R13, R0.reuse, R5 ;  /* 0x00000005000d7221 */ /* 0x048fe20000010000 */
[----:B------:R-:W-:Y:S02]  /*4c10*/  F2FP.PACK_AB R5, R0, R3 ;  /* 0x000000030005723e */ /* 0x000fe400000000ff */
[----:B------:R2:W-:Y:S05]  /*4c20*/  MUFU.EX2 R3, R84 ;  /* 0x0000005400037308 */ /* 0x0005ea0000000800 */
[C---:B-1----:R-:W-:Y:S03]  /*4c30*/  HMMA.16816.F32 R164, R4.reuse, R8, R164 ;  /* 0x0000000804a4723c */ /* 0x042fe600000018a4 */
[----:B------:R1:W3:Y:S05]  /*4c40*/  MUFU.EX2 R0, R35 ;  /* 0x0000002300007308 */ /* 0x0002ea0000000800 */
[C---:B------:R-:W-:Y:S01]  /*4c50*/  HMMA.16816.F32 R24, R4.reuse, R10, R156 ;  /* 0x0000000a0418723c */ /* 0x040fe2000000189c */
[----:B------:R-:W4:Y:S07]  /*4c60*/  LDSM.16.MT88.4 R8, [R249+0x1100] ;  /* 0x00110000f908783b */ /* 0x000f2e0000004200 */
[C---:B----4-:R-:W-:Y:S08]  /*4c70*/  HMMA.16816.F32 R156, R4.reuse, R8, R40 ;  /* 0x00000008049c723c */ /* 0x050ff00000001828 */
        /* <DEDUP_REMOVED lines=27> */
[----:B------:R-:W-:Y:S11]  /*4e30*/  HMMA.16816.F32 R8, R4, R10, R144 ;  /* 0x0000000a0408723c */ /* 0x000ff60000001890 */
[----:B------:R-:W-:Y:S05]  /*4e40*/  @!UPT UIADD3 URZ, URZ, URZ, URZ ;  /* 0x0000003f3f3ff290 */ /* 0x000fea000fffe03f */
[----:B------:R-:W-:Y:S01]  /*4e50*/  IMAD.MOV.U32 R152, RZ, RZ, R180 ;  /* 0x000000ffff987224 */ /* 0x000fe200078e00b4 */
[----:B------:R-:W-:Y:S01]  /*4e60*/  MOV R86, R182 ;  /* 0x000000b600567202 */ /* 0x000fe20000000f00 */
[----:B------:R-:W-:Y:S02]  /*4e70*/  IMAD.MOV.U32 R85, RZ, RZ, R181 ;  /* 0x000000ffff557224 */ /* 0x000fe400078e00b5 */
[----:B------:R-:W-:Y:S01]  /*4e80*/  IMAD.MOV.U32 R87, RZ, RZ, R183 ;  /* 0x000000ffff577224 */ /* 0x000fe200078e00b7 */
[----:B--2---:R-:W-:Y:S02]  /*4e90*/  MOV R84, R152 ;  /* 0x0000009800547202 */ /* 0x004fe40000000f00 */
[----:B------:R-:W-:Y:S01]  /*4ea0*/  LDSM.16.MT88.4 R152, [R249+0x1900] ;  /* 0x00190000f998783b */ /* 0x000fe20000004200 */
[----:B------:R-:W-:Y:S01]  /*4eb0*/  IMAD.MOV.U32 R147, RZ, RZ, R8 ;  /* 0x000000ffff937224 */ /* 0x000fe200078e0008 */
[----:B------:R-:W-:Y:S01]  /*4ec0*/  MOV R146, R9 ;  /* 0x0000000900927202 */ /* 0x000fe20000000f00 */
[----:B------:R-:W-:-:S02]  /*4ed0*/  IMAD.MOV.U32 R145, RZ, RZ, R10 ;  /* 0x000000ffff917224 */ /* 0x000fc400078e000a */
[----:B------:R-:W-:Y:S02]  /*4ee0*/  IMAD.MOV.U32 R144, RZ, RZ, R11 ;  /* 0x000000ffff907224 */ /* 0x000fe400078e000b */
[----:B------:R-:W2:Y:S02]  /*4ef0*/  LDSM.16.MT88.4 R8, [R251+0x5100] ;  /* 0x00510000fb08783b */ /* 0x000ea40000004200 */
[C---:B--2---:R-:W-:Y:S08]  /*4f00*/  HMMA.16816.F32 R160, R4.reuse, R8, R136 ;  /* 0x0000000804a0723c */ /* 0x044ff00000001888 */
[C---:B------:R-:W-:Y:S01]  /*4f10*/  HMMA.16816.F32 R188, R4.reuse, R10, R128 ;  /* 0x0000000a04bc723c */ /* 0x040fe20000001880 */
[----:B------:R-:W2:Y:S11]  /*4f20*/  LDSM.16.MT88.4 R8, [R248+0x7100] ;  /* 0x00710000f808783b */ /* 0x000eb60000004200 */
[----:B------:R-:W-:Y:S04]  /*4f30*/  @!UPT UIADD3 URZ, URZ, URZ, URZ ;  /* 0x0000003f3f3ff290 */ /* 0x000fe8000fffe03f */
[----:B------:R-:W-:Y:S01]  /*4f40*/  MOV R139, R160 ;  /* 0x000000a0008b7202 */ /* 0x000fe20000000f00 */
[----:B------:R-:W-:Y:S01]  /*4f50*/  IMAD.MOV.U32 R138, RZ, RZ, R161 ;  /* 0x000000ffff8a7224 */ /* 0x000fe200078e00a1 */
[----:B------:R-:W-:Y:S01]  /*4f60*/  MOV R136, R163 ;  /* 0x000000a300887202 */ /* 0x000fe20000000f00 */
[----:B------:R-:W-:Y:S02]  /*4f70*/  IMAD.MOV.U32 R137, RZ, RZ, R162 ;  /* 0x000000ffff897224 */ /* 0x000fe400078e00a2 */
[----:B------:R-:W-:Y:S01]  /*4f80*/  LDSM.16.MT88.4 R160, [R248+0x1900] ;  /* 0x00190000f8a0783b */ /* 0x000fe20000004200 */
[C---:B--2---:R-:W-:Y:S08]  /*4f90*/  HMMA.16816.F32 R180, R4.reuse, R8, R124 ;  /* 0x0000000804b4723c */ /* 0x044ff0000000187c */
[C---:B------:R-:W-:Y:S01]  /*4fa0*/  HMMA.16816.F32 R120, R4.reuse, R10, R120 ;  /* 0x0000000a0478723c */ /* 0x040fe20000001878 */
[----:B------:R-:W2:Y:S07]  /*4fb0*/  LDSM.16.MT88.4 R8, [R249+0x7100] ;  /* 0x00710000f908783b */ /* 0x000eae0000004200 */
[C---:B--2---:R-:W-:Y:S08]  /*4fc0*/  HMMA.16816.F32 R116, R4.reuse, R8, R116 ;  /* 0x000000080474723c */ /* 0x044ff00000001874 */
[----:B------:R-:W-:Y:S11]  /*4fd0*/  HMMA.16816.F32 R8, R4, R10, R104 ;  /* 0x0000000a0408723c */ /* 0x000ff60000001868 */
[----:B------:R-:W-:Y:S05]  /*4fe0*/  @!UPT UIADD3 URZ, URZ, URZ, URZ ;  /* 0x0000003f3f3ff290 */ /* 0x000fea000fffe03f */
[----:B------:R-:W-:Y:S01]  /*4ff0*/  IMAD.MOV.U32 R131, RZ, RZ, R116 ;  /* 0x000000ffff837224 */ /* 0x000fe200078e0074 */
[----:B------:R-:W-:Y:S01]  /*5000*/  MOV R130, R117 ;  /* 0x0000007500827202 */ /* 0x000fe20000000f00 */
[----:B------:R-:W-:Y:S01]  /*5010*/  IMAD.MOV.U32 R129, RZ, RZ, R118 ;  /* 0x000000ffff817224 */ /* 0x000fe200078e0076 */
[----:B------:R-:W-:-:S03]  /*5020*/  MOV R128, R119 ;  /* 0x0000007700807202 */ /* 0x000fc60000000f00 */
[----:B------:R-:W-:Y:S02]  /*5030*/  IMAD.MOV.U32 R33, RZ, RZ, R130 ;  /* 0x000000ffff217224 */ /* 0x000fe400078e0082 */
[----:B------:R-:W-:Y:S01]  /*5040*/  IMAD.MOV.U32 R104, RZ, RZ, R8 ;  /* 0x000000ffff687224 */ /* 0x000fe200078e0008 */
[----:B------:R-:W-:Y:S01]  /*5050*/  MOV R29, R9 ;  /* 0x00000009001d7202 */ /* 0x000fe20000000f00 */
[----:B------:R-:W-:Y:S01]  /*5060*/  IMAD.MOV.U32 R30, RZ, RZ, R10 ;  /* 0x000000ffff1e7224 */ /* 0x000fe200078e000a */
[----:B------:R-:W-:Y:S01]  /*5070*/  MOV R31, R11 ;  /* 0x0000000b001f7202 */ /* 0x000fe20000000f00 */
[----:B-1----:R-:W-:Y:S01]  /*5080*/  IMAD.MOV.U32 R35, RZ, RZ, R128 ;  /* 0x000000ffff237224 */ /* 0x002fe200078e0080 */
[----:B------:R-:W1:Y:S01]  /*5090*/  LDSM.16.MT88.4 R8, [R252+0x7100] ;  /* 0x00710000fc08783b */ /* 0x000e620000004200 */
[----:B---3--:R-:W-:Y:S01]  /*50a0*/  F2FP.PACK_AB R128, R0, R3 ;  /* 0x000000030080723e */ /* 0x008fe200000000ff */
[C---:B-1----:R-:W-:Y:S02]  /*50b0*/  HMMA.16816.F32 R116, R4.reuse, R8, R56 ;  /* 0x000000080474723c */ /* 0x042fe40000001838 */
[----:B------:R-:W-:Y:S06]  /*50c0*/  LDSM.16.MT88.4 R56, [R252+0x3900] ;  /* 0x00390000fc38783b */ /* 0x000fec0000004200 */
[C---:B------:R-:W-:Y:S01]  /*50d0*/  HMMA.16816.F32 R184, R4.reuse, R10, R44 ;  /* 0x0000000a04b8723c */ /* 0x040fe2000000182c */
[----:B------:R-:W1:Y:S07]  /*50e0*/  LDSM.16.MT88.4 R8, [R251+0x7100] ;  /* 0x00710000fb08783b */ /* 0x000e6e0000004200 */
[C---:B-1----:R-:W-:Y:S07]  /*50f0*/  HMMA.16816.F32 R124, R4.reuse, R8, R36 ;  /* 0x00000008047c723c */ /* 0x042fee0000001824 */
[----:B------:R-:W-:Y:S01]  /*5100*/  FADD.FTZ R9, R16, R12 ;  /* 0x0000000c10097221 */ /* 0x000fe20000010000 */
[----:B------:R-:W-:Y:S01]  /*5110*/  HMMA.16816.F32 R20, R4, R10, R20 ;  /* 0x0000000a0414723c */ /* 0x000fe20000001814 */
[----:B------:R-:W1:Y:S01]  /*5120*/  MUFU.EX2 R5, R18 ;  /* 0x0000001200057308 */ /* 0x000e620000000800 */
[----:B------:R-:W-:-:S05]  /*5130*/  MOV R12, R139 ;  /* 0x0000008b000c7202 */ /* 0x000fca0000000f00 */
[----:B------:R-:W-:Y:S02]  /*5140*/  FADD.FTZ R7, R15, R13 ;  /* 0x0000000d0f077221 */ /* 0x000fe40000010000 */
[----:B------:R2:W3:Y:S01]  /*5150*/  MUFU.EX2 R6, R34 ;  /* 0x0000002200067308 */ /* 0x0004e20000000800 */
[----:B------:R-:W-:Y:S02]  /*5160*/  IMAD.MOV.U32 R13, RZ, RZ, R138 ;  /* 0x000000ffff0d7224 */ /* 0x000fe400078e008a */
[----:B------:R-:W-:Y:S01]  /*5170*/  FADD.FTZ R8, R14, R7 ;  /* 0x000000070e087221 */ /* 0x000fe20000010000 */
[----:B------:R-:W-:Y:S01]  /*5180*/  MOV R14, R137 ;  /* 0x00000089000e7202 */ /* 0x000fe20000000f00 */
[----:B------:R-:W-:Y:S02]  /*5190*/  FADD.FTZ R7, R3, R9 ;  /* 0x0000000903077221 */ /* 0x000fe40000010000 */
[----:B------:R-:W-:Y:S01]  /*51a0*/  IMAD.MOV.U32 R15, RZ, RZ, R136 ;  /* 0x000000ffff0f7224 */ /* 0x000fe200078e0088 */
[----:B------:R-:W4:Y:S01]  /*51b0*/  MUFU.EX2 R4, R19 ;  /* 0x0000001300047308 */ /* 0x000f220000000800 */
[----:B-1----:R-:W-:Y:S01]  /*51c0*/  FADD.FTZ R8, R5, R8 ;  /* 0x0000000805087221 */ /* 0x002fe20000010000 */
[----:B------:R-:W1:Y:S01]  /*51d0*/  LDSM.16.MT88.4 R136, [R251+0x1900] ;  /* 0x00190000fb88783b */ /* 0x000e620000004200 */
[----:B------:R-:W-:-:S05]  /*51e0*/  FADD.FTZ R7, R0, R7 ;  /* 0x0000000700077221 */ /* 0x000fca0000010000 */
[----:B------:R5:W-:Y:S01]  /*51f0*/  MUFU.EX2 R11, R28 ;  /* 0x0000001c000b7308 */ /* 0x000be20000000800 */
[----:B--2---:R-:W-:Y:S01]  /*5200*/  MOV R34, R129 ;  /* 0x0000008100227202 */ /* 0x004fe20000000f00 */
[----:B---3--:R-:W-:Y:S01]  /*5210*/  FADD.FTZ R0, R6, R7 ;  /* 0x0000000706007221 */ /* 0x008fe20000010000 */
[----:B------:R-:W-:Y:S01]  /*5220*/  F2FP.PACK_AB R130, R17, R6 ;  /* 0x000000061182723e */ /* 0x000fe200000000ff */
[----:B------:R-:W-:Y:S01]  /*5230*/  IMAD.MOV.U32 R7, RZ, RZ, R144 ;  /* 0x000000ffff077224 */ /* 0x000fe200078e0090 */
[----:B------:R-:W-:-:S03]  /*5240*/  MOV R6, R145 ;  /* 0x0000009100067202 */ /* 0x000fc60000000f00 */
[----:B------:R2:W3:Y:S01]  /*5250*/  MUFU.EX2 R10, R32 ;  /* 0x00000020000a7308 */ /* 0x0004e20000000800 */
[C---:B----4-:R-:W-:Y:S01]  /*5260*/  F2FP.PACK_AB R129, R4.reuse, R5 ;  /* 0x000000050481723e */ /* 0x050fe200000000ff */
[----:B------:R-:W-:Y:S01]  /*5270*/  FADD.FTZ R3, R4, R8 ;  /* 0x0000000804037221 */ /* 0x000fe20000010000 */
[----:B------:R-:W-:Y:S01]  /*5280*/  MOV R4, R147 ;  /* 0x0000009300047202 */ /* 0x000fe20000000f00 */
[----:B------:R-:W-:Y:S02]  /*5290*/  IMAD.MOV.U32 R5, RZ, RZ, R146 ;  /* 0x000000ffff057224 */ /* 0x000fe400078e0092 */
[----:B------:R-:W4:Y:S01]  /*52a0*/  LDSM.16.MT88.4 R144, [R252+0x1900] ;  /* 0x00190000fc90783b */ /* 0x000f220000004200 */
[----:B-----5:R-:W-:-:S03]  /*52b0*/  IMAD.MOV.U32 R28, RZ, RZ, R104 ;  /* 0x000000ffff1c7224 */ /* 0x020fc600078e0068 */
[----:B------:R-:W-:Y:S01]  /*52c0*/  LDSM.16.MT88.4 R104, [R248+0x7900] ;  /* 0x00790000f868783b */ /* 0x000fe20000004200 */
[----:B--2---:R-:W-:Y:S02]  /*52d0*/  MOV R32, R131 ;  /* 0x0000008300207202 */ /* 0x004fe40000000f00 */
[C---:B---3--:R-:W-:Y:S01]  /*52e0*/  F2FP.PACK_AB R131, R10.reuse, R11 ;  /* 0x0000000b0a83723e */ /* 0x048fe200000000ff */
[----:B------:R-:W-:Y:S02]  /*52f0*/  FADD.FTZ R11, R11, R3 ;  /* 0x000000030b0b7221 */ /* 0x000fe40000010000 */
[----:B------:R-:W-:Y:S02]  /*5300*/  FADD.FTZ R3, R17, R0 ;  /* 0x0000000011037221 */ /* 0x000fe40000010000 */
[----:B------:R-:W-:Y:S02]  /*5310*/  FADD.FTZ R0, R10, R11 ;  /* 0x0000000b0a007221 */ /* 0x000fe40000010000 */
[C---:B------:R-:W-:Y:S03]  /*5320*/  HMMA.16816.F32 R156, R128.reuse, R152, R156 ;  /* 0x00000098809c723c */ /* 0x040fe6000000189c */
[----:B------:R-:W-:Y:S04]  /*5330*/  STL [R1+0x84], R0 ;  /* 0x0000840001007387 */ /* 0x000fe80000100800 */
[----:B------:R-:W-:Y:S01]  /*5340*/  STL [R1+0x64], R3 ;  /* 0x0000640301007387 */ /* 0x000fe20000100800 */
[C---:B------:R-:W-:Y:S03]  /*5350*/  HMMA.16816.F32 R152, R128.reuse, R154, R40 ;  /* 0x0000009a8098723c */ /* 0x040fe60000001828 */
[----:B------:R-:W2:Y:S05]  /*5360*/  LDSM.16.MT88.4 R40, [R248+0x3900] ;  /* 0x00390000f828783b */ /* 0x000eaa0000004200 */
[C---:B-1----:R-:W-:Y:S08]  /*5370*/  HMMA.16816.F32 R140, R128.reuse, R136, R140 ;  /* 0x00000088808c723c */ /* 0x042ff0000000188c */
[C---:B----4-:R-:W-:Y:S08]  /*5380*/  HMMA.16816.F32 R148, R128.reuse, R144, R148 ;  /* 0x000000908094723c */ /* 0x050ff00000001894 */
[C---:B------:R-:W-:Y:S01]  /*5390*/  HMMA.16816.F32 R144, R128.reuse, R146, R48 ;  /* 0x000000928090723c */ /* 0x040fe20000001830 */
[----:B------:R-:W1:Y:S07]  /*53a0*/  LDSM.16.MT88.4 R48, [R249+0x3900] ;  /* 0x00390000f930783b */ /* 0x000e6e0000004200 */
[C---:B------:R-:W-:Y:S08]  /*53b0*/  HMMA.16816.F32 R136, R128.reuse, R138, R52 ;  /* 0x0000008a8088723c */ /* 0x040ff00000001834 */
[C---:B------:R-:W-:Y:S08]  /*53c0*/  HMMA.16816.F32 R52, R128.reuse, R56, R76 ;  /* 0x000000388034723c */ /* 0x040ff0000000184c */
[C---:B--2---:R-:W-:Y:S08]  /*53d0*/  HMMA.16816.F32 R36, R128.reuse, R40, R60 ;  /* 0x000000288024723c */ /* 0x044ff0000000183c */
[C---:B------:R-:W-:Y:S01]  /*53e0*/  HMMA.16816.F32 R40, R128.reuse, R42, R64 ;  /* 0x0000002a8028723c */ /* 0x040fe20000001840 */
[----:B------:R-:W2:Y:S07]  /*53f0*/  LDSM.16.MT88.4 R64, [R251+0x3900] ;  /* 0x00390000fb40783b */ /* 0x000eae0000004200 */
[C---:B------:R-:W-:Y:S01]  /*5400*/  HMMA.16816.F32 R56, R128.reuse, R58, R80 ;  /* 0x0000003a8038723c */ /* 0x040fe20000001850 */
[----:B------:R-:W3:Y:S07]  /*5410*/  LDSM.16.MT88.4 R80, [R249+0x5900] ;  /* 0x00590000f950783b */ /* 0x000eee0000004200 */
[C---:B-1----:R-:W-:Y:S08]  /*5420*/  HMMA.16816.F32 R44, R128.reuse, R48, R68 ;  /* 0x00000030802c723c */ /* 0x042ff00000001844 */
[C---:B------:R-:W-:Y:S01]  /*5430*/  HMMA.16816.F32 R48, R128.reuse, R50, R72 ;  /* 0x000000328030723c */ /* 0x040fe20000001848 */
[----:B------:R-:W1:Y:S07]  /*5440*/  LDSM.16.MT88.4 R72, [R248+0x5900] ;  /* 0x00590000f848783b */ /* 0x000e6e0000004200 */
[C---:B------:R-:W-:Y:S08]  /*5450*/  HMMA.16816.F32 R164, R128.reuse, R160, R164 ;  /* 0x000000a080a4723c */ /* 0x040ff000000018a4 */
[C---:B------:R-:W-:Y:S08]  /*5460*/  HMMA.16816.F32 R160, R128.reuse, R162, R24 ;  /* 0x000000a280a0723c */ /* 0x040ff00000001818 */
[C---:B--2---:R-:W-:Y:S01]  /*5470*/  HMMA.16816.F32 R60, R128.reuse, R64, R88 ;  /* 0x00000040803c723c */ /* 0x044fe20000001858 */
[----:B------:R-:W2:Y:S07]  /*5480*/  LDSM.16.MT88.4 R88, [R252+0x5900] ;  /* 0x00590000fc58783b */ /* 0x000eae0000004200 */
[C---:B---3--:R-:W-:Y:S08]  /*5490*/  HMMA.16816.F32 R76, R128.reuse, R80, R108 ;  /* 0x00000050804c723c */ /* 0x048ff0000000186c */
[C---:B------:R-:W-:Y:S01]  /*54a0*/  HMMA.16816.F32 R80, R128.reuse, R82, R112 ;  /* 0x000000528050723c */ /* 0x040fe20000001870 */
[----:B------:R-:W-:Y:S07]  /*54b0*/  LDSM.16.MT88.4 R112, [R249+0x7900] ;  /* 0x00790000f970783b */ /* 0x000fee0000004200 */
[C---:B-1----:R-:W-:Y:S01]  /*54c0*/  HMMA.16816.F32 R68, R128.reuse, R72, R96 ;  /* 0x000000488044723c */ /* 0x042fe20000001860 */
        /* <DEDUP_REMOVED lines=8> */
[C---:B------:R-:W-:Y:S08]  /*5550*/  HMMA.16816.F32 R64, R128.reuse, R66, R92 ;  /* 0x000000428040723c */ /* 0x040ff0000000185c */
[C---:B-1----:R-:W-:Y:S08]  /*5560*/  HMMA.16816.F32 R92, R128.reuse, R96, R12 ;  /* 0x00000060805c723c */ /* 0x042ff0000000180c */
[C---:B------:R-:W-:Y:S08]  /*5570*/  HMMA.16816.F32 R108, R128.reuse, R112, R32 ;  /* 0x00000070806c723c */ /* 0x040ff00000001820 */
[C---:B------:R-:W-:Y:S08]  /*5580*/  HMMA.16816.F32 R96, R128.reuse, R98, R188 ;  /* 0x000000628060723c */ /* 0x040ff000000018bc */
[C---:B--2---:R-:W-:Y:S08]  /*5590*/  HMMA.16816.F32 R116, R128.reuse, R120, R116 ;  /* 0x000000788074723c */ /* 0x044ff00000001874 */
[C---:B------:R-:W-:Y:S08]  /*55a0*/  HMMA.16816.F32 R112, R128.reuse, R114, R28 ;  /* 0x000000728070723c */ /* 0x040ff0000000181c */
[C---:B------:R-:W-:Y:S08]  /*55b0*/  HMMA.16816.F32 R120, R128.reuse, R122, R184 ;  /* 0x0000007a8078723c */ /* 0x040ff000000018b8 */
[C---:B---3--:R-:W-:Y:S08]  /*55c0*/  HMMA.16816.F32 R124, R128.reuse, R4, R124 ;  /* 0x00000004807c723c */ /* 0x048ff0000000187c */
[----:B------:R-:W-:Y:S01]  /*55d0*/  HMMA.16816.F32 R128, R128, R6, R20 ;  /* 0x000000068080723c */ /* 0x000fe20000001814 */
[----:B------:R-:W-:Y:S07]  /*55e0*/  @P0 BRA `(.L_x_2) ;  /* 0x00003d9000000947 */ /* 0x000fee0003800000 */
[----:B------:R-:W-:Y:S01]  /*55f0*/  SHF.R.S32.HI R3, RZ, 0x1f, R133 ;  /* 0x0000001fff037819 */ /* 0x000fe20000011485 */
[----:B------:R-:W-:Y:S01]  /*5600*/  UIADD3 UR8, UR8, -0x2, URZ ;  /* 0xfffffffe08087890 */ /* 0x000fe2000fffe03f */
[----:B------:R-:W-:-:S02]  /*5610*/  SHF.R.S32.HI R0, RZ, 0x1f, R134 ;  /* 0x0000001fff007819 */ /* 0x000fc40000011486 */
[----:B------:R-:W-:Y:S02]  /*5620*/  SHF.R.S32.HI R4, RZ, 0x1f, R177 ;  /* 0x0000001fff047819 */ /* 0x000fe400000114b1 */
[----:B------:R-:W-:Y:S01]  /*5630*/  LEA.HI R3, R3, R133, RZ, 0x3 ;  /* 0x0000008503037211 */ /* 0x000fe200078f18ff */
[----:B------:R-:W-:Y:S01]  /*5640*/  IMAD.MOV.U32 R133, RZ, RZ, R132 ;  /* 0x000000ffff857224 */ /* 0x000fe200078e0084 */
[----:B------:R-:W-:Y:S01]  /*5650*/  LEA.HI R0, R0, R134, RZ, 0x3 ;  /* 0x0000008600007211 */ /* 0x000fe200078f18ff */
[----:B------:R-:W-:Y:S01]  /*5660*/  IMAD.MOV.U32 R134, RZ, RZ, R2 ;  /* 0x000000ffff867224 */ /* 0x000fe200078e0002 */
[----:B------:R-:W-:Y:S02]  /*5670*/  LEA.HI R4, R4, R177, RZ, 0x3 ;  /* 0x000000b104047211 */ /* 0x000fe400078f18ff */
[----:B------:R-:W-:Y:S02]  /*5680*/  LOP3.LUT R2, R3, 0xfffffff8, RZ, 0xc0, !PT ;  /* 0xfffffff803027812 */ /* 0x000fe400078ec0ff */
[----:B------:R-:W-:-:S02]  /*5690*/  LOP3.LUT R0, R0, 0xfffffff8, RZ, 0xc0, !PT ;  /* 0xfffffff800007812 */ /* 0x000fc400078ec0ff */
[----:B------:R-:W-:Y:S02]  /*56a0*/  LOP3.LUT R3, R4, 0xfffffff8, RZ, 0xc0, !PT ;  /* 0xfffffff804037812 */ /* 0x000fe400078ec0ff */
[----:B------:R-:W-:Y:S02]  /*56b0*/  SHF.R.S32.HI R4, RZ, 0x1f, R0 ;  /* 0x0000001fff047819 */ /* 0x000fe40000011400 */
[----:B------:R-:W-:Y:S02]  /*56c0*/  SHF.R.S32.HI R5, RZ, 0x1f, R2 ;  /* 0x0000001fff057819 */ /* 0x000fe40000011402 */
[----:B------:R-:W-:Y:S02]  /*56d0*/  SHF.R.S32.HI R6, RZ, 0x1f, R3 ;  /* 0x0000001fff067819 */ /* 0x000fe40000011403 */
[C---:B------:R-:W-:Y:S01]  /*56e0*/  SHF.L.U64.HI R4, R0.reuse, 0x1, R4 ;  /* 0x0000000100047819 */ /* 0x040fe20000010204 */
[----:B------:R-:W-:Y:S01]  /*56f0*/  IMAD.SHL.U32 R0, R0, 0x2, RZ ;  /* 0x0000000200007824 */ /* 0x000fe200078e00ff */
[----:B------:R-:W-:-:S03]  /*5700*/  LEA R8, P0, R179, RZ, 0x1 ;  /* 0x000000ffb3087211 */ /* 0x000fc600078008ff */
[----:B------:R1:W-:Y:S01]  /*5710*/  STL [R1+0x68], R4 ;  /* 0x0000680401007387 */ /* 0x0003e20000100800 */
[----:B------:R-:W-:-:S03]  /*5720*/  LEA.HI.X.SX32 R9, R179, RZ, 0x1, P0 ;  /* 0x000000ffb3097211 */ /* 0x000fc600000f0eff */
[----:B------:R2:W-:Y:S01]  /*5730*/  STL [R1+0x6c], R0 ;  /* 0x00006c0001007387 */ /* 0x0005e20000100800 */
[----:B-1----:R-:W-:Y:S02]  /*5740*/  SEL R4, RZ, 0x10, P5 ;  /* 0x00000010ff047807 */ /* 0x002fe40002800000 */
[----:B--2---:R-:W-:-:S03]  /*5750*/  SHF.L.U64.HI R0, R2, 0x1, R5 ;  /* 0x0000000102007819 */ /* 0x004fc60000010205 */
[----:B------:R-:W-:Y:S01]  /*5760*/  STL [R1+0xa8], R4 ;  /* 0x0000a80401007387 */ /* 0x000fe20000100800 */
[----:B------:R-:W-:Y:S01]  /*5770*/  ISETP.NE.U32.AND P0, PT, R4, RZ, PT ;  /* 0x000000ff0400720c */ /* 0x000fe20003f05070 */
[----:B------:R-:W-:Y:S02]  /*5780*/  IMAD.SHL.U32 R5, R2, 0x2, RZ ;  /* 0x0000000202057824 */ /* 0x000fe400078e00ff */
[----:B------:R1:W-:Y:S01]  /*5790*/  STL [R1+0x70], R0 ;  /* 0x0000700001007387 */ /* 0x0003e20000100800 */
[----:B------:R-:W-:-:S03]  /*57a0*/  IMAD.SHL.U32 R2, R3, 0x2, RZ ;  /* 0x0000000203027824 */ /* 0x000fc600078e00ff */
[----:B------:R-:W-:Y:S04]  /*57b0*/  STL.64 [R1+0x58], R8 ;  /* 0x0000580801007387 */ /* 0x000fe80000100a00 */
[----:B------:R2:W-:Y:S01]  /*57c0*/  STL [R1+0x74], R5 ;  /* 0x0000740501007387 */ /* 0x0005e20000100800 */
[----:B-1----:R-:W-:Y:S02]  /*57d0*/  IADD3 R0, -R4, 0x10, RZ ;  /* 0x0000001004007810 */ /* 0x002fe40007ffe1ff */
[----:B------:R-:W-:Y:S02]  /*57e0*/  SHF.L.U64.HI R4, R3, 0x1, R6 ;  /* 0x0000000103047819 */ /* 0x000fe40000010206 */
[----:B------:R-:W-:Y:S02]  /*57f0*/  LOP3.LUT R0, R0, 0xf, RZ, 0xc0, !PT ;  /* 0x0000000f00007812 */ /* 0x000fe400078ec0ff */
[----:B------:R-:W-:Y:S01]  /*5800*/  SEL R6, RZ, 0x10, P4 ;  /* 0x00000010ff067807 */ /* 0x000fe20002000000 */
[----:B------:R1:W-:Y:S01]  /*5810*/  STL [R1+0x78], R4 ;  /* 0x0000780401007387 */ /* 0x0003e20000100800 */
[----:B--2---:R-:W-:-:S02]  /*5820*/  SEL R5, RZ, 0x10, P3 ;  /* 0x00000010ff057807 */ /* 0x004fc40001800000 */
[----:B------:R-:W-:Y:S01]  /*5830*/  ISETP.NE.U32.AND P0, PT, R6, RZ, PT ;  /* 0x000000ff0600720c */ /* 0x000fe20003f05070 */
[----:B------:R2:W-:Y:S01]  /*5840*/  STL [R1+0x7c], R2 ;  /* 0x00007c0201007387 */ /* 0x0005e20000100800 */
[----:B------:R-:W-:-:S03]  /*5850*/  ISETP.NE.U32.AND P1, PT, R5, RZ, PT ;  /* 0x000000ff0500720c */ /* 0x000fc60003f25070 */
[----:B------:R3:W-:Y:S04]  /*5860*/  STL [R1+0x98], R0 ;  /* 0x0000980001007387 */ /* 0x0007e80000100800 */
[----:B------:R-:W-:Y:S04]  /*5870*/  STL [R1+0xa4], R6 ;  /* 0x0000a40601007387 */ /* 0x000fe80000100800 */
[----:B------:R-:W-:Y:S01]  /*5880*/  STL [R1+0xa0], R5 ;  /* 0x0000a00501007387 */ /* 0x000fe20000100800 */
[----:B-1----:R-:W-:Y:S02]  /*5890*/  SEL R4, RZ, 0x10, P6 ;  /* 0x00000010ff047807 */ /* 0x002fe40003000000 */
[----:B--2---:R-:W-:-:S03]  /*58a0*/  IADD3 R2, -R5, 0x10, RZ ;  /* 0x0000001005027810 */ /* 0x004fc60007ffe1ff */
[----:B------:R-:W-:Y:S01]  /*58b0*/  STL [R1+0x9c], R4 ;  /* 0x00009c0401007387 */ /* 0x000fe20000100800 */
[----:B------:R-:W-:Y:S02]  /*58c0*/  IADD3 R3, -R4, 0x10, RZ ;  /* 0x0000001004037810 */ /* 0x000fe40007ffe1ff */
[----:B---3--:R-:W-:Y:S02]  /*58d0*/  IADD3 R0, -R6, 0x10, RZ ;  /* 0x0000001006007810 */ /* 0x008fe40007ffe1ff */
[----:B------:R-:W-:Y:S02]  /*58e0*/  LOP3.LUT R7, R2, 0xf, RZ, 0xc0, !PT ;  /* 0x0000000f02077812 */ /* 0x000fe400078ec0ff */
[----:B------:R-:W-:Y:S02]  /*58f0*/  LOP3.LUT R0, R0, 0xf, RZ, 0xc0, !PT ;  /* 0x0000000f00007812 */ /* 0x000fe400078ec0ff */
[----:B------:R-:W-:Y:S02]  /*5900*/  LOP3.LUT R2, R3, 0xf, RZ, 0xc0, !PT ;  /* 0x0000000f03027812 */ /* 0x000fe400078ec0ff */
[----:B------:R-:W-:Y:S01]  /*5910*/  ISETP.NE.U32.AND P0, PT, R4, RZ, PT ;  /* 0x000000ff0400720c */ /* 0x000fe20003f05070 */
[----:B------:R1:W-:Y:S04]  /*5920*/  STL [R1+0x94], R0 ;  /* 0x0000940001007387 */ /* 0x0003e80000100800 */
[----:B------:R2:W-:Y:S04]  /*5930*/  STL [R1+0x90], R7 ;  /* 0x0000900701007387 */ /* 0x0005e80000100800 */
[----:B------:R2:W-:Y:S01]  /*5940*/  STL [R1+0x8c], R2 ;  /* 0x00008c0201007387 */ /* 0x0005e20000100800 */
[----:B-1----:R-:W-:-:S05]  /*5950*/  IMAD.SHL.U32 R0, R178, 0x2, RZ ;  /* 0x00000002b2007824 */ /* 0x002fca00078e00ff */
[----:B------:R2:W-:Y:S01]  /*5960*/  STL [R1+0x44], R0 ;  /* 0x0000440001007387 */ /* 0x0005e20000100800 */
[----:B------:R-:W-:Y:S05]  /*5970*/  BRA `(.L_x_3) ;  /* 0x0000045000007947 */ /* 0x000fea0003800000 */
.L_x_5:
[----:B------:R-:W2:Y:S01]  /*5980*/  LDL R12, [R1+0x88] ;  /* 0x00008800010c7983 */ /* 0x000ea20000100800 */
[----:B------:R-:W-:Y:S01]  /*5990*/  IMAD.MOV.U32 R2, RZ, RZ, c[0x0][0x2b8] ;  /* 0x0000ae00ff027624 */ /* 0x000fe200078e00ff */
[----:B------:R-:W-:Y:S01]  /*59a0*/  ULEA UR4, UR8, UR11, 0x6 ;  /* 0x0000000b08047291 */ /* 0x000fe2000f8e303f */
[----:B------:R-:W-:Y:S01]  /*59b0*/  IMAD.MOV.U32 R8, RZ, RZ, RZ ;  /* 0x000000ffff087224 */ /* 0x000fe200078e00ff */
[----:B------:R-:W3:Y:S02]  /*59c0*/  LDL.64 R30, [R1+0x58] ;  /* 0x00005800011e7983 */ /* 0x000ee40000100a00 */
[----:B------:R-:W-:Y:S02]  /*59d0*/  ISETP.NE.AND P1, PT, R2, 0x1, PT ;  /* 0x000000010200780c */ /* 0x000fe40003f25270 */
[----:B------:R-:W4:Y:S01]  /*59e0*/  LDL R29, [R1+0x6c] ;  /* 0x00006c00011d7983 */ /* 0x000f220000100800 */
[----:B------:R-:W-:Y:S03]  /*59f0*/  IMAD.U32 R2, RZ, RZ, UR4 ;  /* 0x00000004ff027e24 */ /* 0x000fe6000f8e00ff */
[----:B------:R-:W5:Y:S04]  /*5a00*/  LDL R28, [R1+0x68] ;  /* 0x00006800011c7983 */ /* 0x000f680000100800 */
[----:B------:R-:W3:Y:S04]  /*5a10*/  LDL R27, [R1+0x74] ;  /* 0x00007400011b7983 */ /* 0x000ee80000100800 */
[----:B------:R-:W3:Y:S04]  /*5a20*/  LDL R26, [R1+0x70] ;  /* 0x00007000011a7983 */ /* 0x000ee80000100800 */
[----:B------:R-:W3:Y:S04]  /*5a30*/  LDL R25, [R1+0x7c] ;  /* 0x00007c0001197983 */ /* 0x000ee80000100800 */
[----:B------:R-:W3:Y:S01]  /*5a40*/  LDL R24, [R1+0x78] ;  /* 0x0000780001187983 */ /* 0x000ee20000100800 */
[----:B--2---:R-:W-:Y:S05]  /*5a50*/  IADD3 R2, R2, -0x40, R12 ;  /* 0xffffffc002027810 */ /* 0x004fea0007ffe00c */
[----:B------:R-:W-:Y:S04]  /*5a60*/  @P1 IMAD.HI.U32 R5, R2, c[0x0][0x2bc], RZ ;  /* 0x0000af0002051a27 */ /* 0x000fe800078e00ff */
[----:B------:R-:W-:Y:S01]  /*5a70*/  IMAD.MOV.U32 R0, RZ, RZ, R2 ;  /* 0x000000ffff007224 */ /* 0x000fe200078e0002 */
[----:B------:R-:W-:Y:S04]  /*5a80*/  @P1 SHF.R.U32.HI R0, RZ, c[0x0][0x2c0], R5 ;  /* 0x0000b000ff001a19 */ /* 0x000fe80000011605 */
[C---:B------:R-:W-:Y:S04]  /*5a90*/  @!P2 IADD3 R5, P0, R0.reuse, UR12, RZ ;  /* 0x0000000c0005ac10 */ /* 0x040fe8000ff1e0ff */
[----:B------:R-:W-:Y:S01]  /*5aa0*/  @!P2 LEA.HI.X.SX32 R7, R0, UR6, 0x1, P0 ;  /* 0x000000060007ac11 */ /* 0x000fe200080f0eff */
[----:B------:R-:W-:Y:S01]  /*5ab0*/  IMAD.MOV R0, RZ, RZ, -R0 ;  /* 0x000000ffff007224 */ /* 0x000fe200078e0a00 */
[C---:B------:R-:W-:Y:S03]  /*5ac0*/  @!P2 LEA R6, P0, R5.reuse, c[0x0][0x2a0], 0x2 ;  /* 0x0000a8000506aa11 */ /* 0x040fe600078010ff */
[----:B------:R-:W-:Y:S01]  /*5ad0*/  IMAD R9, R0, c[0x0][0x2b8], R2 ;  /* 0x0000ae0000097a24 */ /* 0x000fe200078e0202 */
[----:B------:R-:W-:Y:S04]  /*5ae0*/  @!P2 LEA.HI.X R7, R5, c[0x0][0x2a4], R7, 0x2, P0 ;  /* 0x0000a9000507aa11 */ /* 0x000fe800000f1407 */
[----:B------:R-:W-:Y:S01]  /*5af0*/  STL [R1+0x60], R9 ;  /* 0x0000600901007387 */ /* 0x000fe20000100800 */
[----:B------:R-:W-:Y:S03]  /*5b00*/  SHF.R.S32.HI R0, RZ, 0x1f, R9 ;  /* 0x0000001fff007819 */ /* 0x000fe60000011409 */
[----:B------:R1:W2:Y:S02]  /*5b10*/  @!P2 LDG.E R8, [R6.64] ;  /* 0x0000000e0608a981 */ /* 0x0002a4000c1e1900 */
[----:B------:R-:W-:Y:S04]  /*5b20*/  IMAD R0, R0, c[0x0][0x1e0], RZ ;  /* 0x0000780000007a24 */ /* 0x000fe800078e02ff */
[C---:B------:R-:W-:Y:S02]  /*5b30*/  IMAD R0, R9.reuse, c[0x0][0x1e4], R0 ;  /* 0x0000790009007a24 */ /* 0x040fe400078e0200 */
[----:B-1----:R-:W-:Y:S04]  /*5b40*/  IMAD.WIDE.U32 R6, R9, c[0x0][0x1e0], RZ ;  /* 0x0000780009067a25 */ /* 0x002fe800078e00ff */
[----:B------:R-:W-:Y:S01]  /*5b50*/  IMAD.IADD R7, R7, 0x1, R0 ;  /* 0x0000000107077824 */ /* 0x000fe200078e0200 */
[----:B--2---:R-:W-:Y:S01]  /*5b60*/  STL [R1+0x54], R8 ;  /* 0x0000540801007387 */ /* 0x004fe20000100800 */
[----:B------:R-:W-:Y:S02]  /*5b70*/  SHF.R.S32.HI R5, RZ, 0x1f, R8 ;  /* 0x0000001fff057819 */ /* 0x000fe40000011408 */
[----:B------:R-:W-:Y:S04]  /*5b80*/  IMAD.WIDE.U32 R6, R8, c[0x0][0x1f0], R6 ;  /* 0x00007c0008067a25 */ /* 0x000fe800078e0006 */
[----:B------:R-:W-:Y:S01]  /*5b90*/  IMAD R5, R5, c[0x0][0x1f0], RZ ;  /* 0x00007c0005057a24 */ /* 0x000fe200078e02ff */
[----:B------:R-:W-:Y:S03]  /*5ba0*/  IADD3 R0, P0, R6, UR18, RZ ;  /* 0x0000001206007c10 */ /* 0x000fe6000ff1e0ff */
[----:B------:R-:W-:Y:S05]  /*5bb0*/  IMAD R5, R8, c[0x0][0x1f4], R5 ;  /* 0x00007d0008057a24 */ /* 0x000fea00078e0205 */
[----:B------:R-:W-:Y:S02]  /*5bc0*/  IADD3.X R5, R7, UR16, R5, P0, !PT ;  /* 0x0000001007057c10 */ /* 0x000fe400087fe405 */
[C---:B------:R-:W-:Y:S04]  /*5bd0*/  LEA R12, P0, R0.reuse, c[0x0][0x1c8], 0x1 ;  /* 0x00007200000c7a11 */ /* 0x040fe800078008ff */
[----:B------:R-:W-:Y:S02]  /*5be0*/  LEA.HI.X R5, R0, c[0x0][0x1cc], R5, 0x1, P0 ;  /* 0x0000730000057a11 */ /* 0x000fe400000f0c05 */
[----:B------:R-:W3:Y:S04]  /*5bf0*/  SHFL.IDX PT, R0, R12, RZ, 0x181f ;  /* 0x00181fff0c007589 */ /* 0x000ee800000e0000 */
[----:B------:R-:W1:Y:S01]  /*5c00*/  SHFL.IDX PT, R2, R5, RZ, 0x181f ;  /* 0x00181fff05027589 */ /* 0x000e6200000e0000 */
[----:B---3--:R-:W-:Y:S05]  /*5c10*/  IADD3 R8, P0, R30, R0, RZ ;  /* 0x000000001e087210 */ /* 0x008fea0007f1e0ff */
[C---:B-1----:R-:W-:Y:S01]  /*5c20*/  IMAD.X R9, R31.reuse, 0x1, R2, P0 ;  /* 0x000000011f097824 */ /* 0x042fe200000e0602 */
[----:B----4-:R-:W-:Y:S04]  /*5c30*/  IADD3 R6, P0, R0, R29, RZ ;  /* 0x0000001d00067210 */ /* 0x010fe80007f1e0ff */
[----:B------:R-:W-:Y:S01]  /*5c40*/  @!PT LDS RZ, [RZ] ;  /* 0x00000000fffff984 */ /* 0x000fe20000000800 */
[----:B------:R1:W-:Y:S01]  /*5c50*/  LDGSTS.E.BYPASS.LTC128B.128 [R132+0x10100], [R8.64], !P5 ;  /* 0x1010000008847fae */ /* 0x0003e2000e901d4e */
[----:B-----5:R-:W-:Y:S05]  /*5c60*/  IADD3.X R7, R2, R28, RZ, P0, !PT ;  /* 0x0000001c02077210 */ /* 0x020fea00007fe4ff */
[----:B------:R2:W-:Y:S02]  /*5c70*/  LDGSTS.E.BYPASS.LTC128B.128 [R132+0x12100], [R6.64], !P4 ;  /* 0x1210000006847fae */ /* 0x0005e4000e101d4e */
[----:B--2---:R-:W-:Y:S05]  /*5c80*/  IADD3 R6, P0, R0, R27, RZ ;  /* 0x0000001b00067210 */ /* 0x004fea0007f1e0ff */
[----:B------:R-:W-:Y:S01]  /*5c90*/  IMAD.X R7, R2, 0x1, R26, P0 ;  /* 0x0000000102077824 */ /* 0x000fe200000e061a */
[----:B------:R-:W-:Y:S02]  /*5ca0*/  IADD3 R10, P0, R0, R25, RZ ;  /* 0x00000019000a7210 */ /* 0x000fe40007f1e0ff */
[----:B------:R-:W2:Y:S03]  /*5cb0*/  SHFL.IDX PT, R0, R12, 0x1, 0x181f ;  /* 0x00381f000c007f89 */ /* 0x000ea600000e0000 */
[----:B------:R-:W-:Y:S01]  /*5cc0*/  IMAD.X R11, R2, 0x1, R24, P0 ;  /* 0x00000001020b7824 */ /* 0x000fe200000e0618 */
[----:B------:R2:W-:Y:S04]  /*5cd0*/  LDGSTS.E.BYPASS.LTC128B.128 [R132+0x14100], [R6.64], !P3 ;  /* 0x1410000006847fae */ /* 0x0005e8000d901d4e */
[----:B------:R-:W3:Y:S04]  /*5ce0*/  SHFL.IDX PT, R2, R5, 0x1, 0x181f ;  /* 0x00381f0005027f89 */ /* 0x000ee800000e0000 */
[----:B------:R4:W-:Y:S01]  /*5cf0*/  LDGSTS.E.BYPASS.LTC128B.128 [R132+0x16100], [R10.64], !P6 ;  /* 0x161000000a847fae */ /* 0x0009e2000f101d4e */
[----:B--2---:R-:W-:Y:S05]  /*5d00*/  IADD3 R6, P0, R30, R0, RZ ;  /* 0x000000001e067210 */ /* 0x004fea0007f1e0ff */
[----:B---3--:R-:W-:Y:S05]  /*5d10*/  IMAD.X R7, R31, 0x1, R2, P0 ;  /* 0x000000011f077824 */ /* 0x008fea00000e0602 */
[----:B------:R2:W-:Y:S02]  /*5d20*/  LDGSTS.E.BYPASS.LTC128B.128 [R132+0x11100], [R6.64], !P5 ;  /* 0x1110000006847fae */ /* 0x0005e4000e901d4e */
[----:B--2---:R-:W-:Y:S04]  /*5d30*/  IADD3 R6, P0, R0, R29, RZ ;  /* 0x0000001d00067210 */ /* 0x004fe80007f1e0ff */
[----:B------:R-:W-:Y:S02]  /*5d40*/  IADD3.X R7, R2, R28, RZ, P0, !PT ;  /* 0x0000001c02077210 */ /* 0x000fe400007fe4ff */
[----:B-1----:R-:W-:Y:S03]  /*5d50*/  IADD3 R8, P0, R0, R27, RZ ;  /* 0x0000001b00087210 */ /* 0x002fe60007f1e0ff */
[----:B------:R1:W-:Y:S02]  /*5d60*/  LDGSTS.E.BYPASS.LTC128B.128 [R132+0x13100], [R6.64], !P4 ;  /* 0x1310000006847fae */ /* 0x0003e4000e101d4e */
[----:B------:R-:W-:Y:S05]  /*5d70*/  IMAD.X R9, R2, 0x1, R26, P0 ;  /* 0x0000000102097824 */ /* 0x000fea00000e061a */
[----:B------:R4:W-:Y:S01]  /*5d80*/  LDGSTS.E.BYPASS.LTC128B.128 [R132+0x15100], [R8.64], !P3 ;  /* 0x1510000008847fae */ /* 0x0009e2000d901d4e */
[----:B-1----:R-:W-:Y:S05]  /*5d90*/  IADD3 R6, P0, R0, R25, RZ ;  /* 0x0000001900067210 */ /* 0x002fea0007f1e0ff */
[----:B------:R-:W-:Y:S05]  /*5da0*/  IMAD.X R7, R2, 0x1, R24, P0 ;  /* 0x0000000102077824 */ /* 0x000fea00000e0618 */
[----:B------:R4:W-:Y:S01]  /*5db0*/  LDGSTS.E.BYPASS.LTC128B.128 [R132+0x17100], [R6.64], !P6 ;  /* 0x1710000006847fae */ /* 0x0009e2000f101d4e */
[----:B------:R-:W-:-:S05]  /*5dc0*/  BRA `(.L_x_4) ;  /* 0x000015e000007947 */ /* 0x000fca0003800000 */
.L_x_3:
[----:B------:R-:W3:Y:S01]  /*5dd0*/  LDL R4, [R1+0x60] ;  /* 0x0000600001047983 */ /* 0x000ee20000100800 */
[----:B------:R-:W-:Y:S04]  /*5de0*/  DEPBAR.LE SB0, 0x0 ;  /* 0x000080000000791a */ /* 0x000fe80000000000 */
[----:B------:R-:W4:Y:S01]  /*5df0*/  LDL R17, [R1+0x54] ;  /* 0x0000540001117983 */ /* 0x000f220000100800 */
[----:B------:R-:W-:Y:S04]  /*5e00*/  UISETP.GE.AND UP0, UPT, UR8, 0x1, UPT ;  /* 0x000000010800788c */ /* 0x000fe8000bf06270 */
[----:B------:R-:W5:Y:S05]  /*5e10*/  LDL.64 R14, [R1+0x58] ;  /* 0x00005800010e7983 */ /* 0x000f6a0000100a00 */
[----:B------:R-:W5:Y:S05]  /*5e20*/  LDL R16, [R1+0x98] ;  /* 0x0000980001107983 */ /* 0x000f6a0000100800 */
[----:B--2---:R-:W2:Y:S05]  /*5e30*/  LDL R13, [R1+0x94] ;  /* 0x00009400010d7983 */ /* 0x004eaa0000100800 */
[----:B------:R-:W2:Y:S05]  /*5e40*/  LDL R6, [R1+0x6c] ;  /* 0x00006c0001067983 */ /* 0x000eaa0000100800 */
        /* <DEDUP_REMOVED lines=12> */
[----:B------:R-:W-:Y:S06]  /*5f10*/  BAR.SYNC.DEFER_BLOCKING 0x0 ;  /* 0x0000000000007b1d */ /* 0x000fec0000010000 */
[----:B------:R-:W-:Y:S05]  /*5f20*/  LDSM.16.M88.4 R24, [R135+0x11100] ;  /* 0x011100008718783b */ /* 0x000fea0000000200 */
[----:B------:R-:W-:Y:S01]  /*5f30*/  LDSM.16.M88.4 R32, [R135+0x11900] ;  /* 0x011900008720783b */ /* 0x000fe20000000200 */
[----:B---3--:R-:W-:Y:S01]  /*5f40*/  SHF.R.S32.HI R0, RZ, 0x1f, R4 ;  /* 0x0000001fff007819 */ /* 0x008fe20000011404 */
[----:B------:R-:W-:Y:S04]  /*5f50*/  IMAD.WIDE.U32 R2, R4, c[0x0][0x208], RZ ;  /* 0x0000820004027a25 */ /* 0x000fe800078e00ff */
[----:B------:R-:W-:Y:S04]  /*5f60*/  IMAD R0, R0, c[0x0][0x208], RZ ;  /* 0x0000820000007a24 */ /* 0x000fe800078e02ff */
[----:B------:R-:W-:Y:S01]  /*5f70*/  IMAD R0, R4, c[0x0][0x20c], R0 ;  /* 0x0000830004007a24 */ /* 0x000fe200078e0200 */
[----:B----4-:R-:W-:Y:S04]  /*5f80*/  SHF.R.S32.HI R4, RZ, 0x1f, R17 ;  /* 0x0000001fff047819 */ /* 0x010fe80000011411 */
[----:B------:R-:W-:Y:S01]  /*5f90*/  IADD3 R3, R3, R0, RZ ;  /* 0x0000000003037210 */ /* 0x000fe20007ffe0ff */
[----:B------:R-:W-:Y:S04]  /*5fa0*/  IMAD R4, R4, c[0x0][0x218], RZ ;  /* 0x0000860004047a24 */ /* 0x000fe800078e02ff */
[C---:B------:R-:W-:Y:S04]  /*5fb0*/  IMAD.WIDE.U32 R2, R17.reuse, c[0x0][0x218], R2 ;  /* 0x0000860011027a25 */ /* 0x040fe800078e0002 */
[----:B------:R-:W-:Y:S01]  /*5fc0*/  IMAD R4, R17, c[0x0][0x21c], R4 ;  /* 0x0000870011047a24 */ /* 0x000fe200078e0204 */
[----:B------:R-:W-:Y:S04]  /*5fd0*/  IADD3 R0, P0, R2, UR20, RZ ;  /* 0x0000001402007c10 */ /* 0x000fe8000ff1e0ff */
[----:B------:R-:W-:Y:S02]  /*5fe0*/  IADD3.X R3, R3, UR5, R4, P0, !PT ;  /* 0x0000000503037c10 */ /* 0x000fe400087fe404 */
[C---:B------:R-:W-:Y:S04]  /*5ff0*/  LEA R4, P0, R0.reuse, c[0x0][0x1f8], 0x1 ;  /* 0x00007e0000047a11 */ /* 0x040fe800078008ff */
[----:B------:R-:W-:Y:S02]  /*6000*/  LEA.HI.X R3, R0, c[0x0][0x1fc], R3, 0x1, P0 ;  /* 0x00007f0000037a11 */ /* 0x000fe400000f0c03 */
[----:B------:R-:W5:Y:S05]  /*6010*/  SHFL.IDX PT, R0, R4, 0x1, 0x181f ;  /* 0x00381f0004007f89 */ /* 0x000f6a00000e0000 */
[----:B------:R-:W1:Y:S01]  /*6020*/  SHFL.IDX PT, R2, R3, 0x1, 0x181f ;  /* 0x00381f0003027f89 */ /* 0x000e6200000e0000 */
[----:B-----5:R-:W-:Y:S04]  /*6030*/  IADD3 R20, P1, P0, R16, R0, R14 ;  /* 0x0000000010147210 */ /* 0x020fe8000783e00e */
[----:B------:R-:W-:Y:S01]  /*6040*/  LDSM.16.M88.4 R16, [R135+0x10900] ;  /* 0x010900008710783b */ /* 0x000fe20000000200 */
[----:B-1----:R-:W-:Y:S02]  /*6050*/  IADD3.X R21, RZ, R2, R15, P1, P0 ;  /* 0x00000002ff157210 */ /* 0x002fe40000fe040f */
[----:B--2---:R-:W-:Y:S02]  /*6060*/  IADD3 R22, P1, P0, R13, R0, R6 ;  /* 0x000000000d167210 */ /* 0x004fe4000783e006 */
[----:B------:R-:W-:Y:S02]  /*6070*/  LDSM.16.M88.4 R176, [R176] ;  /* 0x00000000b0b0783b */ /* 0x000fe40000000200 */
[----:B------:R-:W-:Y:S02]  /*6080*/  IADD3.X R23, RZ, R2, R11, P1, P0 ;  /* 0x00000002ff177210 */ /* 0x000fe40000fe040b */
[----:B------:R-:W-:Y:S01]  /*6090*/  IADD3 R28, P1, P0, R12, R0, R5 ;  /* 0x000000000c1c7210 */ /* 0x000fe2000783e005 */
[----:B------:R-:W-:Y:S03]  /*60a0*/  LDSM.16.M88.4 R180, [R180] ;  /* 0x00000000b4b4783b */ /* 0x000fe60000000200 */
[----:B------:R-:W-:Y:S02]  /*60b0*/  IADD3.X R29, RZ, R2, R10, P1, P0 ;  /* 0x00000002ff1d7210 */ /* 0x000fe40000fe040a */
[----:B------:R-:W-:Y:S01]  /*60c0*/  IADD3 R30, P1, P0, R7, R0, R9 ;  /* 0x00000000071e7210 */ /* 0x000fe2000783e009 */
[----:B------:R-:W-:Y:S03]  /*60d0*/  LDSM.16.M88.4 R184, [R184] ;  /* 0x00000000b8b8783b */ /* 0x000fe60000000200 */
[----:B------:R-:W-:Y:S02]  /*60e0*/  IADD3.X R31, RZ, R2, R8, P1, P0 ;  /* 0x00000002ff1f7210 */ /* 0x000fe40000fe0408 */
[----:B------:R-:W1:Y:S05]  /*60f0*/  SHFL.IDX PT, R0, R4, RZ, 0x181f ;  /* 0x00181fff04007589 */ /* 0x000e6a00000e0000 */
[----:B------:R2:W3:Y:S05]  /*6100*/  SHFL.IDX PT, R2, R3, RZ, 0x181f ;  /* 0x00181fff03027589 */ /* 0x0004ea00000e0000 */
[----:B------:R-:W-:Y:S01]  /*6110*/  LDSM.16.M88.4 R188, [R188] ;  /* 0x00000000bcbc783b */ /* 0x000fe20000000200 */
[----:B-1----:R-:W-:Y:S04]  /*6120*/  IADD3 R12, P0, R14, R0, RZ ;  /* 0x000000000e0c7210 */ /* 0x002fe80007f1e0ff */
[----:B--2---:R-:W2:Y:S01]  /*6130*/  LDL R3, [R1+0xa0] ;  /* 0x0000a00001037983 */ /* 0x004ea20000100800 */
[----:B---3--:R-:W-:Y:S02]  /*6140*/  IADD3.X R13, R15, R2, RZ, P0, !PT ;  /* 0x000000020f0d7210 */ /* 0x008fe400007fe4ff */
[----:B------:R-:W-:Y:S04]  /*6150*/  IADD3 R6, P0, R0, R6, RZ ;  /* 0x0000000600067210 */ /* 0x000fe80007f1e0ff */
[----:B------:R-:W-:Y:S02]  /*6160*/  IADD3.X R7, R2, R11, RZ, P0, !PT ;  /* 0x0000000b02077210 */ /* 0x000fe400007fe4ff */
[----:B------:R-:W-:Y:S04]  /*6170*/  IADD3 R4, P0, R0, R5, RZ ;  /* 0x0000000500047210 */ /* 0x000fe80007f1e0ff */
[----:B------:R-:W-:Y:S02]  /*6180*/  IADD3.X R5, R2, R10, RZ, P0, !PT ;  /* 0x0000000a02057210 */ /* 0x000fe400007fe4ff */
[----:B------:R-:W-:Y:S02]  /*6190*/  IADD3 R14, P0, R0, R9, RZ ;  /* 0x00000009000e7210 */ /* 0x000fe40007f1e0ff */
[----:B------:R-:W3:Y:S02]  /*61a0*/  LDL R0, [R1+0xa4] ;  /* 0x0000a40001007983 */ /* 0x000ee40000100800 */
[----:B------:R-:W-:Y:S03]  /*61b0*/  IADD3.X R15, R2, R8, RZ, P0, !PT ;  /* 0x00000008020f7210 */ /* 0x000fe600007fe4ff */
[----:B------:R-:W1:Y:S05]  /*61c0*/  LDSM.16.M88.4 R8, [R135+0x10100] ;  /* 0x010100008708783b */ /* 0x000e6a0000000200 */
[----:B------:R-:W-:Y:S01]  /*61d0*/  @!PT LDS RZ, [RZ] ;  /* 0x00000000fffff984 */ /* 0x000fe20000000800 */
[----:B------:R-:W-:Y:S01]  /*61e0*/  @!PT LDS RZ, [RZ] ;  /* 0x00000000fffff984 */ /* 0x000fe20000000800 */
[----:B------:R-:W-:Y:S01]  /*61f0*/  @!PT LDS RZ, [RZ] ;  /* 0x00000000fffff984 */ /* 0x000fe20000000800 */
[----:B------:R4:W-:Y:S05]  /*6200*/  LDGSTS.E.BYPASS.LTC128B.128 [R132+0x100], [R12.64], !P5 ;  /* 0x001000000c847fae */ /* 0x0009ea000e901d4e */
[----:B------:R-:W5:Y:S05]  /*6210*/  LDL R2, [R1+0x9c] ;  /* 0x00009c0001027983 */ /* 0x000f6a0000100800 */
[----:B------:R1:W-:Y:S05]  /*6220*/  LDGSTS.E.BYPASS.LTC128B.128 [R132+0x2100], [R6.64], !P4 ;  /* 0x0210000006847fae */ /* 0x0003ea000e101d4e */
[----:B------:R1:W-:Y:S05]  /*6230*/  LDGSTS.E.BYPASS.LTC128B.128 [R132+0x4100], [R4.64], !P3 ;  /* 0x0410000004847fae */ /* 0x0003ea000d901d4e */
[----:B------:R2:W-:Y:S05]  /*6240*/  LDGSTS.E.BYPASS.LTC128B.128 [R132+0x6100], [R14.64], !P6 ;  /* 0x061000000e847fae */ /* 0x0005ea000f101d4e */
[----:B----4-:R-:W4:Y:S01]  /*6250*/  LDL R13, [R1+0xa8] ;  /* 0x0000a800010d7983 */ /* 0x010f220000100800 */
[C---:B-1----:R-:W-:Y:S08]  /*6260*/  HMMA.16816.F32 R4, R168.reuse, R8, RZ ;  /* 0x00000008a804723c */ /* 0x042ff000000018ff */
[C---:B------:R-:W-:Y:S01]  /*6270*/  HMMA.16816.F32 R8, R168.reuse, R10, RZ ;  /* 0x0000000aa808723c */ /* 0x040fe200000018ff */
[----:B---3--:R-:W-:Y:S02]  /*6280*/  ISETP.NE.U32.AND P1, PT, R0, RZ, PT ;  /* 0x000000ff0000720c */ /* 0x008fe40003f25070 */
[----:B------:R-:W3:Y:S01]  /*6290*/  LDL R0, [R1] ;  /* 0x0000000001007983 */ /* 0x000ee20000100800 */
[----:B----4-:R-:W-:Y:S04]  /*62a0*/  ISETP.NE.U32.AND P0, PT, R13, RZ, PT ;  /* 0x000000ff0d00720c */ /* 0x010fe80003f05070 */
[C---:B--2---:R-:W-:Y:S08]  /*62b0*/  HMMA.16816.F32 R12, R168.reuse, R16, RZ ;  /* 0x00000010a80c723c */ /* 0x044ff000000018ff */
[C---:B------:R-:W-:Y:S01]  /*62c0*/  HMMA.16816.F32 R16, R168.reuse, R18, RZ ;  /* 0x00000012a810723c */ /* 0x040fe200000018ff */
[----:B------:R1:W-:Y:S01]  /*62d0*/  LDGSTS.E.BYPASS.LTC128B.128.ZFILL [R132+0x1100], [R20.64], P0 ;  /* 0x0110000014847fae */ /* 0x0003e20008141d4e */
[----:B------:R-:W-:Y:S04]  /*62e0*/  ISETP.NE.U32.AND P0, PT, R3, RZ, PT ;  /* 0x000000ff0300720c */ /* 0x000fe80003f05070 */
[----:B------:R1:W-:Y:S01]  /*62f0*/  LDGSTS.E.BYPASS.LTC128B.128.ZFILL [R132+0x3100], [R22.64], P1 ;  /* 0x0310000016847fae */ /* 0x0003e20008941d4e */
[----:B-----5:R-:W-:Y:S04]  /*6300*/  ISETP.NE.U32.AND P1, PT, R2, RZ, PT ;  /* 0x000000ff0200720c */ /* 0x020fe80003f25070 */
[----:B------:R-:W2:Y:S05]  /*6310*/  LDL R3, [R1+0x2c] ;  /* 0x00002c0001037983 */ /* 0x000eaa0000100800 */
[----:B------:R4:W-:Y:S01]  /*6320*/  LDGSTS.E.BYPASS.LTC128B.128.ZFILL [R132+0x5100], [R28.64], P0 ;  /* 0x051000001c847fae */ /* 0x0009e20008141d4e */
[----:B------:R-:W-:Y:S04]  /*6330*/  PLOP3.LUT P0, PT, PT, PT, UP0, 0x80, 0x0 ;  /* 0x000000000000781c */ /* 0x000fe80003f0f008 */
[----:B------:R4:W-:Y:S05]  /*6340*/  LDGSTS.E.BYPASS.LTC128B.128.ZFILL [R132+0x7100], [R30.64], P1 ;  /* 0x071000001e847fae */ /* 0x0009ea0008941d4e */
[----:B------:R-:W5:Y:S05]  /*6350*/  LDL R2, [R1+0x28] ;  /* 0x0000280001027983 */ /* 0x000f6a0000100800 */
[----:B------:R-:W0:Y:S01]  /*6360*/  LDGDEPBAR ;  /* 0x00000000000079af */ /* 0x000e220000000000 */
[C---:B-1----:R-:W-:Y:S08]  /*6370*/  HMMA.16816.F32 R20, R168.reuse, R24, RZ ;  /* 0x00000018a814723c */ /* 0x042ff000000018ff */
[C---:B------:R-:W-:Y:S08]  /*6380*/  HMMA.16816.F32 R24, R168.reuse, R26, RZ ;  /* 0x0000001aa818723c */ /* 0x040ff000000018ff */
[C---:B----4-:R-:W-:Y:S08]  /*6390*/  HMMA.16816.F32 R28, R168.reuse, R32, RZ ;  /* 0x00000020a81c723c */ /* 0x050ff000000018ff */
[----:B------:R-:W-:Y:S08]  /*63a0*/  HMMA.16816.F32 R32, R168, R34, RZ ;  /* 0x00000022a820723c */ /* 0x000ff000000018ff */
[C---:B------:R-:W-:Y:S08]  /*63b0*/  HMMA.16816.F32 R4, R172.reuse, R176, R4 ;  /* 0x000000b0ac04723c */ /* 0x040ff00000001804 */
[C---:B------:R-:W-:Y:S08]  /*63c0*/  HMMA.16816.F32 R8, R172.reuse, R178, R8 ;  /* 0x000000b2ac08723c */ /* 0x040ff00000001808 */
[C---:B------:R-:W-:Y:S08]  /*63d0*/  HMMA.16816.F32 R12, R172.reuse, R180, R12 ;  /* 0x000000b4ac0c723c */ /* 0x040ff0000000180c */
[C---:B------:R-:W-:Y:S08]  /*63e0*/  HMMA.16816.F32 R16, R172.reuse, R182, R16 ;  /* 0x000000b6ac10723c */ /* 0x040ff00000001810 */
[C---:B------:R-:W-:Y:S08]  /*63f0*/  HMMA.16816.F32 R20, R172.reuse, R184, R20 ;  /* 0x000000b8ac14723c */ /* 0x040ff00000001814 */
[C---:B------:R-:W-:Y:S08]  /*6400*/  HMMA.16816.F32 R24, R172.reuse, R186, R24 ;  /* 0x000000baac18723c */ /* 0x040ff00000001818 */
[C---:B------:R-:W-:Y:S01]  /*6410*/  HMMA.16816.F32 R28, R172.reuse, R188, R28 ;  /* 0x000000bcac1c723c */ /* 0x040fe2000000181c */
[----:B------:R-:W4:Y:S05]  /*6420*/  LDL R188, [R1+0x34] ;  /* 0x0000340001bc7983 */ /* 0x000f2a0000100800 */
[----:B------:R-:W2:Y:S02]  /*6430*/  LDL R189, [R1+0x30] ;  /* 0x0000300001bd7983 */ /* 0x000ea40000100800 */
[----:B------:R-:W-:Y:S03]  /*6440*/  HMMA.16816.F32 R32, R172, R190, R32 ;  /* 0x000000beac20723c */ /* 0x000fe60000001820 */
[----:B---3--:R-:W1:Y:S05]  /*6450*/  LDSM.16.M88.4 R176, [R0+0x10100] ;  /* 0x0101000000b0783b */ /* 0x008e6a0000000200 */
[----:B------:R-:W3:Y:S05]  /*6460*/  LDSM.16.M88.4 R180, [R0+0x10900] ;  /* 0x0109000000b4783b */ /* 0x000eea0000000200 */
[----:B------:R-:W-:Y:S01]  /*6470*/  LDSM.16.M88.4 R184, [R0+0x11900] ;  /* 0x0119000000b8783b */ /* 0x000fe20000000200 */
[C---:B-1----:R-:W-:Y:S08]  /*6480*/  HMMA.16816.F32 R4, R192.reuse, R176, R4 ;  /* 0x000000b0c004723c */ /* 0x042ff00000001804 */
[C---:B------:R-:W-:Y:S01]  /*6490*/  HMMA.16816.F32 R8, R192.reuse, R178, R8 ;  /* 0x000000b2c008723c */ /* 0x040fe20000001808 */
[----:B------:R-:W1:Y:S07]  /*64a0*/  LDSM.16.M88.4 R176, [R0+0x11100] ;  /* 0x0111000000b0783b */ /* 0x000e6e0000000200 */
[C---:B---3--:R-:W-:Y:S08]  /*64b0*/  HMMA.16816.F32 R12, R192.reuse, R180, R12 ;  /* 0x000000b4c00c723c */ /* 0x048ff0000000180c */
[C---:B------:R-:W-:Y:S01]  /*64c0*/  HMMA.16816.F32 R16, R192.reuse, R182, R16 ;  /* 0x000000b6c010723c */ /* 0x040fe20000001810 */
[----:B------:R-:W3:Y:S07]  /*64d0*/  LDSM.16.M88.4 R180, [R250] ;  /* 0x00000000fab4783b */ /* 0x000eee0000000200 */
[C---:B-1----:R-:W-:Y:S08]  /*64e0*/  HMMA.16816.F32 R20, R192.reuse, R176, R20 ;  /* 0x000000b0c014723c */ /* 0x042ff00000001814 */
[C---:B------:R-:W-:Y:S01]  /*64f0*/  HMMA.16816.F32 R24, R192.reuse, R178, R24 ;  /* 0x000000b2c018723c */ /* 0x040fe20000001818 */
[----:B------:R-:W1:Y:S07]  /*6500*/  LDSM.16.M88.4 R176, [R250+0x800] ;  /* 0x00080000fab0783b */ /* 0x000e6e0000000200 */
[C---:B------:R-:W-:Y:S08]  /*6510*/  HMMA.16816.F32 R28, R192.reuse, R184, R28 ;  /* 0x000000b8c01c723c */ /* 0x040ff0000000181c */
[----:B------:R-:W-:Y:S01]  /*6520*/  HMMA.16816.F32 R32, R192, R186, R32 ;  /* 0x000000bac020723c */ /* 0x000fe20000001820 */
[----:B------:R-:W5:Y:S07]  /*6530*/  LDSM.16.M88.4 R184, [R250+0x1000] ;  /* 0x00100000fab8783b */ /* 0x000f6e0000000200 */
[C---:B---3--:R-:W-:Y:S08]  /*6540*/  HMMA.16816.F32 R4, R196.reuse, R180, R4 ;  /* 0x000000b4c404723c */ /* 0x048ff00000001804 */
[C---:B------:R-:W-:Y:S01]  /*6550*/  HMMA.16816.F32 R8, R196.reuse, R182, R8 ;  /* 0x000000b6c408723c */ /* 0x040fe20000001808 */
[----:B------:R-:W3:Y:S07]  /*6560*/  LDSM.16.M88.4 R180, [R250+0x1800] ;  /* 0x00180000fab4783b */ /* 0x000eee0000000200 */
[C---:B-1----:R-:W-:Y:S08]  /*6570*/  HMMA.16816.F32 R12, R196.reuse, R176, R12 ;  /* 0x000000b0c40c723c */ /* 0x042ff0000000180c */
[C---:B------:R-:W-:Y:S01]  /*6580*/  HMMA.16816.F32 R16, R196.reuse, R178, R16 ;  /* 0x000000b2c410723c */ /* 0x040fe20000001810 */
[----:B------:R-:W1:Y:S07]  /*6590*/  LDSM.16.M88.4 R176, [R135+0x12100] ;  /* 0x0121000087b0783b */ /* 0x000e6e0000000200 */
[C---:B-----5:R-:W-:Y:S08]  /*65a0*/  HMMA.16816.F32 R20, R196.reuse, R184, R20 ;  /* 0x000000b8c414723c */ /* 0x060ff00000001814 */
[C---:B------:R-:W-:Y:S01]  /*65b0*/  HMMA.16816.F32 R24, R196.reuse, R186, R24 ;  /* 0x000000bac418723c */ /* 0x040fe20000001818 */
[----:B------:R-:W5:Y:S07]  /*65c0*/  LDSM.16.M88.4 R184, [R135+0x12900] ;  /* 0x0129000087b8783b */ /* 0x000f6e0000000200 */
[C---:B---3--:R-:W-:Y:S08]  /*65d0*/  HMMA.16816.F32 R28, R196.reuse, R180, R28 ;  /* 0x000000b4c41c723c */ /* 0x048ff0000000181c */
[----:B------:R-:W-:Y:S01]  /*65e0*/  HMMA.16816.F32 R32, R196, R182, R32 ;  /* 0x000000b6c420723c */ /* 0x000fe20000001820 */
[----:B------:R-:W3:Y:S07]  /*65f0*/  LDSM.16.M88.4 R180, [R135+0x13100] ;  /* 0x0131000087b4783b */ /* 0x000eee0000000200 */
[C---:B-1----:R-:W-:Y:S08]  /*6600*/  HMMA.16816.F32 R4, R200.reuse, R176, R4 ;  /* 0x000000b0c804723c */ /* 0x042ff00000001804 */
[C---:B------:R-:W-:Y:S01]  /*6610*/  HMMA.16816.F32 R8, R200.reuse, R178, R8 ;  /* 0x000000b2c808723c */ /* 0x040fe20000001808 */
[----:B------:R-:W1:Y:S07]  /*6620*/  LDSM.16.M88.4 R176, [R135+0x13900] ;  /* 0x0139000087b0783b */ /* 0x000e6e0000000200 */
[C---:B-----5:R-:W-:Y:S08]  /*6630*/  HMMA.16816.F32 R12, R200.reuse, R184, R12 ;  /* 0x000000b8c80c723c */ /* 0x060ff0000000180c */
[C---:B------:R-:W-:Y:S01]  /*6640*/  HMMA.16816.F32 R16, R200.reuse, R186, R16 ;  /* 0x000000bac810723c */ /* 0x040fe20000001810 */
[----:B----4-:R4:W5:Y:S07]  /*6650*/  LDSM.16.M88.4 R184, [R188] ;  /* 0x00000000bcb8783b */ /* 0x01096e0000000200 */
[C---:B---3--:R-:W-:Y:S08]  /*6660*/  HMMA.16816.F32 R20, R200.reuse, R180, R20 ;  /* 0x000000b4c814723c */ /* 0x048ff00000001814 */
[C---:B------:R-:W-:Y:S01]  /*6670*/  HMMA.16816.F32 R24, R200.reuse, R182, R24 ;  /* 0x000000b6c818723c */ /* 0x040fe20000001818 */
[----:B--2---:R2:W3:Y:S05]  /*6680*/  LDSM.16.M88.4 R180, [R189] ;  /* 0x00000000bdb4783b */ /* 0x0044ea0000000200 */
[----:B----4-:R-:W4:Y:S02]  /*6690*/  LDL R188, [R1+0x20] ;  /* 0x0000200001bc7983 */ /* 0x010f240000100800 */
[C---:B-1----:R-:W-:Y:S08]  /*66a0*/  HMMA.16816.F32 R28, R200.reuse, R176, R28 ;  /* 0x000000b0c81c723c */ /* 0x042ff0000000181c */
[----:B------:R-:W-:Y:S01]  /*66b0*/  HMMA.16816.F32 R32, R200, R178, R32 ;  /* 0x000000b2c820723c */ /* 0x000fe20000001820 */
[----:B------:R1:W1:Y:S05]  /*66c0*/  LDSM.16.M88.4 R176, [R3] ;  /* 0x0000000003b0783b */ /* 0x00026a0000000200 */
[----:B--2---:R-:W2:Y:S02]  /*66d0*/  LDL R189, [R1+0x24] ;  /* 0x0000240001bd7983 */ /* 0x004ea40000100800 */
[C---:B-----5:R-:W-:Y:S08]  /*66e0*/  HMMA.16816.F32 R4, R204.reuse, R184, R4 ;  /* 0x000000b8cc04723c */ /* 0x060ff00000001804 */
[C---:B------:R-:W-:Y:S01]  /*66f0*/  HMMA.16816.F32 R8, R204.reuse, R186, R8 ;  /* 0x000000bacc08723c */ /* 0x040fe20000001808 */
[----:B------:R5:W1:Y:S07]  /*6700*/  LDSM.16.M88.4 R184, [R2] ;  /* 0x0000000002b8783b */ /* 0x000a6e0000000200 */
[C---:B---3--:R-:W-:Y:S01]  /*6710*/  HMMA.16816.F32 R12, R204.reuse, R180, R12 ;  /* 0x000000b4cc0c723c */ /* 0x048fe2000000180c */
[----:B-1----:R-:W3:Y:S07]  /*6720*/  LDL R3, [R1+0x1c] ;  /* 0x00001c0001037983 */ /* 0x002eee0000100800 */
[C---:B------:R-:W-:Y:S01]  /*6730*/  HMMA.16816.F32 R16, R204.reuse, R182, R16 ;  /* 0x000000b6cc10723c */ /* 0x040fe20000001810 */
[----:B------:R-:W1:Y:S05]  /*6740*/  LDSM.16.M88.4 R180, [R0+0x12100] ;  /* 0x0121000000b4783b */ /* 0x000e6a0000000200 */
[----:B-----5:R-:W4:Y:S02]  /*6750*/  LDL R2, [R1+0x18] ;  /* 0x0000180001027983 */ /* 0x020f240000100800 */
[C---:B------:R-:W-:Y:S08]  /*6760*/  HMMA.16816.F32 R20, R204.reuse, R176, R20 ;  /* 0x000000b0cc14723c */ /* 0x040ff00000001814 */
[C---:B------:R-:W-:Y:S01]  /*6770*/  HMMA.16816.F32 R24, R204.reuse, R178, R24 ;  /* 0x000000b2cc18723c */ /* 0x040fe20000001818 */
[----:B------:R-:W1:Y:S07]  /*6780*/  LDSM.16.M88.4 R176, [R0+0x12900] ;  /* 0x0129000000b0783b */ /* 0x000e6e0000000200 */
[C---:B------:R-:W-:Y:S08]  /*6790*/  HMMA.16816.F32 R28, R204.reuse, R184, R28 ;  /* 0x000000b8cc1c723c */ /* 0x040ff0000000181c */
[----:B------:R-:W-:Y:S01]  /*67a0*/  HMMA.16816.F32 R32, R204, R186, R32 ;  /* 0x000000bacc20723c */ /* 0x000fe20000001820 */
[----:B------:R-:W1:Y:S07]  /*67b0*/  LDSM.16.M88.4 R184, [R0+0x13100] ;  /* 0x0131000000b8783b */ /* 0x000e6e0000000200 */
[C---:B-1----:R-:W-:Y:S08]  /*67c0*/  HMMA.16816.F32 R4, R208.reuse, R180, R4 ;  /* 0x000000b4d004723c */ /* 0x042ff00000001804 */
[C---:B------:R-:W-:Y:S01]  /*67d0*/  HMMA.16816.F32 R8, R208.reuse, R182, R8 ;  /* 0x000000b6d008723c */ /* 0x040fe20000001808 */
[----:B------:R-:W1:Y:S07]  /*67e0*/  LDSM.16.M88.4 R180, [R0+0x13900] ;  /* 0x0139000000b4783b */ /* 0x000e6e0000000200 */
[C---:B------:R-:W-:Y:S08]  /*67f0*/  HMMA.16816.F32 R12, R208.reuse, R176, R12 ;  /* 0x000000b0d00c723c */ /* 0x040ff0000000180c */
[C---:B------:R-:W-:Y:S01]  /*6800*/  HMMA.16816.F32 R16, R208.reuse, R178, R16 ;  /* 0x000000b2d010723c */ /* 0x040fe20000001810 */
[----:B------:R-:W1:Y:S07]  /*6810*/  LDSM.16.M88.4 R176, [R250+0x2000] ;  /* 0x00200000fab0783b */ /* 0x000e6e0000000200 */
[C---:B------:R-:W-:Y:S08]  /*6820*/  HMMA.16816.F32 R20, R208.reuse, R184, R20 ;  /* 0x000000b8d014723c */ /* 0x040ff00000001814 */
[C---:B------:R-:W-:Y:S01]  /*6830*/  HMMA.16816.F32 R24, R208.reuse, R186, R24 ;  /* 0x000000bad018723c */ /* 0x040fe20000001818 */
[----:B------:R-:W1:Y:S07]  /*6840*/  LDSM.16.M88.4 R184, [R250+0x2800] ;  /* 0x00280000fab8783b */ /* 0x000e6e0000000200 */
[C---:B-1----:R-:W-:Y:S08]  /*6850*/  HMMA.16816.F32 R28, R208.reuse, R180, R28 ;  /* 0x000000b4d01c723c */ /* 0x042ff0000000181c */
[----:B------:R-:W-:Y:S01]  /*6860*/  HMMA.16816.F32 R32, R208, R182, R32 ;  /* 0x000000b6d020723c */ /* 0x000fe20000001820 */
        /* <DEDUP_REMOVED lines=8> */
[C---:B------:R-:W-:Y:S01]  /*68f0*/  HMMA.16816.F32 R24, R212.reuse, R182, R24 ;  /* 0x000000b6d418723c */ /* 0x040fe20000001818 */
[----:B------:R-:W1:Y:S07]  /*6900*/  LDSM.16.M88.4 R180, [R135+0x14900] ;  /* 0x0149000087b4783b */ /* 0x000e6e0000000200 */
[C---:B------:R-:W-:Y:S08]  /*6910*/  HMMA.16816.F32 R28, R212.reuse, R176, R28 ;  /* 0x000000b0d41c723c */ /* 0x040ff0000000181c */
[----:B------:R-:W-:Y:S01]  /*6920*/  HMMA.16816.F32 R32, R212, R178, R32 ;  /* 0x000000b2d420723c */ /* 0x000fe20000001820 */
[----:B------:R-:W1:Y:S07]  /*6930*/  LDSM.16.M88.4 R176, [R135+0x15100] ;  /* 0x0151000087b0783b */ /* 0x000e6e0000000200 */
[C---:B------:R-:W-:Y:S08]  /*6940*/  HMMA.16816.F32 R4, R216.reuse, R184, R4 ;  /* 0x000000b8d804723c */ /* 0x040ff00000001804 */
[C---:B------:R-:W-:Y:S01]  /*6950*/  HMMA.16816.F32 R8, R216.reuse, R186, R8 ;  /* 0x000000bad808723c */ /* 0x040fe20000001808 */
[----:B------:R-:W1:Y:S07]  /*6960*/  LDSM.16.M88.4 R184, [R135+0x15900] ;  /* 0x0159000087b8783b */ /* 0x000e6e0000000200 */
[C---:B-1----:R-:W-:Y:S08]  /*6970*/  HMMA.16816.F32 R12, R216.reuse, R180, R12 ;  /* 0x000000b4d80c723c */ /* 0x042ff0000000180c */
[C---:B------:R-:W-:Y:S08]  /*6980*/  HMMA.16816.F32 R16, R216.reuse, R182, R16 ;  /* 0x000000b6d810723c */ /* 0x040ff00000001810 */
[C---:B------:R-:W-:Y:S08]  /*6990*/  HMMA.16816.F32 R20, R216.reuse, R176, R20 ;  /* 0x000000b0d814723c */ /* 0x040ff00000001814 */
[C---:B------:R-:W-:Y:S08]  /*69a0*/  HMMA.16816.F32 R24, R216.reuse, R178, R24 ;  /* 0x000000b2d818723c */ /* 0x040ff00000001818 */
[C---:B------:R-:W-:Y:S08]  /*69b0*/  HMMA.16816.F32 R28, R216.reuse, R184, R28 ;  /* 0x000000b8d81c723c */ /* 0x040ff0000000181c */
[----:B------:R-:W-:Y:S01]  /*69c0*/  HMMA.16816.F32 R32, R216, R186, R32 ;  /* 0x000000bad820723c */ /* 0x000fe20000001820 */
[----:B----4-:R1:W-:Y:S05]  /*69d0*/  LDSM.16.M88.4 R176, [R188] ;  /* 0x00000000bcb0783b */ /* 0x0103ea0000000200 */
[----:B--2---:R2:W4:Y:S05]  /*69e0*/  LDSM.16.M88.4 R180, [R189] ;  /* 0x00000000bdb4783b */ /* 0x00452a0000000200 */
[----:B-1----:R-:W5:Y:S05]  /*69f0*/  LDL R188, [R1+0x10] ;  /* 0x0000100001bc7983 */ /* 0x002f6a0000100800 */
[----:B---3--:R1:W3:Y:S05]  /*6a00*/  LDSM.16.M88.4 R184, [R3] ;  /* 0x0000000003b8783b */ /* 0x0082ea0000000200 */
[----:B--2---:R-:W2:Y:S01]  /*6a10*/  LDL R189, [R1+0x14] ;  /* 0x0000140001bd7983 */ /* 0x004ea20000100800 */
[C---:B----4-:R-:W-:Y:S04]  /*6a20*/  HMMA.16816.F32 R4, R220.reuse, R180, R4 ;  /* 0x000000b4dc04723c */ /* 0x050fe80000001804 */
[----:B-1----:R-:W4:Y:S04]  /*6a30*/  LDL R3, [R1+0xc] ;  /* 0x00000c0001037983 */ /* 0x002f280000100800 */
[C---:B------:R-:W-:Y:S01]  /*6a40*/  HMMA.16816.F32 R8, R220.reuse, R182, R8 ;  /* 0x000000b6dc08723c */ /* 0x040fe20000001808 */
[----:B------:R1:W1:Y:S07]  /*6a50*/  LDSM.16.M88.4 R180, [R2] ;  /* 0x0000000002b4783b */ /* 0x00026e0000000200 */
[C---:B------:R-:W-:Y:S08]  /*6a60*/  HMMA.16816.F32 R12, R220.reuse, R176, R12 ;  /* 0x000000b0dc0c723c */ /* 0x040ff0000000180c */
[C---:B------:R-:W-:Y:S01]  /*6a70*/  HMMA.16816.F32 R16, R220.reuse, R178, R16 ;  /* 0x000000b2dc10723c */ /* 0x040fe20000001810 */
[----:B------:R-:W1:Y:S07]  /*6a80*/  LDSM.16.M88.4 R176, [R0+0x14100] ;  /* 0x0141000000b0783b */ /* 0x000e6e0000000200 */
[C---:B---3--:R-:W-:Y:S01]  /*6a90*/  HMMA.16816.F32 R20, R220.reuse, R184, R20 ;  /* 0x000000b8dc14723c */ /* 0x048fe20000001814 */
[----:B-1----:R-:W3:Y:S07]  /*6aa0*/  LDL R2, [R1+0x8] ;  /* 0x0000080001027983 */ /* 0x002eee0000100800 */
        /* <DEDUP_REMOVED lines=33> */
[C---:B------:R-:W-:Y:S08]  /*6cc0*/  HMMA.16816.F32 R16, R232.reuse, R178, R16 ;  /* 0x000000b2e810723c */ /* 0x040ff00000001810 */
[C---:B-1----:R-:W-:Y:S08]  /*6cd0*/  HMMA.16816.F32 R20, R232.reuse, R184, R20 ;  /* 0x000000b8e814723c */ /* 0x042ff00000001814 */
[C---:B------:R-:W-:Y:S08]  /*6ce0*/  HMMA.16816.F32 R24, R232.reuse, R186, R24 ;  /* 0x000000bae818723c */ /* 0x040ff00000001818 */
[C---:B------:R-:W-:Y:S08]  /*6cf0*/  HMMA.16816.F32 R28, R232.reuse, R180, R28 ;  /* 0x000000b4e81c723c */ /* 0x040ff0000000181c */
[----:B------:R-:W-:Y:S01]  /*6d00*/  HMMA.16816.F32 R32, R232, R182, R32 ;  /* 0x000000b6e820723c */ /* 0x000fe20000001820 */
[----:B-----5:R-:W-:Y:S05]  /*6d10*/  LDSM.16.M88.4 R184, [R188] ;  /* 0x00000000bcb8783b */ /* 0x020fea0000000200 */
[----:B--2---:R-:W1:Y:S05]  /*6d20*/  LDSM.16.M88.4 R176, [R189] ;  /* 0x00000000bdb0783b */ /* 0x004e6a0000000200 */
[----:B----4-:R-:W2:Y:S01]  /*6d30*/  LDSM.16.M88.4 R180, [R3] ;  /* 0x0000000003b4783b */ /* 0x010ea20000000200 */
[C---:B-1----:R-:W-:Y:S08]  /*6d40*/  HMMA.16816.F32 R4, R236.reuse, R176, R4 ;  /* 0x000000b0ec04723c */ /* 0x042ff00000001804 */
[C---:B------:R-:W-:Y:S01]  /*6d50*/  HMMA.16816.F32 R8, R236.reuse, R178, R8 ;  /* 0x000000b2ec08723c */ /* 0x040fe20000001808 */
[----:B---3--:R-:W1:Y:S07]  /*6d60*/  LDSM.16.M88.4 R176, [R2] ;  /* 0x0000000002b0783b */ /* 0x008e6e0000000200 */
[C---:B------:R-:W-:Y:S08]  /*6d70*/  HMMA.16816.F32 R12, R236.reuse, R184, R12 ;  /* 0x000000b8ec0c723c */ /* 0x040ff0000000180c */
[C---:B------:R-:W-:Y:S01]  /*6d80*/  HMMA.16816.F32 R16, R236.reuse, R186, R16 ;  /* 0x000000baec10723c */ /* 0x040fe20000001810 */
[----:B------:R-:W3:Y:S07]  /*6d90*/  LDSM.16.M88.4 R184, [R0+0x16100] ;  /* 0x0161000000b8783b */ /* 0x000eee0000000200 */
[C---:B--2---:R-:W-:Y:S08]  /*6da0*/  HMMA.16816.F32 R20, R236.reuse, R180, R20 ;  /* 0x000000b4ec14723c */ /* 0x044ff00000001814 */
[C---:B------:R-:W-:Y:S01]  /*6db0*/  HMMA.16816.F32 R24, R236.reuse, R182, R24 ;  /* 0x000000b6ec18723c */ /* 0x040fe20000001818 */
[----:B------:R-:W2:Y:S07]  /*6dc0*/  LDSM.16.M88.4 R180, [R0+0x16900] ;  /* 0x0169000000b4783b */ /* 0x000eae0000000200 */
[C---:B-1----:R-:W-:Y:S08]  /*6dd0*/  HMMA.16816.F32 R28, R236.reuse, R176, R28 ;  /* 0x000000b0ec1c723c */ /* 0x042ff0000000181c */
[----:B------:R-:W-:Y:S01]  /*6de0*/  HMMA.16816.F32 R32, R236, R178, R32 ;  /* 0x000000b2ec20723c */ /* 0x000fe20000001820 */
[----:B------:R-:W1:Y:S07]  /*6df0*/  LDSM.16.M88.4 R176, [R0+0x17100] ;  /* 0x0171000000b0783b */ /* 0x000e6e0000000200 */
[C---:B---3--:R-:W-:Y:S08]  /*6e00*/  HMMA.16816.F32 R4, R240.reuse, R184, R4 ;  /* 0x000000b8f004723c */ /* 0x048ff00000001804 */
[C---:B------:R-:W-:Y:S01]  /*6e10*/  HMMA.16816.F32 R8, R240.reuse, R186, R8 ;  /* 0x000000baf008723c */ /* 0x040fe20000001808 */
[----:B------:R-:W3:Y:S07]  /*6e20*/  LDSM.16.M88.4 R184, [R0+0x17900] ;  /* 0x0179000000b8783b */ /* 0x000eee0000000200 */
[C---:B--2---:R-:W-:Y:S08]  /*6e30*/  HMMA.16816.F32 R12, R240.reuse, R180, R12 ;  /* 0x000000b4f00c723c */ /* 0x044ff0000000180c */
[C---:B------:R-:W-:Y:S01]  /*6e40*/  HMMA.16816.F32 R16, R240.reuse, R182, R16 ;  /* 0x000000b6f010723c */ /* 0x040fe20000001810 */
[----:B------:R-:W2:Y:S07]  /*6e50*/  LDSM.16.M88.4 R180, [R250+0x6000] ;  /* 0x00600000fab4783b */ /* 0x000eae0000000200 */
[C---:B-1----:R-:W-:Y:S08]  /*6e60*/  HMMA.16816.F32 R20, R240.reuse, R176, R20 ;  /* 0x000000b0f014723c */ /* 0x042ff00000001814 */
[C---:B------:R-:W-:Y:S01]  /*6e70*/  HMMA.16816.F32 R24, R240.reuse, R178, R24 ;  /* 0x000000b2f018723c */ /* 0x040fe20000001818 */
[----:B------:R-:W1:Y:S07]  /*6e80*/  LDSM.16.M88.4 R176, [R250+0x6800] ;  /* 0x00680000fab0783b */ /* 0x000e6e0000000200 */
[C---:B---3--:R-:W-:Y:S08]  /*6e90*/  HMMA.16816.F32 R28, R240.reuse, R184, R28 ;  /* 0x000000b8f01c723c */ /* 0x048ff0000000181c */
[----:B------:R-:W-:Y:S08]  /*6ea0*/  HMMA.16816.F32 R32, R240, R186, R32 ;  /* 0x000000baf020723c */ /* 0x000ff00000001820 */
[C---:B--2---:R-:W-:Y:S08]  /*6eb0*/  HMMA.16816.F32 R4, R244.reuse, R180, R4 ;  /* 0x000000b4f404723c */ /* 0x044ff00000001804 */
[C---:B------:R-:W-:Y:S08]  /*6ec0*/  HMMA.16816.F32 R8, R244.reuse, R182, R8 ;  /* 0x000000b6f408723c */ /* 0x040ff00000001808 */
[C---:B-1----:R-:W-:Y:S08]  /*6ed0*/  HMMA.16816.F32 R12, R244.reuse, R176, R12 ;  /* 0x000000b0f40c723c */ /* 0x042ff0000000180c */
[----:B------:R-:W-:Y:S01]  /*6ee0*/  FMUL.FTZ R6, R6, c[0x0][0x320] ;  /* 0x0000c80006067a20 */ /* 0x000fe20000410000 */
[C---:B------:R-:W-:Y:S03]  /*6ef0*/  HMMA.16816.F32 R16, R244.reuse, R178, R16 ;  /* 0x000000b2f410723c */ /* 0x040fe60000001810 */
[----:B------:R-:W1:Y:S01]  /*6f00*/  MUFU.TANH R2, R6 ;  /* 0x0000000600027308 */ /* 0x000e620000002400 */
[----:B------:R-:W-:Y:S02]  /*6f10*/  FMUL.FTZ R7, R7, c[0x0][0x320] ;  /* 0x0000c80007077a20 */ /* 0x000fe40000410000 */
[----:B------:R-:W-:Y:S02]  /*6f20*/  FMUL.FTZ R4, R4, c[0x0][0x320] ;  /* 0x0000c80004047a20 */ /* 0x000fe40000410000 */
[----:B------:R-:W-:Y:S04]  /*6f30*/  FMUL.FTZ R5, R5, c[0x0][0x320] ;  /* 0x0000c80005057a20 */ /* 0x000fe80000410000 */
[----:B------:R-:W-:Y:S01]  /*6f40*/  FMUL.FTZ R8, R8, c[0x0][0x320] ;  /* 0x0000c80008087a20 */ /* 0x000fe20000410000 */
[----:B------:R-:W2:Y:S01]  /*6f50*/  MUFU.TANH R0, R7 ;  /* 0x0000000700007308 */ /* 0x000ea20000002400 */
[----:B------:R-:W-:Y:S02]  /*6f60*/  FMUL.FTZ R9, R9, c[0x0][0x320] ;  /* 0x0000c80009097a20 */ /* 0x000fe40000410000 */
[----:B------:R-:W-:Y:S02]  /*6f70*/  FMUL.FTZ R10, R10, c[0x0][0x320] ;  /* 0x0000c8000a0a7a20 */ /* 0x000fe40000410000 */
[----:B------:R-:W-:Y:S02]  /*6f80*/  FMUL.FTZ R11, R11, c[0x0][0x320] ;  /* 0x0000c8000b0b7a20 */ /* 0x000fe40000410000 */
[----:B------:R-:W-:Y:S02]  /*6f90*/  FMUL.FTZ R13, R13, c[0x0][0x320] ;  /* 0x0000c8000d0d7a20 */ /* 0x000fe40000410000 */
[----:B------:R-:W-:Y:S01]  /*6fa0*/  FMUL.FTZ R14, R14, c[0x0][0x320] ;  /* 0x0000c8000e0e7a20 */ /* 0x000fe20000410000 */
[----:B------:R-:W-:Y:S01]  /*6fb0*/  MUFU.TANH R184, R4 ;  /* 0x0000000400b87308 */ /* 0x000fe20000002400 */
[----:B------:R-:W-:Y:S02]  /*6fc0*/  FMUL.FTZ R15, R15, c[0x0][0x320] ;  /* 0x0000c8000f0f7a20 */ /* 0x000fe40000410000 */
[----:B------:R-:W-:Y:S01]  /*6fd0*/  FMUL.FTZ R16, R16, c[0x0][0x320] ;  /* 0x0000c80010107a20 */ /* 0x000fe20000410000 */
[----:B-1----:R-:W-:Y:S01]  /*6fe0*/  STL [R1+0x48], R2 ;  /* 0x0000480201007387 */ /* 0x002fe20000100800 */
[----:B------:R-:W-:Y:S02]  /*6ff0*/  FMUL.FTZ R17, R17, c[0x0][0x320] ;  /* 0x0000c80011117a20 */ /* 0x000fe40000410000 */
[----:B------:R-:W-:Y:S02]  /*7000*/  FMUL.FTZ R18, R18, c[0x0][0x320] ;  /* 0x0000c80012127a20 */ /* 0x000fe40000410000 */
[----:B------:R-:W-:Y:S01]  /*7010*/  FMUL.FTZ R19, R19, c[0x0][0x320] ;  /* 0x0000c80013137a20 */ /* 0x000fe20000410000 */
[----:B------:R1:W-:Y:S01]  /*7020*/  MUFU.TANH R186, R5 ;  /* 0x0000000500ba7308 */ /* 0x0003e20000002400 */
[----:B------:R-:W-:Y:S01]  /*7030*/  FMUL.FTZ R12, R12, c[0x0][0x320] ;  /* 0x0000c8000c0c7a20 */ /* 0x000fe20000410000 */
[----:B--2---:R2:W-:Y:S08]  /*7040*/  STL [R1+0x50], R0 ;  /* 0x0000500001007387 */ /* 0x0045f00000100800 */
[----:B------:R-:W-:Y:S10]  /*7050*/  MUFU.TANH R185, R8 ;  /* 0x0000000800b97308 */ /* 0x000ff40000002400 */
[----:B------:R-:W-:Y:S01]  /*7060*/  MUFU.TANH R183, R9 ;  /* 0x0000000900b77308 */ /* 0x000fe20000002400 */
[----:B-1----:R-:W1:Y:S09]  /*7070*/  LDSM.16.M88.4 R4, [R250+0x7000] ;  /* 0x00700000fa04783b */ /* 0x002e720000000200 */
[----:B--2---:R-:W2:Y:S10]  /*7080*/  MUFU.TANH R0, R10 ;  /* 0x0000000a00007308 */ /* 0x004eb40000002400 */
[----:B------:R3:W4:Y:S10]  /*7090*/  MUFU.TANH R191, R11 ;  /* 0x0000000b00bf7308 */ /* 0x0007340000002400 */
[----:B------:R-:W4:Y:S01]  /*70a0*/  MUFU.TANH R181, R13 ;  /* 0x0000000d00b57308 */ /* 0x000f220000002400 */
[----:B--2---:R-:W-:Y:S09]  /*70b0*/  STL [R1+0x4c], R0 ;  /* 0x00004c0001007387 */ /* 0x004ff20000100800 */
[----:B------:R-:W2:Y:S01]  /*70c0*/  MUFU.TANH R190, R14 ;  /* 0x0000000e00be7308 */ /* 0x000ea20000002400 */
[----:B---3--:R-:W3:Y:S01]  /*70d0*/  LDSM.16.M88.4 R8, [R250+0x7800] ;  /* 0x00780000fa08783b */ /* 0x008ee20000000200 */
[----:B------:R-:W-:Y:S08]  /*70e0*/  DEPBAR.LE SB0, 0x0 ;  /* 0x000080000000791a */ /* 0x000ff00000000000 */
[----:B------:R-:W2:Y:S01]  /*70f0*/  MUFU.TANH R189, R15 ;  /* 0x0000000f00bd7308 */ /* 0x000ea20000002400 */
[----:B------:R-:W-:Y:S01]  /*7100*/  BAR.SYNC.DEFER_BLOCKING 0x0 ;  /* 0x0000000000007b1d */ /* 0x000fe20000010000 */
[C---:B-1----:R-:W-:Y:S08]  /*7110*/  HMMA.16816.F32 R20, R244.reuse, R4, R20 ;  /* 0x00000004f414723c */ /* 0x042ff00000001814 */
[----:B------:R-:W1:Y:S01]  /*7120*/  MUFU.TANH R178, R16 ;  /* 0x0000001000b27308 */ /* 0x000e620000002400 */
[C---:B------:R-:W-:Y:S09]  /*7130*/  HMMA.16816.F32 R24, R244.reuse, R6, R24 ;  /* 0x00000006f418723c */ /* 0x040ff20000001818 */
[----:B------:R5:W1:Y:S06]  /*7140*/  MUFU.TANH R177, R17 ;  /* 0x0000001100b17308 */ /* 0x000a6c0000002400 */
[----:B------:R-:W-:Y:S02]  /*7150*/  FMUL.FTZ R20, R20, c[0x0][0x320] ;  /* 0x0000c80014147a20 */ /* 0x000fe40000410000 */
[----:B------:R-:W-:Y:S02]  /*7160*/  FMUL.FTZ R22, R22, c[0x0][0x320] ;  /* 0x0000c80016167a20 */ /* 0x000fe40000410000 */
[----:B------:R1:W1:Y:S01]  /*7170*/  MUFU.TANH R188, R18 ;  /* 0x0000001200bc7308 */ /* 0x0002620000002400 */
[----:B------:R-:W-:Y:S02]  /*7180*/  FMUL.FTZ R23, R23, c[0x0][0x320] ;  /* 0x0000c80017177a20 */ /* 0x000fe40000410000 */
[----:B------:R-:W-:Y:S01]  /*7190*/  FMUL.FTZ R21, R21, c[0x0][0x320] ;  /* 0x0000c80015157a20 */ /* 0x000fe20000410000 */
[C---:B---3--:R-:W-:Y:S06]  /*71a0*/  HMMA.16816.F32 R28, R244.reuse, R8, R28 ;  /* 0x00000008f41c723c */ /* 0x048fec000000181c */
[----:B------:R3:W2:Y:S02]  /*71b0*/  MUFU.TANH R187, R19 ;  /* 0x0000001300bb7308 */ /* 0x0006a40000002400 */
[----:B------:R-:W-:Y:S04]  /*71c0*/  HMMA.16816.F32 R32, R244, R10, R32 ;  /* 0x0000000af420723c */ /* 0x000fe80000001820 */
[----:B-----5:R-:W-:Y:S04]  /*71d0*/  FMUL.FTZ R17, R25, c[0x0][0x320] ;  /* 0x0000c80019117a20 */ /* 0x020fe80000410000 */
[----:B------:R5:W2:Y:S08]  /*71e0*/  MUFU.TANH R176, R20 ;  /* 0x0000001400b07308 */ /* 0x000ab00000002400 */
[----:B------:R-:W-:Y:S02]  /*71f0*/  FMUL.FTZ R16, R28, c[0x0][0x320] ;  /* 0x0000c8001c107a20 */ /* 0x000fe40000410000 */
[----:B------:R2:W2:Y:S01]  /*7200*/  MUFU.TANH R180, R22 ;  /* 0x0000001600b47308 */ /* 0x0004a20000002400 */
[----:B------:R-:W-:Y:S02]  /*7210*/  FMUL.FTZ R15, R29, c[0x0][0x320] ;  /* 0x0000c8001d0f7a20 */ /* 0x000fe40000410000 */
[----:B-1----:R-:W-:Y:S02]  /*7220*/  FMUL.FTZ R18, R31, c[0x0][0x320] ;  /* 0x0000c8001f127a20 */ /* 0x002fe40000410000 */
[----:B---3--:R-:W-:Y:S02]  /*7230*/  FMUL.FTZ R19, R24, c[0x0][0x320] ;  /* 0x0000c80018137a20 */ /* 0x008fe40000410000 */
[----:B------:R-:W-:Y:S02]  /*7240*/  FMUL.FTZ R14, R32, c[0x0][0x320] ;  /* 0x0000c800200e7a20 */ /* 0x000fe40000410000 */
[----:B------:R-:W-:Y:S01]  /*7250*/  FMUL.FTZ R13, R33, c[0x0][0x320] ;  /* 0x0000c800210d7a20 */ /* 0x000fe20000410000 */
[----:B------:R1:W3:Y:S01]  /*7260*/  MUFU.TANH R179, R23 ;  /* 0x0000001700b37308 */ /* 0x0002e20000002400 */
[----:B------:R-:W-:Y:S02]  /*7270*/  FMUL.FTZ R4, R34, c[0x0][0x320] ;  /* 0x0000c80022047a20 */ /* 0x000fe40000410000 */
[----:B------:R-:W-:Y:S02]  /*7280*/  FMUL.FTZ R0, R35, c[0x0][0x320] ;  /* 0x0000c80023007a20 */ /* 0x000fe40000410000 */
[----:B-----5:R-:W-:Y:S05]  /*7290*/  FMUL.FTZ R20, R30, c[0x0][0x320] ;  /* 0x0000c8001e147a20 */ /* 0x020fea0000410000 */
[----:B------:R3:W3:Y:S01]  /*72a0*/  MUFU.TANH R182, R12 ;  /* 0x0000000c00b67308 */ /* 0x0006e20000002400 */
[----:B--2---:R-:W-:Y:S09]  /*72b0*/  FMUL.FTZ R22, R27, c[0x0][0x320] ;  /* 0x0000c8001b167a20 */ /* 0x004ff20000410000 */
[----:B------:R-:W2:Y:S01]  /*72c0*/  MUFU.TANH R21, R21 ;  /* 0x0000001500157308 */ /* 0x000ea20000002400 */
[----:B-1----:R-:W-:Y:S09]  /*72d0*/  FMUL.FTZ R23, R26, c[0x0][0x320] ;  /* 0x0000c8001a177a20 */ /* 0x002ff20000410000 */
[----:B------:R-:W1:Y:S10]  /*72e0*/  MUFU.TANH R19, R19 ;  /* 0x0000001300137308 */ /* 0x000e740000002400 */
        /* <DEDUP_REMOVED lines=10> */
[----:B------:R1:W1:Y:S02]  /*7390*/  MUFU.TANH R3, R0 ;  /* 0x0000000000037308 */ /* 0x0002640000002400 */
[----:B-1234-:R-:W-:-:S05]  /*73a0*/  @P0 BRA `(.L_x_5) ;  /* 0xffffe5d000000947 */ /* 0x01efca000383ffff */
.L_x_4:
[----:B----4-:R-:W2:Y:S01]  /*73b0*/  LDL.LU R9, [R1+0x64] ;  /* 0x0000640001097983 */ /* 0x010ea20000300800 */
[----:B------:R-:W-:Y:S01]  /*73c0*/  FMNMX.FTZ R132, R184, R133, !PT ;  /* 0x00000085b8847209 */ /* 0x000fe20007810000 */
[----:B------:R-:W-:Y:S01]  /*73d0*/  UIADD3 UR4, UR8, -0x1, URZ ;  /* 0xffffffff08047890 */ /* 0x000fe2000fffe03f */
[----:B------:R-:W-:Y:S01]  /*73e0*/  ISETP.LT.AND P0, PT, RZ, UR8, PT ;  /* 0x00000008ff007c0c */ /* 0x000fe2000bf01270 */
[----:B------:R-:W3:Y:S01]  /*73f0*/  LDL.LU R8, [R1+0x48] ;  /* 0x0000480001087983 */ /* 0x000ee20000300800 */
[----:B------:R-:W-:Y:S03]  /*7400*/  FMNMX.FTZ R132, R186, R132, !PT ;  /* 0x00000084ba847209 */ /* 0x000fe60007810000 */
[----:B------:R-:W4:Y:S01]  /*7410*/  LDL.LU R12, [R1+0x50] ;  /* 0x00005000010c7983 */ /* 0x000f220000300800 */
[----:B------:R-:W-:Y:S01]  /*7420*/  FMNMX.FTZ R132, R185, R132, !PT ;  /* 0x00000084b9847209 */ /* 0x000fe20007810000 */
[----:B------:R-:W-:Y:S02]  /*7430*/  UMOV UR8, UR4 ;  /* 0x0000000400087c82 */ /* 0x000fe40008000000 */
[----:B------:R-:W5:Y:S01]  /*7440*/  LDL.LU R10, [R1+0x4c] ;  /* 0x00004c00010a7983 */ /* 0x000f620000300800 */
[----:B------:R-:W-:Y:S03]  /*7450*/  FMNMX.FTZ R132, R183, R132, !PT ;  /* 0x00000084b7847209 */ /* 0x000fe60007810000 */
[----:B------:R-:W0:Y:S01]  /*7460*/  LDGDEPBAR ;  /* 0x00000000000079af */ /* 0x000e220000000000 */
[----:B------:R-:W-:Y:S04]  /*7470*/  FMNMX.FTZ R132, R182, R132, !PT ;  /* 0x00000084b6847209 */ /* 0x000fe80007810000 */
        /* <DEDUP_REMOVED lines=10> */
[----:B------:R-:W-:Y:S05]  /*7520*/  FMNMX.FTZ R132, R13, R132, !PT ;  /* 0x000000840d847209 */ /* 0x000fea0007810000 */
[----:B------:R-:W1:Y:S02]  /*7530*/  SHFL.BFLY PT, R0, R132, 0x2, 0x1f ;  /* 0x0c401f0084007f89 */ /* 0x000e6400000e0000 */
[----:B-1----:R-:W-:Y:S06]  /*7540*/  FMNMX.FTZ R132, R132, R0, !PT ;  /* 0x0000000084847209 */ /* 0x002fec0007810000 */
[----:B------:R-:W1:Y:S02]  /*7550*/  SHFL.BFLY PT, R0, R132, 0x1, 0x1f ;  /* 0x0c201f0084007f89 */ /* 0x000e6400000e0000 */
[----:B-1----:R-:W-:Y:S05]  /*7560*/  FMNMX.FTZ R132, R132, R0, !PT ;  /* 0x0000000084847209 */ /* 0x002fea0007810000 */
[C---:B------:R-:W-:Y:S02]  /*7570*/  FADD.FTZ R0, -R132.reuse, R133 ;  /* 0x0000008584007221 */ /* 0x040fe40000010100 */
[----:B------:R-:W-:Y:S02]  /*7580*/  FMUL.FTZ R2, R132, c[0x0][0x2d0] ;  /* 0x0000b40084027a20 */ /* 0x000fe40000410000 */
[----:B------:R-:W-:Y:S02]  /*7590*/  FMUL.FTZ R0, R0, c[0x0][0x2d0] ;  /* 0x0000b40000007a20 */ /* 0x000fe40000410000 */
[--C-:B------:R-:W-:Y:S02]  /*75a0*/  FFMA.FTZ R184, R184, c[0x0][0x2d0], -R2.reuse ;  /* 0x0000b400b8b87a23 */ /* 0x100fe40000010802 */
[--C-:B------:R-:W-:Y:S01]  /*75b0*/  FFMA.FTZ R26, R176, c[0x0][0x2d0], -R2.reuse ;  /* 0x0000b400b01a7a23 */ /* 0x100fe20000010802 */
[----:B------:R-:W1:Y:S01]  /*75c0*/  MUFU.EX2 R6, R0 ;  /* 0x0000000000067308 */ /* 0x000e620000000800 */
[--C-:B------:R-:W-:Y:S02]  /*75d0*/  FFMA.FTZ R5, R186, c[0x0][0x2d0], -R2.reuse ;  /* 0x0000b400ba057a23 */ /* 0x100fe40000010802 */
[--C-:B------:R-:W-:Y:S02]  /*75e0*/  FFMA.FTZ R7, R185, c[0x0][0x2d0], -R2.reuse ;  /* 0x0000b400b9077a23 */ /* 0x100fe40000010802 */
[--C-:B------:R-:W-:Y:S02]  /*75f0*/  FFMA.FTZ R183, R183, c[0x0][0x2d0], -R2.reuse ;  /* 0x0000b400b7b77a23 */ /* 0x100fe40000010802 */
[--C-:B------:R-:W-:Y:S02]  /*7600*/  FFMA.FTZ R186, R182, c[0x0][0x2d0], -R2.reuse ;  /* 0x0000b400b6ba7a23 */ /* 0x100fe40000010802 */
[--C-:B------:R-:W-:Y:S01]  /*7610*/  FFMA.FTZ R182, R178, c[0x0][0x2d0], -R2.reuse ;  /* 0x0000b400b2b67a23 */ /* 0x100fe20000010802 */
[----:B------:R-:W2:Y:S01]  /*7620*/  MUFU.EX2 R176, R184 ;  /* 0x000000b800b07308 */ /* 0x000ea20000000800 */
        /* <DEDUP_REMOVED lines=9> */
[----:B------:R-:W-:Y:S02]  /*76c0*/  FFMA.FTZ R11, R19, c[0x0][0x2d0], -R2 ;  /* 0x0000b400130b7a23 */ /* 0x000fe40000010802 */
[C---:B-1----:R-:W-:Y:S01]  /*76d0*/  FMUL.FTZ R32, R6.reuse, R136 ;  /* 0x0000008806207220 */ /* 0x042fe20000410000 */
[----:B------:R-:W1:Y:S01]  /*76e0*/  MUFU.EX2 R7, R7 ;  /* 0x0000000700077308 */ /* 0x000e620000000800 */
[C---:B------:R-:W-:Y:S02]  /*76f0*/  FMUL.FTZ R33, R6.reuse, R137 ;  /* 0x0000008906217220 */ /* 0x040fe40000410000 */
[C---:B------:R-:W-:Y:S01]  /*7700*/  FMUL.FTZ R13, R6.reuse, R157 ;  /* 0x0000009d060d7220 */ /* 0x040fe20000410000 */
[----:B------:R-:W-:Y:S01]  /*7710*/  MOV R157, R28 ;  /* 0x0000001c009d7202 */ /* 0x000fe20000000f00 */
[C---:B------:R-:W-:Y:S02]  /*7720*/  FMUL.FTZ R28, R6.reuse, R140 ;  /* 0x0000008c061c7220 */ /* 0x040fe40000410000 */
[C---:B------:R-:W-:Y:S02]  /*7730*/  FMUL.FTZ R16, R6.reuse, R152 ;  /* 0x0000009806107220 */ /* 0x040fe40000410000 */
[C---:B------:R-:W-:Y:S01]  /*7740*/  FMUL.FTZ R17, R6.reuse, R153 ;  /* 0x0000009906117220 */ /* 0x040fe20000410000 */
[----:B------:R-:W1:Y:S01]  /*7750*/  MUFU.EX2 R178, R183 ;  /* 0x000000b700b27308 */ /* 0x000e620000000800 */
[----:B------:R-:W-:Y:S01]  /*7760*/  MOV R153, R29 ;  /* 0x0000001d00997202 */ /* 0x000fe20000000f00 */
[C---:B------:R-:W-:Y:S02]  /*7770*/  FMUL.FTZ R29, R6.reuse, R141 ;  /* 0x0000008d061d7220 */ /* 0x040fe40000410000 */
[C---:B------:R-:W-:Y:S01]  /*7780*/  FMUL.FTZ R21, R6.reuse, R149 ;  /* 0x0000009506157220 */ /* 0x040fe20000410000 */
[----:B------:R-:W-:Y:S01]  /*7790*/  MOV R149, R31 ;  /* 0x0000001f00957202 */ /* 0x000fe20000000f00 */
[C---:B------:R-:W-:Y:S02]  /*77a0*/  FMUL.FTZ R36, R6.reuse, R36 ;  /* 0x0000002406247220 */ /* 0x040fe40000410000 */
        /* <DEDUP_REMOVED lines=47> */
[----:B--2---:R-:W-:Y:S01]  /*7aa0*/  FFMA.FTZ R0, R6, R9, R176 ;  /* 0x0000000906007223 */ /* 0x004fe200000100b0 */
[C---:B------:R-:W-:Y:S01]  /*7ab0*/  F2FP.PACK_AB R176, R5.reuse, R176 ;  /* 0x000000b005b0723e */ /* 0x040fe200000000ff */
[----:B------:R-:W2:Y:S02]  /*7ac0*/  LDL.LU R9, [R1+0x84] ;  /* 0x0000840001097983 */ /* 0x000ea40000300800 */
[----:B------:R-:W-:Y:S04]  /*7ad0*/  FADD.FTZ R0, R5, R0 ;  /* 0x0000000005007221 */ /* 0x000fe80000010000 */
[----:B-1----:R-:W-:Y:S04]  /*7ae0*/  FADD.FTZ R0, R7, R0 ;  /* 0x0000000007007221 */ /* 0x002fe80000010000 */
[----:B------:R-:W-:Y:S01]  /*7af0*/  FADD.FTZ R183, R178, R0 ;  /* 0x00000000b2b77221 */ /* 0x000fe20000010000 */
[----:B---3--:R-:W-:Y:S02]  /*7b00*/  FMNMX.FTZ R0, R8, R134, !PT ;  /* 0x0000008608007209 */ /* 0x008fe40007810000 */
[----:B------:R-:W-:Y:S02]  /*7b10*/  F2FP.PACK_AB R178, R178, R7 ;  /* 0x00000007b2b2723e */ /* 0x000fe400000000ff */
[----:B----4-:R-:W-:Y:S04]  /*7b20*/  FMNMX.FTZ R0, R12, R0, !PT ;  /* 0x000000000c007209 */ /* 0x010fe80007810000 */
[----:B-----5:R-:W-:Y:S04]  /*7b30*/  FMNMX.FTZ R0, R10, R0, !PT ;  /* 0x000000000a007209 */ /* 0x020fe80007810000 */
        /* <DEDUP_REMOVED lines=18> */
[----:B------:R-:W-:Y:S01]  /*7c60*/  FMUL.FTZ R5, R2, c[0x0][0x2d0] ;  /* 0x0000b40002057a20 */ /* 0x000fe20000410000 */
[----:B------:R-:W-:Y:S01]  /*7c70*/  MUFU.EX2 R134, R181 ;  /* 0x000000b500867308 */ /* 0x000fe20000000800 */
[----:B------:R-:W-:Y:S02]  /*7c80*/  FMUL.FTZ R0, R0, c[0x0][0x2d0] ;  /* 0x0000b40000007a20 */ /* 0x000fe40000410000 */
[--C-:B------:R-:W-:Y:S02]  /*7c90*/  FFMA.FTZ R8, R8, c[0x0][0x2d0], -R5.reuse ;  /* 0x0000b40008087a23 */ /* 0x100fe40000010805 */
[--C-:B------:R-:W-:Y:S02]  /*7ca0*/  FFMA.FTZ R7, R12, c[0x0][0x2d0], -R5.reuse ;  /* 0x0000b4000c077a23 */ /* 0x100fe40000010805 */
        /* <DEDUP_REMOVED lines=8> */
[----:B------:R-:W-:Y:S01]  /*7d30*/  MUFU.EX2 R8, R8 ;  /* 0x0000000800087308 */ /* 0x000fe20000000800 */
[--C-:B------:R-:W-:Y:S02]  /*7d40*/  FFMA.FTZ R14, R22, c[0x0][0x2d0], -R5.reuse ;  /* 0x0000b400160e7a23 */ /* 0x100fe40000010805 */
[--C-:B------:R-:W-:Y:S02]  /*7d50*/  FFMA.FTZ R18, R18, c[0x0][0x2d0], -R5.reuse ;  /* 0x0000b40012127a23 */ /* 0x100fe40000010805 */
[--C-:B------:R-:W-:Y:S02]  /*7d60*/  FFMA.FTZ R19, R4, c[0x0][0x2d0], -R5.reuse ;  /* 0x0000b40004137a23 */ /* 0x100fe40000010805 */
[C---:B------:R-:W-:Y:S01]  /*7d70*/  FMUL.FTZ R4, R6.reuse, R164 ;  /* 0x000000a406047220 */ /* 0x040fe20000410000 */
[----:B------:R-:W-:Y:S01]  /*7d80*/  MOV R164, R15 ;  /* 0x0000000f00a47202 */ /* 0x000fe20000000f00 */
[C---:B------:R-:W-:Y:S01]  /*7d90*/  FMUL.FTZ R12, R6.reuse, R156 ;  /* 0x0000009c060c7220 */ /* 0x040fe20000410000 */
[----:B------:R-:W3:Y:S01]  /*7da0*/  MUFU.EX2 R7, R7 ;  /* 0x0000000700077308 */ /* 0x000ee20000000800 */
[C---:B------:R-:W-:Y:S01]  /*7db0*/  FMUL.FTZ R20, R6.reuse, R148 ;  /* 0x0000009406147220 */ /* 0x040fe20000410000 */
[----:B------:R-:W-:Y:S01]  /*7dc0*/  MOV R156, R25 ;  /* 0x00000019009c7202 */ /* 0x000fe20000000f00 */
[----:B------:R-:W-:Y:S01]  /*7dd0*/  FMUL.FTZ R25, R6, R145 ;  /* 0x0000009106197220 */ /* 0x000fe20000410000 */
[----:B------:R-:W-:Y:S01]  /*7de0*/  MOV R148, R11 ;  /* 0x0000000b00947202 */ /* 0x000fe20000000f00 */
[C---:B-1----:R-:W-:Y:S02]  /*7df0*/  FMUL.FTZ R34, R0.reuse, R138 ;  /* 0x0000008a00227220 */ /* 0x042fe40000410000 */
[----:B------:R-:W-:Y:S02]  /*7e00*/  FMUL.FTZ R35, R0, R139 ;  /* 0x0000008b00237220 */ /* 0x000fe40000410000 */
[----:B------:R-:W1:Y:S01]  /*7e10*/  LDSM.16.MT88.4 R136, [R248+0x100] ;  /* 0x00010000f888783b */ /* 0x000e620000004200 */
[----:B------:R-:W4:Y:S01]  /*7e20*/  MUFU.EX2 R179, R133 ;  /* 0x0000008500b37308 */ /* 0x000f220000000800 */
[--C-:B------:R-:W-:Y:S02]  /*7e30*/  FFMA.FTZ R190, R190, c[0x0][0x2d0], -R5.reuse ;  /* 0x0000b400bebe7a23 */ /* 0x100fe40000010805 */
[--C-:B------:R-:W-:Y:S02]  /*7e40*/  FFMA.FTZ R189, R189, c[0x0][0x2d0], -R5.reuse ;  /* 0x0000b400bdbd7a23 */ /* 0x100fe40000010805 */
[--C-:B------:R-:W-:Y:S02]  /*7e50*/  FFMA.FTZ R188, R188, c[0x0][0x2d0], -R5.reuse ;  /* 0x0000b400bcbc7a23 */ /* 0x100fe40000010805 */
[----:B------:R-:W-:Y:S02]  /*7e60*/  FFMA.FTZ R187, R187, c[0x0][0x2d0], -R5 ;  /* 0x0000b400bbbb7a23 */ /* 0x000fe40000010805 */
[----:B------:R-:W-:Y:S01]  /*7e70*/  FMUL.FTZ R5, R6, R165 ;  /* 0x000000a506057220 */ /* 0x000fe20000410000 */
[----:B------:R-:W5:Y:S01]  /*7e80*/  MUFU.EX2 R191, R191 ;  /* 0x000000bf00bf7308 */ /* 0x000f620000000800 */
[C---:B------:R-:W-:Y:S01]  /*7e90*/  FMUL.FTZ R11, R0.reuse, R163 ;  /* 0x000000a3000b7220 */ /* 0x040fe20000410000 */
[----:B------:R-:W-:Y:S01]  /*7ea0*/  MOV R165, R19 ;  /* 0x0000001300a57202 */ /* 0x000fe20000000f00 */
[C---:B------:R-:W-:Y:S01]  /*7eb0*/  FMUL.FTZ R15, R0.reuse, R159 ;  /* 0x0000009f000f7220 */ /* 0x040fe20000410000 */
[C---:B---3--:R-:W-:Y:S01]  /*7ec0*/  F2FP.PACK_AB R177, R7.reuse, R8 ;  /* 0x0000000807b1723e */ /* 0x048fe200000000ff */
[C---:B------:R-:W-:Y:S01]  /*7ed0*/  FMUL.FTZ R19, R0.reuse, R155 ;  /* 0x0000009b00137220 */ /* 0x040fe20000410000 */
[----:B------:R-:W-:Y:S01]  /*7ee0*/  MOV R163, R27 ;  /* 0x0000001b00a37202 */ /* 0x000fe20000000f00 */
[C---:B------:R-:W-:Y:S02]  /*7ef0*/  FMUL.FTZ R22, R0.reuse, R150 ;  /* 0x0000009600167220 */ /* 0x040fe40000410000 */
[C---:B------:R-:W-:Y:S01]  /*7f00*/  FMUL.FTZ R23, R0.reuse, R151 ;  /* 0x0000009700177220 */ /* 0x040fe20000410000 */
[----:B------:R-:W-:Y:S01]  /*7f10*/  MUFU.EX2 R148, R148 ;  /* 0x0000009400947308 */ /* 0x000fe20000000800 */
[C---:B------:R-:W-:Y:S02]  /*7f20*/  FMUL.FTZ R27, R0.reuse, R147 ;  /* 0x00000093001b7220 */ /* 0x040fe40000410000 */
[C---:B------:R-:W-:Y:S02]  /*7f30*/  FMUL.FTZ R31, R0.reuse, R143 ;  /* 0x0000008f001f7220 */ /* 0x040fe40000410000 */
[C---:B------:R-:W-:Y:S02]  /*7f40*/  FMUL.FTZ R38, R0.reuse, R38 ;  /* 0x0000002600267220 */ /* 0x040fe40000410000 */
[C---:B------:R-:W-:Y:S02]  /*7f50*/  FMUL.FTZ R39, R0.reuse, R39 ;  /* 0x0000002700277220 */ /* 0x040fe40000410000 */
[C---:B------:R-:W-:Y:S01]  /*7f60*/  FMUL.FTZ R42, R0.reuse, R42 ;  /* 0x0000002a002a7220 */ /* 0x040fe20000410000 */
[----:B------:R-:W3:Y:S01]  /*7f70*/  MUFU.EX2 R133, R186 ;  /* 0x000000ba00857308 */ /* 0x000ee20000000800 */
[C---:B------:R-:W-:Y:S02]  /*7f80*/  FMUL.FTZ R43, R0.reuse, R43 ;  /* 0x0000002b002b7220 */ /* 0x040fe40000410000 */
[C---:B------:R-:W-:Y:S02]  /*7f90*/  FMUL.FTZ R46, R0.reuse, R46 ;  /* 0x0000002e002e7220 */ /* 0x040fe40000410000 */
[C---:B------:R-:W-:Y:S02]  /*7fa0*/  FMUL.FTZ R47, R0.reuse, R47 ;  /* 0x0000002f002f7220 */ /* 0x040fe40000410000 */
        /* <DEDUP_REMOVED lines=47> */
[----:B--2---:R-:W-:Y:S02]  /*82a0*/  FFMA.FTZ R3, R0, R9, R8 ;  /* 0x0000000900037223 */ /* 0x004fe40000010008 */
[C---:B------:R-:W-:Y:S01]  /*82b0*/  FMUL.FTZ R8, R6.reuse, R160 ;  /* 0x000000a006087220 */ /* 0x040fe20000410000 */
[----:B------:R-:W-:Y:S01]  /*82c0*/  MOV R160, R18 ;  /* 0x0000001200a07202 */ /* 0x000fe20000000f00 */
[----:B------:R-:W-:Y:S02]  /*82d0*/  FADD.FTZ R3, R7, R3 ;  /* 0x0000000307037221 */ /* 0x000fe40000010000 */
[C---:B------:R-:W-:Y:S01]  /*82e0*/  FMUL.FTZ R9, R6.reuse, R161 ;  /* 0x000000a106097220 */ /* 0x040fe20000410000 */
[----:B------:R-:W-:Y:S01]  /*82f0*/  MOV R161, R24 ;  /* 0x0000001800a17202 */ /* 0x000fe20000000f00 */
[----:B----4-:R-:W-:Y:S01]  /*8300*/  FADD.FTZ R152, R179, R3 ;  /* 0x00000003b3987221 */ /* 0x010fe20000010000 */
[----:B-----5:R-:W-:Y:S01]  /*8310*/  F2FP.PACK_AB R179, R191, R179 ;  /* 0x000000b3bfb3723e */ /* 0x020fe200000000ff */
[----:B------:R-:W-:Y:S01]  /*8320*/  FMUL.FTZ R24, R6, R144 ;  /* 0x0000009006187220 */ /* 0x000fe20000410000 */
[----:B------:R-:W-:Y:S01]  /*8330*/  MUFU.EX2 R181, R161 ;  /* 0x000000a100b57308 */ /* 0x000fe20000000800 */
[C---:B------:R-:W-:Y:S01]  /*8340*/  FMUL.FTZ R6, R0.reuse, R166 ;  /* 0x000000a600067220 */ /* 0x040fe20000410000 */
[----:B------:R-:W-:Y:S01]  /*8350*/  MOV R166, R14 ;  /* 0x0000000e00a67202 */ /* 0x000fe20000000f00 */
[C---:B------:R-:W-:Y:S01]  /*8360*/  FMUL.FTZ R7, R0.reuse, R167 ;  /* 0x000000a700077220 */ /* 0x040fe20000410000 */
[----:B------:R-:W-:Y:S01]  /*8370*/  MOV R167, R10 ;  /* 0x0000000a00a77202 */ /* 0x000fe20000000f00 */
[C---:B------:R-:W-:Y:S02]  /*8380*/  FMUL.FTZ R18, R0.reuse, R154 ;  /* 0x0000009a00127220 */ /* 0x040fe40000410000 */
[C---:B------:R-:W-:Y:S01]  /*8390*/  FMUL.FTZ R10, R0.reuse, R162 ;  /* 0x000000a2000a7220 */ /* 0x040fe20000410000 */
[----:B------:R-:W-:Y:S01]  /*83a0*/  MOV R162, R30 ;  /* 0x0000001e00a27202 */ /* 0x000fe20000000f00 */
[C---:B------:R-:W-:Y:S01]  /*83b0*/  FMUL.FTZ R30, R0.reuse, R142 ;  /* 0x0000008e001e7220 */ /* 0x040fe20000410000 */
[C---:B-1----:R-:W-:Y:S01]  /*83c0*/  HMMA.16816.F32 R4, R176.reuse, R136, R4 ;  /* 0x00000088b004723c */ /* 0x042fe20000001804 */
[----:B------:R-:W-:Y:S01]  /*83d0*/  LDSM.16.MT88.4 R140, [R248+0x900] ;  /* 0x00090000f88c783b */ /* 0x000fe20000004200 */
[----:B------:R-:W-:Y:S03]  /*83e0*/  MUFU.EX2 R144, R182 ;  /* 0x000000b600907308 */ /* 0x000fe60000000800 */
[C---:B------:R-:W-:Y:S01]  /*83f0*/  FMUL.FTZ R14, R0.reuse, R158 ;  /* 0x0000009e000e7220 */ /* 0x040fe20000410000 */
[----:B------:R-:W-:Y:S01]  /*8400*/  MOV R158, R26 ;  /* 0x0000001a009e7202 */ /* 0x000fe20000000f00 */
[----:B------:R-:W-:Y:S01]  /*8410*/  FMUL.FTZ R26, R0, R146 ;  /* 0x00000092001a7220 */ /* 0x000fe20000410000 */
[C---:B------:R-:W-:Y:S01]  /*8420*/  HMMA.16816.F32 R8, R176.reuse, R138, R8 ;  /* 0x0000008ab008723c */ /* 0x040fe20000001808 */
[----:B------:R-:W1:Y:S03]  /*8430*/  LDSM.16.MT88.4 R136, [R249+0x100] ;  /* 0x00010000f988783b */ /* 0x000e660000004200 */
[----:B------:R-:W-:Y:S01]  /*8440*/  MUFU.EX2 R182, R160 ;  /* 0x000000a000b67308 */ /* 0x000fe20000000800 */
[----:B---3--:R-:W-:Y:S09]  /*8450*/  FADD.FTZ R0, R133, R183 ;  /* 0x000000b785007221 */ /* 0x008ff20000010000 */
[----:B------:R-:W2:Y:S10]  /*8460*/  MUFU.EX2 R3, R185 ;  /* 0x000000b900037308 */ /* 0x000eb40000000800 */
[----:B------:R3:W-:Y:S10]  /*8470*/  MUFU.EX2 R183, R166 ;  /* 0x000000a600b77308 */ /* 0x0007f40000000800 */
[----:B------:R-:W-:Y:S01]  /*8480*/  MUFU.EX2 R185, R180 ;  /* 0x000000b400b97308 */ /* 0x000fe20000000800 */
[C---:B--2---:R-:W-:Y:S01]  /*8490*/  FADD.FTZ R0, R3.reuse, R0 ;  /* 0x0000000003007221 */ /* 0x044fe20000010000 */
[C---:B-1----:R-:W-:Y:S03]  /*84a0*/  HMMA.16816.F32 R12, R176.reuse, R136, R12 ;  /* 0x00000088b00c723c */ /* 0x042fe6000000180c */
[----:B------:R-:W-:Y:S05]  /*84b0*/  FADD.FTZ R0, R144, R0 ;  /* 0x0000000090007221 */ /* 0x000fea0000010000 */
[----:B------:R-:W-:Y:S01]  /*84c0*/  MUFU.EX2 R184, R167 ;  /* 0x000000a700b87308 */ /* 0x000fe20000000800 */
[----:B---3--:R-:W-:Y:S01]  /*84d0*/  MOV R166, R149 ;  /* 0x0000009500a67202 */ /* 0x008fe20000000f00 */
[C---:B------:R-:W-:Y:S01]  /*84e0*/  HMMA.16816.F32 R16, R176.reuse, R138, R16 ;  /* 0x0000008ab010723c */ /* 0x040fe20000001810 */
[----:B------:R-:W1:Y:S02]  /*84f0*/  LDSM.16.MT88.4 R136, [R252+0x100] ;  /* 0x00010000fc88783b */ /* 0x000e640000004200 */
[C---:B------:R-:W-:Y:S05]  /*8500*/  FADD.FTZ R0, R134.reuse, R0 ;  /* 0x0000000086007221 */ /* 0x040fea0000010000 */
[----:B------:R-:W-:Y:S01]  /*8510*/  MUFU.EX2 R180, R165 ;  /* 0x000000a500b47308 */ /* 0x000fe20000000800 */
[C---:B-1----:R-:W-:Y:S08]  /*8520*/  HMMA.16816.F32 R20, R176.reuse, R136, R20 ;  /* 0x00000088b014723c */ /* 0x042ff00000001814 */
[C---:B------:R-:W-:Y:S01]  /*8530*/  HMMA.16816.F32 R24, R176.reuse, R138, R24 ;  /* 0x0000008ab018723c */ /* 0x040fe20000001818 */
[----:B------:R-:W1:Y:S07]  /*8540*/  LDSM.16.MT88.4 R136, [R251+0x100] ;  /* 0x00010000fb88783b */ /* 0x000e6e0000004200 */
        /* <DEDUP_REMOVED lines=36> */
[C---:B-1----:R-:W-:Y:S07]  /*8790*/  HMMA.16816.F32 R124, R176.reuse, R136, R124 ;  /* 0x00000088b07c723c */ /* 0x042fee000000187c */
[----:B------:R-:W-:Y:S01]  /*87a0*/  F2FP.PACK_AB R136, R3, R133 ;  /* 0x000000850388723e */ /* 0x000fe200000000ff */
[----:B------:R-:W-:Y:S01]  /*87b0*/  HMMA.16816.F32 R128, R176, R138, R128 ;  /* 0x0000008ab080723c */ /* 0x000fe20000001880 */
[----:B------:R-:W-:Y:S03]  /*87c0*/  MUFU.EX2 R3, R163 ;  /* 0x000000a300037308 */ /* 0x000fe60000000800 */
[----:B------:R-:W-:Y:S03]  /*87d0*/  F2FP.PACK_AB R137, R189, R190 ;  /* 0x000000bebd89723e */ /* 0x000fe600000000ff */
[----:B------:R-:W-:Y:S02]  /*87e0*/  F2FP.PACK_AB R138, R134, R144 ;  /* 0x00000090868a723e */ /* 0x000fe400000000ff */
[----:B------:R-:W1:Y:S02]  /*87f0*/  LDSM.16.MT88.4 R144, [R249+0x900] ;  /* 0x00090000f990783b */ /* 0x000e640000004200 */
[----:B------:R2:W-:Y:S01]  /*8800*/  MUFU.EX2 R134, R162 ;  /* 0x000000a200867308 */ /* 0x0005e20000000800 */
[----:B------:R-:W-:Y:S02]  /*8810*/  F2FP.PACK_AB R139, R187, R188 ;  /* 0x000000bcbb8b723e */ /* 0x000fe400000000ff */
[----:B------:R-:W-:Y:S05]  /*8820*/  F2FP.PACK_AB R177, R182, R181 ;  /* 0x000000b5b6b1723e */ /* 0x000fea00000000ff */
[C---:B------:R-:W-:Y:S02]  /*8830*/  HMMA.16816.F32 R4, R136.reuse, R140, R4 ;  /* 0x0000008c8804723c */ /* 0x040fe40000001804 */
[----:B------:R-:W-:Y:S06]  /*8840*/  MUFU.EX2 R176, R153 ;  /* 0x0000009900b07308 */ /* 0x000fec0000000800 */
[C---:B------:R-:W-:Y:S01]  /*8850*/  HMMA.16816.F32 R8, R136.reuse, R142, R8 ;  /* 0x0000008e8808723c */ /* 0x040fe20000001808 */
[----:B------:R-:W3:Y:S03]  /*8860*/  LDSM.16.MT88.4 R140, [R252+0x900] ;  /* 0x00090000fc8c783b */ /* 0x000ee60000004200 */
[----:B------:R-:W4:Y:S05]  /*8870*/  MUFU.EX2 R133, R158 ;  /* 0x0000009e00857308 */ /* 0x000f2a0000000800 */
[----:B--2---:R-:W-:Y:S05]  /*8880*/  LDSM.16.MT88.4 R160, [R248+0x1900] ;  /* 0x00190000f8a0783b */ /* 0x004fea0000004200 */
[----:B------:R-:W-:Y:S01]  /*8890*/  MUFU.EX2 R178, R156 ;  /* 0x0000009c00b27308 */ /* 0x000fe20000000800 */
[C---:B-1----:R-:W-:Y:S03]  /*88a0*/  HMMA.16816.F32 R12, R136.reuse, R144, R12 ;  /* 0x00000090880c723c */ /* 0x042fe6000000180c */
[----:B----4-:R-:W-:Y:S05]  /*88b0*/  FADD.FTZ R0, R133, R0 ;  /* 0x0000000085007221 */ /* 0x010fea0000010000 */
[C---:B------:R-:W-:Y:S01]  /*88c0*/  HMMA.16816.F32 R16, R136.reuse, R146, R16 ;  /* 0x000000928810723c */ /* 0x040fe20000001810 */
[----:B------:R-:W1:Y:S03]  /*88d0*/  LDSM.16.MT88.4 R144, [R251+0x900] ;  /* 0x00090000fb90783b */ /* 0x000e660000004200 */
[C---:B------:R-:W-:Y:S04]  /*88e0*/  FADD.FTZ R0, R3.reuse, R0 ;  /* 0x0000000003007221 */ /* 0x040fe80000010000 */
[----:B------:R-:W-:Y:S01]  /*88f0*/  FADD.FTZ R0, R148, R0 ;  /* 0x0000000094007221 */ /* 0x000fe20000010000 */
[C---:B---3--:R-:W-:Y:S03]  /*8900*/  HMMA.16816.F32 R20, R136.reuse, R140, R20 ;  /* 0x0000008c8814723c */ /* 0x048fe60000001814 */
[C---:B------:R-:W-:Y:S05]  /*8910*/  FADD.FTZ R0, R134.reuse, R0 ;  /* 0x0000000086007221 */ /* 0x040fea0000010000 */
[C---:B------:R-:W-:Y:S01]  /*8920*/  HMMA.16816.F32 R24, R136.reuse, R142, R24 ;  /* 0x0000008e8818723c */ /* 0x040fe20000001818 */
[----:B------:R-:W2:Y:S07]  /*8930*/  LDSM.16.MT88.4 R140, [R248+0x2900] ;  /* 0x00290000f88c783b */ /* 0x000eae0000004200 */
[C---:B-1----:R-:W-:Y:S08]  /*8940*/  HMMA.16816.F32 R28, R136.reuse, R144, R28 ;  /* 0x00000090881c723c */ /* 0x042ff0000000181c */
[C---:B------:R-:W-:Y:S01]  /*8950*/  HMMA.16816.F32 R32, R136.reuse, R146, R32 ;  /* 0x000000928820723c */ /* 0x040fe20000001820 */
[----:B------:R-:W1:Y:S07]  /*8960*/  LDSM.16.MT88.4 R144, [R249+0x2900] ;  /* 0x00290000f990783b */ /* 0x000e6e0000004200 */
[C---:B--2---:R-:W-:Y:S08]  /*8970*/  HMMA.16816.F32 R36, R136.reuse, R140, R36 ;  /* 0x0000008c8824723c */ /* 0x044ff00000001824 */
        /* <DEDUP_REMOVED lines=33> */
[----:B------:R-:W-:Y:S01]  /*8b90*/  HMMA.16816.F32 R128, R136, R146, R128 ;  /* 0x000000928880723c */ /* 0x000fe20000001880 */
[----:B------:R-:W1:Y:S06]  /*8ba0*/  LDSM.16.MT88.4 R144, [R249+0x1100] ;  /* 0x00110000f990783b */ /* 0x000e6c0000004200 */
[----:B------:R-:W-:Y:S02]  /*8bb0*/  F2FP.PACK_AB R138, R134, R148 ;  /* 0x00000094868a723e */ /* 0x000fe400000000ff */
[----:B------:R-:W3:Y:S01]  /*8bc0*/  LDSM.16.MT88.4 R148, [R252+0x1100] ;  /* 0x00110000fc94783b */ /* 0x000ee20000004200 */
[----:B------:R-:W4:Y:S02]  /*8bd0*/  MUFU.EX2 R134, R164 ;  /* 0x000000a400867308 */ /* 0x000f240000000800 */
[----:B------:R-:W-:Y:S02]  /*8be0*/  F2FP.PACK_AB R136, R3, R133 ;  /* 0x000000850388723e */ /* 0x000fe400000000ff */
[----:B------:R-:W-:Y:S02]  /*8bf0*/  F2FP.PACK_AB R137, R185, R186 ;  /* 0x000000bab989723e */ /* 0x000fe400000000ff */
[----:B------:R-:W-:Y:S04]  /*8c00*/  F2FP.PACK_AB R139, R183, R184 ;  /* 0x000000b8b78b723e */ /* 0x000fe800000000ff */
[----:B------:R-:W5:Y:S03]  /*8c10*/  MUFU.EX2 R3, R166 ;  /* 0x000000a600037308 */ /* 0x000f660000000800 */
[C---:B--2---:R-:W-:Y:S07]  /*8c20*/  HMMA.16816.F32 R4, R136.reuse, R140, R4 ;  /* 0x0000008c8804723c */ /* 0x044fee0000001804 */
[----:B------:R-:W2:Y:S01]  /*8c30*/  MUFU.EX2 R133, R157 ;  /* 0x0000009d00857308 */ /* 0x000ea20000000800 */
[C---:B------:R-:W-:Y:S01]  /*8c40*/  HMMA.16816.F32 R8, R136.reuse, R142, R8 ;  /* 0x0000008e8808723c */ /* 0x040fe20000001808 */
[----:B------:R-:W3:Y:S03]  /*8c50*/  LDSM.16.MT88.4 R140, [R251+0x1100] ;  /* 0x00110000fb8c783b */ /* 0x000ee60000004200 */
[----:B----4-:R-:W-:Y:S04]  /*8c60*/  F2FP.PACK_AB R179, R134, R180 ;  /* 0x000000b486b3723e */ /* 0x010fe800000000ff */
[C---:B-1----:R-:W-:Y:S04]  /*8c70*/  HMMA.16816.F32 R12, R136.reuse, R144, R12 ;  /* 0x00000090880c723c */ /* 0x042fe8000000180c */
[----:B-----5:R-:W-:Y:S04]  /*8c80*/  FADD.FTZ R0, R3, R0 ;  /* 0x0000000003007221 */ /* 0x020fe80000010000 */
[C---:B------:R-:W-:Y:S01]  /*8c90*/  FADD.FTZ R0, R176.reuse, R0 ;  /* 0x00000000b0007221 */ /* 0x040fe20000010000 */
[C---:B------:R-:W-:Y:S01]  /*8ca0*/  HMMA.16816.F32 R16, R136.reuse, R146, R16 ;  /* 0x000000928810723c */ /* 0x040fe20000001810 */
[----:B------:R-:W1:Y:S02]  /*8cb0*/  LDSM.16.MT88.4 R144, [R248+0x3100] ;  /* 0x00310000f890783b */ /* 0x000e640000004200 */
[----:B------:R-:W-:Y:S01]  /*8cc0*/  F2FP.PACK_AB R176, R176, R3 ;  /* 0x00000003b0b0723e */ /* 0x000fe200000000ff */
[----:B------:R-:W-:Y:S02]  /*8cd0*/  FADD.FTZ R3, R191, R152 ;  /* 0x00000098bf037221 */ /* 0x000fe40000010000 */
[----:B--2---:R-:W-:Y:S02]  /*8ce0*/  FADD.FTZ R0, R133, R0 ;  /* 0x0000000085007221 */ /* 0x004fe40000010000 */
[C---:B---3--:R-:W-:Y:S01]  /*8cf0*/  HMMA.16816.F32 R20, R136.reuse, R148, R20 ;  /* 0x000000948814723c */ /* 0x048fe20000001814 */
[----:B------:R-:W-:Y:S03]  /*8d00*/  LDSM.16.MT88.4 R152, [R249+0x1900] ;  /* 0x00190000f998783b */ /* 0x000fe60000004200 */
[C---:B------:R-:W-:Y:S01]  /*8d10*/  FADD.FTZ R0, R178.reuse, R0 ;  /* 0x00000000b2007221 */ /* 0x040fe20000010000 */
[----:B------:R-:W-:Y:S02]  /*8d20*/  F2FP.PACK_AB R178, R178, R133 ;  /* 0x00000085b2b2723e */ /* 0x000fe400000000ff */
[----:B------:R-:W-:Y:S01]  /*8d30*/  MOV R133, R132 ;  /* 0x0000008400857202 */ /* 0x000fe20000000f00 */
[C---:B------:R-:W-:Y:S01]  /*8d40*/  HMMA.16816.F32 R24, R136.reuse, R150, R24 ;  /* 0x000000968818723c */ /* 0x040fe20000001818 */
[----:B------:R-:W2:Y:S07]  /*8d50*/  LDSM.16.MT88.4 R148, [R249+0x3100] ;  /* 0x00310000f994783b */ /* 0x000eae0000004200 */
[C---:B------:R-:W-:Y:S01]  /*8d60*/  HMMA.16816.F32 R28, R136.reuse, R140, R28 ;  /* 0x0000008c881c723c */ /* 0x040fe2000000181c */
[----:B------:R3:W-:Y:S07]  /*8d70*/  STL [R1+0x64], R0 ;  /* 0x0000640001007387 */ /* 0x0007ee0000100800 */
[C---:B------:R-:W-:Y:S01]  /*8d80*/  HMMA.16816.F32 R32, R136.reuse, R142, R32 ;  /* 0x0000008e8820723c */ /* 0x040fe20000001820 */
[----:B------:R-:W4:Y:S07]  /*8d90*/  LDSM.16.MT88.4 R140, [R252+0x3100] ;  /* 0x00310000fc8c783b */ /* 0x000f2e0000004200 */
[C---:B-1----:R-:W-:Y:S08]  /*8da0*/  HMMA.16816.F32 R36, R136.reuse, R144, R36 ;  /* 0x000000908824723c */ /* 0x042ff00000001824 */
[C---:B------:R-:W-:Y:S01]  /*8db0*/  HMMA.16816.F32 R40, R136.reuse, R146, R40 ;  /* 0x000000928828723c */ /* 0x040fe20000001828 */
[----:B------:R-:W1:Y:S03]  /*8dc0*/  LDSM.16.MT88.4 R144, [R251+0x3100] ;  /* 0x00310000fb90783b */ /* 0x000e660000004200 */
[----:B---3--:R-:W-:Y:S04]  /*8dd0*/  FADD.FTZ R0, R190, R3 ;  /* 0x00000003be007221 */ /* 0x008fe80000010000 */
[C---:B--2---:R-:W-:Y:S04]  /*8de0*/  HMMA.16816.F32 R44, R136.reuse, R148, R44 ;  /* 0x00000094882c723c */ /* 0x044fe8000000182c */
[----:B------:R-:W-:Y:S04]  /*8df0*/  FADD.FTZ R0, R189, R0 ;  /* 0x00000000bd007221 */ /* 0x000fe80000010000 */
[C---:B------:R-:W-:Y:S01]  /*8e00*/  HMMA.16816.F32 R48, R136.reuse, R150, R48 ;  /* 0x000000968830723c */ /* 0x040fe20000001830 */
[----:B------:R-:W2:Y:S03]  /*8e10*/  LDSM.16.MT88.4 R148, [R248+0x5100] ;  /* 0x00510000f894783b */ /* 0x000ea60000004200 */
[----:B------:R-:W-:Y:S04]  /*8e20*/  FADD.FTZ R0, R188, R0 ;  /* 0x00000000bc007221 */ /* 0x000fe80000010000 */
[C---:B----4-:R-:W-:Y:S04]  /*8e30*/  HMMA.16816.F32 R52, R136.reuse, R140, R52 ;  /* 0x0000008c8834723c */ /* 0x050fe80000001834 */
[----:B------:R-:W-:Y:S04]  /*8e40*/  FADD.FTZ R0, R187, R0 ;  /* 0x00000000bb007221 */ /* 0x000fe80000010000 */
[C---:B------:R-:W-:Y:S01]  /*8e50*/  HMMA.16816.F32 R56, R136.reuse, R142, R56 ;  /* 0x0000008e8838723c */ /* 0x040fe20000001838 */
[----:B------:R-:W3:Y:S03]  /*8e60*/  LDSM.16.MT88.4 R140, [R249+0x5100] ;  /* 0x00510000f98c783b */ /* 0x000ee60000004200 */
[----:B------:R-:W-:Y:S04]  /*8e70*/  FADD.FTZ R0, R186, R0 ;  /* 0x00000000ba007221 */ /* 0x000fe80000010000 */
[----:B------:R-:W-:Y:S01]  /*8e80*/  FADD.FTZ R0, R185, R0 ;  /* 0x00000000b9007221 */ /* 0x000fe20000010000 */
[C---:B-1----:R-:W-:Y:S03]  /*8e90*/  HMMA.16816.F32 R60, R136.reuse, R144, R60 ;  /* 0x00000090883c723c */ /* 0x042fe6000000183c */
[----:B------:R-:W-:Y:S04]  /*8ea0*/  FADD.FTZ R0, R184, R0 ;  /* 0x00000000b8007221 */ /* 0x000fe80000010000 */
[----:B------:R-:W-:Y:S01]  /*8eb0*/  FADD.FTZ R0, R183, R0 ;  /* 0x00000000b7007221 */ /* 0x000fe20000010000 */
[C---:B------:R-:W-:Y:S01]  /*8ec0*/  HMMA.16816.F32 R64, R136.reuse, R146, R64 ;  /* 0x000000928840723c */ /* 0x040fe20000001840 */
[----:B------:R-:W1:Y:S03]  /*8ed0*/  LDSM.16.MT88.4 R144, [R252+0x5100] ;  /* 0x00510000fc90783b */ /* 0x000e660000004200 */
[----:B------:R-:W-:Y:S04]  /*8ee0*/  FADD.FTZ R0, R181, R0 ;  /* 0x00000000b5007221 */ /* 0x000fe80000010000 */
[C---:B--2---:R-:W-:Y:S04]  /*8ef0*/  HMMA.16816.F32 R68, R136.reuse, R148, R68 ;  /* 0x000000948844723c */ /* 0x044fe80000001844 */
[----:B------:R-:W-:Y:S04]  /*8f00*/  FADD.FTZ R0, R182, R0 ;  /* 0x00000000b6007221 */ /* 0x000fe80000010000 */
[C---:B------:R-:W-:Y:S01]  /*8f10*/  HMMA.16816.F32 R72, R136.reuse, R150, R72 ;  /* 0x000000968848723c */ /* 0x040fe20000001848 */
[----:B------:R-:W2:Y:S03]  /*8f20*/  LDSM.16.MT88.4 R148, [R251+0x5100] ;  /* 0x00510000fb94783b */ /* 0x000ea60000004200 */
[----:B------:R-:W-:Y:S04]  /*8f30*/  FADD.FTZ R0, R180, R0 ;  /* 0x00000000b4007221 */ /* 0x000fe80000010000 */
[C---:B---3--:R-:W-:Y:S04]  /*8f40*/  HMMA.16816.F32 R76, R136.reuse, R140, R76 ;  /* 0x0000008c884c723c */ /* 0x048fe8000000184c */
[----:B------:R-:W-:Y:S01]  /*8f50*/  FADD.FTZ R0, R134, R0 ;  /* 0x0000000086007221 */ /* 0x000fe20000010000 */
[----:B------:R-:W-:Y:S03]  /*8f60*/  MOV R134, R2 ;  /* 0x0000000200867202 */ /* 0x000fe60000000f00 */
[C---:B------:R-:W-:Y:S01]  /*8f70*/  HMMA.16816.F32 R80, R136.reuse, R142, R80 ;  /* 0x0000008e8850723c */ /* 0x040fe20000001850 */
[----:B------:R-:W3:Y:S07]  /*8f80*/  LDSM.16.MT88.4 R140, [R248+0x7100] ;  /* 0x00710000f88c783b */ /* 0x000eee0000004200 */
[C---:B-1----:R-:W-:Y:S01]  /*8f90*/  HMMA.16816.F32 R84, R136.reuse, R144, R84 ;  /* 0x000000908854723c */ /* 0x042fe20000001854 */
[----:B------:R-:W-:Y:S07]  /*8fa0*/  STL [R1+0x84], R0 ;  /* 0x0000840001007387 */ /* 0x000fee0000100800 */
[C---:B------:R-:W-:Y:S01]  /*8fb0*/  HMMA.16816.F32 R88, R136.reuse, R146, R88 ;  /* 0x000000928858723c */ /* 0x040fe20000001858 */
[----:B------:R-:W1:Y:S07]  /*8fc0*/  LDSM.16.MT88.4 R144, [R249+0x7100] ;  /* 0x00710000f990783b */ /* 0x000e6e0000004200 */
[C---:B--2---:R-:W-:Y:S08]  /*8fd0*/  HMMA.16816.F32 R92, R136.reuse, R148, R92 ;  /* 0x00000094885c723c */ /* 0x044ff0000000185c */
[C---:B------:R-:W-:Y:S01]  /*8fe0*/  HMMA.16816.F32 R96, R136.reuse, R150, R96 ;  /* 0x000000968860723c */ /* 0x040fe20000001860 */
[----:B------:R-:W2:Y:S07]  /*8ff0*/  LDSM.16.MT88.4 R148, [R252+0x7100] ;  /* 0x00710000fc94783b */ /* 0x000eae0000004200 */
[C---:B---3--:R-:W-:Y:S08]  /*9000*/  HMMA.16816.F32 R100, R136.reuse, R140, R100 ;  /* 0x0000008c8864723c */ /* 0x048ff00000001864 */
[C---:B------:R-:W-:Y:S01]  /*9010*/  HMMA.16816.F32 R104, R136.reuse, R142, R104 ;  /* 0x0000008e8868723c */ /* 0x040fe20000001868 */
[----:B------:R-:W3:Y:S07]  /*9020*/  LDSM.16.MT88.4 R140, [R251+0x7100] ;  /* 0x00710000fb8c783b */ /* 0x000eee0000004200 */
[C---:B-1----:R-:W-:Y:S08]  /*9030*/  HMMA.16816.F32 R108, R136.reuse, R144, R108 ;  /* 0x00000090886c723c */ /* 0x042ff0000000186c */
[C---:B------:R-:W-:Y:S01]  /*9040*/  HMMA.16816.F32 R112, R136.reuse, R146, R112 ;  /* 0x000000928870723c */ /* 0x040fe20000001870 */
[----:B------:R-:W1:Y:S07]  /*9050*/  LDSM.16.MT88.4 R144, [R252+0x1900] ;  /* 0x00190000fc90783b */ /* 0x000e6e0000004200 */
[C---:B--2---:R-:W-:Y:S08]  /*9060*/  HMMA.16816.F32 R116, R136.reuse, R148, R116 ;  /* 0x000000948874723c */ /* 0x044ff00000001874 */
[C---:B------:R-:W-:Y:S08]  /*9070*/  HMMA.16816.F32 R120, R136.reuse, R150, R120 ;  /* 0x000000968878723c */ /* 0x040ff00000001878 */
[C---:B---3--:R-:W-:Y:S08]  /*9080*/  HMMA.16816.F32 R124, R136.reuse, R140, R124 ;  /* 0x0000008c887c723c */ /* 0x048ff0000000187c */
[----:B------:R-:W-:Y:S01]  /*9090*/  HMMA.16816.F32 R128, R136, R142, R128 ;  /* 0x0000008e8880723c */ /* 0x000fe20000001880 */
[----:B------:R-:W2:Y:S07]  /*90a0*/  LDSM.16.MT88.4 R136, [R251+0x1900] ;  /* 0x00190000fb88783b */ /* 0x000eae0000004200 */
[C---:B------:R-:W-:Y:S01]  /*90b0*/  HMMA.16816.F32 R164, R176.reuse, R160, R4 ;  /* 0x000000a0b0a4723c */ /* 0x040fe20000001804 */
[----:B------:R-:W3:Y:S07]  /*90c0*/  LDSM.16.MT88.4 R4, [R248+0x3900] ;  /* 0x00390000f804783b */ /* 0x000eee0000004200 */
[C---:B------:R-:W-:Y:S01]  /*90d0*/  HMMA.16816.F32 R160, R176.reuse, R162, R8 ;  /* 0x000000a2b0a0723c */ /* 0x040fe20000001808 */
[----:B------:R-:W4:Y:S07]  /*90e0*/  LDSM.16.MT88.4 R8, [R249+0x3900] ;  /* 0x00390000f908783b */ /* 0x000f2e0000004200 */
[C---:B------:R-:W-:Y:S01]  /*90f0*/  HMMA.16816.F32 R156, R176.reuse, R152, R12 ;  /* 0x00000098b09c723c */ /* 0x040fe2000000180c */
[----:B------:R-:W5:Y:S07]  /*9100*/  LDSM.16.MT88.4 R12, [R252+0x3900] ;  /* 0x00390000fc0c783b */ /* 0x000f6e0000004200 */
[C---:B------:R-:W-:Y:S01]  /*9110*/  HMMA.16816.F32 R152, R176.reuse, R154, R16 ;  /* 0x0000009ab098723c */ /* 0x040fe20000001810 */
[----:B------:R-:W4:Y:S07]  /*9120*/  LDSM.16.MT88.4 R16, [R251+0x3900] ;  /* 0x00390000fb10783b */ /* 0x000f2e0000004200 */
[C---:B-1----:R-:W-:Y:S08]  /*9130*/  HMMA.16816.F32 R148, R176.reuse, R144, R20 ;  /* 0x00000090b094723c */ /* 0x042ff00000001814 */
[C---:B------:R-:W-:Y:S08]  /*9140*/  HMMA.16816.F32 R144, R176.reuse, R146, R24 ;  /* 0x00000092b090723c */ /* 0x040ff00000001818 */
[C---:B--2---:R-:W-:Y:S08]  /*9150*/  HMMA.16816.F32 R140, R176.reuse, R136, R28 ;  /* 0x00000088b08c723c */ /* 0x044ff0000000181c */
[C---:B------:R-:W-:Y:S08]  /*9160*/  HMMA.16816.F32 R136, R176.reuse, R138, R32 ;  /* 0x0000008ab088723c */ /* 0x040ff00000001820 */
[C---:B---3--:R-:W-:Y:S08]  /*9170*/  HMMA.16816.F32 R36, R176.reuse, R4, R36 ;  /* 0x00000004b024723c */ /* 0x048ff00000001824 */
[C---:B------:R-:W-:Y:S01]  /*9180*/  HMMA.16816.F32 R40, R176.reuse, R6, R40 ;  /* 0x00000006b028723c */ /* 0x040fe20000001828 */
[----:B------:R-:W1:Y:S07]  /*9190*/  LDSM.16.MT88.4 R4, [R248+0x5900] ;  /* 0x00590000f804783b */ /* 0x000e6e0000004200 */
[C---:B----4-:R-:W-:Y:S08]  /*91a0*/  HMMA.16816.F32 R44, R176.reuse, R8, R44 ;  /* 0x00000008b02c723c */ /* 0x050ff0000000182c */
[C---:B------:R-:W-:Y:S01]  /*91b0*/  HMMA.16816.F32 R48, R176.reuse, R10, R48 ;  /* 0x0000000ab030723c */ /* 0x040fe20000001830 */
[----:B------:R-:W2:Y:S07]  /*91c0*/  LDSM.16.MT88.4 R8, [R249+0x5900] ;  /* 0x00590000f908783b */ /* 0x000eae0000004200 */
[C---:B-----5:R-:W-:Y:S08]  /*91d0*/  HMMA.16816.F32 R52, R176.reuse, R12, R52 ;  /* 0x0000000cb034723c */ /* 0x060ff00000001834 */
[C---:B------:R-:W-:Y:S01]  /*91e0*/  HMMA.16816.F32 R56, R176.reuse, R14, R56 ;  /* 0x0000000eb038723c */ /* 0x040fe20000001838 */
[----:B------:R-:W3:Y:S07]  /*91f0*/  LDSM.16.MT88.4 R12, [R252+0x5900] ;  /* 0x00590000fc0c783b */ /* 0x000eee0000004200 */
[C---:B------:R-:W-:Y:S08]  /*9200*/  HMMA.16816.F32 R60, R176.reuse, R16, R60 ;  /* 0x00000010b03c723c */ /* 0x040ff0000000183c */
[C---:B------:R-:W-:Y:S01]  /*9210*/  HMMA.16816.F32 R64, R176.reuse, R18, R64 ;  /* 0x00000012b040723c */ /* 0x040fe20000001840 */
[----:B------:R-:W4:Y:S07]  /*9220*/  LDSM.16.MT88.4 R16, [R251+0x5900] ;  /* 0x00590000fb10783b */ /* 0x000f2e0000004200 */
[C---:B-1----:R-:W-:Y:S08]  /*9230*/  HMMA.16816.F32 R68, R176.reuse, R4, R68 ;  /* 0x00000004b044723c */ /* 0x042ff00000001844 */
        /* <DEDUP_REMOVED lines=8> */
[C---:B----4-:R-:W-:Y:S08]  /*92c0*/  HMMA.16816.F32 R92, R176.reuse, R16, R92 ;  /* 0x00000010b05c723c */ /* 0x050ff0000000185c */
[C---:B------:R-:W-:Y:S01]  /*92d0*/  HMMA.16816.F32 R96, R176.reuse, R18, R96 ;  /* 0x00000012b060723c */ /* 0x040fe20000001860 */
[----:B------:R-:W4:Y:S07]  /*92e0*/  LDSM.16.MT88.4 R16, [R251+0x7900] ;  /* 0x00790000fb10783b */ /* 0x000f2e0000004200 */
[C---:B-1----:R-:W-:Y:S08]  /*92f0*/  HMMA.16816.F32 R100, R176.reuse, R4, R100 ;  /* 0x00000004b064723c */ /* 0x042ff00000001864 */
[C---:B------:R-:W-:Y:S08]  /*9300*/  HMMA.16816.F32 R104, R176.reuse, R6, R104 ;  /* 0x00000006b068723c */ /* 0x040ff00000001868 */
[C---:B--2---:R-:W-:Y:S08]  /*9310*/  HMMA.16816.F32 R108, R176.reuse, R8, R108 ;  /* 0x00000008b06c723c */ /* 0x044ff0000000186c */
[C---:B------:R-:W-:Y:S08]  /*9320*/  HMMA.16816.F32 R112, R176.reuse, R10, R112 ;  /* 0x0000000ab070723c */ /* 0x040ff00000001870 */
[C---:B---3--:R-:W-:Y:S08]  /*9330*/  HMMA.16816.F32 R116, R176.reuse, R12, R116 ;  /* 0x0000000cb074723c */ /* 0x048ff00000001874 */
[C---:B------:R-:W-:Y:S08]  /*9340*/  HMMA.16816.F32 R120, R176.reuse, R14, R120 ;  /* 0x0000000eb078723c */ /* 0x040ff00000001878 */
[C---:B----4-:R-:W-:Y:S08]  /*9350*/  HMMA.16816.F32 R124, R176.reuse, R16, R124 ;  /* 0x00000010b07c723c */ /* 0x050ff0000000187c */
[----:B------:R-:W-:Y:S01]  /*9360*/  HMMA.16816.F32 R128, R176, R18, R128 ;  /* 0x00000012b080723c */ /* 0x000fe20000001880 */
[----:B------:R-:W-:-:S07]  /*9370*/  @P0 BRA `(.L_x_3) ;  /* 0xffffca5000000947 */ /* 0x000fce000383ffff */
.L_x_2:
[----:B------:R-:W2:Y:S04]  /*9380*/  LDL.LU R0, [R1+0x64] ;  /* 0x0000640001007983 */ /* 0x000ea80000300800 */
[----:B------:R-:W1:Y:S01]  /*9390*/  S2R R8, SR_TID.X ;  /* 0x0000000000087919 */ /* 0x000e620000002100 */
[----:B------:R-:W-:Y:S01]  /*93a0*/  MOV R178, c[0x0][0x4e8] ;  /* 0x00013a0000b27a02 */ /* 0x000fe20000000f00 */
[----:B------:R-:W3:Y:S01]  /*93b0*/  S2UR UR7, SR_CTAID.Y ;  /* 0x00000000000779c3 */ /* 0x000ee20000002600 */
[----:B------:R-:W-:Y:S01]  /*93c0*/  ULDC.64 UR4, c[0x0][0x490] ;  /* 0x0001240000047ab9 */ /* 0x000fe20000000a00 */
[----:B------:R-:W4:Y:S04]  /*93d0*/  LDL.LU R3, [R1+0x84] ;  /* 0x0000840001037983 */ /* 0x000f280000300800 */
[----:B------:R-:W4:Y:S01]  /*93e0*/  LDL.LU R9, [R1+0xb4] ;  /* 0x0000b40001097983 */ /* 0x000f220000300800 */
[----:B------:R-:W-:-:S03]  /*93f0*/  ISETP.NE.AND P4, PT, R178, 0x1, PT ;  /* 0x00000001b200780c */ /* 0x000fc60003f85270 */
[----:B------:R-:W4:Y:S01]  /*9400*/  LDL.LU R179, [R1+0xb8] ;  /* 0x0000b80001b37983 */ /* 0x000f220000300800 */
[----:B-1----:R-:W-:-:S04]  /*9410*/  SHF.R.S32.HI R5, RZ, 0x1f, R8 ;  /* 0x0000001fff057819 */ /* 0x002fc80000011408 */
[CC--:B------:R-:W-:Y:S02]  /*9420*/  LEA.HI R177, R5.reuse, R8.reuse, RZ, 0x5 ;  /* 0x0000000805b17211 */ /* 0x0c0fe400078f28ff */
[----:B------:R-:W-:Y:S02]  /*9430*/  LEA.HI R5, R5, R8, RZ, 0x2 ;  /* 0x0000000805057211 */ /* 0x000fe400078f10ff */
[----:B------:R-:W-:Y:S01]  /*9440*/  LOP3.LUT R4, R177, 0xffffffe0, RZ, 0xc0, !PT ;  /* 0xffffffe0b1047812 */ /* 0x000fe200078ec0ff */
[----:B---3--:R-:W-:Y:S01]  /*9450*/  USHF.R.S32.HI UR6, URZ, 0x1f, UR7 ;  /* 0x0000001f3f067899 */ /* 0x008fe20008011407 */
[----:B------:R-:W-:-:S03]  /*9460*/  LOP3.LUT R17, R5, 0xfffffffc, RZ, 0xc0, !PT ;  /* 0xfffffffc05117812 */ /* 0x000fc600078ec0ff */
[----:B------:R-:W-:Y:S01]  /*9470*/  UIMAD UR8, UR6, UR4, URZ ;  /* 0x00000004060872a4 */ /* 0x000fe2000f8e023f */
[----:B------:R-:W-:Y:S01]  /*9480*/  IADD3 R17, -R17, R8, RZ ;  /* 0x0000000811117210 */ /* 0x000fe20007ffe1ff */
[----:B------:R-:W-:Y:S02]  /*9490*/  UIMAD.WIDE.U32 UR10, UR7, UR4, URZ ;  /* 0x00000004070a72a5 */ /* 0x000fe4000f8e003f */
[----:B------:R-:W-:-:S03]  /*94a0*/  UIMAD UR8, UR7, UR5, UR8 ;  /* 0x00000005070872a4 */ /* 0x000fc6000f8e0208 */
[----:B------:R-:W-:Y:S02]  /*94b0*/  ULDC.64 UR4, c[0x0][0x3e8] ;  /* 0x0000fa0000047ab9 */ /* 0x000fe40000000a00 */
[----:B------:R-:W-:Y:S01]  /*94c0*/  UIMAD.WIDE.U32 UR12, UR7, UR4, URZ ;  /* 0x00000004070c72a5 */ /* 0x000fe2000f8e003f */
[----:B------:R-:W-:Y:S06]  /*94d0*/  BAR.SYNC.DEFER_BLOCKING 0x1, 0x100 ;  /* 0x0044000000007b1d */ /* 0x000fec0000010000 */
[----:B--2---:R-:W1:Y:S04]  /*94e0*/  SHFL.BFLY PT, R11, R0, 0x2, 0x1f ;  /* 0x0c401f00000b7f89 */ /* 0x004e6800000e0000 */
[----:B----4-:R-:W2:Y:S01]  /*94f0*/  SHFL.BFLY PT, R6, R3, 0x2, 0x1f ;  /* 0x0c401f0003067f89 */ /* 0x010ea200000e0000 */
[----:B------:R-:W-:Y:S01]  /*9500*/  MOV R15, R9 ;  /* 0x00000009000f7202 */ /* 0x000fe20000000f00 */
[----:B-1----:R-:W-:-:S05]  /*9510*/  FADD.FTZ R11, R11, R0 ;  /* 0x000000000b0b7221 */ /* 0x002fca0000010000 */
[----:B------:R-:W1:Y:S01]  /*9520*/  SHFL.BFLY PT, R0, R11, 0x1, 0x1f ;  /* 0x0c201f000b007f89 */ /* 0x000e6200000e0000 */
[----:B--2---:R-:W-:-:S05]  /*9530*/  FADD.FTZ R6, R6, R3 ;  /* 0x0000000306067221 */ /* 0x004fca0000010000 */
[----:B------:R-:W2:Y:S01]  /*9540*/  SHFL.BFLY PT, R3, R6, 0x1, 0x1f ;  /* 0x0c201f0006037f89 */ /* 0x000ea200000e0000 */
[----:B-1----:R-:W-:Y:S01]  /*9550*/  FADD.FTZ R11, R11, R0 ;  /* 0x000000000b0b7221 */ /* 0x002fe20000010000 */
[----:B------:R-:W-:-:S04]  /*9560*/  MOV R0, RZ ;  /* 0x000000ff00007202 */ /* 0x000fc80000000f00 */
[----:B------:R-:W-:Y:S01]  /*9570*/  FSETP.NE.FTZ.AND P1, PT, R11, RZ, PT ;  /* 0x000000ff0b00720b */ /* 0x000fe20003f35000 */
[----:B--2---:R-:W-:Y:S02]  /*9580*/  FADD.FTZ R6, R6, R3 ;  /* 0x0000000306067221 */ /* 0x004fe40000010000 */
[----:B------:R-:W-:-:S03]  /*9590*/  @P4 IMAD.HI.U32 R3, R9, c[0x0][0x4ec], RZ ;  /* 0x00013b0009034a27 */ /* 0x000fc600078e00ff */
[----:B------:R-:W-:Y:S02]  /*95a0*/  FSETP.NE.FTZ.AND P0, PT, R6, RZ, PT ;  /* 0x000000ff0600720b */ /* 0x000fe40003f15000 */
[----:B------:R-:W-:Y:S02]  /*95b0*/  @P4 SHF.R.U32.HI R15, RZ, c[0x0][0x4f0], R3 ;  /* 0x00013c00ff0f4a19 */ /* 0x000fe40000011603 */
[----:B------:R-:W-:-:S03]  /*95c0*/  IADD3 R3, -R4, R8, RZ ;  /* 0x0000000804037210 */ /* 0x000fc60007ffe1ff */
[----:B------:R-:W1:Y:S01]  /*95d0*/  @P1 MUFU.RCP R0, R11 ;  /* 0x0000000b00001308 */ /* 0x000e620000001000 */
[----:B------:R-:W-:Y:S02]  /*95e0*/  MOV R4, RZ ;  /* 0x000000ff00047202 */ /* 0x000fe40000000f00 */
[----:B------:R-:W-:Y:S02]  /*95f0*/  LOP3.LUT P3, RZ, R3, 0x3, RZ, 0xc0, !PT ;  /* 0x0000000303ff7812 */ /* 0x000fe4000786c0ff */
[----:B------:R-:W-:-:S03]  /*9600*/  IADD3 R7, -R15, RZ, RZ ;  /* 0x000000ff0f077210 */ /* 0x000fc60007ffe1ff */
[----:B------:R-:W2:Y:S01]  /*9610*/  @P0 MUFU.RCP R4, R6 ;  /* 0x0000000600040308 */ /* 0x000ea20000001000 */
[C---:B-1----:R-:W-:Y:S02]  /*9620*/  FMUL.FTZ R85, R0.reuse, R85 ;  /* 0x0000005500557220 */ /* 0x042fe40000410000 */
[C---:B------:R-:W-:Y:S02]  /*9630*/  FMUL.FTZ R84, R0.reuse, R84 ;  /* 0x0000005400547220 */ /* 0x040fe40000410000 */
[C---:B------:R-:W-:Y:S02]  /*9640*/  FMUL.FTZ R176, R0.reuse, R165 ;  /* 0x000000a500b07220 */ /* 0x040fe40000410000 */
[----:B------:R-:W-:Y:S02]  /*9650*/  FMUL.FTZ R14, R0, R164 ;  /* 0x000000a4000e7220 */ /* 0x000fe40000410000 */
[C---:B--2---:R-:W-:Y:S02]  /*9660*/  FMUL.FTZ R87, R4.reuse, R87 ;  /* 0x0000005704577220 */ /* 0x044fe40000410000 */
[----:B------:R-:W-:-:S02]  /*9670*/  FMUL.FTZ R30, R4, R86 ;  /* 0x00000056041e7220 */ /* 0x000fc40000410000 */
[C---:B------:R-:W-:Y:S02]  /*9680*/  FMUL.FTZ R175, R0.reuse, R161 ;  /* 0x000000a100af7220 */ /* 0x040fe40000410000 */
[C---:B------:R-:W-:Y:S01]  /*9690*/  FMUL.FTZ R20, R0.reuse, R156 ;  /* 0x0000009c00147220 */ /* 0x040fe20000410000 */
[----:B------:R-:W-:Y:S01]  /*96a0*/  F2FP.PACK_AB R30, R87, R30 ;  /* 0x0000001e571e723e */ /* 0x000fe200000000ff */
[C---:B------:R-:W-:Y:S01]  /*96b0*/  FMUL.FTZ R173, R0.reuse, R153 ;  /* 0x0000009900ad7220 */ /* 0x040fe20000410000 */
[----:B------:R-:W2:Y:S01]  /*96c0*/  LDL.LU R87, [R1+0xb0] ;  /* 0x0000b00001577983 */ /* 0x000ea20000300800 */
[C---:B------:R-:W-:Y:S02]  /*96d0*/  FMUL.FTZ R22, R0.reuse, R152 ;  /* 0x0000009800167220 */ /* 0x040fe40000410000 */
[----:B------:R-:W-:Y:S01]  /*96e0*/  FMUL.FTZ R172, R0, R149 ;  /* 0x0000009500ac7220 */ /* 0x000fe20000410000 */
[----:B------:R-:W3:Y:S01]  /*96f0*/  LDL R86, [R1+0xac] ;  /* 0x0000ac0001567983 */ /* 0x000ee20000100800 */
[----:B------:R-:W-:-:S02]  /*9700*/  FMUL.FTZ R12, R4, R46 ;  /* 0x0000002e040c7220 */ /* 0x000fc40000410000 */
[C---:B------:R-:W-:Y:S02]  /*9710*/  FMUL.FTZ R31, R4.reuse, R55 ;  /* 0x00000037041f7220 */ /* 0x040fe40000410000 */
[----:B------:R-:W-:Y:S02]  /*9720*/  FMUL.FTZ R46, R4, R54 ;  /* 0x00000036042e7220 */ /* 0x000fe40000410000 */
[C---:B------:R-:W-:Y:S02]  /*9730*/  FMUL.FTZ R24, R0.reuse, R148 ;  /* 0x0000009400187220 */ /* 0x040fe40000410000 */
[C---:B------:R-:W-:Y:S01]  /*9740*/  FMUL.FTZ R26, R0.reuse, R144 ;  /* 0x00000090001a7220 */ /* 0x040fe20000410000 */
[----:B------:R-:W-:Y:S01]  /*9750*/  F2FP.PACK_AB R46, R31, R46 ;  /* 0x0000002e1f2e723e */ /* 0x000fe200000000ff */
[C---:B------:R-:W-:Y:S01]  /*9760*/  FMUL.FTZ R170, R0.reuse, R141 ;  /* 0x0000008d00aa7220 */ /* 0x040fe20000410000 */
[----:B------:R-:W-:Y:S01]  /*9770*/  F2FP.PACK_AB R31, R85, R84 ;  /* 0x00000054551f723e */ /* 0x000fe200000000ff */
[C---:B------:R-:W-:Y:S01]  /*9780*/  FMUL.FTZ R18, R0.reuse, R160 ;  /* 0x000000a000127220 */ /* 0x040fe20000410000 */
[----:B------:R1:W5:Y:S01]  /*9790*/  LDL R85, [R1+0x80] ;  /* 0x0000800001557983 */ /* 0x0003620000100800 */
[----:B------:R-:W-:-:S02]  /*97a0*/  FMUL.FTZ R174, R0, R157 ;  /* 0x0000009d00ae7220 */ /* 0x000fc40000410000 */
[C---:B------:R-:W-:Y:S02]  /*97b0*/  FMUL.FTZ R171, R0.reuse, R145 ;  /* 0x0000009100ab7220 */ /* 0x040fe40000410000 */
[C---:B------:R-:W-:Y:S02]  /*97c0*/  FMUL.FTZ R144, R0.reuse, R140 ;  /* 0x0000008c00907220 */ /* 0x040fe40000410000 */
[C---:B------:R-:W-:Y:S02]  /*97d0*/  FMUL.FTZ R169, R0.reuse, R137 ;  /* 0x0000008900a97220 */ /* 0x040fe40000410000 */
[C---:B------:R-:W-:Y:S02]  /*97e0*/  FMUL.FTZ R141, R0.reuse, R136 ;  /* 0x00000088008d7220 */ /* 0x040fe40000410000 */
[C---:B------:R-:W-:Y:S02]  /*97f0*/  FMUL.FTZ R168, R0.reuse, R37 ;  /* 0x0000002500a87220 */ /* 0x040fe40000410000 */
        /* <DEDUP_REMOVED lines=8> */
[C---:B------:R-:W-:Y:S01]  /*9880*/  FMUL.FTZ R148, R0.reuse, R77 ;  /* 0x0000004d00947220 */ /* 0x040fe20000410000 */
[----:B------:R-:W-:Y:S01]  /*9890*/  SHF.R.S32.HI R3, RZ, 0x2, R5 ;  /* 0x00000002ff037819 */ /* 0x000fe20000011405 */
        /* <DEDUP_REMOVED lines=35> */
[----:B------:R-:W-:Y:S01]  /*9ad0*/  FMUL.FTZ R128, R0, R128 ;  /* 0x0000008000807220 */ /* 0x000fe20000410000 */
[----:B------:R-:W-:Y:S01]  /*9ae0*/  SHF.R.S32.HI R0, RZ, 0x1f, R5 ;  /* 0x0000001fff007819 */ /* 0x000fe20000011405 */
[C---:B------:R-:W-:Y:S01]  /*9af0*/  FMUL.FTZ R39, R4.reuse, R39 ;  /* 0x0000002704277220 */ /* 0x040fe20000410000 */
[----:B------:R-:W4:Y:S01]  /*9b00*/  @P0 MUFU.LG2 R6, R6 ;  /* 0x0000000600060308 */ /* 0x000f220000000c00 */
[----:B------:R-:W-:Y:S01]  /*9b10*/  FMUL.FTZ R16, R4, R38 ;  /* 0x0000002604107220 */ /* 0x000fe20000410000 */
[----:B------:R-:W-:Y:S01]  /*9b20*/  LEA.HI R0, R0, R3, RZ, 0x3 ;  /* 0x0000000300007211 */ /* 0x000fe200078f18ff */
[----:B------:R-:W-:-:S03]  /*9b30*/  IMAD R133, R7, c[0x0][0x4e8], R9 ;  /* 0x00013a0007857a24 */ /* 0x000fc600078e0209 */
[----:B------:R-:W-:Y:S02]  /*9b40*/  F2FP.PACK_AB R54, R39, R16 ;  /* 0x000000102736723e */ /* 0x000fe400000000ff */
[----:B------:R-:W-:Y:S01]  /*9b50*/  LOP3.LUT R0, R0, 0xfffffff8, RZ, 0xc0, !PT ;  /* 0xfffffff800007812 */ /* 0x000fe200078ec0ff */
[----:B------:R-:W1:Y:S03]  /*9b60*/  S2R R16, SR_CTAID.Z ;  /* 0x0000000000107919 */ /* 0x000e660000002700 */
[----:B------:R-:W-:Y:S02]  /*9b70*/  IADD3 R10, R3, -R0, RZ ;  /* 0x80000000030a7210 */ /* 0x000fe40007ffe0ff */
[----:B------:R-:W-:Y:S02]  /*9b80*/  @P1 MOV R3, 0x3f317218 ;  /* 0x3f31721800031802 */ /* 0x000fe40000000f00 */
[----:B------:R-:W-:-:S02]  /*9b90*/  @P0 MOV R0, 0x3f317218 ;  /* 0x3f31721800000802 */ /* 0x000fc40000000f00 */
[----:B------:R-:W-:Y:S01]  /*9ba0*/  MOV R9, UR13 ;  /* 0x0000000d00097c02 */ /* 0x000fe20008000f00 */
[----:B------:R-:W-:Y:S01]  /*9bb0*/  @P1 FMUL.FTZ R9, R3, c[0x0][0x2d0] ;  /* 0x0000b40003091a20 */ /* 0x000fe20000410000 */
[----:B------:R-:W1:Y:S01]  /*9bc0*/  @P1 MUFU.LG2 R11, R11 ;  /* 0x0000000b000b1308 */ /* 0x000e620000000c00 */
[----:B----4-:R-:W-:Y:S02]  /*9bd0*/  @P0 FMUL.FTZ R3, R6, 0.69314718246459960938 ;  /* 0x3f31721806030820 */ /* 0x010fe40000410000 */
[----:B------:R-:W-:Y:S01]  /*9be0*/  @P0 FMUL.FTZ R0, R0, c[0x0][0x2d0] ;  /* 0x0000b40000000a20 */ /* 0x000fe20000410000 */
[----:B------:R-:W-:Y:S01]  /*9bf0*/  UIMAD UR6, UR6, UR4, URZ ;  /* 0x00000004060672a4 */ /* 0x000fe2000f8e023f */
[----:B------:R-:W-:Y:S01]  /*9c00*/  MOV R80, 0xff800000 ;  /* 0xff80000000507802 */ /* 0x000fe20000000f00 */
[----:B------:R-:W-:Y:S02]  /*9c10*/  FMUL.FTZ R52, R4, R42 ;  /* 0x0000002a04347220 */ /* 0x000fe40000410000 */
[----:B------:R-:W-:Y:S01]  /*9c20*/  @P0 FFMA.FTZ R80, R0, R2, R3 ;  /* 0x0000000200500223 */ /* 0x000fe20000010003 */
[----:B------:R-:W-:Y:S01]  /*9c30*/  SHF.R.S32.HI R0, RZ, 0x5, R177 ;  /* 0x00000005ff007819 */ /* 0x000fe200000114b1 */
[----:B------:R-:W-:-:S02]  /*9c40*/  FMUL.FTZ R42, R4, R62 ;  /* 0x0000003e042a7220 */ /* 0x000fc40000410000 */
[C---:B------:R-:W-:Y:S02]  /*9c50*/  FMUL.FTZ R40, R4.reuse, R66 ;  /* 0x0000004204287220 */ /* 0x040fe40000410000 */
[C---:B------:R-:W-:Y:S02]  /*9c60*/  FMUL.FTZ R38, R4.reuse, R70 ;  /* 0x0000004604267220 */ /* 0x040fe40000410000 */
[C---:B------:R-:W-:Y:S02]  /*9c70*/  FMUL.FTZ R36, R4.reuse, R74 ;  /* 0x0000004a04247220 */ /* 0x040fe40000410000 */
[C---:B------:R-:W-:Y:S01]  /*9c80*/  FMUL.FTZ R34, R4.reuse, R78 ;  /* 0x0000004e04227220 */ /* 0x040fe20000410000 */
[----:B------:R-:W-:Y:S01]  /*9c90*/  UIMAD UR5, UR7, UR5, UR6 ;  /* 0x00000005070572a4 */ /* 0x000fe2000f8e0206 */
        /* <DEDUP_REMOVED lines=50> */
[----:B------:R-:W-:Y:S01]  /*9fc0*/  FMUL.FTZ R130, R4, R130 ;  /* 0x0000008204827220 */ /* 0x000fe20000410000 */
[----:B------:R-:W-:Y:S02]  /*9fd0*/  MOV R4, UR10 ;  /* 0x0000000a00047c02 */ /* 0x000fe40008000f00 */
[----:B------:R-:W-:Y:S02]  /*9fe0*/  MOV R8, UR12 ;  /* 0x0000000c00087c02 */ /* 0x000fe40008000f00 */
[----:B------:R-:W-:Y:S01]  /*9ff0*/  SHF.R.S32.HI R3, RZ, 0x1f, R0 ;  /* 0x0000001fff037819 */ /* 0x000fe20000011400 */
[----:B------:R-:W-:Y:S01]  /*a000*/  UIADD3 UR5, UR13, UR5, URZ ;  /* 0x000000050d057290 */ /* 0x000fe2000fffe03f */
[----:B------:R-:W-:Y:S01]  /*a010*/  MOV R6, R4 ;  /* 0x0000000400067202 */ /* 0x000fe20000000f00 */
[----:B------:R-:W4:Y:S01]  /*a020*/  S2R R84, SR_CTAID.X ;  /* 0x0000000000547919 */ /* 0x000f220000002500 */
[----:B------:R-:W-:Y:S02]  /*a030*/  MOV R4, R8 ;  /* 0x0000000800047202 */ /* 0x000fe40000000f00 */
[----:B------:R-:W-:-:S02]  /*a040*/  LEA.HI R3, R3, R0, RZ, 0x3 ;  /* 0x0000000003037211 */ /* 0x000fc400078f18ff */
[----:B-1----:R-:W-:Y:S02]  /*a050*/  SHF.R.S32.HI R8, RZ, 0x1f, R16 ;  /* 0x0000001fff087819 */ /* 0x002fe40000011410 */
[----:B------:R-:W-:Y:S01]  /*a060*/  LEA.HI R2, R17, R17, RZ, 0x1 ;  /* 0x0000001111027211 */ /* 0x000fe200078f08ff */
[----:B------:R-:W-:Y:S01]  /*a070*/  UIADD3 UR8, UR11, UR8, URZ ;  /* 0x000000080b087290 */ /* 0x000fe2000fffe03f */
[----:B------:R-:W-:Y:S01]  /*a080*/  MOV R5, UR11 ;  /* 0x0000000b00057c02 */ /* 0x000fe20008000f00 */
[----:B------:R-:W-:Y:S01]  /*a090*/  @P1 FMUL.FTZ R11, R11, 0.69314718246459960938 ;  /* 0x3f3172180b0b1820 */ /* 0x000fe20000410000 */
[----:B------:R-:W-:Y:S01]  /*a0a0*/  MOV R5, UR5 ;  /* 0x0000000500057c02 */ /* 0x000fe20008000f00 */
[----:B------:R-:W-:Y:S01]  /*a0b0*/  IMAD R82, R8, c[0x0][0x3f0], RZ ;  /* 0x0000fc0008527a24 */ /* 0x000fe200078e02ff */
[----:B------:R-:W-:Y:S02]  /*a0c0*/  LOP3.LUT R3, R3, 0xffffff8, RZ, 0xc0, !PT ;  /* 0x0ffffff803037812 */ /* 0x000fe400078ec0ff */
[----:B------:R-:W-:-:S02]  /*a0d0*/  LOP3.LUT R2, R2, 0x1ffffffe, RZ, 0xc0, !PT ;  /* 0x1ffffffe02027812 */ /* 0x000fc400078ec0ff */
[----:B------:R-:W-:Y:S01]  /*a0e0*/  MOV R81, 0xff800000 ;  /* 0xff80000000517802 */ /* 0x000fe20000000f00 */
[----:B------:R-:W-:Y:S01]  /*a0f0*/  @P1 FFMA.FTZ R81, R9, R132, R11 ;  /* 0x0000008409511223 */ /* 0x000fe2000001000b */
[----:B------:R-:W-:Y:S02]  /*a100*/  F2FP.PACK_AB R50, R47, R12 ;  /* 0x0000000c2f32723e */ /* 0x000fe400000000ff */
[----:B------:R-:W-:Y:S01]  /*a110*/  F2FP.PACK_AB R34, R79, R34 ;  /* 0x000000224f22723e */ /* 0x000fe200000000ff */
[----:B------:R-:W-:Y:S01]  /*a120*/  IMAD R79, R8, c[0x0][0x498], RZ ;  /* 0x00012600084f7a24 */ /* 0x000fe200078e02ff */
[----:B------:R-:W-:Y:S02]  /*a130*/  MOV R7, UR8 ;  /* 0x0000000800077c02 */ /* 0x000fe40008000f00 */
[C---:B------:R-:W-:Y:S02]  /*a140*/  IADD3 R9, R0.reuse, -R3, RZ ;  /* 0x8000000300097210 */ /* 0x040fe40007ffe0ff */
[----:B------:R-:W-:Y:S01]  /*a150*/  LEA R12, R0, R17, 0x9 ;  /* 0x00000011000c7211 */ /* 0x000fe200078e48ff */
[C---:B------:R-:W-:Y:S01]  /*a160*/  IMAD R0, R16.reuse, c[0x0][0x3f4], R82 ;  /* 0x0000fd0010007a24 */ /* 0x040fe200078e0252 */
[----:B------:R-:W-:Y:S01]  /*a170*/  IADD3 R11, R17, -R2, RZ ;  /* 0x80000002110b7210 */ /* 0x000fe20007ffe0ff */
[----:B------:R-:W-:Y:S01]  /*a180*/  IMAD.WIDE.U32 R2, R16, c[0x0][0x3f0], R4 ;  /* 0x0000fc0010027a25 */ /* 0x000fe200078e0004 */
[----:B------:R-:W-:-:S02]  /*a190*/  SHF.L.U32 R4, R10, 0x6, RZ ;  /* 0x000000060a047819 */ /* 0x000fc400000006ff */
[----:B------:R-:W-:Y:S01]  /*a1a0*/  SHF.R.S32.HI R8, RZ, 0x2, R179 ;  /* 0x00000002ff087819 */ /* 0x000fe200000114b3 */
[----:B------:R-:W-:Y:S01]  /*a1b0*/  IMAD R79, R16, c[0x0][0x49c], R79 ;  /* 0x00012700104f7a24 */ /* 0x000fe200078e024f */
[----:B------:R-:W-:Y:S01]  /*a1c0*/  LOP3.LUT R5, R10, 0x1, RZ, 0xc0, !PT ;  /* 0x000000010a057812 */ /* 0x000fe200078ec0ff */
[----:B------:R-:W-:Y:S01]  /*a1d0*/  IMAD.WIDE.U32 R16, R16, c[0x0][0x498], R6 ;  /* 0x0001260010107a25 */ /* 0x000fe200078e0006 */
[----:B------:R-:W-:Y:S02]  /*a1e0*/  IADD3 R3, R3, R0, RZ ;  /* 0x0000000003037210 */ /* 0x000fe40007ffe0ff */
[----:B------:R-:W-:Y:S02]  /*a1f0*/  LOP3.LUT R7, R4, 0x1c0, RZ, 0xc0, !PT ;  /* 0x000001c004077812 */ /* 0x000fe400078ec0ff */
[----:B------:R-:W-:Y:S02]  /*a200*/  LEA R0, R9, R8, 0x4 ;  /* 0x0000000809007211 */ /* 0x000fe400078e20ff */
[----:B------:R-:W-:-:S02]  /*a210*/  R2P PR, R10, 0x6 ;  /* 0x000000060a007804 */ /* 0x000fc40000000000 */
[----:B------:R-:W-:Y:S02]  /*a220*/  ISETP.NE.U32.AND P0, PT, R5, 0x1, PT ;  /* 0x000000010500780c */ /* 0x000fe40003f05070 */
[----:B------:R-:W-:Y:S02]  /*a230*/  LEA.HI R7, R7, R7, RZ, 0x1d ;  /* 0x0000000707077211 */ /* 0x000fe400078fe8ff */
[----:B------:R-:W-:Y:S02]  /*a240*/  SHF.R.S32.HI R5, RZ, 0x1f, R15 ;  /* 0x0000001fff057819 */ /* 0x000fe4000001140f */
[----:B------:R-:W-:Y:S02]  /*a250*/  LEA R4, R11, R0, 0x3 ;  /* 0x000000000b047211 */ /* 0x000fe400078e18ff */
[----:B------:R-:W-:Y:S01]  /*a260*/  F2FP.PACK_AB R32, R83, R32 ;  /* 0x000000205320723e */ /* 0x000fe200000000ff */
[----:B------:R-:W-:Y:S01]  /*a270*/  IMAD R83, R178, c[0x0][0x388], RZ ;  /* 0x0000e200b2537a24 */ /* 0x000fe200078e02ff */
[----:B------:R-:W-:-:S02]  /*a280*/  LEA R7, R12, R7, 0x1 ;  /* 0x000000070c077211 */ /* 0x000fc400078e08ff */
[C---:B----4-:R-:W-:Y:S01]  /*a290*/  LEA R12, R84.reuse, R4, 0x7 ;  /* 0x00000004540c7211 */ /* 0x050fe200078e38ff */
[----:B------:R-:W-:Y:S01]  /*a2a0*/  IMAD R4, R5, c[0x0][0x3e0], RZ ;  /* 0x0000f80005047a24 */ /* 0x000fe200078e02ff */
[----:B------:R-:W-:Y:S01]  /*a2b0*/  LEA R0, R84, R0, 0x7 ;  /* 0x0000000054007211 */ /* 0x000fe200078e38ff */
[----:B------:R-:W-:-:S03]  /*a2c0*/  IMAD.WIDE.U32 R2, R15, c[0x0][0x3e0], R2 ;  /* 0x0000f8000f027a25 */ /* 0x000fc600078e0002 */
[CC--:B------:R-:W-:Y:S01]  /*a2d0*/  ISETP.GE.OR P5, PT, R0.reuse, R83.reuse, P3 ;  /* 0x000000530000720c */ /* 0x0c0fe20001fa6670 */
[----:B------:R-:W-:Y:S01]  /*a2e0*/  IMAD R4, R15, c[0x0][0x3e4], R4 ;  /* 0x0000f9000f047a24 */ /* 0x000fe200078e0204 */
[----:B------:R-:W-:Y:S01]  /*a2f0*/  IADD3 R0, R0, 0x8, RZ ;  /* 0x0000000800007810 */ /* 0x000fe20007ffe0ff */
[----:B------:R-:W-:Y:S01]  /*a300*/  @P4 IMAD.HI.U32 R8, R12, c[0x0][0x4ec], RZ ;  /* 0x00013b000c084a27 */ /* 0x000fe200078e00ff */
[----:B------:R-:W-:Y:S02]  /*a310*/  F2FP.PACK_AB R14, R176, R14 ;  /* 0x0000000eb00e723e */ /* 0x000fe400000000ff */
[----:B------:R-:W-:Y:S02]  /*a320*/  SHF.L.U32 R7, R7, 0x1, RZ ;  /* 0x0000000107077819 */ /* 0x000fe400000006ff */
[----:B------:R-:W-:Y:S02]  /*a330*/  ISETP.GE.OR P3, PT, R0, R83, P3 ;  /* 0x000000530000720c */ /* 0x000fe40001f66670 */
[----:B------:R-:W-:-:S02]  /*a340*/  IADD3 R3, R3, R4, RZ ;  /* 0x0000000403037210 */ /* 0x000fc40007ffe0ff */
[----:B------:R-:W-:Y:S02]  /*a350*/  MOV R0, R12 ;  /* 0x0000000c00007202 */ /* 0x000fe40000000f00 */
[----:B------:R-:W-:Y:S01]  /*a360*/  @P4 SHF.R.U32.HI R0, RZ, c[0x0][0x4f0], R8 ;  /* 0x00013c00ff004a19 */ /* 0x000fe20000011608 */
[----:B------:R1:W-:Y:S01]  /*a370*/  STS [R7+0x80], R14 ;  /* 0x0000800e07007388 */ /* 0x0003e20000000800 */
[----:B------:R-:W-:Y:S02]  /*a380*/  SHF.R.S32.HI R5, RZ, 0x1f, R133 ;  /* 0x0000001fff057819 */ /* 0x000fe40000011485 */
[----:B------:R-:W-:-:S03]  /*a390*/  IADD3 R9, R7, 0x80, RZ ;  /* 0x0000008007097810 */ /* 0x000fc60007ffe0ff */
[----:B------:R-:W-:Y:S01]  /*a3a0*/  IMAD R4, R5, c[0x0][0x3d8], RZ ;  /* 0x0000f60005047a24 */ /* 0x000fe200078e02ff */
[----:B------:R-:W-:Y:S02]  /*a3b0*/  MOV R5, 0x20 ;  /* 0x0000002000057802 */ /* 0x000fe40000000f00 */
[----:B------:R-:W-:Y:S01]  /*a3c0*/  IADD3 R6, R7, 0x70, RZ ;  /* 0x0000007007067810 */ /* 0x000fe20007ffe0ff */
[----:B------:R-:W-:Y:S01]  /*a3d0*/  IMAD R82, R133, c[0x0][0x3dc], R4 ;  /* 0x0000f70085527a24 */ /* 0x000fe200078e0204 */
[----:B------:R-:W-:Y:S02]  /*a3e0*/  @P0 IADD3 R6, R9, 0x10, RZ ;  /* 0x0000001009060810 */ /* 0x000fe40007ffe0ff */
[----:B------:R-:W-:Y:S02]  /*a3f0*/  SHF.R.S32.HI R4, RZ, 0x1f, R0 ;  /* 0x0000001fff047819 */ /* 0x000fe40000011400 */
[C---:B------:R-:W-:Y:S01]  /*a400*/  IADD3 R10, P0, R0.reuse, R16, RZ ;  /* 0x00000010000a7210 */ /* 0x040fe20007f1e0ff */
[----:B-1----:R-:W-:Y:S01]  /*a410*/  IMAD.WIDE.U32 R14, R133, c[0x0][0x3d8], R2 ;  /* 0x0000f600850e7a25 */ /* 0x002fe200078e0002 */
[----:B------:R-:W-:-:S05]  /*a420*/  IADD3 R3, -R0, RZ, RZ ;  /* 0x000000ff00037210 */ /* 0x000fca0007ffe1ff */
[----:B------:R-:W-:Y:S01]  /*a430*/  IMAD R3, R3, c[0x0][0x4e8], R12 ;  /* 0x00013a0003037a24 */ /* 0x000fe200078e020c */
[----:B------:R-:W-:-:S04]  /*a440*/  SEL R2, R5, 0xffffffe0, !P1 ;  /* 0xffffffe005027807 */ /* 0x000fc80004800000 */
[----:B------:R-:W-:Y:S02]  /*a450*/  SHF.R.S32.HI R5, RZ, 0x1f, R3 ;  /* 0x0000001fff057819 */ /* 0x000fe40000011403 */
[----:B------:R-:W-:Y:S02]  /*a460*/  IADD3.X R11, R4, R17, R79, P0, !PT ;  /* 0x00000011040b7210 */ /* 0x000fe400007fe44f */
[----:B------:R-:W-:Y:S01]  /*a470*/  MOV R4, 0x40 ;  /* 0x0000004000047802 */ /* 0x000fe20000000f00 */
[----:B------:R-:W-:Y:S01]  /*a480*/  IMAD R5, R5, c[0x0][0x488], RZ ;  /* 0x0001220005057a24 */ /* 0x000fe200078e02ff */
[----:B------:R-:W-:Y:S01]  /*a490*/  F2FP.PACK_AB R13, R167, R13 ;  /* 0x0000000da70d723e */ /* 0x000fe200000000ff */
[----:B------:R-:W-:Y:S01]  /*a4a0*/  IMAD.WIDE.U32 R10, R3, c[0x0][0x488], R10 ;  /* 0x00012200030a7a25 */ /* 0x000fe200078e000a */
[----:B------:R-:W-:Y:S02]  /*a4b0*/  SEL R12, R4, 0xffffffc0, !P2 ;  /* 0xffffffc0040c7807 */ /* 0x000fe40005000000 */
[----:B------:R-:W-:Y:S01]  /*a4c0*/  F2FP.PACK_AB R18, R175, R18 ;  /* 0x00000012af12723e */ /* 0x000fe200000000ff */
[----:B------:R-:W-:Y:S01]  /*a4d0*/  IMAD R5, R3, c[0x0][0x48c], R5 ;  /* 0x0001230003057a24 */ /* 0x000fe200078e0205 */
[----:B------:R-:W-:-:S02]  /*a4e0*/  F2FP.PACK_AB R19, R163, R19 ;  /* 0x00000013a313723e */ /* 0x000fc400000000ff */
[----:B------:R-:W-:Y:S02]  /*a4f0*/  F2FP.PACK_AB R20, R174, R20 ;  /* 0x00000014ae14723e */ /* 0x000fe400000000ff */
[----:B------:R-:W-:Y:S02]  /*a500*/  F2FP.PACK_AB R23, R159, R23 ;  /* 0x000000179f17723e */ /* 0x000fe400000000ff */
[----:B------:R-:W-:Y:S02]  /*a510*/  IADD3 R0, R7, R2, RZ ;  /* 0x0000000207007210 */ /* 0x000fe40007ffe0ff */
[----:B------:R-:W-:Y:S02]  /*a520*/  F2FP.PACK_AB R22, R173, R22 ;  /* 0x00000016ad16723e */ /* 0x000fe400000000ff */
[----:B------:R-:W-:Y:S02]  /*a530*/  F2FP.PACK_AB R21, R155, R21 ;  /* 0x000000159b15723e */ /* 0x000fe400000000ff */
[----:B------:R-:W-:Y:S01]  /*a540*/  IADD3 R2, R2, R6, RZ ;  /* 0x0000000602027210 */ /* 0x000fe20007ffe0ff */
[----:B------:R-:W-:Y:S01]  /*a550*/  STS [R7+0x480], R13 ;  /* 0x0004800d07007388 */ /* 0x000fe20000000800 */
[----:B------:R-:W-:-:S02]  /*a560*/  F2FP.PACK_AB R24, R172, R24 ;  /* 0x00000018ac18723e */ /* 0x000fc400000000ff */
[----:B------:R-:W-:Y:S02]  /*a570*/  F2FP.PACK_AB R25, R151, R25 ;  /* 0x000000199719723e */ /* 0x000fe400000000ff */
[----:B------:R-:W-:Y:S01]  /*a580*/  IADD3 R4, R7, R12, RZ ;  /* 0x0000000c07047210 */ /* 0x000fe20007ffe0ff */
[----:B------:R-:W-:Y:S01]  /*a590*/  STS [R6], R18 ;  /* 0x0000001206007388 */ /* 0x000fe20000000800 */
[----:B------:R-:W-:Y:S02]  /*a5a0*/  F2FP.PACK_AB R26, R171, R26 ;  /* 0x0000001aab1a723e */ /* 0x000fe400000000ff */
[----:B------:R-:W-:Y:S01]  /*a5b0*/  F2FP.PACK_AB R27, R147, R27 ;  /* 0x0000001b931b723e */ /* 0x000fe200000000ff */
[----:B------:R-:W-:Y:S01]  /*a5c0*/  STS [R6+0x400], R19 ;  /* 0x0004001306007388 */ /* 0x000fe20000000800 */
[----:B------:R-:W-:Y:S02]  /*a5d0*/  IADD3 R8, R12, R6, RZ ;  /* 0x000000060c087210 */ /* 0x000fe40007ffe0ff */
[----:B------:R-:W-:Y:S01]  /*a5e0*/  F2FP.PACK_AB R59, R170, R144 ;  /* 0x00000090aa3b723e */ /* 0x000fe200000000ff */
[----:B------:R-:W-:Y:S01]  /*a5f0*/  STS [R0+0x80], R20 ;  /* 0x0000801400007388 */ /* 0x000fe20000000800 */
[----:B------:R-:W-:-:S02]  /*a600*/  F2FP.PACK_AB R58, R143, R142 ;  /* 0x0000008e8f3a723e */ /* 0x000fc400000000ff */
[----:B------:R-:W-:Y:S01]  /*a610*/  IADD3 R3, R12, R0, RZ ;  /* 0x000000000c037210 */ /* 0x000fe20007ffe0ff */
[----:B------:R-:W-:Y:S01]  /*a620*/  STS [R0+0x480], R23 ;  /* 0x0004801700007388 */ /* 0x000fe20000000800 */
[----:B------:R-:W-:Y:S02]  /*a630*/  IADD3 R11, R11, R5, RZ ;  /* 0x000000050b0b7210 */ /* 0x000fe40007ffe0ff */
[----:B------:R-:W-:Y:S01]  /*a640*/  F2FP.PACK_AB R57, R169, R141 ;  /* 0x0000008da939723e */ /* 0x000fe200000000ff */
[----:B------:R-:W-:Y:S01]  /*a650*/  STS [R2], R22 ;  /* 0x0000001602007388 */ /* 0x000fe20000000800 */
[----:B------:R-:W-:Y:S02]  /*a660*/  F2FP.PACK_AB R56, R139, R56 ;  /* 0x000000388b38723e */ /* 0x000fe400000000ff */
[----:B------:R-:W-:Y:S01]  /*a670*/  IADD3 R5, R2, R12, RZ ;  /* 0x0000000c02057210 */ /* 0x000fe20007ffe0ff */
[----:B------:R-:W-:Y:S01]  /*a680*/  STS [R2+0x400], R21 ;  /* 0x0004001502007388 */ /* 0x000fe20000000800 */
[----:B------:R-:W-:-:S02]  /*a690*/  F2FP.PACK_AB R55, R168, R140 ;  /* 0x0000008ca837723e */ /* 0x000fc400000000ff */
[----:B------:R-:W-:Y:S01]  /*a6a0*/  F2FP.PACK_AB R53, R165, R137 ;  /* 0x00000089a535723e */ /* 0x000fe200000000ff */
[----:B------:R-:W-:Y:S01]  /*a6b0*/  STS [R4+0x80], R24 ;  /* 0x0000801804007388 */ /* 0x000fe20000000800 */
[----:B------:R-:W-:Y:S02]  /*a6c0*/  F2FP.PACK_AB R52, R43, R52 ;  /* 0x000000342b34723e */ /* 0x000fe400000000ff */
[----:B------:R-:W-:Y:S01]  /*a6d0*/  F2FP.PACK_AB R51, R164, R136 ;  /* 0x00000088a433723e */ /* 0x000fe200000000ff */
[----:B------:R-:W-:Y:S01]  /*a6e0*/  STS [R4+0x480], R25 ;  /* 0x0004801904007388 */ /* 0x000fe20000000800 */
[----:B------:R-:W-:Y:S02]  /*a6f0*/  F2FP.PACK_AB R49, R161, R49 ;  /* 0x00000031a131723e */ /* 0x000fe400000000ff */
[----:B------:R-:W-:Y:S01]  /*a700*/  F2FP.PACK_AB R48, R33, R48 ;  /* 0x000000302130723e */ /* 0x000fe200000000ff */
[----:B------:R-:W-:Y:S01]  /*a710*/  STS [R8], R26 ;  /* 0x0000001a08007388 */ /* 0x000fe20000000800 */
[----:B------:R-:W-:-:S03]  /*a720*/  F2FP.PACK_AB R47, R160, R135 ;  /* 0x00000087a02f723e */ /* 0x000fc600000000ff */
[----:B------:R-:W-:Y:S01]  /*a730*/  STS [R8+0x400], R27 ;  /* 0x0004001b08007388 */ /* 0x000fe20000000800 */
[----:B------:R-:W-:-:S03]  /*a740*/  F2FP.PACK_AB R45, R157, R45 ;  /* 0x0000002d9d2d723e */ /* 0x000fc600000000ff */
[----:B------:R-:W-:Y:S01]  /*a750*/  STS [R3+0x80], R59 ;  /* 0x0000803b03007388 */ /* 0x000fe20000000800 */
[----:B------:R-:W-:-:S03]  /*a760*/  F2FP.PACK_AB R44, R29, R44 ;  /* 0x0000002c1d2c723e */ /* 0x000fc600000000ff */
[----:B------:R-:W-:Y:S01]  /*a770*/  STS [R3+0x480], R58 ;  /* 0x0004803a03007388 */ /* 0x000fe20000000800 */
[----:B------:R-:W-:-:S03]  /*a780*/  F2FP.PACK_AB R43, R156, R134 ;  /* 0x000000869c2b723e */ /* 0x000fc600000000ff */
        /* <DEDUP_REMOVED lines=18> */
[----:B------:R-:W-:Y:S04]  /*a8b0*/  STS [R2+0x4400], R48 ;  /* 0x0044003002007388 */ /* 0x000fe80000000800 */
[----:B------:R-:W-:Y:S04]  /*a8c0*/  STS [R4+0x4080], R47 ;  /* 0x0040802f04007388 */ /* 0x000fe80000000800 */
        /* <DEDUP_REMOVED lines=33> */
[----:B------:R-:W-:-:S03]  /*aae0*/  LEA R9, P0, R10, c[0x0][0x450], 0x2 ;  /* 0x000114000a097a11 */ /* 0x000fc600078010ff */
        /* <DEDUP_REMOVED lines=13> */
[----:B------:R-:W-:-:S03]  /*abc0*/  LEA.HI.X R11, R10, c[0x0][0x454], R11, 0x2, P0 ;  /* 0x000115000a0b7a11 */ /* 0x000fc600000f140b */
[----:B------:R-:W-:Y:S04]  /*abd0*/  STS [R7+0xc480], R74 ;  /* 0x00c4804a07007388 */ /* 0x000fe80000000800 */
[----:B------:R-:W-:Y:S04]  /*abe0*/  STS [R6+0xc000], R73 ;  /* 0x00c0004906007388 */ /* 0x000fe80000000800 */
[----:B------:R-:W-:Y:S04]  /*abf0*/  STS [R6+0xc400], R72 ;  /* 0x00c4004806007388 */ /* 0x000fe80000000800 */
[----:B------:R-:W-:Y:S04]  /*ac00*/  STS [R0+0xc080], R71 ;  /* 0x00c0804700007388 */ /* 0x000fe80000000800 */
[----:B------:R2:W-:Y:S04]  /*ac10*/  STS [R0+0xc480], R70 ;  /* 0x00c4804600007388 */ /* 0x0005e80000000800 */
[----:B------:R-:W-:Y:S04]  /*ac20*/  STS [R2+0xc000], R69 ;  /* 0x00c0004502007388 */ /* 0x000fe80000000800 */
        /* <DEDUP_REMOVED lines=9> */
[----:B------:R-:W-:Y:S04]  /*acc0*/  SHFL.IDX PT, R12, R9, RZ, 0x1c1f ;  /* 0x001c1fff090c7589 */ /* 0x000fe800000e0000 */
[----:B------:R-:W1:Y:S04]  /*acd0*/  SHFL.IDX PT, R13, R11, RZ, 0x1c1f ;  /* 0x001c1fff0b0d7589 */ /* 0x000e6800000e0000 */
[----:B------:R-:W-:Y:S06]  /*ace0*/  BAR.SYNC.DEFER_BLOCKING 0x1, 0x100 ;  /* 0x0044000000007b1d */ /* 0x000fec0000010000 */
[----:B------:R-:W-:Y:S04]  /*acf0*/  SHFL.IDX PT, R10, R9, 0x1, 0x1c1f ;  /* 0x003c1f00090a7f89 */ /* 0x000fe800000e0000 */
[----:B------:R-:W4:Y:S01]  /*ad00*/  SHFL.IDX PT, R11, R11, 0x1, 0x1c1f ;  /* 0x003c1f000b0b7f89 */ /* 0x000f2200000e0000 */
[----:B--2---:R-:W-:-:S03]  /*ad10*/  SHF.L.U32 R0, R87, 0x1, RZ ;  /* 0x0000000157007819 */ /* 0x004fc600000006ff */
[----:B-1----:R-:W-:Y:S04]  /*ad20*/  @!P5 ST.E [R12.64], R81 ;  /* 0x000000510c00d985 */ /* 0x002fe8000c10190e */
[----:B----4-:R1:W-:Y:S04]  /*ad30*/  @!P3 ST.E [R10.64], R80 ;  /* 0x000000500a00b985 */ /* 0x0103e8000c10190e */
[----:B------:R2:W4:Y:S04]  /*ad40*/  LDS.128 R40, [R0+0x1080] ;  /* 0x0010800000287984 */ /* 0x0005280000000c00 */
[----:B------:R2:W1:Y:S04]  /*ad50*/  LDS.128 R56, [R0+0x2080] ;  /* 0x0020800000387984 */ /* 0x0004680000000c00 */
[----:B------:R2:W2:Y:S04]  /*ad60*/  LDS.128 R68, [R0+0x3080] ;  /* 0x0030800000447984 */ /* 0x0004a80000000c00 */
        /* <DEDUP_REMOVED lines=8> */
[----:B------:R2:W2:Y:S01]  /*adf0*/  LDS.128 R72, [R0+0xf080] ;  /* 0x00f0800000487984 */ /* 0x0004a20000000c00 */
[----:B------:R-:W-:-:S02]  /*ae00*/  IADD3 R2, R15, R82, RZ ;  /* 0x000000520f027210 */ /* 0x000fc40007ffe0ff */
[----:B-1----:R-:W-:-:S04]  /*ae10*/  LEA R11, P0, R14, c[0x0][0x380], 0x1 ;  /* 0x0000e0000e0b7a11 */ /* 0x002fc800078008ff */
[----:B------:R-:W-:Y:S02]  /*ae20*/  LEA.HI.X R10, R14, c[0x0][0x384], R2, 0x1, P0 ;  /* 0x0000e1000e0a7a11 */ /* 0x000fe400000f0c02 */
[----:B---3--:R-:W-:Y:S01]  /*ae30*/  ISETP.GE.AND P0, PT, R86, R83, PT ;  /* 0x000000535600720c */ /* 0x008fe20003f06270 */
[----:B------:R1:W3:Y:S01]  /*ae40*/  SHFL.IDX PT, R2, R11, RZ, 0x181f ;  /* 0x00181fff0b027589 */ /* 0x0002e200000e0000 */
[----:B------:R-:W-:Y:S03]  /*ae50*/  BSSY B0, `(.L_x_6) ;  /* 0x000001f000007945 */ /* 0x000fe60003800000 */
[----:B------:R1:W1:Y:S08]  /*ae60*/  SHFL.IDX PT, R3, R10, RZ, 0x181f ;  /* 0x00181fff0a037589 */ /* 0x00027000000e0000 */
[----:B------:R-:W-:Y:S05]  /*ae70*/  @P0 BRA `(.L_x_7) ;  /* 0x000001c000000947 */ /* 0x000fea0003800000 */
[----:B----4-:R-:W4:Y:S01]  /*ae80*/  LDS.128 R24, [R0+0x80] ;  /* 0x0000800000187984 */ /* 0x010f220000000c00 */
[----:B-----5:R-:W-:-:S02]  /*ae90*/  IADD3 R6, R85, 0x40, RZ ;  /* 0x0000004055067810 */ /* 0x020fc40007ffe0ff */
[C---:B------:R-:W-:Y:S01]  /*aea0*/  IADD3 R7, R85.reuse, 0x80, RZ ;  /* 0x0000008055077810 */ /* 0x040fe20007ffe0ff */
[----:B------:R-:W3:Y:S01]  /*aeb0*/  LDS.128 R20, [R0+0x4080] ;  /* 0x0040800000147984 */ /* 0x000ee20000000c00 */
[----:B------:R-:W-:Y:S02]  /*aec0*/  IADD3 R8, R85, 0xc0, RZ ;  /* 0x000000c055087810 */ /* 0x000fe40007ffe0ff */
[----:B------:R-:W-:Y:S01]  /*aed0*/  ISETP.GE.AND P2, PT, R6, c[0x0][0x3c8], PT ;  /* 0x0000f20006007a0c */ /* 0x000fe20003f46270 */
[----:B------:R-:W2:Y:S01]  /*aee0*/  LDS.128 R16, [R0+0x8080] ;  /* 0x0080800000107984 */ /* 0x000ea20000000c00 */
[----:B------:R-:W-:Y:S02]  /*aef0*/  ISETP.GE.AND P1, PT, R7, c[0x0][0x3c8], PT ;  /* 0x0000f20007007a0c */ /* 0x000fe40003f26270 */
[----:B------:R-:W-:Y:S01]  /*af00*/  ISETP.GE.AND P0, PT, R8, c[0x0][0x3c8], PT ;  /* 0x0000f20008007a0c */ /* 0x000fe20003f06270 */
[----:B------:R1:W2:Y:S01]  /*af10*/  LDS.128 R12, [R0+0xc080] ;  /* 0x00c08000000c7984 */ /* 0x0002a20000000c00 */
[----:B------:R-:W-:-:S07]  /*af20*/  ISETP.GE.AND P3, PT, R85, c[0x0][0x3c8], PT ;  /* 0x0000f20055007a0c */ /* 0x000fce0003f66270 */
[----:B------:R-:W-:-:S04]  /*af30*/  @!P2 SHF.R.S32.HI R4, RZ, 0x1f, R6 ;  /* 0x0000001fff04a819 */ /* 0x000fc80000011406 */
[----:B------:R-:W-:Y:S02]  /*af40*/  @!P0 SHF.R.S32.HI R5, RZ, 0x1f, R8 ;  /* 0x0000001fff058819 */ /* 0x000fe40000011408 */
[----:B------:R-:W-:-:S04]  /*af50*/  @!P2 LEA.HI R6, R4, R6, RZ, 0x3 ;  /* 0x000000060406a211 */ /* 0x000fc800078f18ff */
[----:B------:R-:W-:Y:S02]  /*af60*/  @!P2 LOP3.LUT R6, R6, 0xfffffff8, RZ, 0xc0, !PT ;  /* 0xfffffff80606a812 */ /* 0x000fe400078ec0ff */
[----:B-12---:R-:W-:-:S04]  /*af70*/  @!P1 SHF.R.S32.HI R0, RZ, 0x1f, R7 ;  /* 0x0000001fff009819 */ /* 0x006fc80000011407 */
[----:B------:R-:W-:Y:S01]  /*af80*/  @!P1 LEA.HI R4, R0, R7, RZ, 0x3 ;  /* 0x0000000700049211 */ /* 0x000fe200078f18ff */
[--C-:B---3--:R-:W-:Y:S01]  /*af90*/  @!P2 IMAD.WIDE R6, R6, 0x2, R2.reuse ;  /* 0x000000020606a825 */ /* 0x108fe200078e0202 */
[----:B------:R-:W-:Y:S02]  /*afa0*/  @!P0 LEA.HI R0, R5, R8, RZ, 0x3 ;  /* 0x0000000805008211 */ /* 0x000fe400078f18ff */
[----:B------:R-:W-:Y:S01]  /*afb0*/  @!P1 LOP3.LUT R4, R4, 0xfffffff8, RZ, 0xc0, !PT ;  /* 0xfffffff804049812 */ /* 0x000fe200078ec0ff */
[----:B------:R-:W-:Y:S01]  /*afc0*/  @!P3 IMAD.WIDE R8, R85, 0x2, R2 ;  /* 0x000000025508b825 */ /* 0x000fe200078e0202 */
[----:B------:R-:W-:-:S03]  /*afd0*/  @!P0 LOP3.LUT R0, R0, 0xfffffff8, RZ, 0xc0, !PT ;  /* 0xfffffff800008812 */ /* 0x000fc600078ec0ff */
[--C-:B------:R-:W-:Y:S01]  /*afe0*/  @!P1 IMAD.WIDE R4, R4, 0x2, R2.reuse ;  /* 0x0000000204049825 */ /* 0x100fe200078e0202 */
[----:B----4-:R1:W-:Y:S03]  /*aff0*/  @!P3 ST.E.128 [R8.64], R24 ;  /* 0x000000180800b985 */ /* 0x0103e6000c101d0e */
[----:B------:R-:W-:Y:S01]  /*b000*/  @!P0 IMAD.WIDE R2, R0, 0x2, R2 ;  /* 0x0000000200028825 */ /* 0x000fe200078e0202 */
[----:B------:R1:W-:Y:S04]  /*b010*/  @!P2 ST.E.128 [R6.64], R20 ;  /* 0x000000140600a985 */ /* 0x0003e8000c101d0e */
[----:B------:R1:W-:Y:S04]  /*b020*/  @!P1 ST.E.128 [R4.64], R16 ;  /* 0x0000001004009985 */ /* 0x0003e8000c101d0e */
[----:B------:R1:W-:Y:S02]  /*b030*/  @!P0 ST.E.128 [R2.64], R12 ;  /* 0x0000000c02008985 */ /* 0x0003e4000c101d0e */
.L_x_7:
[----:B----4-:R-:W-:Y:S05]  /*b040*/  BSYNC B0 ;  /* 0x0000000000007941 */ /* 0x010fea0003800000 */
.L_x_6:
[----:B--2---:R-:W-:Y:S01]  /*b050*/  IADD3 R0, R86, 0x20, RZ ;  /* 0x0000002056007810 */ /* 0x004fe20007ffe0ff */
[----:B-1----:R1:W2:Y:S01]  /*b060*/  SHFL.IDX PT, R3, R10, 0x1, 0x181f ;  /* 0x00381f000a037f89 */ /* 0x0022a200000e0000 */
[----:B------:R-:W-:Y:S02]  /*b070*/  BSSY B0, `(.L_x_8) ;  /* 0x000001c000007945 */ /* 0x000fe40003800000 */
[----:B------:R-:W-:Y:S01]  /*b080*/  ISETP.GE.AND P0, PT, R0, R83, PT ;  /* 0x000000530000720c */ /* 0x000fe20003f06270 */
[----:B---3--:R1:W3:-:S12]  /*b090*/  SHFL.IDX PT, R2, R11, 0x1, 0x181f ;  /* 0x00381f000b027f89 */ /* 0x0082d800000e0000 */
[----:B------:R-:W-:Y:S05]  /*b0a0*/  @P0 BRA `(.L_x_9) ;  /* 0x0000018000000947 */ /* 0x000fea0003800000 */
[C---:B-----5:R-:W-:Y:S02]  /*b0b0*/  IADD3 R6, R85.reuse, 0x40, RZ ;  /* 0x0000004055067810 */ /* 0x060fe40007ffe0ff */
[C---:B------:R-:W-:Y:S02]  /*b0c0*/  IADD3 R7, R85.reuse, 0x80, RZ ;  /* 0x0000008055077810 */ /* 0x040fe40007ffe0ff */
[----:B------:R-:W-:Y:S02]  /*b0d0*/  IADD3 R8, R85, 0xc0, RZ ;  /* 0x000000c055087810 */ /* 0x000fe40007ffe0ff */
[----:B------:R-:W-:Y:S02]  /*b0e0*/  ISETP.GE.AND P2, PT, R6, c[0x0][0x3c8], PT ;  /* 0x0000f20006007a0c */ /* 0x000fe40003f46270 */
[----:B------:R-:W-:Y:S02]  /*b0f0*/  ISETP.GE.AND P1, PT, R7, c[0x0][0x3c8], PT ;  /* 0x0000f20007007a0c */ /* 0x000fe40003f26270 */
[----:B------:R-:W-:-:S02]  /*b100*/  ISETP.GE.AND P0, PT, R8, c[0x0][0x3c8], PT ;  /* 0x0000f20008007a0c */ /* 0x000fc40003f06270 */
[----:B------:R-:W-:-:S07]  /*b110*/  ISETP.GE.AND P3, PT, R85, c[0x0][0x3c8], PT ;  /* 0x0000f20055007a0c */ /* 0x000fce0003f66270 */
[----:B------:R-:W-:Y:S02]  /*b120*/  @!P2 SHF.R.S32.HI R4, RZ, 0x1f, R6 ;  /* 0x0000001fff04a819 */ /* 0x000fe40000011406 */
[----:B------:R-:W-:Y:S02]  /*b130*/  @!P1 SHF.R.S32.HI R0, RZ, 0x1f, R7 ;  /* 0x0000001fff009819 */ /* 0x000fe40000011407 */
[----:B------:R-:W-:Y:S02]  /*b140*/  @!P0 SHF.R.S32.HI R5, RZ, 0x1f, R8 ;  /* 0x0000001fff058819 */ /* 0x000fe40000011408 */
[----:B------:R-:W-:Y:S02]  /*b150*/  @!P2 LEA.HI R6, R4, R6, RZ, 0x3 ;  /* 0x000000060406a211 */ /* 0x000fe400078f18ff */
[----:B------:R-:W-:Y:S02]  /*b160*/  @!P1 LEA.HI R4, R0, R7, RZ, 0x3 ;  /* 0x0000000700049211 */ /* 0x000fe400078f18ff */
[----:B------:R-:W-:Y:S01]  /*b170*/  @!P0 LEA.HI R0, R5, R8, RZ, 0x3 ;  /* 0x0000000805008211 */ /* 0x000fe200078f18ff */
[----:B--23--:R-:W-:Y:S01]  /*b180*/  @!P3 IMAD.WIDE R8, R85, 0x2, R2 ;  /* 0x000000025508b825 */ /* 0x00cfe200078e0202 */
[----:B------:R-:W-:-:S02]  /*b190*/  @!P2 LOP3.LUT R6, R6, 0xfffffff8, RZ, 0xc0, !PT ;  /* 0xfffffff80606a812 */ /* 0x000fc400078ec0ff */
[----:B------:R-:W-:Y:S02]  /*b1a0*/  @!P1 LOP3.LUT R4, R4, 0xfffffff8, RZ, 0xc0, !PT ;  /* 0xfffffff804049812 */ /* 0x000fe400078ec0ff */
[----:B------:R-:W-:Y:S01]  /*b1b0*/  @!P0 LOP3.LUT R0, R0, 0xfffffff8, RZ, 0xc0, !PT ;  /* 0xfffffff800008812 */ /* 0x000fe200078ec0ff */
[--C-:B------:R-:W-:Y:S01]  /*b1c0*/  @!P2 IMAD.WIDE R6, R6, 0x2, R2.reuse ;  /* 0x000000020606a825 */ /* 0x100fe200078e0202 */
[----:B------:R2:W-:Y:S03]  /*b1d0*/  @!P3 ST.E.128 [R8.64], R40 ;  /* 0x000000280800b985 */ /* 0x0005e6000c101d0e */
[--C-:B------:R-:W-:Y:S01]  /*b1e0*/  @!P1 IMAD.WIDE R4, R4, 0x2, R2.reuse ;  /* 0x0000000204049825 */ /* 0x100fe200078e0202 */
[----:B------:R2:W-:Y:S03]  /*b1f0*/  @!P2 ST.E.128 [R6.64], R36 ;  /* 0x000000240600a985 */ /* 0x0005e6000c101d0e */
[----:B------:R-:W-:Y:S01]  /*b200*/  @!P0 IMAD.WIDE R2, R0, 0x2, R2 ;  /* 0x0000000200028825 */ /* 0x000fe200078e0202 */
[----:B------:R2:W-:Y:S04]  /*b210*/  @!P1 ST.E.128 [R4.64], R32 ;  /* 0x0000002004009985 */ /* 0x0005e8000c101d0e */
[----:B------:R2:W-:Y:S02]  /*b220*/  @!P0 ST.E.128 [R2.64], R28 ;  /* 0x0000001c02008985 */ /* 0x0005e4000c101d0e */
.L_x_9:
[----:B------:R-:W-:Y:S05]  /*b230*/  BSYNC B0 ;  /* 0x0000000000007941 */ /* 0x000fea0003800000 */
.L_x_8:
[----:B------:R-:W-:Y:S01]  /*b240*/  IADD3 R0, R86, 0x40, RZ ;  /* 0x0000004056007810 */ /* 0x000fe20007ffe0ff */
[----:B--2---:R2:W4:Y:S01]  /*b250*/  SHFL.IDX PT, R3, R10, 0x2, 0x181f ;  /* 0x00581f000a037f89 */ /* 0x00452200000e0000 */
        /* <DEDUP_REMOVED lines=17> */
[----:B---34-:R-:W-:Y:S01]  /*b370*/  @!P3 IMAD.WIDE R8, R85, 0x2, R2 ;  /* 0x000000025508b825 */ /* 0x018fe200078e0202 */
        /* <DEDUP_REMOVED lines=10> */
.L_x_11:
[----:B------:R-:W-:Y:S05]  /*b420*/  BSYNC B0 ;  /* 0x0000000000007941 */ /* 0x000fea0003800000 */
.L_x_10:
[----:B------:R-:W-:Y:S01]  /*b430*/  IADD3 R0, R86, 0x60, RZ ;  /* 0x0000006056007810 */ /* 0x000fe20007ffe0ff */
[----:B---34-:R3:W4:Y:S03]  /*b440*/  SHFL.IDX PT, R3, R10, 0x3, 0x181f ;  /* 0x00781f000a037f89 */ /* 0x01872600000e0000 */
[----:B------:R-:W-:Y:S01]  /*b450*/  ISETP.GE.AND P0, PT, R0, R83, PT ;  /* 0x000000530000720c */ /* 0x000fe20003f06270 */
[----:B------:R3:W1:-:S12]  /*b460*/  SHFL.IDX PT, R2, R11, 0x3, 0x181f ;  /* 0x00781f000b027f89 */ /* 0x00065800000e0000 */
[----:B------:R-:W-:Y:S05]  /*b470*/  @P0 EXIT ;  /* 0x000000000000094d */ /* 0x000fea0003800000 */
[C---:B-----5:R-:W-:Y:S02]  /*b480*/  IADD3 R5, R85.reuse, 0x40, RZ ;  /* 0x0000004055057810 */ /* 0x060fe40007ffe0ff */
[----:B------:R-:W-:Y:S02]  /*b490*/  IADD3 R6, R85, 0x80, RZ ;  /* 0x0000008055067810 */ /* 0x000fe40007ffe0ff */
[----:B------:R-:W-:Y:S02]  /*b4a0*/  ISETP.GE.AND P1, PT, R5, c[0x0][0x3c8], PT ;  /* 0x0000f20005007a0c */ /* 0x000fe40003f26270 */
[----:B------:R-:W-:Y:S02]  /*b4b0*/  ISETP.GE.AND P0, PT, R6, c[0x0][0x3c8], PT ;  /* 0x0000f20006007a0c */ /* 0x000fe40003f06270 */
[----:B------:R-:W-:-:S09]  /*b4c0*/  ISETP.GE.AND P2, PT, R85, c[0x0][0x3c8], PT ;  /* 0x0000f20055007a0c */ /* 0x000fd20003f46270 */
[----:B------:R-:W-:Y:S02]  /*b4d0*/  @!P1 SHF.R.S32.HI R4, RZ, 0x1f, R5 ;  /* 0x0000001fff049819 */ /* 0x000fe40000011405 */
[----:B------:R-:W-:Y:S02]  /*b4e0*/  @!P0 SHF.R.S32.HI R0, RZ, 0x1f, R6 ;  /* 0x0000001fff008819 */ /* 0x000fe40000011406 */
[----:B------:R-:W-:Y:S01]  /*b4f0*/  @!P1 LEA.HI R4, R4, R5, RZ, 0x3 ;  /* 0x0000000504049211 */ /* 0x000fe200078f18ff */
[--C-:B-1--4-:R-:W-:Y:S01]  /*b500*/  @!P2 IMAD.WIDE R8, R85, 0x2, R2.reuse ;  /* 0x000000025508a825 */ /* 0x112fe200078e0202 */
[----:B------:R-:W-:Y:S02]  /*b510*/  @!P0 LEA.HI R0, R0, R6, RZ, 0x3 ;  /* 0x0000000600008211 */ /* 0x000fe400078f18ff */
[----:B------:R-:W-:Y:S02]  /*b520*/  @!P1 LOP3.LUT R4, R4, 0xfffffff8, RZ, 0xc0, !PT ;  /* 0xfffffff804049812 */ /* 0x000fe400078ec0ff */
[----:B------:R-:W-:Y:S01]  /*b530*/  @!P0 LOP3.LUT R0, R0, 0xfffffff8, RZ, 0xc0, !PT ;  /* 0xfffffff800008812 */ /* 0x000fe200078ec0ff */
[----:B------:R1:W-:Y:S02]  /*b540*/  @!P2 ST.E.128 [R8.64], R68 ;  /* 0x000000440800a985 */ /* 0x0003e4000c101d0e */
[----:B------:R-:W-:-:S04]  /*b550*/  @!P1 IMAD.WIDE R6, R4, 0x2, R2 ;  /* 0x0000000204069825 */ /* 0x000fc800078e0202 */
[----:B------:R-:W-:Y:S01]  /*b560*/  @!P0 IMAD.WIDE R4, R0, 0x2, R2 ;  /* 0x0000000200048825 */ /* 0x000fe200078e0202 */
[----:B------:R-:W-:Y:S01]  /*b570*/  IADD3 R0, R85, 0xc0, RZ ;  /* 0x000000c055007810 */ /* 0x000fe20007ffe0ff */
[----:B------:R1:W-:Y:S04]  /*b580*/  @!P1 ST.E.128 [R6.64], R64 ;  /* 0x0000004006009985 */ /* 0x0003e8000c101d0e */
[----:B------:R1:W-:Y:S01]  /*b590*/  @!P0 ST.E.128 [R4.64], R60 ;  /* 0x0000003c04008985 */ /* 0x0003e2000c101d0e */
[----:B------:R-:W-:-:S13]  /*b5a0*/  ISETP.GE.AND P0, PT, R0, c[0x0][0x3c8], PT ;  /* 0x0000f20000007a0c */ /* 0x000fda0003f06270 */
[----:B------:R-:W-:Y:S05]  /*b5b0*/  @P0 EXIT ;  /* 0x000000000000094d */ /* 0x000fea0003800000 */
[----:B-1----:R-:W-:-:S04]  /*b5c0*/  SHF.R.S32.HI R4, RZ, 0x1f, R0 ;  /* 0x0000001fff047819 */ /* 0x002fc80000011400 */
[----:B------:R-:W-:-:S04]  /*b5d0*/  LEA.HI R0, R4, R0, RZ, 0x3 ;  /* 0x0000000004007211 */ /* 0x000fc800078f18ff */
[----:B------:R-:W-:-:S05]  /*b5e0*/  LOP3.LUT R0, R0, 0xfffffff8, RZ, 0xc0, !PT ;  /* 0xfffffff800007812 */ /* 0x000fca00078ec0ff */
[----:B------:R-:W-:-:S05]  /*b5f0*/  IMAD.WIDE R2, R0, 0x2, R2 ;  /* 0x0000000200027825 */ /* 0x000fca00078e0202 */
[----:B------:R-:W-:Y:S01]  /*b600*/  ST.E.128 [R2.64], R72 ;  /* 0x0000004802007985 */ /* 0x000fe2000c101d0e */
[----:B------:R-:W-:Y:S05]  /*b610*/  EXIT ;  /* 0x000000000000794d */ /* 0x000fea0003800000 */
.L_x_12:
[----:B------:R-:W-:-:S00]  /*b620*/  BRA `(.L_x_12) ;  /* 0xfffffff000007947 */ /* 0x000fc0000383ffff */
[----:B------:R-:W-:-:S00]  /*b630*/  NOP ;  /* 0x0000000000007918 */ /* 0x000fc00000000000 */
        /* <DEDUP_REMOVED lines=12> */
.L_x_1766:


//--------------------- .text._ZN7cutlass13device_kernelIN5flash19enable_sm80_to_sm89INS1_16FlashAttnFwdSm80INS1_25CollectiveMainloopFwdSm80ILi8ELi1ELb1EN4cute5tupleIJNS5_1CILi128EEENS7_ILi64EEENS7_ILi256EEEEEELi256ENS_6half_tEfNS_4arch4Sm80ELb0ELb0ELb1ELb1ELb1ELb0ELb1ELb0EEENS1_21CollectiveEpilogueFwdINS6_IJS8_SA_S9_EEENS6_IJNS7_ILi1EEESI_SI_EEESC_SE_Li256ELb1ELb1ELb0ELb0EEENS1_19SingleTileSchedulerILb1ELb0ELb1ELi128EEEEEEEEEvNT_6ParamsE --------------------------
	.section	.text._ZN7cutlass13device_kernelIN5flash19enable_sm80_to_sm89INS1_16FlashAttnFwdSm80INS1_25CollectiveMainloopFwdSm80ILi8ELi1ELb1EN4cute5tupleIJNS5_1CILi128EEENS7_ILi64EEENS7_ILi256EEEEEELi256ENS_6half_tEfNS_4arch4Sm80ELb0ELb0ELb1ELb1ELb1ELb0ELb1ELb0EEENS1_21CollectiveEpilogueFwdINS6_IJS8_SA_S9_EEENS6_IJNS7_ILi1EEESI_SI_EEESC_SE_Li256ELb1ELb1ELb0ELb0EEENS1_19SingleTileSchedulerILb1ELb0ELb1ELi128EEEEEEEEEvNT_6ParamsE,"ax",@progbits
	.sectioninfo	@"SHI_REGISTERS=255"
	.align	128
.text._ZN7cutlass13device_kernelIN5flash19enable_sm80_to_sm89INS1_16FlashAttnFwdSm80INS1_25CollectiveMainloopFwdSm80ILi8ELi1ELb1EN4cute5tupleIJNS5_1CILi128EEENS7_ILi64EEENS7_ILi256EEEEEELi256ENS_6half_tEfNS_4arch4Sm80ELb0ELb0ELb1ELb1ELb1ELb0ELb1ELb0EEENS1_21CollectiveEpilogueFwdINS6_IJS8_SA_S9_EEENS6_IJNS7_ILi1EEESI_SI_EEESC_SE_Li256ELb1ELb1ELb0ELb0EEENS1_19SingleTileSchedulerILb1ELb0ELb1ELi128EEEEEEEEEvNT_6ParamsE:
        .type           _ZN7cutlass13device_kernelIN5flash19enable_sm80_to_sm89INS1_16FlashAttnFwdSm80INS1_25CollectiveMainloopFwdSm80ILi8ELi1ELb1EN4cute5tupleIJNS5_1CILi128EEENS7_ILi64EEENS7_ILi256EEEEEELi256ENS_6half_tEfNS_4arch4Sm80ELb0ELb0ELb1ELb1ELb1ELb0ELb1ELb0EEENS1_21CollectiveEpilogueFwdINS6_IJS8_SA_S9_EEENS6_IJNS7_ILi1EEESI_SI_EEESC_SE_Li256ELb1ELb1ELb0ELb0EEENS1_19SingleTileSchedulerILb1ELb0ELb1ELi128EEEEEEEEEvNT_6ParamsE,@function
        .size           _ZN7cutlass13device_kernelIN5flash19enable_sm80_to_sm89INS1_16FlashAttnFwdSm80INS1_25CollectiveMainloopFwdSm80ILi8ELi1ELb1EN4cute5tupleIJNS5_1CILi128EEENS7_ILi64EEENS7_ILi256EEEEEELi256ENS_6half_tEfNS_4arch4Sm80ELb0ELb0ELb1ELb1ELb1ELb0ELb1ELb0EEENS1_21CollectiveEpilogueFwdINS6_IJS8_SA_S9_EEENS6_IJNS7_ILi1EEESI_SI_EEESC_SE_Li256ELb1ELb1ELb0ELb0EEENS1_19SingleTileSchedulerILb1ELb0ELb1ELi128EEEEEEEEEvNT_6ParamsE,(.L_x_1767 - _ZN7cutlass13device_kernelIN5flash19enable_sm80_to_sm89INS1_16FlashAttnFwdSm80INS1_25CollectiveMainloopFwdSm80ILi8ELi1ELb1EN4cute5tupleIJNS5_1CILi128EEENS7_ILi64EEENS7_ILi256EEEEEELi256ENS_6half_tEfNS_4arch4Sm80ELb0ELb0ELb1ELb1ELb1ELb0ELb1ELb0EEENS1_21CollectiveEpilogueFwdINS6_IJS8_SA_S9_EEENS6_IJNS7_ILi1EEESI_SI_EEESC_SE_Li256ELb1ELb1ELb0ELb0EEENS1_19SingleTileSchedulerILb1ELb0ELb1ELi128EEEEEEEEEvNT_6ParamsE)
        .other          _ZN7cutlass13device_kernelIN5flash19enable_sm80_to_sm89INS1_16FlashAttnFwdSm80INS1_25CollectiveMainloopFwdSm80ILi8ELi1ELb1EN4cute5tupleIJNS5_1CILi128EEENS7_ILi64EEENS7_ILi256EEEEEELi256ENS_6half_tEfNS_4arch4Sm80ELb0ELb0ELb1ELb1ELb1ELb0ELb1ELb0EEENS1_21CollectiveEpilogueFwdINS6_IJS8_SA_S9_EEENS6_IJNS7_ILi1EEESI_SI_EEESC_SE_Li256ELb1ELb1ELb0ELb0EEENS1_19SingleTileSchedulerILb1ELb0ELb1ELi128EEEEEEEEEvNT_6ParamsE,@"STO_CUDA_ENTRY STV_DEFAULT"
_ZN7cutlass13device_kernelIN5flash19enable_sm80_to_sm89INS1_16FlashAttnFwdSm80INS1_25CollectiveMainloopFwdSm80ILi8ELi1ELb1EN4cute5tupleIJNS5_1CILi128EEENS7_ILi64EEENS7_ILi256EEEEEELi256ENS_6half_tEfNS_4arch4Sm80ELb0ELb0ELb1ELb1ELb1ELb0ELb1ELb0EEENS1_21CollectiveEpilogueFwdINS6_IJS8_SA_S9_EEENS6_IJNS7_ILi1EEESI_SI_EEESC_SE_Li256ELb1ELb1ELb0ELb0EEENS1_19SingleTileSchedulerILb1ELb0ELb1ELi128EEEEEEEEEvNT_6ParamsE:
[----:B------:R-:W-:Y:S02]  /*0000*/  MOV R1, c[0x0][0x28] ;  /* 0x00000a0000017a02 */ /* 0x000fe40000000f00 */
[----:B------:R-:W1:Y:S01]  /*0010*/  S2R R85, SR_TID.X ;  /* 0x0000000000557919 */ /* 0x000e620000002100 */
[----:B------:R-:W2:Y:S01]  /*0020*/  S2UR UR11, SR_CTAID.Z ;  /* 0x00000000000b79c3 */ /* 0x000ea20000002700 */
[----:B------:R-:W-:Y:S01]  /*0030*/  UMOV UR14, 0x4 ;  /* 0x00000004000e7882 */ /* 0x000fe20000000000 */
[----:B------:R-:W-:Y:S01]  /*0040*/  IADD3 R1, R1, -0xa8, RZ ;  /* 0xffffff5801017810 */ /* 0x000fe20007ffe0ff */
[----:B------:R-:W-:Y:S02]  /*0050*/  ULDC.64 UR6, c[0x0][0x568] ;  /* 0x00015a0000067ab9 */ /* 0x000fe40000000a00 */
[----:B------:R-:W-:-:S03]  /*0060*/  ULDC.64 UR12, c[0x0][0x118] ;  /* 0x00004600000c7ab9 */ /* 0x000fc60000000a00 */
[----:B------:R-:W3:Y:S01]  /*0070*/  S2UR UR5, SR_CTAID.X ;  /* 0x00000000000579c3 */ /* 0x000ee20000002500 */
[----:B-1----:R-:W-:Y:S01]  /*0080*/  SHF.R.U32.HI R0, RZ, 0x5, R85 ;  /* 0x00000005ff007819 */ /* 0x002fe20000011655 */
[----:B--2---:R-:W-:-:S05]  /*0090*/  UIMAD.WIDE UR6, UR11, UR14, UR6 ;  /* 0x0000000e0b0672a5 */ /* 0x004fca000f8e0206 */
[----:B------:R-:W1:Y:S02]  /*00a0*/  SHFL.IDX PT, R0, R0, RZ, 0x1f ;  /* 0x00001fff00007589 */ /* 0x000e6400000e0000 */
[----:B-1----:R-:W-:-:S13]  /*00b0*/  ISETP.NE.AND P0, PT, R0, RZ, PT ;  /* 0x000000ff0000720c */ /* 0x002fda0003f05270 */
[----:B---3--:R-:W-:Y:S05]  /*00c0*/  @!P0 BRA `(.L_x_13) ;  /* 0x000001c000008947 */ /* 0x008fea0003800000 */
[----:B------:R-:W-:-:S04]  /*00d0*/  ISETP.NE.U32.AND P0, PT, RZ, c[0x0][0x568], PT ;  /* 0x00015a00ff007a0c */ /* 0x000fc80003f05070 */
[----:B------:R-:W-:-:S13]  /*00e0*/  ISETP.NE.AND.EX P0, PT, RZ, c[0x0][0x56c], PT, P0 ;  /* 0x00015b00ff007a0c */ /* 0x000fda0003f05300 */
[----:B------:R-:W-:Y:S05]  /*00f0*/  @!P0 BRA `(.L_x_14) ;  /* 0x0000005000008947 */ /* 0x000fea0003800000 */
[----:B------:R-:W-:Y:S02]  /*0100*/  MOV R2, UR6 ;  /* 0x0000000600027c02 */ /* 0x000fe40008000f00 */
[----:B------:R-:W-:-:S05]  /*0110*/  MOV R3, UR7 ;  /* 0x0000000700037c02 */ /* 0x000fca0008000f00 */
[----:B------:R-:W2:Y:S02]  /*0120*/  LDG.E R0, [R2.64] ;  /* 0x0000000c02007981 */ /* 0x000ea4000c1e1900 */
[----:B--2---:R1:W2:Y:S02]  /*0130*/  R2UR UR6, R0 ;  /* 0x00000000000673c2 */ /* 0x0042a400000e0000 */
[----:B-12---:R-:W-:Y:S05]  /*0140*/  BRA `(.L_x_15) ;  /* 0x000000e000007947 */ /* 0x006fea0003800000 */
.L_x_14:
[----:B------:R-:W-:-:S04]  /*0150*/  ISETP.NE.U32.AND P0, PT, RZ, c[0x0][0x560], PT ;  /* 0x00015800ff007a0c */ /* 0x000fc80003f05070 */
[----:B------:R-:W-:-:S13]  /*0160*/  ISETP.NE.AND.EX P0, PT, RZ, c[0x0][0x564], PT, P0 ;  /* 0x00015900ff007a0c */ /* 0x000fda0003f05300 */
[----:B------:R-:W-:Y:S05]  /*0170*/  @!P0 BRA `(.L_x_16) ;  /* 0x000000a000008947 */ /* 0x000fea0003800000 */
[----:B------:R-:W-:Y:S02]  /*0180*/  ULDC.64 UR6, c[0x0][0x560] ;  /* 0x0001580000067ab9 */ /* 0x000fe40000000a00 */
[----:B------:R-:W-:-:S06]  /*0190*/  UIMAD.WIDE UR6, UR11, UR14, UR6 ;  /* 0x0000000e0b0672a5 */ /* 0x000fcc000f8e0206 */
[----:B------:R-:W-:Y:S02]  /*01a0*/  MOV R2, UR6 ;  /* 0x0000000600027c02 */ /* 0x000fe40008000f00 */
[----:B------:R-:W-:-:S05]  /*01b0*/  MOV R3, UR7 ;  /* 0x0000000700037c02 */ /* 0x000fca0008000f00 */
[----:B------:R1:W2:Y:S04]  /*01c0*/  LDG.E R0, [R2.64] ;  /* 0x0000000c02007981 */ /* 0x0002a8000c1e1900 */
[----:B-1----:R-:W3:Y:S01]  /*01d0*/  LDG.E R2, [R2.64+0x4] ;  /* 0x0000040c02027981 */ /* 0x002ee2000c1e1900 */
[----:B--2---:R-:W1:Y:S08]  /*01e0*/  R2UR UR4, R0 ;  /* 0x00000000000473c2 */ /* 0x004e7000000e0000 */
[----:B---3--:R-:W1:Y:S02]  /*01f0*/  R2UR UR6, R2 ;  /* 0x00000000020673c2 */ /* 0x008e6400000e0000 */
[----:B-1----:R-:W-:Y:S01]  /*0200*/  UIADD3 UR6, -UR4, UR6, URZ ;  /* 0x0000000604067290 */ /* 0x002fe2000fffe13f */
[----:B------:R-:W-:Y:S05]  /*0210*/  BRA `(.L_x_15) ;  /* 0x0000001000007947 */ /* 0x000fea0003800000 */
.L_x_16:
[----:B------:R-:W-:Y:S02]  /*0220*/  ULDC UR6, c[0x0][0x54c] ;  /* 0x0001530000067ab9 */ /* 0x000fe40000000800 */
.L_x_15:
[----:B------:R-:W-:Y:S02]  /*0230*/  ULDC UR4, c[0x0][0x548] ;  /* 0x0001520000047ab9 */ /* 0x000fe40000000800 */
[----:B------:R-:W-:-:S02]  /*0240*/  USHF.L.U32 UR5, UR5, 0x7, URZ ;  /* 0x0000000705057899 */ /* 0x000fc4000800063f */
[----:B------:R-:W-:-:S04]  /*0250*/  UIMAD UR4, UR6, UR4, URZ ;  /* 0x00000004060472a4 */ /* 0x000fc8000f8e023f */
[----:B------:R-:W-:-:S04]  /*0260*/  UISETP.GE.AND UP0, UPT, UR5, UR4, UPT ;  /* 0x000000040500728c */ /* 0x000fc8000bf06270 */
[----:B------:R-:W-:Y:S01]  /*0270*/  USEL UR11, UR11, 0xffffffff, !UP0 ;  /* 0xffffffff0b0b7887 */ /* 0x000fe2000c000000 */
[----:B------:R-:W-:Y:S05]  /*0280*/  BRA `(.L_x_17) ;  /* 0x000001b000007947 */ /* 0x000fea0003800000 */
.L_x_13:
        /* <DEDUP_REMOVED lines=8> */
.L_x_18:
        /* <DEDUP_REMOVED lines=13> */
.L_x_20:
[----:B------:R-:W-:Y:S02]  /*03e0*/  ULDC UR6, c[0x0][0x54c] ;  /* 0x0001530000067ab9 */ /* 0x000fe40000000800 */
.L_x_19:
[----:B------:R-:W-:Y:S02]  /*03f0*/  ULDC UR4, c[0x0][0x548] ;  /* 0x0001520000047ab9 */ /* 0x000fe40000000800 */
[----:B------:R-:W-:-:S02]  /*0400*/  USHF.L.U32 UR5, UR5, 0x7, URZ ;  /* 0x0000000705057899 */ /* 0x000fc4000800063f */
[----:B------:R-:W-:-:S04]  /*0410*/  UIMAD UR4, UR6, UR4, URZ ;  /* 0x00000004060472a4 */ /* 0x000fc8000f8e023f */
[----:B------:R-:W-:-:S04]  /*0420*/  UISETP.GE.AND UP0, UPT, UR5, UR4, UPT ;  /* 0x000000040500728c */ /* 0x000fc8000bf06270 */
[----:B------:R-:W-:-:S06]  /*0430*/  USEL UR11, UR11, 0xffffffff, !UP0 ;  /* 0xffffffff0b0b7887 */ /* 0x000fcc000c000000 */
.L_x_17:
[----:B------:R-:W-:-:S13]  /*0440*/  ISETP.LE.AND P0, PT, RZ, UR11, PT ;  /* 0x0000000bff007c0c */ /* 0x000fda000bf03270 */
[----:B------:R-:W-:Y:S05]  /*0450*/  @!P0 EXIT ;  /* 0x000000000000894d */ /* 0x000fea0003800000 */
[----:B------:R-:W-:Y:S02]  /*0460*/  ULDC.64 UR4, c[0x0][0x370] ;  /* 0x0000dc0000047ab9 */ /* 0x000fe40000000a00 */
[----:B------:R-:W-:Y:S02]  /*0470*/  UISETP.NE.U32.AND UP0, UPT, URZ, UR4, UPT ;  /* 0x000000043f00728c */ /* 0x000fe4000bf05070 */
[----:B------:R-:W-:Y:S02]  /*0480*/  ULDC.64 UR6, c[0x0][0x370] ;  /* 0x0000dc0000067ab9 */ /* 0x000fe40000000a00 */
[----:B------:R-:W-:-:S03]  /*0490*/  UISETP.NE.AND.EX UP0, UPT, URZ, UR5, UPT, UP0 ;  /* 0x000000053f00728c */ /* 0x000fc6000bf05300 */
[----:B------:R-:W-:Y:S02]  /*04a0*/  ULDC.64 UR4, c[0x0][0x348] ;  /* 0x0000d20000047ab9 */ /* 0x000fe40000000a00 */
[----:B------:R-:W-:Y:S01]  /*04b0*/  UISETP.NE.U32.AND UP1, UPT, URZ, UR4, UPT ;  /* 0x000000043f00728c */ /* 0x000fe2000bf25070 */
[----:B------:R-:W-:-:S03]  /*04c0*/  PLOP3.LUT P2, PT, PT, PT, UP0, 0x80, 0x0 ;  /* 0x000000000000781c */ /* 0x000fc60003f4f008 */
[----:B------:R-:W-:Y:S02]  /*04d0*/  UISETP.NE.AND.EX UP1, UPT, URZ, UR5, UPT, UP1 ;  /* 0x000000053f00728c */ /* 0x000fe4000bf25310 */
[----:B------:R-:W-:Y:S02]  /*04e0*/  @UP0 UIMAD.WIDE UR6, UR11, UR14, UR6 ;  /* 0x0000000e0b0602a5 */ /* 0x000fe4000f8e0206 */
[----:B------:R-:W-:Y:S02]  /*04f0*/  ULDC.64 UR4, c[0x0][0x348] ;  /* 0x0000d20000047ab9 */ /* 0x000fe40000000a00 */
[----:B------:R-:W-:Y:S01]  /*0500*/  UIMAD.WIDE UR4, UR11, UR14, UR4 ;  /* 0x0000000e0b0472a5 */ /* 0x000fe2000f8e0204 */
[----:B------:R-:W-:Y:S01]  /*0510*/  PLOP3.LUT P0, PT, PT, PT, UP1, 0x80, 0x0 ;  /* 0x000000000000781c */ /* 0x000fe20003f0f018 */
[----:B------:R-:W-:Y:S02]  /*0520*/  IMAD.U32 R2, RZ, RZ, UR6 ;  /* 0x00000006ff027e24 */ /* 0x000fe4000f8e00ff */
[----:B------:R-:W-:-:S02]  /*0530*/  IMAD.U32 R3, RZ, RZ, UR7 ;  /* 0x00000007ff037e24 */ /* 0x000fc4000f8e00ff */
[----:B------:R-:W-:Y:S01]  /*0540*/  MOV R6, UR4 ;  /* 0x0000000400067c02 */ /* 0x000fe20008000f00 */
[----:B------:R-:W-:Y:S01]  /*0550*/  IMAD.U32 R7, RZ, RZ, UR5 ;  /* 0x00000005ff077e24 */ /* 0x000fe2000f8e00ff */
[----:B------:R-:W-:Y:S01]  /*0560*/  ULDC.64 UR4, c[0x0][0x360] ;  /* 0x0000d80000047ab9 */ /* 0x000fe20000000a00 */
[----:B------:R-:W2:Y:S01]  /*0570*/  @P2 LDG.E R2, [R2.64] ;  /* 0x0000000c02022981 */ /* 0x000ea2000c1e1900 */
[----:B------:R-:W-:-:S04]  /*0580*/  UISETP.NE.U32.AND UP0, UPT, URZ, UR4, UPT ;  /* 0x000000043f00728c */ /* 0x000fc8000bf05070 */
[----:B------:R-:W-:Y:S01]  /*0590*/  UISETP.NE.AND.EX UP0, UPT, URZ, UR5, UPT, UP0 ;  /* 0x000000053f00728c */ /* 0x000fe2000bf05300 */
[----:B------:R-:W3:Y:S02]  /*05a0*/  @P0 LDG.E R0, [R6.64] ;  /* 0x0000000c06000981 */ /* 0x000ee4000c1e1900 */
[----:B------:R-:W-:-:S03]  /*05b0*/  ULDC.64 UR4, c[0x0][0x360] ;  /* 0x0000d80000047ab9 */ /* 0x000fc60000000a00 */
[----:B------:R-:W-:-:S05]  /*05c0*/  PLOP3.LUT P1, PT, PT, PT, UP0, 0x80, 0x0 ;  /* 0x000000000000781c */ /* 0x000fca0003f2f008 */
[----:B------:R-:W-:Y:S01]  /*05d0*/  @UP0 UIMAD.WIDE UR4, UR11, UR14, UR4 ;  /* 0x0000000e0b0402a5 */ /* 0x000fe2000f8e0204 */
[----:B------:R-:W-:-:S05]  /*05e0*/  MOV R13, c[0x0][0x168] ;  /* 0x00005a00000d7a02 */ /* 0x000fca0000000f00 */
[----:B------:R-:W-:Y:S01]  /*05f0*/  IMAD.U32 R4, RZ, RZ, UR4 ;  /* 0x00000004ff047e24 */ /* 0x000fe2000f8e00ff */
[----:B------:R-:W-:-:S05]  /*0600*/  MOV R5, UR5 ;  /* 0x0000000500057c02 */ /* 0x000fca0008000f00 */
[----:B------:R1:W5:Y:S01]  /*0610*/  @P1 LDG.E R13, [R4.64] ;  /* 0x0000000c040d1981 */ /* 0x000362000c1e1900 */
[----:B------:R-:W4:Y:S01]  /*0620*/  S2UR UR9, SR_CTAID.Y ;  /* 0x00000000000979c3 */ /* 0x000f220000002600 */
[----:B------:R-:W-:Y:S02]  /*0630*/  UMOV UR10, URZ ;  /* 0x0000003f000a7c82 */ /* 0x000fe40008000000 */
[----:B------:R-:W-:Y:S02]  /*0640*/  UMOV UR15, URZ ;  /* 0x0000003f000f7c82 */ /* 0x000fe40008000000 */
[----:B------:R-:W-:Y:S02]  /*0650*/  ULDC UR5, c[0x0][0x2ac] ;  /* 0x0000ab0000057ab9 */ /* 0x000fe40000000800 */
[----:B------:R-:W-:Y:S02]  /*0660*/  ULDC UR4, c[0x0][0x1d0] ;  /* 0x0000740000047ab9 */ /* 0x000fe40000000800 */
[----:B------:R-:W-:-:S02]  /*0670*/  UIMAD UR4, UR5, UR4, URZ ;  /* 0x00000004050472a4 */ /* 0x000fc4000f8e023f */
[----:B----4-:R-:W-:Y:S01]  /*0680*/  USHF.R.S32.HI UR8, URZ, 0x1f, UR9 ;  /* 0x0000001f3f087899 */ /* 0x010fe20008011409 */
[----:B--2---:R1:W2:Y:S08]  /*0690*/  @P2 R2UR UR10, R2 ;  /* 0x00000000020a23c2 */ /* 0x0042b000000e0000 */
[----:B---3--:R1:W3:Y:S02]  /*06a0*/  @P0 R2UR UR15, R0 ;  /* 0x00000000000f03c2 */ /* 0x0082e400000e0000 */
[----:B-123--:R-:W-:Y:S05]  /*06b0*/  @P1 BRA `(.L_x_21) ;  /* 0x0000004000001947 */ /* 0x00efea0003800000 */
[----:B------:R-:W-:Y:S05]  /*06c0*/  @!P0 BRA `(.L_x_21) ;  /* 0x0000003000008947 */ /* 0x000fea0003800000 */
[----:B------:R-:W2:Y:S04]  /*06d0*/  LDG.E R0, [R6.64] ;  /* 0x0000000c06007981 */ /* 0x000ea8000c1e1900 */
[----:B------:R-:W2:Y:S02]  /*06e0*/  LDG.E R2, [R6.64+0x4] ;  /* 0x0000040c06027981 */ /* 0x000ea4000c1e1900 */
[----:B--2--5:R-:W-:-:S02]  /*06f0*/  IADD3 R13, -R0, R2, RZ ;  /* 0x00000002000d7210 */ /* 0x024fc40007ffe1ff */
.L_x_21:
[----:B------:R-:W-:-:S04]  /*0700*/  ISETP.NE.U32.AND P0, PT, RZ, c[0x0][0x368], PT ;  /* 0x0000da00ff007a0c */ /* 0x000fc80003f05070 */
[----:B------:R-:W-:-:S13]  /*0710*/  ISETP.NE.AND.EX P0, PT, RZ, c[0x0][0x36c], PT, P0 ;  /* 0x0000db00ff007a0c */ /* 0x000fda0003f05300 */
[----:B------:R-:W-:Y:S05]  /*0720*/  @!P0 BRA `(.L_x_22) ;  /* 0x0000007000008947 */ /* 0x000fea0003800000 */
[----:B------:R-:W-:Y:S02]  /*0730*/  ULDC.64 UR4, c[0x0][0x368] ;  /* 0x0000da0000047ab9 */ /* 0x000fe40000000a00 */
[----:B------:R-:W-:-:S06]  /*0740*/  UIMAD.WIDE UR4, UR11, UR14, UR4 ;  /* 0x0000000e0b0472a5 */ /* 0x000fcc000f8e0204 */
[----:B------:R-:W-:Y:S02]  /*0750*/  MOV R2, UR4 ;  /* 0x0000000400027c02 */ /* 0x000fe40008000f00 */
[----:B------:R-:W-:-:S05]  /*0760*/  MOV R3, UR5 ;  /* 0x0000000500037c02 */ /* 0x000fca0008000f00 */
[----:B------:R-:W2:Y:S02]  /*0770*/  LDG.E R0, [R2.64] ;  /* 0x0000000c02007981 */ /* 0x000ea4000c1e1900 */
[----:B--2---:R1:W2:Y:S02]  /*0780*/  R2UR UR4, R0 ;  /* 0x00000000000473c2 */ /* 0x0042a400000e0000 */
[----:B-12---:R-:W-:Y:S05]  /*0790*/  BRA `(.L_x_23) ;  /* 0x000000c000007947 */ /* 0x006fea0003800000 */
.L_x_22:
[----:B------:R-:W-:-:S04]  /*07a0*/  ISETP.NE.U32.AND P0, PT, RZ, c[0x0][0x350], PT ;  /* 0x0000d400ff007a0c */ /* 0x000fc80003f05070 */
[----:B------:R-:W-:-:S13]  /*07b0*/  ISETP.NE.AND.EX P0, PT, RZ, c[0x0][0x354], PT, P0 ;  /* 0x0000d500ff007a0c */ /* 0x000fda0003f05300 */
[----:B------:R-:W-:Y:S05]  /*07c0*/  @!P0 BRA `(.L_x_23) ;  /* 0x0000009000008947 */ /* 0x000fea0003800000 */
[----:B------:R-:W-:Y:S02]  /*07d0*/  ULDC.64 UR4, c[0x0][0x350] ;  /* 0x0000d40000047ab9 */ /* 0x000fe40000000a00 */
[----:B------:R-:W-:-:S06]  /*07e0*/  UIMAD.WIDE UR4, UR11, UR14, UR4 ;  /* 0x0000000e0b0472a5 */ /* 0x000fcc000f8e0204 */
[----:B------:R-:W-:Y:S02]  /*07f0*/  MOV R2, UR4 ;  /* 0x0000000400027c02 */ /* 0x000fe40008000f00 */
[----:B------:R-:W-:-:S05]  /*0800*/  MOV R3, UR5 ;  /* 0x0000000500037c02 */ /* 0x000fca0008000f00 */
[----:B------:R-:W2:Y:S04]  /*0810*/  LDG.E R4, [R2.64] ;  /* 0x0000000c02047981 */ /* 0x000ea8000c1e1900 */
[----:B------:R-:W3:Y:S01]  /*0820*/  LDG.E R0, [R2.64+0x4] ;  /* 0x0000040c02007981 */ /* 0x000ee2000c1e1900 */
[----:B--2---:R-:W1:Y:S08]  /*0830*/  R2UR UR5, R4 ;  /* 0x00000000040573c2 */ /* 0x004e7000000e0000 */
[----:B---3--:R-:W1:Y:S02]  /*0840*/  R2UR UR4, R0 ;  /* 0x00000000000473c2 */ /* 0x008e6400000e0000 */
[----:B-1----:R-:W-:-:S06]  /*0850*/  UIADD3 UR4, -UR5, UR4, URZ ;  /* 0x0000000405047290 */ /* 0x002fcc000fffe13f */
.L_x_23:
[----:B------:R-:W-:Y:S01]  /*0860*/  UIADD3 UR7, -UR10, UR4, URZ ;  /* 0x000000040a077290 */ /* 0x000fe2000fffe13f */
[----:B------:R-:W-:Y:S01]  /*0870*/  PLOP3.LUT P2, PT, PT, PT, PT, 0x80, 0x0 ;  /* 0x000000000000781c */ /* 0x000fe20003f4f070 */
[----:B------:R-:W-:Y:S01]  /*0880*/  CS2R R10, SRZ ;  /* 0x00000000000a7805 */ /* 0x000fe2000001ff00 */
[----:B------:R-:W-:Y:S01]  /*0890*/  IMAD.MOV.U32 R130, RZ, RZ, RZ ;  /* 0x000000ffff827224 */ /* 0x000fe200078e00ff */
[----:B------:R-:W-:Y:S01]  /*08a0*/  UISETP.GE.AND UP0, UPT, UR7, 0x1, UPT ;  /* 0x000000010700788c */ /* 0x000fe2000bf06270 */
[----:B------:R-:W-:Y:S01]  /*08b0*/  CS2R R128, SRZ ;  /* 0x0000000000807805 */ /* 0x000fe2000001ff00 */
[----:B------:R-:W-:Y:S01]  /*08c0*/  UIADD3 UR4, UR7, 0x3f, URZ ;  /* 0x0000003f07047890 */ /* 0x000fe2000fffe03f */
[----:B------:R-:W-:Y:S01]  /*08d0*/  CS2R R14, SRZ ;  /* 0x00000000000e7805 */ /* 0x000fe2000001ff00 */
[----:B------:R-:W-:Y:S01]  /*08e0*/  IMAD.MOV.U32 R126, RZ, RZ, RZ ;  /* 0x000000ffff7e7224 */ /* 0x000fe200078e00ff */
[----:B------:R-:W-:Y:S01]  /*08f0*/  CS2R R124, SRZ ;  /* 0x00000000007c7805 */ /* 0x000fe2000001ff00 */
[----:B------:R-:W-:Y:S01]  /*0900*/  PLOP3.LUT P0, PT, PT, PT, UP0, 0x80, 0x0 ;  /* 0x000000000000781c */ /* 0x000fe20003f0f008 */
[----:B------:R-:W-:Y:S01]  /*0910*/  USHF.R.S32.HI UR6, URZ, 0x1f, UR4 ;  /* 0x0000001f3f067899 */ /* 0x000fe20008011404 */
[----:B------:R-:W-:Y:S01]  /*0920*/  MOV R122, RZ ;  /* 0x000000ff007a7202 */ /* 0x000fe20000000f00 */
[----:B------:R-:W-:Y:S01]  /*0930*/  CS2R R120, SRZ ;  /* 0x0000000000787805 */ /* 0x000fe2000001ff00 */
[----:B------:R-:W-:Y:S01]  /*0940*/  CS2R R118, SRZ ;  /* 0x0000000000767805 */ /* 0x000fe2000001ff00 */
[----:B------:R-:W-:Y:S01]  /*0950*/  ULEA.HI UR6, UR6, UR4, URZ, 0x6 ;  /* 0x0000000406067291 */ /* 0x000fe2000f8f303f */
[----:B------:R-:W-:Y:S01]  /*0960*/  CS2R R116, SRZ ;  /* 0x0000000000747805 */ /* 0x000fe2000001ff00 */
[----:B------:R-:W-:Y:S01]  /*0970*/  CS2R R16, SRZ ;  /* 0x0000000000107805 */ /* 0x000fe2000001ff00 */
[----:B------:R-:W-:Y:S01]  /*0980*/  IMAD.MOV.U32 R114, RZ, RZ, RZ ;  /* 0x000000ffff727224 */ /* 0x000fe200078e00ff */
[----:B------:R-:W-:Y:S01]  /*0990*/  CS2R R112, SRZ ;  /* 0x0000000000707805 */ /* 0x000fe2000001ff00 */
[----:B------:R-:W-:Y:S01]  /*09a0*/  CS2R R18, SRZ ;  /* 0x0000000000127805 */ /* 0x000fe2000001ff00 */
[----:B------:R-:W-:Y:S01]  /*09b0*/  MOV R110, RZ ;  /* 0x000000ff006e7202 */ /* 0x000fe20000000f00 */
[----:B------:R-:W-:Y:S01]  /*09c0*/  CS2R R108, SRZ ;  /* 0x00000000006c7805 */ /* 0x000fe2000001ff00 */
[----:B------:R-:W-:Y:S01]  /*09d0*/  CS2R R106, SRZ ;  /* 0x00000000006a7805 */ /* 0x000fe2000001ff00 */
[----:B------:R-:W-:Y:S01]  /*09e0*/  CS2R R20, SRZ ;  /* 0x0000000000147805 */ /* 0x000fe2000001ff00 */
[----:B------:R-:W-:Y:S01]  /*09f0*/  IMAD.MOV.U32 R104, RZ, RZ, RZ ;  /* 0x000000ffff687224 */ /* 0x000fe200078e00ff */
[----:B------:R-:W-:Y:S01]  /*0a00*/  CS2R R102, SRZ ;  /* 0x0000000000667805 */ /* 0x000fe2000001ff00 */
[----:B------:R-:W-:Y:S01]  /*0a10*/  MOV R23, RZ ;  /* 0x000000ff00177202 */ /* 0x000fe20000000f00 */
[----:B------:R-:W-:Y:S01]  /*0a20*/  IMAD.MOV.U32 R100, RZ, RZ, RZ ;  /* 0x000000ffff647224 */ /* 0x000fe200078e00ff */
[----:B------:R-:W-:Y:S01]  /*0a30*/  CS2R R98, SRZ ;  /* 0x0000000000627805 */ /* 0x000fe2000001ff00 */
[----:B------:R-:W-:Y:S01]  /*0a40*/  CS2R R24, SRZ ;  /* 0x0000000000187805 */ /* 0x000fe2000001ff00 */
[----:B------:R-:W-:Y:S01]  /*0a50*/  MOV R96, RZ ;  /* 0x000000ff00607202 */ /* 0x000fe20000000f00 */
[----:B------:R-:W-:Y:S01]  /*0a60*/  CS2R R94, SRZ ;  /* 0x00000000005e7805 */ /* 0x000fe2000001ff00 */
        /* <DEDUP_REMOVED lines=27> */
[----:B------:R-:W-:Y:S01]  /*0c20*/  CS2R R46, SRZ ;  /* 0x00000000002e7805 */ /* 0x000fe2000001ff00 */
[----:B------:R-:W-:Y:S01]  /*0c30*/  CS2R R8, SRZ ;  /* 0x0000000000087805 */ /* 0x000fe2000001ff00 */
[----:B------:R-:W-:Y:S01]  /*0c40*/  CS2R R42, SRZ ;  /* 0x00000000002a7805 */ /* 0x000fe2000001ff00 */
[----:B------:R-:W-:Y:S01]  /*0c50*/  IMAD.MOV.U32 R41, RZ, RZ, RZ ;  /* 0x000000ffff297224 */ /* 0x000fe200078e00ff */
        /* <DEDUP_REMOVED lines=19> */
[----:B------:R-:W-:Y:S05]  /*0d90*/  @!P0 BRA `(.L_x_24) ;  /* 0x0000955000008947 */ /* 0x000fea0003800000 */
[----:B------:R-:W-:Y:S02]  /*0da0*/  ULDC.64 UR4, c[0x0][0x340] ;  /* 0x0000d00000047ab9 */ /* 0x000fe40000000a00 */
[----:B------:R-:W-:-:S04]  /*0db0*/  UISETP.NE.U32.AND UP0, UPT, URZ, UR4, UPT ;  /* 0x000000043f00728c */ /* 0x000fc8000bf05070 */
[----:B------:R-:W-:-:S03]  /*0dc0*/  UISETP.NE.AND.EX UP0, UPT, URZ, UR5, UPT, UP0 ;  /* 0x000000053f00728c */ /* 0x000fc6000bf05300 */
[----:B------:R-:W-:-:S03]  /*0dd0*/  ULDC.64 UR4, c[0x0][0x340] ;  /* 0x0000d00000047ab9 */ /* 0x000fc60000000a00 */
[----:B------:R-:W-:-:S05]  /*0de0*/  PLOP3.LUT P0, PT, PT, PT, UP0, 0x80, 0x0 ;  /* 0x000000000000781c */ /* 0x000fca0003f0f008 */
[----:B------:R-:W-:-:S06]  /*0df0*/  @UP0 UIMAD.WIDE UR4, UR11, UR14, UR4 ;  /* 0x0000000e0b0402a5 */ /* 0x000fcc000f8e0204 */
[----:B------:R-:W-:Y:S02]  /*0e00*/  IMAD.U32 R2, RZ, RZ, UR4 ;  /* 0x00000004ff027e24 */ /* 0x000fe4000f8e00ff */
[----:B------:R-:W-:Y:S01]  /*0e10*/  IMAD.U32 R3, RZ, RZ, UR5 ;  /* 0x00000005ff037e24 */ /* 0x000fe2000f8e00ff */
[----:B------:R-:W-:Y:S01]  /*0e20*/  SHF.R.S32.HI R32, RZ, 0x1f, R85 ;  /* 0x0000001fff207819 */ /* 0x000fe20000011455 */
[----:B------:R-:W-:Y:S01]  /*0e30*/  USHF.R.S32.HI UR6, URZ, 0x6, UR6 ;  /* 0x000000063f067899 */ /* 0x000fe20008011406 */
[----:B------:R-:W-:Y:S01]  /*0e40*/  IMAD.MOV.U32 R88, RZ, RZ, c[0x0][0x2b8] ;  /* 0x0000ae00ff587624 */ /* 0x000fe200078e00ff */
[----:B------:R-:W-:Y:S01]  /*0e50*/  ULDC.64 UR4, c[0x0][0x2b0] ;  /* 0x0000ac0000047ab9 */ /* 0x000fe20000000a00 */
[----:B------:R-:W-:Y:S01]  /*0e60*/  LEA.HI R18, R32, R85, RZ, 0x3 ;  /* 0x0000005520127211 */ /* 0x000fe200078f18ff */
[----:B------:R-:W2:Y:S01]  /*0e70*/  @P0 LDG.E R0, [R2.64] ;  /* 0x0000000c02000981 */ /* 0x000ea2000c1e1900 */
[----:B------:R-:W-:-:S03]  /*0e80*/  IMAD.MOV.U32 R19, RZ, RZ, RZ ;  /* 0x000000ffff137224 */ /* 0x000fc600078e00ff */
[----:B------:R-:W-:Y:S01]  /*0e90*/  BAR.SYNC.DEFER_BLOCKING 0x0 ;  /* 0x0000000000007b1d */ /* 0x000fe20000010000 */
[----:B------:R-:W-:Y:S02]  /*0ea0*/  SHF.R.S32.HI R21, RZ, 0x3, R18 ;  /* 0x00000003ff157819 */ /* 0x000fe40000011412 */
[----:B------:R-:W-:-:S03]  /*0eb0*/  ISETP.NE.AND P1, PT, R88, 0x1, PT ;  /* 0x000000015800780c */ /* 0x000fc60003f25270 */
[----:B------:R-:W1:Y:S01]  /*0ec0*/  S2R R17, SR_CTAID.X ;  /* 0x0000000000117919 */ /* 0x000e620000002500 */
[----:B------:R-:W-:Y:S01]  /*0ed0*/  USEL UR19, UR11, URZ, !UP1 ;  /* 0x0000003f0b137287 */ /* 0x000fe2000c800000 */
[----:B-----5:R-:W-:Y:S01]  /*0ee0*/  IMAD R13, R13, c[0x0][0x2c4], RZ ;  /* 0x0000b1000d0d7a24 */ /* 0x020fe200078e02ff */
[----:B--2---:R2:W3:Y:S02]  /*0ef0*/  @P0 R2UR UR18, R0 ;  /* 0x00000000001203c2 */ /* 0x0044e400000e0000 */
[----:B---3--:R-:W-:Y:S02]  /*0f00*/  @!UP0 UMOV UR18, UR11 ;  /* 0x0000000b00128c82 */ /* 0x008fe40008000000 */
[----:B------:R-:W-:Y:S02]  /*0f10*/  USHF.R.S32.HI UR14, URZ, 0x1f, UR18 ;  /* 0x0000001f3f0e7899 */ /* 0x000fe40008011412 */
[----:B------:R-:W-:Y:S02]  /*0f20*/  UIMAD.WIDE.U32 UR16, UR18, UR4, URZ ;  /* 0x00000004121072a5 */ /* 0x000fe4000f8e003f */
[----:B------:R-:W-:-:S04]  /*0f30*/  UIMAD UR14, UR14, UR4, URZ ;  /* 0x000000040e0e72a4 */ /* 0x000fc8000f8e023f */
[----:B------:R-:W-:Y:S01]  /*0f40*/  UIMAD UR14, UR18, UR5, UR14 ;  /* 0x00000005120e72a4 */ /* 0x000fe2000f8e020e */
[----:B--2---:R-:W-:-:S03]  /*0f50*/  LOP3.LUT R0, R18, 0xfffffff8, RZ, 0xc0, !PT ;  /* 0xfffffff812007812 */ /* 0x004fc600078ec0ff */
[----:B------:R-:W-:Y:S02]  /*0f60*/  UIADD3 UR14, UR17, UR14, URZ ;  /* 0x0000000e110e7290 */ /* 0x000fe4000fffe03f */
[----:B------:R-:W-:Y:S01]  /*0f70*/  USHF.R.S32.HI UR18, URZ, 0x1f, UR15 ;  /* 0x0000001f3f127899 */ /* 0x000fe2000801140f */
[----:B------:R-:W-:Y:S01]  /*0f80*/  IMAD.IADD R20, R85, 0x1, -R0 ;  /* 0x0000000155147824 */ /* 0x000fe200078e0a00 */
[----:B------:R-:W-:Y:S01]  /*0f90*/  ULDC.64 UR4, c[0x0][0x178] ;  /* 0x00005e0000047ab9 */ /* 0x000fe20000000a00 */
[----:B------:R-:W-:Y:S02]  /*0fa0*/  IMAD.U32 R0, RZ, RZ, UR6 ;  /* 0x00000006ff007e24 */ /* 0x000fe4000f8e00ff */
[----:B------:R-:W-:-:S04]  /*0fb0*/  IMAD R87, R20, 0x20, R21 ;  /* 0x0000002014577824 */ /* 0x000fc800078e0215 */
[--C-:B------:R-:W-:Y:S01]  /*0fc0*/  IMAD R0, R0, 0x40, R87.reuse ;  /* 0x0000004000007824 */ /* 0x100fe200078e0257 */
[----:B------:R-:W-:Y:S02]  /*0fd0*/  UIMAD UR18, UR18, UR4, URZ ;  /* 0x00000004121272a4 */ /* 0x000fe4000f8e023f */
[----:B------:R-:W-:Y:S01]  /*0fe0*/  UIMAD.WIDE.U32 UR20, UR15, UR4, URZ ;  /* 0x000000040f1472a5 */ /* 0x000fe2000f8e003f */
[----:B-1----:R-:W-:Y:S01]  /*0ff0*/  IMAD R4, R17, 0x80, R87 ;  /* 0x0000008011047824 */ /* 0x002fe200078e0257 */
[----:B------:R-:W-:Y:S01]  /*1000*/  IADD3 R0, R0, -0x40, RZ ;  /* 0xffffffc000007810 */ /* 0x000fe20007ffe0ff */
[----:B------:R-:W-:Y:S01]  /*1010*/  IMAD.SHL.U32 R133, R20, 0x8, RZ ;  /* 0x0000000814857824 */ /* 0x000fe200078e00ff */
[----:B------:R-:W-:Y:S02]  /*1020*/  STL [R1+0x84], R87 ;  /* 0x0000845701007387 */ /* 0x000fe40000100800 */
[C---:B------:R-:W-:Y:S02]  /*1030*/  ISETP.GE.AND P0, PT, R0.reuse, UR7, PT ;  /* 0x0000000700007c0c */ /* 0x040fe4000bf06270 */
[----:B------:R-:W-:-:S02]  /*1040*/  IADD3 R16, R0, UR10, RZ ;  /* 0x0000000a00107c10 */ /* 0x000fc4000fffe0ff */
[----:B------:R-:W-:-:S03]  /*1050*/  ISETP.GT.OR P0, PT, R87, 0x3f, P0 ;  /* 0x0000003f5700780c */ /* 0x000fc60000704670 */
[----:B------:R-:W-:-:S04]  /*1060*/  @P1 IMAD.HI.U32 R0, R16, c[0x0][0x2bc], RZ ;  /* 0x0000af0010001a27 */ /* 0x000fc800078e00ff */
[----:B------:R-:W-:Y:S01]  /*1070*/  IMAD.MOV.U32 R12, RZ, RZ, R16 ;  /* 0x000000ffff0c7224 */ /* 0x000fe200078e0010 */
[----:B------:R-:W-:-:S05]  /*1080*/  @P1 SHF.R.U32.HI R12, RZ, c[0x0][0x2c0], R0 ;  /* 0x0000b000ff0c1a19 */ /* 0x000fca0000011600 */
[----:B------:R-:W-:-:S04]  /*1090*/  @!P0 IADD3 R0, P2, R12, UR16, RZ ;  /* 0x000000100c008c10 */ /* 0x000fc8000ff5e0ff */
[----:B------:R-:W-:Y:S02]  /*10a0*/  @!P0 LEA R2, P1, R0, c[0x0][0x2a0], 0x2 ;  /* 0x0000a80000028a11 */ /* 0x000fe400078210ff */
[----:B------:R-:W-:-:S04]  /*10b0*/  @!P0 LEA.HI.X.SX32 R3, R12, UR14, 0x1, P2 ;  /* 0x0000000e0c038c11 */ /* 0x000fc800090f0eff */
[----:B------:R-:W-:-:S05]  /*10c0*/  @!P0 LEA.HI.X R3, R0, c[0x0][0x2a4], R3, 0x2, P1 ;  /* 0x0000a90000038a11 */ /* 0x000fca00008f1403 */
[----:B------:R1:W2:Y:S01]  /*10d0*/  @!P0 LDG.E R19, [R2.64] ;  /* 0x0000000c02138981 */ /* 0x0002a2000c1e1900 */
[----:B------:R-:W-:Y:S01]  /*10e0*/  IMAD.MOV.U32 R0, RZ, RZ, c[0x0][0x2c4] ;  /* 0x0000b100ff007624 */ /* 0x000fe200078e00ff */
[----:B------:R-:W-:Y:S01]  /*10f0*/  UIMAD UR18, UR15, UR5, UR18 ;  /* 0x000000050f1272a4 */ /* 0x000fe2000f8e0212 */
[----:B------:R-:W-:Y:S01]  /*1100*/  IMAD R17, R17, 0x80, R21 ;  /* 0x0000008011117824 */ /* 0x000fe200078e0215 */
[C---:B------:R-:W-:Y:S01]  /*1110*/  IADD3 R52, R133.reuse, 0x40, RZ ;  /* 0x0000004085347810 */ /* 0x040fe20007ffe0ff */
[----:B------:R-:W-:Y:S01]  /*1120*/  ULDC.64 UR4, c[0x0][0x1b8] ;  /* 0x00006e0000047ab9 */ /* 0x000fe20000000a00 */
[----:B------:R-:W-:Y:S01]  /*1130*/  ISETP.NE.AND P0, PT, R0, 0x1, PT ;  /* 0x000000010000780c */ /* 0x000fe20003f05270 */
[----:B------:R-:W-:Y:S01]  /*1140*/  UIADD3 UR21, UR21, UR18, URZ ;  /* 0x0000001215157290 */ /* 0x000fe2000fffe03f */
[----:B------:R-:W-:Y:S01]  /*1150*/  IMAD.MOV.U32 R0, RZ, RZ, R4 ;  /* 0x000000ffff007224 */ /* 0x000fe200078e0004 */
[----:B------:R-:W-:Y:S01]  /*1160*/  UIMAD UR15, UR8, UR4, URZ ;  /* 0x00000004080f72a4 */ /* 0x000fe2000f8e023f */
[C---:B------:R-:W-:Y:S01]  /*1170*/  IADD3 R53, R133.reuse, 0x80, RZ ;  /* 0x0000008085357810 */ /* 0x040fe20007ffe0ff */
[----:B------:R-:W-:Y:S01]  /*1180*/  USHF.R.S32.HI UR18, URZ, 0x1f, UR11 ;  /* 0x0000001f3f127899 */ /* 0x000fe2000801140b */
[C---:B------:R-:W-:Y:S01]  /*1190*/  IADD3 R23, R133.reuse, 0xc0, RZ ;  /* 0x000000c085177810 */ /* 0x040fe20007ffe0ff */
[----:B------:R-:W-:Y:S01]  /*11a0*/  UIMAD UR15, UR9, UR5, UR15 ;  /* 0x00000005090f72a4 */ /* 0x000fe2000f8e020f */
[----:B------:R-:W-:Y:S01]  /*11b0*/  ISETP.GE.AND P4, PT, R133, c[0x0][0x198], PT ;  /* 0x0000660085007a0c */ /* 0x000fe20003f86270 */
[----:B------:R-:W-:Y:S01]  /*11c0*/  UIMAD.WIDE.U32 UR20, UR9, UR4, UR20 ;  /* 0x00000004091472a5 */ /* 0x000fe2000f8e0014 */
[----:B------:R-:W-:Y:S01]  /*11d0*/  ISETP.GE.AND P3, PT, R52, c[0x0][0x198], PT ;  /* 0x0000660034007a0c */ /* 0x000fe20003f66270 */
[----:B------:R-:W-:Y:S01]  /*11e0*/  USEL UR18, UR18, URZ, !UP1 ;  /* 0x0000003f12127287 */ /* 0x000fe2000c800000 */
[----:B------:R-:W-:Y:S01]  /*11f0*/  ISETP.GE.AND P2, PT, R53, c[0x0][0x198], PT ;  /* 0x0000660035007a0c */ /* 0x000fe20003f46270 */
[----:B------:R-:W-:Y:S01]  /*1200*/  ULDC.64 UR4, c[0x0][0x1c0] ;  /* 0x0000700000047ab9 */ /* 0x000fe20000000a00 */
[----:B------:R-:W-:Y:S01]  /*1210*/  ISETP.GE.AND P5, PT, R23, c[0x0][0x198], PT ;  /* 0x0000660017007a0c */ /* 0x000fe20003fa6270 */
[----:B------:R-:W-:Y:S01]  /*1220*/  UIMAD UR18, UR18, UR4, URZ ;  /* 0x00000004121272a4 */ /* 0x000fe2000f8e023f */
[----:B------:R-:W-:Y:S01]  /*1230*/  LOP3.LUT P6, RZ, R20, 0x2, RZ, 0xc0, !PT ;  /* 0x0000000214ff7812 */ /* 0x000fe200078cc0ff */
[----:B------:R-:W-:Y:S01]  /*1240*/  UIADD3 UR21, UR21, UR15, URZ ;  /* 0x0000000f15157290 */ /* 0x000fe2000fffe03f */
[----:B------:R-:W-:Y:S01]  /*1250*/  LEA.HI R84, R32, R85, RZ, 0x5 ;  /* 0x0000005520547211 */ /* 0x000fe200078f28ff */
[----:B-1----:R-:W-:Y:S01]  /*1260*/  @P0 IMAD.HI.U32 R2, R4, c[0x0][0x2c8], RZ ;  /* 0x0000b20004020a27 */ /* 0x002fe200078e00ff */
[----:B------:R-:W-:-:S02]  /*1270*/  UIMAD UR5, UR19, UR5, UR18 ;  /* 0x00000005130572a4 */ /* 0x000fc4000f8e0212 */
[----:B------:R-:W-:Y:S01]  /*1280*/  UIMAD.WIDE.U32 UR20, UR19, UR4, UR20 ;  /* 0x00000004131472a5 */ /* 0x000fe2000f8e0014 */
[----:B------:R-:W-:Y:S01]  /*1290*/  IMAD.SHL.U32 R232, R84, 0x20, RZ ;  /* 0x0000002054e87824 */ /* 0x000fe200078e00ff */
[----:B------:R-:W-:Y:S01]  /*12a0*/  @P0 SHF.R.U32.HI R0, RZ, c[0x0][0x2cc], R2 ;  /* 0x0000b300ff000a19 */ /* 0x000fe20000011602 */
[----:B------:R-:W-:Y:S02]  /*12b0*/  UISETP.GE.AND UP0, UPT, UR7, 0x41, UPT ;  /* 0x000000410700788c */ /* 0x000fe4000bf06270 */
[----:B------:R-:W-:Y:S01]  /*12c0*/  UIADD3 UR5, UR21, UR5, URZ ;  /* 0x0000000515057290 */ /* 0x000fe2000fffe03f */
[--C-:B------:R-:W-:Y:S01]  /*12d0*/  SHF.R.S32.HI R6, RZ, 0x1f, R0.reuse ;  /* 0x0000001fff067819 */ /* 0x100fe20000011400 */
[----:B------:R-:W-:Y:S01]  /*12e0*/  IMAD.MOV R5, RZ, RZ, -R0 ;  /* 0x000000ffff057224 */ /* 0x000fe200078e0a00 */
[----:B------:R-:W-:Y:S01]  /*12f0*/  LOP3.LUT R232, R232, 0x7ffffc00, RZ, 0xc0, !PT ;  /* 0x7ffffc00e8e87812 */ /* 0x000fe200078ec0ff */
[----:B------:R-:W-:Y:S02]  /*1300*/  IMAD.U32 R3, RZ, RZ, UR21 ;  /* 0x00000015ff037e24 */ /* 0x000fe4000f8e00ff */
[----:B------:R-:W-:-:S02]  /*1310*/  IMAD.U32 R2, RZ, RZ, UR20 ;  /* 0x00000014ff027e24 */ /* 0x000fc4000f8e00ff */
[----:B------:R-:W-:Y:S01]  /*1320*/  IMAD.U32 R3, RZ, RZ, UR5 ;  /* 0x00000005ff037e24 */ /* 0x000fe2000f8e00ff */
[----:B------:R-:W-:Y:S01]  /*1330*/  ULDC.64 UR4, c[0x0][0x1e8] ;  /* 0x00007a0000047ab9 */ /* 0x000fe20000000a00 */
[----:B------:R-:W-:Y:S01]  /*1340*/  IMAD R6, R6, c[0x0][0x1b0], RZ ;  /* 0x00006c0006067a24 */ /* 0x000fe200078e02ff */
[----:B------:R-:W-:Y:S01]  /*1350*/  UIMAD UR15, UR8, UR4, URZ ;  /* 0x00000004080f72a4 */ /* 0x000fe2000f8e023f */
[----:B------:R-:W-:Y:S01]  /*1360*/  IMAD R4, R5, c[0x0][0x2c4], R4 ;  /* 0x0000b10005047a24 */ /* 0x000fe200078e0204 */
[----:B------:R-:W-:Y:S01]  /*1370*/  UIMAD.WIDE.U32 UR18, UR9, UR4, URZ ;  /* 0x00000004091272a5 */ /* 0x000fe2000f8e003f */
[C---:B------:R-:W-:Y:S01]  /*1380*/  IMAD R5, R0.reuse, c[0x0][0x1b4], R6 ;  /* 0x00006d0000057a24 */ /* 0x040fe200078e0206 */
[----:B------:R-:W-:Y:S01]  /*1390*/  UIMAD UR15, UR9, UR5, UR15 ;  /* 0x00000005090f72a4 */ /* 0x000fe2000f8e020f */
[----:B------:R-:W-:Y:S01]  /*13a0*/  IMAD.WIDE.U32 R2, R0, c[0x0][0x1b0], R2 ;  /* 0x00006c0000027a25 */ /* 0x000fe200078e0002 */
[----:B------:R-:W-:Y:S01]  /*13b0*/  SHF.R.S32.HI R0, RZ, 0x1f, R4 ;  /* 0x0000001fff007819 */ /* 0x000fe20000011404 */
[----:B------:R-:W-:-:S02]  /*13c0*/  ULDC.64 UR4, c[0x0][0x210] ;  /* 0x0000840000047ab9 */ /* 0x000fc40000000a00 */
[----:B------:R-:W-:Y:S01]  /*13d0*/  IMAD.IADD R3, R3, 0x1, R5 ;  /* 0x0000000103037824 */ /* 0x000fe200078e0205 */
[----:B------:R-:W-:Y:S01]  /*13e0*/  UIADD3 UR15, UR19, UR15, URZ ;  /* 0x0000000f130f7290 */ /* 0x000fe2000fffe03f */
[----:B------:R-:W-:Y:S01]  /*13f0*/  IMAD R0, R0, c[0x0][0x1a8], RZ ;  /* 0x00006a0000007a24 */ /* 0x000fe200078e02ff */
[----:B------:R-:W-:Y:S01]  /*1400*/  UIMAD.WIDE.U32 UR20, UR9, UR4, URZ ;  /* 0x00000004091472a5 */ /* 0x000fe2000f8e003f */
[----:B------:R-:W-:Y:S01]  /*1410*/  IMAD.SHL.U32 R5, R21, 0x40, RZ ;  /* 0x0000004015057824 */ /* 0x000fe200078e00ff */
[----:B------:R-:W-:Y:S01]  /*1420*/  UIMAD UR4, UR8, UR4, URZ ;  /* 0x00000004080472a4 */ /* 0x000fe2000f8e023f */
[C---:B------:R-:W-:Y:S02]  /*1430*/  IMAD R6, R4.reuse, c[0x0][0x1ac], R0 ;  /* 0x00006b0004067a24 */ /* 0x040fe400078e0200 */
[----:B------:R-:W-:Y:S01]  /*1440*/  IMAD.WIDE.U32 R2, R4, c[0x0][0x1a8], R2 ;  /* 0x00006a0004027a25 */ /* 0x000fe200078e0002 */
[----:B------:R-:W-:Y:S01]  /*1450*/  LOP3.LUT R0, R5, 0x1c0, RZ, 0xc0, !PT ;  /* 0x000001c005007812 */ /* 0x000fe200078ec0ff */
[----:B------:R-:W-:-:S02]  /*1460*/  UIMAD UR5, UR9, UR5, UR4 ;  /* 0x00000005090572a4 */ /* 0x000fc4000f8e0204 */
[----:B------:R-:W-:Y:S01]  /*1470*/  ULEA UR4, UR6, 0xffffffc0, 0x6 ;  /* 0xffffffc006047891 */ /* 0x000fe2000f8e303f */
[----:B------:R-:W-:Y:S01]  /*1480*/  SHF.R.U32.HI R5, RZ, 0x3, R0 ;  /* 0x00000003ff057819 */ /* 0x000fe20000011600 */
[----:B------:R-:W-:Y:S01]  /*1490*/  UIADD3 UR5, UR21, UR5, URZ ;  /* 0x0000000515057290 */ /* 0x000fe2000fffe03f */
[----:B------:R-:W-:Y:S01]  /*14a0*/  LOP3.LUT R4, R0, 0x38, R133, 0xf8, !PT ;  /* 0x0000003800047812 */ /* 0x000fe200078ef885 */
[----:B------:R-:W-:Y:S01]  /*14b0*/  IMAD.IADD R0, R3, 0x1, R6 ;  /* 0x0000000103007824 */ /* 0x000fe200078e0206 */
[----:B------:R-:W-:Y:S01]  /*14c0*/  LEA R15, P0, R2, c[0x0][0x160], 0x1 ;  /* 0x00005800020f7a11 */ /* 0x000fe200078008ff */
[----:B------:R-:W-:Y:S01]  /*14d0*/  UIADD3 UR4, UR7, -UR4, URZ ;  /* 0x8000000407047290 */ /* 0x000fe2000fffe03f */
[----:B------:R-:W-:Y:S02]  /*14e0*/  LEA.HI R3, R32, R85, RZ, 0x6 ;  /* 0x0000005520037211 */ /* 0x000fe400078f30ff */
[----:B------:R-:W-:Y:S02]  /*14f0*/  LEA.HI.X R14, R2, c[0x0][0x164], R0, 0x1, P0 ;  /* 0x00005900020e7a11 */ /* 0x000fe400000f0c00 */
[----:B------:R-:W-:Y:S01]  /*1500*/  SHFL.IDX PT, R2, R15, RZ, 0x181f ;  /* 0x00181fff0f027589 */ /* 0x000fe200000e0000 */
[----:B------:R-:W-:Y:S01]  /*1510*/  IMAD.SHL.U32 R0, R3, 0x8, RZ ;  /* 0x0000000803007824 */ /* 0x000fe200078e00ff */
[----:B------:R-:W-:-:S02]  /*1520*/  LOP3.LUT R4, R4, R5, RZ, 0x3c, !PT ;  /* 0x0000000504047212 */ /* 0x000fc400078e3cff */
[----:B------:R-:W1:Y:S01]  /*1530*/  SHFL.IDX PT, R3, R14, RZ, 0x181f ;  /* 0x00181fff0e037589 */ /* 0x000e6200000e0000 */
[----:B------:R-:W-:Y:S02]  /*1540*/  ISETP.GE.AND P0, PT, R17, R13, PT ;  /* 0x0000000d1100720c */ /* 0x000fe40003f06270 */
[----:B------:R-:W-:Y:S02]  /*1550*/  LOP3.LUT R6, R4, 0xfffffe00, R0, 0xf8, !PT ;  /* 0xfffffe0004067812 */ /* 0x000fe400078ef800 */
[----:B------:R-:W-:Y:S02]  /*1560*/  SHF.R.S32.HI R5, RZ, 0x1f, R52 ;  /* 0x0000001fff057819 */ /* 0x000fe40000011434 */
[----:B------:R-:W-:Y:S01]  /*1570*/  SHF.R.S32.HI R4, RZ, 0x1f, R53 ;  /* 0x0000001fff047819 */ /* 0x000fe20000011435 */
[----:B------:R-:W-:Y:S01]  /*1580*/  IMAD.SHL.U32 R86, R6, 0x2, RZ ;  /* 0x0000000206567824 */ /* 0x000fe200078e00ff */
[----:B------:R-:W-:Y:S02]  /*1590*/  SHF.R.S32.HI R0, RZ, 0x1f, R23 ;  /* 0x0000001fff007819 */ /* 0x000fe40000011417 */
[----:B------:R-:W-:-:S02]  /*15a0*/  LEA.HI R5, R5, R52, RZ, 0x3 ;  /* 0x0000003405057211 */ /* 0x000fc400078f18ff */
[----:B------:R-:W-:Y:S02]  /*15b0*/  LEA.HI R4, R4, R53, RZ, 0x3 ;  /* 0x0000003504047211 */ /* 0x000fe400078f18ff */
[----:B------:R-:W-:Y:S02]  /*15c0*/  LEA.HI R0, R0, R23, RZ, 0x3 ;  /* 0x0000001700007211 */ /* 0x000fe400078f18ff */
[----:B------:R-:W-:Y:S02]  /*15d0*/  LOP3.LUT R134, R5, 0xfffffff8, RZ, 0xc0, !PT ;  /* 0xfffffff805867812 */ /* 0x000fe400078ec0ff */
[----:B------:R-:W-:Y:S01]  /*15e0*/  LOP3.LUT R176, R4, 0xfffffff8, RZ, 0xc0, !PT ;  /* 0xfffffff804b07812 */ /* 0x000fe200078ec0ff */
[----:B------:R-:W-:Y:S01]  /*15f0*/  SHFL.IDX PT, R5, R14, 0x1, 0x181f ;  /* 0x00381f000e057f89 */ /* 0x000fe200000e0000 */
[----:B------:R-:W-:Y:S02]  /*1600*/  LOP3.LUT R177, R0, 0xfffffff8, RZ, 0xc0, !PT ;  /* 0xfffffff800b17812 */ /* 0x000fe400078ec0ff */
[----:B------:R-:W-:Y:S01]  /*1610*/  IADD3 R0, R17, 0x20, RZ ;  /* 0x0000002011007810 */ /* 0x000fe20007ffe0ff */
[----:B------:R-:W3:Y:S01]  /*1620*/  SHFL.IDX PT, R4, R15, 0x1, 0x181f ;  /* 0x00381f000f047f89 */ /* 0x000ee200000e0000 */
[----:B-1----:R-:W-:Y:S01]  /*1630*/  @!P0 IMAD.WIDE R10, R133, 0x2, R2 ;  /* 0x00000002850a8825 */ /* 0x002fe200078e0202 */
[----:B------:R-:W-:-:S02]  /*1640*/  IADD3 R21, -R21, UR4, RZ ;  /* 0x0000000415157c10 */ /* 0x000fc4000fffe1ff */
[----:B------:R-:W-:Y:S01]  /*1650*/  SHF.R.S32.HI R178, RZ, 0x1f, R134 ;  /* 0x0000001fffb27819 */ /* 0x000fe20000011486 */
[----:B------:R-:W-:Y:S01]  /*1660*/  @!P0 IMAD.WIDE R8, R134, 0x2, R2 ;  /* 0x0000000286088825 */ /* 0x000fe200078e0202 */
[----:B------:R1:W-:Y:S01]  /*1670*/  @!P0 LDGSTS.E.BYPASS.LTC128B.128 [R86+0x100], [R10.64], !P4 ;  /* 0x001000000a568fae */ /* 0x0003e2000e101d4c */
[----:B------:R-:W-:Y:S02]  /*1680*/  SHF.R.S32.HI R179, RZ, 0x1f, R176 ;  /* 0x0000001fffb37819 */ /* 0x000fe400000114b0 */
[--C-:B------:R-:W-:Y:S01]  /*1690*/  @!P0 IMAD.WIDE R6, R176, 0x2, R2.reuse ;  /* 0x00000002b0068825 */ /* 0x100fe200078e0202 */
[----:B------:R3:W-:Y:S03]  /*16a0*/  @!P0 LDGSTS.E.BYPASS.LTC128B.128 [R86+0x4100], [R8.64], !P3 ;  /* 0x0410000008568fae */ /* 0x0007e6000d901d4c */
[----:B------:R-:W-:Y:S01]  /*16b0*/  @!P0 IMAD.WIDE R2, R177, 0x2, R2 ;  /* 0x00000002b1028825 */ /* 0x000fe200078e0202 */
[----:B------:R4:W-:Y:S04]  /*16c0*/  @!P0 LDGSTS.E.BYPASS.LTC128B.128 [R86+0x8100], [R6.64], !P2 ;  /* 0x0810000006568fae */ /* 0x0009e8000d101d4c */
[----:B------:R4:W-:Y:S01]  /*16d0*/  @!P0 LDGSTS.E.BYPASS.LTC128B.128 [R86+0xc100], [R2.64], !P5 ;  /* 0x0c10000002568fae */ /* 0x0009e2000e901d4c */
[----:B------:R-:W-:Y:S01]  /*16e0*/  ISETP.GE.AND P0, PT, R0, R13, PT ;  /* 0x0000000d0000720c */ /* 0x000fe20003f06270 */
[----:B------:R-:W-:-:S04]  /*16f0*/  IMAD.MOV R0, RZ, RZ, -R12 ;  /* 0x000000ffff007224 */ /* 0x000fc800078e0a0c */
[----:B------:R-:W-:Y:S01]  /*1700*/  IMAD R22, R0, c[0x0][0x2b8], R16 ;  /* 0x0000ae0000167a24 */ /* 0x000fe200078e0210 */
[----:B------:R-:W-:-:S04]  /*1710*/  IADD3 R0, R17, 0x40, RZ ;  /* 0x0000004011007810 */ /* 0x000fc80007ffe0ff */
[----:B-1----:R-:W-:-:S03]  /*1720*/  SHF.R.S32.HI R10, RZ, 0x1f, R22 ;  /* 0x0000001fff0a7819 */ /* 0x002fc60000011416 */
[----:B---3--:R-:W-:-:S04]  /*1730*/  @!P0 IMAD.WIDE R8, R134, 0x2, R4 ;  /* 0x0000000286088825 */ /* 0x008fc800078e0204 */
[--C-:B----4-:R-:W-:Y:S01]  /*1740*/  @!P0 IMAD.WIDE R6, R133, 0x2, R4.reuse ;  /* 0x0000000285068825 */ /* 0x110fe200078e0204 */
[----:B------:R-:W-:Y:S04]  /*1750*/  SHFL.IDX PT, R2, R15, 0x2, 0x181f ;  /* 0x00581f000f027f89 */ /* 0x000fe800000e0000 */
[----:B------:R-:W1:Y:S04]  /*1760*/  SHFL.IDX PT, R3, R14, 0x2, 0x181f ;  /* 0x00581f000e037f89 */ /* 0x000e6800000e0000 */
[----:B------:R3:W-:Y:S04]  /*1770*/  @!P0 LDGSTS.E.BYPASS.LTC128B.128 [R86+0x1100], [R6.64], !P4 ;  /* 0x0110000006568fae */ /* 0x0007e8000e101d4c */
[----:B------:R1:W-:Y:S01]  /*1780*/  @!P0 LDGSTS.E.BYPASS.LTC128B.128 [R86+0x5100], [R8.64], !P3 ;  /* 0x0510000008568fae */ /* 0x0003e2000d901d4c */
[----:B---3--:R-:W-:-:S04]  /*1790*/  @!P0 IMAD.WIDE R6, R176, 0x2, R4 ;  /* 0x00000002b0068825 */ /* 0x008fc800078e0204 */
[----:B------:R-:W-:Y:S01]  /*17a0*/  @!P0 IMAD.WIDE R4, R177, 0x2, R4 ;  /* 0x00000002b1048825 */ /* 0x000fe200078e0204 */
[----:B------:R3:W-:Y:S04]  /*17b0*/  @!P0 LDGSTS.E.BYPASS.LTC128B.128 [R86+0x9100], [R6.64], !P2 ;  /* 0x0910000006568fae */ /* 0x0007e8000d101d4c */
[----:B------:R4:W-:Y:S01]  /*17c0*/  @!P0 LDGSTS.E.BYPASS.LTC128B.128 [R86+0xd100], [R4.64], !P5 ;  /* 0x0d10000004568fae */ /* 0x0009e2000e901d4c */
[----:B------:R-:W-:Y:S01]  /*17d0*/  ISETP.GE.AND P0, PT, R0, R13, PT ;  /* 0x0000000d0000720c */ /* 0x000fe20003f06270 */
[----:B------:R-:W-:-:S04]  /*17e0*/  IMAD R0, R10, c[0x0][0x1e0], RZ ;  /* 0x000078000a007a24 */ /* 0x000fc800078e02ff */
[----:B------:R-:W-:-:S08]  /*17f0*/  IMAD R0, R22, c[0x0][0x1e4], R0 ;  /* 0x0000790016007a24 */ /* 0x000fd000078e0200 */
[----:B-1----:R-:W-:-:S05]  /*1800*/  @!P0 IMAD.WIDE R8, R133, 0x2, R2 ;  /* 0x0000000285088825 */ /* 0x002fca00078e0202 */
[----:B------:R1:W-:Y:S01]  /*1810*/  @!P0 LDGSTS.E.BYPASS.LTC128B.128 [R86+0x2100], [R8.64], !P4 ;  /* 0x0210000008568fae */ /* 0x0003e2000e101d4c */
[----:B---3--:R-:W-:-:S04]  /*1820*/  @!P0 IMAD.WIDE R6, R134, 0x2, R2 ;  /* 0x0000000286068825 */ /* 0x008fc800078e0202 */
[----:B----4-:R-:W-:Y:S01]  /*1830*/  IMAD.WIDE.U32 R4, R22, c[0x0][0x1e0], RZ ;  /* 0x0000780016047a25 */ /* 0x010fe200078e00ff */
[----:B------:R3:W-:Y:S03]  /*1840*/  @!P0 LDGSTS.E.BYPASS.LTC128B.128 [R86+0x6100], [R6.64], !P3 ;  /* 0x0610000006568fae */ /* 0x0007e6000d901d4c */
[----:B------:R-:W-:Y:S02]  /*1850*/  IMAD.IADD R5, R5, 0x1, R0 ;  /* 0x0000000105057824 */ /* 0x000fe400078e0200 */
[----:B-1----:R-:W-:-:S04]  /*1860*/  @!P0 IMAD.WIDE R8, R176, 0x2, R2 ;  /* 0x00000002b0088825 */ /* 0x002fc800078e0202 */
[----:B------:R-:W-:Y:S01]  /*1870*/  @!P0 IMAD.WIDE R2, R177, 0x2, R2 ;  /* 0x00000002b1028825 */ /* 0x000fe200078e0202 */
[----:B------:R1:W-:Y:S03]  /*1880*/  @!P0 LDGSTS.E.BYPASS.LTC128B.128 [R86+0xa100], [R8.64], !P2 ;  /* 0x0a10000008568fae */ /* 0x0003e6000d101d4c */
[----:B---3--:R-:W-:Y:S01]  /*1890*/  IMAD R6, R10, c[0x0][0x208], RZ ;  /* 0x000082000a067a24 */ /* 0x008fe200078e02ff */
[----:B------:R3:W-:Y:S03]  /*18a0*/  @!P0 LDGSTS.E.BYPASS.LTC128B.128 [R86+0xe100], [R2.64], !P5 ;  /* 0x0e10000002568fae */ /* 0x0007e6000e901d4c */
[----:B------:R-:W-:Y:S01]  /*18b0*/  IMAD R6, R22, c[0x0][0x20c], R6 ;  /* 0x0000830016067a24 */ /* 0x000fe200078e0206 */
[----:B-1----:R-:W-:-:S04]  /*18c0*/  IADD3 R8, R17, 0x60, RZ ;  /* 0x0000006011087810 */ /* 0x002fc80007ffe0ff */
[----:B------:R-:W-:Y:S01]  /*18d0*/  ISETP.GE.AND P1, PT, R8, R13, PT ;  /* 0x0000000d0800720c */ /* 0x000fe20003f26270 */
[----:B---3--:R-:W-:-:S04]  /*18e0*/  IMAD.WIDE.U32 R2, R22, c[0x0][0x208], RZ ;  /* 0x0000820016027a25 */ /* 0x008fc800078e00ff */
[----:B------:R-:W-:Y:S02]  /*18f0*/  IMAD.IADD R3, R3, 0x1, R6 ;  /* 0x0000000103037824 */ /* 0x000fe400078e0206 */
[----:B------:R-:W-:Y:S01]  /*1900*/  SHFL.IDX PT, R6, R15, 0x3, 0x181f ;  /* 0x00781f000f067f89 */ /* 0x000fe200000e0000 */
[----:B--2---:R-:W-:Y:S01]  /*1910*/  SHF.R.S32.HI R9, RZ, 0x1f, R19 ;  /* 0x0000001fff097819 */ /* 0x004fe20000011413 */
[----:B------:R-:W-:Y:S02]  /*1920*/  IMAD.WIDE.U32 R4, R19, c[0x0][0x1f0], R4 ;  /* 0x00007c0013047a25 */ /* 0x000fe400078e0004 */
[----:B------:R1:W-:Y:S02]  /*1930*/  STL [R1+0x50], R19 ;  /* 0x0000501301007387 */ /* 0x0003e40000100800 */
[----:B------:R-:W-:Y:S02]  /*1940*/  IMAD R0, R9, c[0x0][0x1f0], RZ ;  /* 0x00007c0009007a24 */ /* 0x000fe400078e02ff */
[----:B------:R-:W-:Y:S01]  /*1950*/  STL [R1+0x4c], R86 ;  /* 0x00004c5601007387 */ /* 0x000fe20000100800 */
[----:B------:R-:W-:-:S03]  /*1960*/  IMAD.WIDE.U32 R2, R19, c[0x0][0x218], R2 ;  /* 0x0000860013027a25 */ /* 0x000fc600078e0002 */
[----:B------:R-:W-:Y:S01]  /*1970*/  STL [R1+0x54], R22 ;  /* 0x0000541601007387 */ /* 0x000fe20000100800 */
[----:B------:R-:W-:Y:S01]  /*1980*/  IMAD R7, R19, c[0x0][0x1f4], R0 ;  /* 0x00007d0013077a24 */ /* 0x000fe200078e0200 */
[----:B------:R-:W-:-:S04]  /*1990*/  IADD3 R0, P0, R4, UR18, RZ ;  /* 0x0000001204007c10 */ /* 0x000fc8000ff1e0ff */
[----:B------:R-:W-:Y:S02]  /*19a0*/  IADD3.X R4, R5, UR15, R7, P0, !PT ;  /* 0x0000000f05047c10 */ /* 0x000fe400087fe407 */
[----:B------:R-:W-:Y:S01]  /*19b0*/  LEA R13, P0, R0, c[0x0][0x1c8], 0x1 ;  /* 0x00007200000d7a11 */ /* 0x000fe200078008ff */
[----:B------:R-:W2:Y:S01]  /*19c0*/  SHFL.IDX PT, R7, R14, 0x3, 0x181f ;  /* 0x00781f000e077f89 */ /* 0x000ea200000e0000 */
[----:B------:R-:W-:Y:S02]  /*19d0*/  LEA.HI R5, R32, R85, RZ, 0x4 ;  /* 0x0000005520057211 */ /* 0x000fe400078f20ff */
[----:B------:R-:W-:Y:S01]  /*19e0*/  LEA.HI.X R12, R0, c[0x0][0x1cc], R4, 0x1, P0 ;  /* 0x00007300000c7a11 */ /* 0x000fe200000f0c04 */
[----:B------:R-:W-:Y:S01]  /*19f0*/  IMAD R4, R9, c[0x0][0x218], RZ ;  /* 0x0000860009047a24 */ /* 0x000fe200078e02ff */
[----:B------:R-:W-:Y:S01]  /*1a00*/  LOP3.LUT R0, R5, 0xfffffff0, RZ, 0xc0, !PT ;  /* 0xfffffff005007812 */ /* 0x000fe200078ec0ff */
[----:B------:R-:W-:Y:S01]  /*1a10*/  IMAD.SHL.U32 R9, R20, 0x40, RZ ;  /* 0x0000004014097824 */ /* 0x000fe200078e00ff */
[----:B------:R-:W-:Y:S01]  /*1a20*/  SHF.R.S32.HI R10, RZ, 0x4, R5 ;  /* 0x00000004ff0a7819 */ /* 0x000fe20000011405 */
[----:B------:R-:W-:Y:S01]  /*1a30*/  IMAD R4, R19, c[0x0][0x21c], R4 ;  /* 0x0000870013047a24 */ /* 0x000fe200078e0204 */
[----:B------:R-:W-:Y:S01]  /*1a40*/  IADD3 R8, P0, R2, UR20, RZ ;  /* 0x0000001402087c10 */ /* 0x000fe2000ff1e0ff */
[----:B------:R-:W-:Y:S01]  /*1a50*/  IMAD.IADD R2, R85, 0x1, -R0 ;  /* 0x0000000155027824 */ /* 0x000fe200078e0a00 */
[----:B------:R-:W-:-:S02]  /*1a60*/  LEA.HI R5, R5, R10, RZ, 0x1 ;  /* 0x0000000a05057211 */ /* 0x000fc400078f08ff */
[----:B------:R-:W-:Y:S02]  /*1a70*/  LOP3.LUT R0, R9, 0x1c0, RZ, 0xc0, !PT ;  /* 0x000001c009007812 */ /* 0x000fe400078ec0ff */
[----:B------:R-:W-:Y:S02]  /*1a80*/  IADD3.X R9, R3, UR5, R4, P0, !PT ;  /* 0x0000000503097c10 */ /* 0x000fe400087fe404 */
[----:B------:R-:W-:Y:S02]  /*1a90*/  LOP3.LUT R4, R5, 0xfffffffe, RZ, 0xc0, !PT ;  /* 0xfffffffe05047812 */ /* 0x000fe400078ec0ff */
[----:B------:R-:W-:Y:S02]  /*1aa0*/  LOP3.LUT R5, R0, 0x8, R18, 0xf8, !PT ;  /* 0x0000000800057812 */ /* 0x000fe400078ef812 */
[----:B------:R-:W-:Y:S01]  /*1ab0*/  SHF.R.U32.HI R0, RZ, 0x3, R0 ;  /* 0x00000003ff007819 */ /* 0x000fe20000011600 */
[----:B-1----:R-:W-:Y:S01]  /*1ac0*/  IMAD.IADD R19, R10, 0x1, -R4 ;  /* 0x000000010a137824 */ /* 0x002fe200078e0a04 */
[----:B------:R-:W-:-:S02]  /*1ad0*/  LEA R3, P0, R8, c[0x0][0x1f8], 0x1 ;  /* 0x00007e0008037a11 */ /* 0x000fc400078008ff */
[----:B------:R-:W-:Y:S02]  /*1ae0*/  SHF.R.S32.HI R11, RZ, 0x1f, R2 ;  /* 0x0000001fff0b7819 */ /* 0x000fe40000011402 */
[----:B------:R-:W-:Y:S01]  /*1af0*/  LOP3.LUT R5, R5, R0, RZ, 0x3c, !PT ;  /* 0x0000000005057212 */ /* 0x000fe200078e3cff */
[----:B------:R-:W1:Y:S01]  /*1b00*/  SHFL.IDX PT, R17, R3, RZ, 0x181f ;  /* 0x00181fff03117589 */ /* 0x000e6200000e0000 */
[----:B------:R-:W-:Y:S01]  /*1b10*/  LEA.HI.X R0, R8, c[0x0][0x1fc], R9, 0x1, P0 ;  /* 0x00007f0008007a11 */ /* 0x000fe200000f0c09 */
[--C-:B--2---:R-:W-:Y:S01]  /*1b20*/  @!P1 IMAD.WIDE R8, R133, 0x2, R6.reuse ;  /* 0x0000000285089825 */ /* 0x104fe200078e0206 */
[----:B------:R-:W-:Y:S01]  /*1b30*/  LEA.HI R22, R11, R2, RZ, 0x3 ;  /* 0x000000020b167211 */ /* 0x000fe200078f18ff */
[----:B------:R2:W-:Y:S01]  /*1b40*/  SHFL.IDX PT, R15, R3, 0x1, 0x181f ;  /* 0x00381f00030f7f89 */ /* 0x0005e200000e0000 */
[----:B------:R-:W-:Y:S01]  /*1b50*/  ISETP.GE.AND P0, PT, R21, 0x1, PT ;  /* 0x000000011500780c */ /* 0x000fe20003f06270 */
[----:B------:R-:W-:Y:S01]  /*1b60*/  @!P1 IMAD.WIDE R10, R176, 0x2, R6 ;  /* 0x00000002b00a9825 */ /* 0x000fe200078e0206 */
[----:B------:R-:W-:Y:S01]  /*1b70*/  LOP3.LUT R4, R22, 0xfffffff8, RZ, 0xc0, !PT ;  /* 0xfffffff816047812 */ /* 0x000fe200078ec0ff */
[----:B------:R-:W-:Y:S04]  /*1b80*/  SHFL.IDX PT, R16, R0, RZ, 0x181f ;  /* 0x00181fff00107589 */ /* 0x000fe800000e0000 */
[----:B------:R3:W-:Y:S01]  /*1b90*/  SHFL.IDX PT, R14, R0, 0x1, 0x181f ;  /* 0x00381f00000e7f89 */ /* 0x0007e200000e0000 */
[----:B------:R-:W-:-:S03]  /*1ba0*/  IMAD.IADD R18, R2, 0x1, -R4 ;  /* 0x0000000102127824 */ /* 0x000fc600078e0a04 */
[----:B------:R-:W-:Y:S04]  /*1bb0*/  SHFL.IDX PT, R4, R13, RZ, 0x181f ;  /* 0x00181fff0d047589 */ /* 0x000fe800000e0000 */
[----:B------:R4:W-:Y:S01]  /*1bc0*/  @!P1 LDGSTS.E.BYPASS.LTC128B.128 [R86+0x3100], [R8.64], !P4 ;  /* 0x0310000008569fae */ /* 0x0009e2000e101d4c */
[----:B------:R-:W-:Y:S01]  /*1bd0*/  ISETP.GE.AND P4, PT, R52, c[0x0][0x1d4], PT ;  /* 0x0000750034007a0c */ /* 0x000fe20003f86270 */
[----:B--2---:R-:W-:-:S04]  /*1be0*/  @!P1 IMAD.WIDE R2, R134, 0x2, R6 ;  /* 0x0000000286029825 */ /* 0x004fc800078e0206 */
[----:B------:R-:W-:Y:S01]  /*1bf0*/  @!P1 IMAD.WIDE R6, R177, 0x2, R6 ;  /* 0x00000002b1069825 */ /* 0x000fe200078e0206 */
[----:B------:R2:W-:Y:S03]  /*1c00*/  @!P1 LDGSTS.E.BYPASS.LTC128B.128 [R86+0x7100], [R2.64], !P3 ;  /* 0x0710000002569fae */ /* 0x0005e6000d901d4c */
[----:B---3--:R-:W-:Y:S01]  /*1c10*/  IMAD R0, R19, 0x200, R5 ;  /* 0x0000020013007824 */ /* 0x008fe200078e0205 */
[----:B------:R3:W-:Y:S03]  /*1c20*/  @!P1 LDGSTS.E.BYPASS.LTC128B.128 [R86+0xb100], [R10.64], !P2 ;  /* 0x0b1000000a569fae */ /* 0x0007e6000d101d4c */
[----:B------:R-:W-:Y:S01]  /*1c30*/  IMAD.SHL.U32 R135, R0, 0x2, RZ ;  /* 0x0000000200877824 */ /* 0x000fe200078e00ff */
[----:B------:R-:W3:Y:S04]  /*1c40*/  SHFL.IDX PT, R5, R12, RZ, 0x181f ;  /* 0x00181fff0c057589 */ /* 0x000ee800000e0000 */
[----:B------:R4:W-:Y:S01]  /*1c50*/  @!P1 LDGSTS.E.BYPASS.LTC128B.128 [R86+0xf100], [R6.64], !P5 ;  /* 0x0f10000006569fae */ /* 0x0009e2000e901d4c */
[----:B------:R-:W-:-:S02]  /*1c60*/  ISETP.GE.AND P5, PT, R133, c[0x0][0x1d4], PT ;  /* 0x0000750085007a0c */ /* 0x000fc40003fa6270 */
[C---:B------:R-:W-:Y:S01]  /*1c70*/  IADD3 R0, R135.reuse, 0x10100, RZ ;  /* 0x0001010087007810 */ /* 0x040fe20007ffe0ff */
[----:B------:R-:W0:Y:S01]  /*1c80*/  LDGDEPBAR ;  /* 0x00000000000079af */ /* 0x000e220000000000 */
[----:B------:R-:W-:Y:S02]  /*1c90*/  IADD3 R89, R135, 0x10120, RZ ;  /* 0x0001012087597810 */ /* 0x000fe40007ffe0ff */
[----:B------:R-:W-:Y:S01]  /*1ca0*/  @P6 IADD3 R89, R0, -0x20, RZ ;  /* 0xffffffe000596810 */ /* 0x000fe20007ffe0ff */
[----:B------:R-:W-:Y:S01]  /*1cb0*/  IMAD.SHL.U32 R0, R18, 0x40, RZ ;  /* 0x0000004012007824 */ /* 0x000fe200078e00ff */
[----:B------:R-:W-:-:S03]  /*1cc0*/  ISETP.GE.AND P6, PT, R133, c[0x0][0x1d4], PT ;  /* 0x0000750085007a0c */ /* 0x000fc60003fc6270 */
[----:B------:R-:W-:Y:S01]  /*1cd0*/  STL [R1+0x4], R89 ;  /* 0x0000045901007387 */ /* 0x000fe20000100800 */
[----:B------:R-:W-:Y:S01]  /*1ce0*/  LOP3.LUT R0, R0, 0x1c0, RZ, 0xc0, !PT ;  /* 0x000001c000007812 */ /* 0x000fe200078ec0ff */
[----:B--2---:R-:W-:-:S05]  /*1cf0*/  IMAD.WIDE R2, R133, 0x2, RZ ;  /* 0x0000000285027825 */ /* 0x004fca00078e02ff */
[----:B-1----:R-:W-:Y:S01]  /*1d00*/  IADD3 R30, P3, R17, R2, RZ ;  /* 0x00000002111e7210 */ /* 0x002fe20007f7e0ff */
[----:B---3--:R-:W-:Y:S01]  /*1d10*/  @P0 IMAD.WIDE R10, R134, 0x2, R4 ;  /* 0x00000002860a0825 */ /* 0x008fe200078e0204 */
[----:B------:R-:W-:Y:S02]  /*1d20*/  IADD3 R28, P2, R2, R15, RZ ;  /* 0x0000000f021c7210 */ /* 0x000fe40007f5e0ff */
[----:B------:R-:W-:Y:S01]  /*1d30*/  SHFL.IDX PT, R2, R13, 0x1, 0x181f ;  /* 0x00381f000d027f89 */ /* 0x000fe200000e0000 */
[----:B------:R-:W-:Y:S01]  /*1d40*/  IMAD.X R31, R16, 0x1, R3, P3 ;  /* 0x00000001101f7824 */ /* 0x000fe200018e0603 */
[----:B------:R-:W-:Y:S01]  /*1d50*/  ISETP.GE.AND P3, PT, R53, c[0x0][0x1d4], PT ;  /* 0x0000750035007a0c */ /* 0x000fe20003f66270 */
[----:B------:R-:W-:Y:S01]  /*1d60*/  IMAD.X R29, R3, 0x1, R14, P2 ;  /* 0x00000001031d7824 */ /* 0x000fe200010e060e */
[----:B------:R-:W-:Y:S01]  /*1d70*/  ISETP.GE.AND P2, PT, R23, c[0x0][0x1d4], PT ;  /* 0x0000750017007a0c */ /* 0x000fe20003f46270 */
[----:B------:R1:W2:Y:S01]  /*1d80*/  SHFL.IDX PT, R3, R12, 0x1, 0x181f ;  /* 0x00381f000c037f89 */ /* 0x0002a200000e0000 */
[----:B----4-:R-:W-:-:S04]  /*1d90*/  @P0 IMAD.WIDE R8, R176, 0x2, R4 ;  /* 0x00000002b0080825 */ /* 0x010fc800078e0204 */
[----:B------:R-:W-:-:S05]  /*1da0*/  IMAD.WIDE R6, R134, 0x2, RZ ;  /* 0x0000000286067825 */ /* 0x000fca00078e02ff */
[----:B------:R-:W-:-:S05]  /*1db0*/  IADD3 R26, P1, R17, R6, RZ ;  /* 0x00000006111a7210 */ /* 0x000fca0007f3e0ff */
[----:B------:R-:W-:Y:S01]  /*1dc0*/  IMAD.X R27, R16, 0x1, R7, P1 ;  /* 0x00000001101b7824 */ /* 0x000fe200008e0607 */
[----:B------:R-:W-:-:S05]  /*1dd0*/  IADD3 R24, P1, R6, R15, RZ ;  /* 0x0000000f06187210 */ /* 0x000fca0007f3e0ff */
[----:B------:R-:W-:Y:S02]  /*1de0*/  IMAD.X R25, R7, 0x1, R14, P1 ;  /* 0x0000000107197824 */ /* 0x000fe400008e060e */
[----:B-1----:R-:W-:-:S04]  /*1df0*/  @P0 IMAD.WIDE R12, R133, 0x2, R4 ;  /* 0x00000002850c0825 */ /* 0x002fc800078e0204 */
[----:B------:R-:W-:Y:S01]  /*1e00*/  @P0 IMAD.WIDE R4, R177, 0x2, R4 ;  /* 0x00000002b1040825 */ /* 0x000fe200078e0204 */
[----:B------:R1:W-:Y:S04]  /*1e10*/  @P0 LDGSTS.E.BYPASS.LTC128B.128 [R86+0x10100], [R12.64], !P5 ;  /* 0x101000000c560fae */ /* 0x0003e8000e901d4c */
[----:B------:R3:W-:Y:S04]  /*1e20*/  @P0 LDGSTS.E.BYPASS.LTC128B.128 [R86+0x12100], [R10.64], !P4 ;  /* 0x121000000a560fae */ /* 0x0007e8000e101d4c */
[----:B------:R4:W-:Y:S04]  /*1e30*/  @P0 LDGSTS.E.BYPASS.LTC128B.128 [R86+0x14100], [R8.64], !P3 ;  /* 0x1410000008560fae */ /* 0x0009e8000d901d4c */
[----:B------:R1:W-:Y:S01]  /*1e40*/  @P0 LDGSTS.E.BYPASS.LTC128B.128 [R86+0x16100], [R4.64], !P2 ;  /* 0x1610000004560fae */ /* 0x0003e2000d101d4c */
[----:B------:R-:W-:-:S13]  /*1e50*/  ISETP.GT.AND P0, PT, R21, 0x20, PT ;  /* 0x000000201500780c */ /* 0x000fda0003f04270 */
[----:B--2---:R-:W-:-:S05]  /*1e60*/  @P0 IMAD.WIDE R6, R133, 0x2, R2 ;  /* 0x0000000285060825 */ /* 0x004fca00078e0202 */
[----:B------:R2:W-:Y:S01]  /*1e70*/  @P0 LDGSTS.E.BYPASS.LTC128B.128 [R86+0x11100], [R6.64], !P5 ;  /* 0x1110000006560fae */ /* 0x0005e2000e901d4c */
[----:B----4-:R-:W-:Y:S02]  /*1e80*/  IMAD.SHL.U32 R8, R19, 0x8, RZ ;  /* 0x0000000813087824 */ /* 0x010fe400078e00ff */
[----:B-1----:R-:W-:-:S03]  /*1e90*/  IMAD.WIDE R4, R176, 0x2, RZ ;  /* 0x00000002b0047825 */ /* 0x002fc600078e02ff */
[----:B------:R-:W-:Y:S02]  /*1ea0*/  LOP3.LUT R8, R0, 0x8, R8, 0xf8, !PT ;  /* 0x0000000800087812 */ /* 0x000fe400078ef808 */
[----:B------:R-:W-:Y:S02]  /*1eb0*/  SHF.R.U32.HI R0, RZ, 0x3, R0 ;  /* 0x00000003ff007819 */ /* 0x000fe40000011600 */
[----:B------:R-:W-:Y:S02]  /*1ec0*/  IADD3 R12, P1, R17, R4, RZ ;  /* 0x00000004110c7210 */ /* 0x000fe40007f3e0ff */
[----:B------:R-:W-:Y:S01]  /*1ed0*/  LOP3.LUT R0, R8, R0, RZ, 0x3c, !PT ;  /* 0x0000000008007212 */ /* 0x000fe200078e3cff */
[----:B------:R-:W-:-:S04]  /*1ee0*/  @P0 IMAD.WIDE R8, R134, 0x2, R2 ;  /* 0x0000000286080825 */ /* 0x000fc800078e0202 */
[----:B------:R-:W-:Y:S01]  /*1ef0*/  IMAD.X R13, R16, 0x1, R5, P1 ;  /* 0x00000001100d7824 */ /* 0x000fe200008e0605 */
[----:B------:R1:W-:Y:S01]  /*1f00*/  @P0 LDGSTS.E.BYPASS.LTC128B.128 [R86+0x13100], [R8.64], !P4 ;  /* 0x1310000008560fae */ /* 0x0003e2000e101d4c */
[----:B---3--:R-:W-:Y:S01]  /*1f10*/  IADD3 R10, P1, R4, R15, RZ ;  /* 0x0000000f040a7210 */ /* 0x008fe20007f3e0ff */
[----:B--2---:R-:W-:-:S04]  /*1f20*/  @P0 IMAD.WIDE R6, R176, 0x2, R2 ;  /* 0x00000002b0060825 */ /* 0x004fc800078e0202 */
[----:B------:R-:W-:Y:S01]  /*1f30*/  @P0 IMAD.WIDE R2, R177, 0x2, R2 ;  /* 0x00000002b1020825 */ /* 0x000fe200078e0202 */
[----:B------:R2:W-:Y:S03]  /*1f40*/  @P0 LDGSTS.E.BYPASS.LTC128B.128 [R86+0x15100], [R6.64], !P3 ;  /* 0x1510000006560fae */ /* 0x0005e6000d901d4c */
[----:B------:R-:W-:Y:S01]  /*1f50*/  IMAD.X R11, R5, 0x1, R14, P1 ;  /* 0x00000001050b7824 */ /* 0x000fe200008e060e */
[----:B------:R3:W-:Y:S01]  /*1f60*/  @P0 LDGSTS.E.BYPASS.LTC128B.128 [R86+0x17100], [R2.64], !P2 ;  /* 0x1710000002560fae */ /* 0x0007e2000d101d4c */
[----:B------:R-:W-:-:S03]  /*1f70*/  IMAD.WIDE R4, R177, 0x2, RZ ;  /* 0x00000002b1047825 */ /* 0x000fc600078e02ff */
[----:B------:R-:W0:Y:S02]  /*1f80*/  LDGDEPBAR ;  /* 0x00000000000079af */ /* 0x000e240000000000 */
[----:B-1----:R-:W-:-:S05]  /*1f90*/  IADD3 R8, P1, R17, R4, RZ ;  /* 0x0000000411087210 */ /* 0x002fca0007f3e0ff */
[----:B------:R-:W-:Y:S01]  /*1fa0*/  IMAD.X R9, R16, 0x1, R5, P1 ;  /* 0x0000000110097824 */ /* 0x000fe200008e0605 */
[----:B------:R-:W-:Y:S02]  /*1fb0*/  LOP3.LUT P1, RZ, R18, 0x4, RZ, 0xc0, !PT ;  /* 0x0000000412ff7812 */ /* 0x000fe4000782c0ff */
[----:B--2---:R-:W-:Y:S01]  /*1fc0*/  IADD3 R6, P0, R4, R15, RZ ;  /* 0x0000000f04067210 */ /* 0x004fe20007f1e0ff */
[----:B------:R-:W-:Y:S02]  /*1fd0*/  IMAD.MOV.U32 R4, RZ, RZ, 0x10 ;  /* 0x00000010ff047424 */ /* 0x000fe400078e00ff */
[----:B---3--:R-:W-:Y:S01]  /*1fe0*/  IMAD.SHL.U32 R3, R22, 0x40, RZ ;  /* 0x0000004016037824 */ /* 0x008fe200078e00ff */
[----:B------:R-:W-:-:S04]  /*1ff0*/  DEPBAR.LE SB0, 0x1 ;  /* 0x000080400000791a */ /* 0x000fc80000000000 */
[----:B------:R-:W-:Y:S01]  /*2000*/  LOP3.LUT R3, R0, 0xfffffe00, R3, 0xf8, !PT ;  /* 0xfffffe0000037812 */ /* 0x000fe200078ef803 */
[----:B------:R-:W-:Y:S01]  /*2010*/  IMAD.X R7, R5, 0x1, R14, P0 ;  /* 0x0000000105077824 */ /* 0x000fe200000e060e */
[----:B------:R-:W-:Y:S01]  /*2020*/  BAR.SYNC.DEFER_BLOCKING 0x0 ;  /* 0x0000000000007b1d */ /* 0x000fe20000010000 */
[----:B------:R-:W-:Y:S01]  /*2030*/  LOP3.LUT P0, RZ, R18, 0x2, RZ, 0xc0, !PT ;  /* 0x0000000212ff7812 */ /* 0x000fe2000780c0ff */
[----:B------:R-:W-:Y:S01]  /*2040*/  IMAD.MOV.U32 R0, RZ, RZ, 0x20 ;  /* 0x00000020ff007424 */ /* 0x000fe200078e00ff */
[----:B------:R-:W-:Y:S01]  /*2050*/  IADD3 R5, R89, 0x1000, RZ ;  /* 0x0000100059057810 */ /* 0x000fe20007ffe0ff */
[----:B------:R-:W-:Y:S01]  /*2060*/  IMAD.IADD R232, R3, 0x1, R232 ;  /* 0x0000000103e87824 */ /* 0x000fe200078e02e8 */
[----:B------:R-:W-:Y:S01]  /*2070*/  SEL R4, R4, 0xfffffff0, !P0 ;  /* 0xfffffff004047807 */ /* 0x000fe20004000000 */
[----:B------:R-:W-:Y:S01]  /*2080*/  IMAD.MOV.U32 R2, RZ, RZ, 0x40 ;  /* 0x00000040ff027424 */ /* 0x000fe200078e00ff */
[----:B------:R-:W-:Y:S02]  /*2090*/  SEL R0, R0, 0xffffffe0, !P1 ;  /* 0xffffffe000007807 */ /* 0x000fe40004800000 */
[C---:B------:R-:W-:Y:S01]  /*20a0*/  LEA R240, R232.reuse, 0x100, 0x1 ;  /* 0x00000100e8f07811 */ /* 0x040fe200078e08ff */
[----:B------:R-:W-:Y:S01]  /*20b0*/  IMAD.SHL.U32 R232, R232, 0x2, RZ ;  /* 0x00000002e8e87824 */ /* 0x000fe200078e00ff */
[----:B------:R-:W-:-:S02]  /*20c0*/  ISETP.LT.OR P0, PT, R21, 0x1, P6 ;  /* 0x000000011500780c */ /* 0x000fc40003701670 */
[----:B------:R-:W-:Y:S01]  /*20d0*/  ISETP.GE.AND P1, PT, R52, c[0x0][0x1d4], PT ;  /* 0x0000750034007a0c */ /* 0x000fe20003f26270 */
[--C-:B------:R-:W-:Y:S01]  /*20e0*/  IMAD R236, R4, 0x2, R240.reuse ;  /* 0x0000000204ec7824 */ /* 0x100fe200078e02f0 */
[----:B------:R-:W-:Y:S01]  /*20f0*/  ISETP.GE.AND P6, PT, R53, c[0x0][0x1d4], PT ;  /* 0x0000750035007a0c */ /* 0x000fe20003fc6270 */
[C---:B------:R-:W-:Y:S02]  /*2100*/  IMAD R240, R0.reuse, 0x2, R240 ;  /* 0x0000000200f07824 */ /* 0x040fe400078e02f0 */
[----:B------:R-:W-:Y:S01]  /*2110*/  IMAD R244, R0, 0x2, R236 ;  /* 0x0000000200f47824 */ /* 0x000fe200078e02ec */
[----:B------:R-:W-:Y:S04]  /*2120*/  LDSM.16.M88.4 R168, [R232+0x100] ;  /* 0x00010000e8a8783b */ /* 0x000fe80000000200 */
[----:B------:R-:W-:Y:S04]  /*2130*/  LDSM.16.M88.4 R200, [R232+0x4100] ;  /* 0x00410000e8c8783b */ /* 0x000fe80000000200 */
[----:B------:R-:W-:Y:S04]  /*2140*/  LDSM.16.M88.4 R216, [R232+0x8100] ;  /* 0x00810000e8d8783b */ /* 0x000fe80000000200 */
[----:B------:R-:W-:Y:S04]  /*2150*/  LDSM.16.M88.4 R172, [R236] ;  /* 0x00000000ecac783b */ /* 0x000fe80000000200 */
        /* <DEDUP_REMOVED lines=8> */
[----:B------:R-:W-:Y:S04]  /*21e0*/  LDSM.16.M88.4 R232, [R232+0xc100] ;  /* 0x00c10000e8e8783b */ /* 0x000fe80000000200 */
[----:B------:R-:W-:Y:S04]  /*21f0*/  LDSM.16.M88.4 R236, [R236+0xc000] ;  /* 0x00c00000ecec783b */ /* 0x000fe80000000200 */
[----:B------:R-:W-:Y:S04]  /*2200*/  LDSM.16.M88.4 R240, [R240+0xc000] ;  /* 0x00c00000f0f0783b */ /* 0x000fe80000000200 */
[----:B------:R-:W-:Y:S04]  /*2210*/  LDSM.16.M88.4 R244, [R244+0xc000] ;  /* 0x00c00000f4f4783b */ /* 0x000fe80000000200 */
[----:B------:R-:W-:Y:S06]  /*2220*/  BAR.SYNC.DEFER_BLOCKING 0x0 ;  /* 0x0000000000007b1d */ /* 0x000fec0000010000 */
[----:B------:R-:W-:-:S04]  /*2230*/  DEPBAR.LE SB0, 0x0 ;  /* 0x000080000000791a */ /* 0x000fc80000000000 */
[----:B------:R-:W-:Y:S06]  /*2240*/  BAR.SYNC.DEFER_BLOCKING 0x0 ;  /* 0x0000000000007b1d */ /* 0x000fec0000010000 */
[----:B------:R-:W1:Y:S04]  /*2250*/  LDSM.16.M88.4 R32, [R135+0x10100] ;  /* 0x010100008720783b */ /* 0x000e680000000200 */
[----:B------:R-:W-:Y:S04]  /*2260*/  LDSM.16.M88.4 R40, [R135+0x10900] ;  /* 0x010900008728783b */ /* 0x000fe80000000200 */
[----:B------:R-:W-:Y:S04]  /*2270*/  LDSM.16.M88.4 R44, [R135+0x11100] ;  /* 0x01110000872c783b */ /* 0x000fe80000000200 */
[----:B------:R-:W-:Y:S04]  /*2280*/  LDSM.16.M88.4 R48, [R135+0x11900] ;  /* 0x011900008730783b */ /* 0x000fe80000000200 */
[----:B------:R-:W2:Y:S04]  /*2290*/  LDSM.16.M88.4 R36, [R89] ;  /* 0x000000005924783b */ /* 0x000ea80000000200 */
[----:B------:R-:W3:Y:S04]  /*22a0*/  LDSM.16.M88.4 R60, [R89+0x800] ;  /* 0x00080000593c783b */ /* 0x000ee80000000200 */
[----:B------:R-:W4:Y:S04]  /*22b0*/  LDSM.16.M88.4 R68, [R89+0x1000] ;  /* 0x001000005944783b */ /* 0x000f280000000200 */
[----:B------:R-:W3:Y:S04]  /*22c0*/  LDSM.16.M88.4 R76, [R89+0x1800] ;  /* 0x00180000594c783b */ /* 0x000ee80000000200 */
[----:B------:R-:W-:Y:S01]  /*22d0*/  @!PT LDS RZ, [RZ] ;  /* 0x00000000fffff984 */ /* 0x000fe20000000800 */
[----:B------:R-:W-:Y:S01]  /*22e0*/  @!PT LDS RZ, [RZ] ;  /* 0x00000000fffff984 */ /* 0x000fe20000000800 */
[----:B------:R-:W-:Y:S01]  /*22f0*/  @!PT LDS RZ, [RZ] ;  /* 0x00000000fffff984 */ /* 0x000fe20000000800 */
[----:B------:R2:W-:Y:S01]  /*2300*/  LDGSTS.E.BYPASS.LTC128B.128 [R86+0x100], [R30.64], !P0 ;  /* 0x001000001e567fae */ /* 0x0005e2000c101d4c */
[C---:B------:R-:W-:Y:S01]  /*2310*/  ISETP.LT.OR P0, PT, R21.reuse, 0x1, P1 ;  /* 0x000000011500780c */ /* 0x040fe20000f01670 */
[----:B-1----:R-:W-:Y:S11]  /*2320*/  HMMA.16816.F32 R16, R168, R32, RZ ;  /* 0x00000020a810723c */ /* 0x002ff600000018ff */
[----:B------:R-:W-:Y:S01]  /*2330*/  @!UPT UIADD3 URZ, URZ, URZ, URZ ;  /* 0x0000003f3f3ff290 */ /* 0x000fe2000fffe03f */
[----:B------:R1:W-:Y:S01]  /*2340*/  LDGSTS.E.BYPASS.LTC128B.128 [R86+0x2100], [R26.64], !P0 ;  /* 0x021000001a567fae */ /* 0x0003e2000c101d4c */
[----:B------:R-:W-:Y:S02]  /*2350*/  ISETP.LT.OR P0, PT, R21, 0x1, P6 ;  /* 0x000000011500780c */ /* 0x000fe40003701670 */
[----:B------:R-:W-:-:S11]  /*2360*/  ISETP.GE.AND P6, PT, R23, c[0x0][0x1d4], PT ;  /* 0x0000750017007a0c */ /* 0x000fd60003fc6270 */
[----:B------:R1:W-:Y:S01]  /*2370*/  LDGSTS.E.BYPASS.LTC128B.128 [R86+0x4100], [R12.64], !P0 ;  /* 0x041000000c567fae */ /* 0x0003e2000c101d4c */
[----:B------:R-:W-:Y:S01]  /*2380*/  ISETP.LT.OR P0, PT, R21, 0x1, P6 ;  /* 0x000000011500780c */ /* 0x000fe20003701670 */
[----:B--2---:R-:W-:Y:S08]  /*2390*/  HMMA.16816.F32 R64, R172, R36, R16 ;  /* 0x00000024ac40723c */ /* 0x004ff00000001810 */
[----:B------:R-:W-:Y:S04]  /*23a0*/  HMMA.16816.F32 R16, R168, R42, RZ ;  /* 0x0000002aa810723c */ /* 0x000fe800000018ff */
[----:B------:R2:W-:Y:S01]  /*23b0*/  LDGSTS.E.BYPASS.LTC128B.128 [R86+0x6100], [R8.64], !P0 ;  /* 0x0610000008567fae */ /* 0x0005e2000c101d4c */
[----:B------:R-:W-:-:S04]  /*23c0*/  ISETP.GE.AND P0, PT, R133, c[0x0][0x1d4], PT ;  /* 0x0000750085007a0c */ /* 0x000fc80003f06270 */
[C---:B------:R-:W-:Y:S01]  /*23d0*/  ISETP.LT.OR P0, PT, R21.reuse, 0x21, P0 ;  /* 0x000000211500780c */ /* 0x040fe20000701670 */
[C---:B-1----:R-:W-:Y:S11]  /*23e0*/  HMMA.16816.F32 R12, R168.reuse, R34, RZ ;  /* 0x00000022a80c723c */ /* 0x042ff600000018ff */
[----:B------:R-:W-:Y:S01]  /*23f0*/  @!UPT UIADD3 URZ, URZ, URZ, URZ ;  /* 0x0000003f3f3ff290 */ /* 0x000fe2000fffe03f */
[----:B------:R1:W-:Y:S01]  /*2400*/  LDGSTS.E.BYPASS.LTC128B.128 [R86+0x1100], [R28.64], !P0 ;  /* 0x011000001c567fae */ /* 0x0003e2000c101d4c */
[----:B------:R-:W-:Y:S02]  /*2410*/  ISETP.LT.OR P0, PT, R21, 0x21, P1 ;  /* 0x000000211500780c */ /* 0x000fe40000f01670 */
[----:B------:R-:W-:Y:S01]  /*2420*/  ISETP.GE.AND P1, PT, R53, c[0x0][0x1d4], PT ;  /* 0x0000750035007a0c */ /* 0x000fe20003f26270 */
[----:B------:R-:W-:Y:S03]  /*2430*/  HMMA.16816.F32 R32, R168, R48, RZ ;  /* 0x00000030a820723c */ /* 0x000fe600000018ff */
[----:B------:R-:W-:-:S05]  /*2440*/  ISETP.LT.OR P1, PT, R21, 0x21, P1 ;  /* 0x000000211500780c */ /* 0x000fca0000f21670 */
[----:B---3--:R-:W-:Y:S02]  /*2450*/  HMMA.16816.F32 R16, R172, R62, R16 ;  /* 0x0000003eac10723c */ /* 0x008fe40000001810 */
[----:B------:R3:W-:Y:S01]  /*2460*/  LDGSTS.E.BYPASS.LTC128B.128 [R86+0x3100], [R24.64], !P0 ;  /* 0x0310000018567fae */ /* 0x0007e2000c101d4c */
[----:B------:R-:W-:-:S04]  /*2470*/  LOP3.LUT P0, RZ, R20, 0x4, RZ, 0xc0, !PT ;  /* 0x0000000414ff7812 */ /* 0x000fc8000780c0ff */
[----:B------:R-:W-:Y:S01]  /*2480*/  SEL R2, R2, 0xffffffc0, !P0 ;  /* 0xffffffc002027807 */ /* 0x000fe20004000000 */
[----:B------:R-:W-:Y:S01]  /*2490*/  HMMA.16816.F32 R56, R172, R38, R12 ;  /* 0x00000026ac38723c */ /* 0x000fe2000000180c */
[----:B------:R-:W-:Y:S01]  /*24a0*/  ISETP.LT.OR P0, PT, R21, 0x21, P6 ;  /* 0x000000211500780c */ /* 0x000fe20003701670 */
[----:B------:R2:W-:Y:S01]  /*24b0*/  LDGSTS.E.BYPASS.LTC128B.128 [R86+0x5100], [R10.64], !P1 ;  /* 0x051000000a567fae */ /* 0x0005e2000c901d4c */
[----:B------:R-:W-:Y:S01]  /*24c0*/  ISETP.GT.AND P1, PT, R87, 0x3f, PT ;  /* 0x0000003f5700780c */ /* 0x000fe20003f24270 */
[----:B------:R-:W-:Y:S02]  /*24d0*/  IMAD.IADD R90, R135, 0x1, R2 ;  /* 0x00000001875a7824 */ /* 0x000fe400078e0202 */
[----:B------:R-:W-:Y:S01]  /*24e0*/  IMAD.IADD R250, R2, 0x1, R89 ;  /* 0x0000000102fa7824 */ /* 0x000fe200078e0259 */
[----:B------:R-:W-:Y:S01]  /*24f0*/  IADD3 R2, R86, 0x100, RZ ;  /* 0x0000010056027810 */ /* 0x000fe20007ffe0ff */
[C---:B------:R-:W-:Y:S01]  /*2500*/  HMMA.16816.F32 R12, R168.reuse, R40, RZ ;  /* 0x00000028a80c723c */ /* 0x040fe200000018ff */
[----:B------:R-:W-:Y:S04]  /*2510*/  STL [R1], R90 ;  /* 0x0000005a01007387 */ /* 0x000fe80000100800 */
[----:B------:R2:W-:Y:S03]  /*2520*/  STL [R1+0x58], R2 ;  /* 0x0000580201007387 */ /* 0x0005e60000100800 */
[----:B-1----:R-:W-:Y:S01]  /*2530*/  HMMA.16816.F32 R28, R168, R46, RZ ;  /* 0x0000002ea81c723c */ /* 0x002fe200000018ff */
[----:B------:R1:W-:Y:S01]  /*2540*/  LDGSTS.E.BYPASS.LTC128B.128 [R86+0x7100], [R6.64], !P0 ;  /* 0x0710000006567fae */ /* 0x0003e2000c101d4c */
[----:B------:R-:W-:-:S03]  /*2550*/  PLOP3.LUT P0, PT, PT, PT, UP0, 0x40, 0x0 ;  /* 0x000000000000781c */ /* 0x000fc60003f0e808 */
[----:B------:R-:W4:Y:S03]  /*2560*/  LDSM.16.M88.4 R40, [R90+0x10100] ;  /* 0x010100005a28783b */ /* 0x000f260000000200 */
[C---:B---3--:R-:W-:Y:S01]  /*2570*/  HMMA.16816.F32 R24, R168.reuse, R44, RZ ;  /* 0x0000002ca818723c */ /* 0x048fe200000018ff */
[----:B------:R-:W3:Y:S04]  /*2580*/  LDSM.16.M88.4 R52, [R90+0x11100] ;  /* 0x011100005a34783b */ /* 0x000ee80000000200 */
[----:B------:R-:W3:Y:S03]  /*2590*/  LDSM.16.M88.4 R44, [R90+0x10900] ;  /* 0x010900005a2c783b */ /* 0x000ee60000000200 */
[----:B------:R-:W-:Y:S01]  /*25a0*/  HMMA.16816.F32 R36, R168, R50, RZ ;  /* 0x00000032a824723c */ /* 0x000fe200000018ff */
[----:B------:R-:W3:Y:S04]  /*25b0*/  LDSM.16.M88.4 R72, [R90+0x11900] ;  /* 0x011900005a48783b */ /* 0x000ee80000000200 */
[----:B------:R-:W3:Y:S01]  /*25c0*/  LDSM.16.M88.4 R48, [R250] ;  /* 0x00000000fa30783b */ /* 0x000ee20000000200 */
[----:B--2---:R-:W-:-:S02]  /*25d0*/  IADD3 R2, R89, 0x1800, RZ ;  /* 0x0000180059027810 */ /* 0x004fc40007ffe0ff */
[----:B------:R-:W-:Y:S01]  /*25e0*/  HMMA.16816.F32 R8, R172, R60, R12 ;  /* 0x0000003cac08723c */ /* 0x000fe2000000180c */
[----:B------:R-:W2:Y:S01]  /*25f0*/  LDSM.16.M88.4 R60, [R250+0x800] ;  /* 0x00080000fa3c783b */ /* 0x000ea20000000200 */
[----:B-1----:R-:W-:-:S03]  /*2600*/  IADD3 R6, R89, 0x800, RZ ;  /* 0x0000080059067810 */ /* 0x002fc60007ffe0ff */
[----:B------:R-:W-:Y:S03]  /*2610*/  LDSM.16.M88.4 R80, [R250+0x3800] ;  /* 0x00380000fa50783b */ /* 0x000fe60000000200 */
[C---:B----4-:R-:W-:Y:S01]  /*2620*/  HMMA.16816.F32 R20, R172.reuse, R68, R24 ;  /* 0x00000044ac14723c */ /* 0x050fe20000001818 */
[----:B------:R1:W-:Y:S04]  /*2630*/  STL [R1+0x40], R6 ;  /* 0x0000400601007387 */ /* 0x0003e80000100800 */
[----:B------:R4:W-:Y:S03]  /*2640*/  STL [R1+0x3c], R5 ;  /* 0x00003c0501007387 */ /* 0x0009e60000100800 */
[C---:B------:R-:W-:Y:S01]  /*2650*/  HMMA.16816.F32 R24, R172.reuse, R70, R28 ;  /* 0x00000046ac18723c */ /* 0x040fe2000000181c */
[----:B------:R-:W2:Y:S04]  /*2660*/  LDSM.16.M88.4 R68, [R250+0x1000] ;  /* 0x00100000fa44783b */ /* 0x000ea80000000200 */
[----:B------:R3:W-:Y:S03]  /*2670*/  STL [R1+0x38], R2 ;  /* 0x0000380201007387 */ /* 0x0007e60000100800 */
[C---:B------:R-:W-:Y:S01]  /*2680*/  HMMA.16816.F32 R28, R172.reuse, R76, R32 ;  /* 0x0000004cac1c723c */ /* 0x040fe20000001820 */
[----:B------:R-:W0:Y:S07]  /*2690*/  LDGDEPBAR ;  /* 0x00000000000079af */ /* 0x000e2e0000000000 */
[----:B------:R-:W-:Y:S01]  /*26a0*/  HMMA.16816.F32 R32, R172, R78, R36 ;  /* 0x0000004eac20723c */ /* 0x000fe20000001824 */
[----:B------:R-:W2:Y:S01]  /*26b0*/  LDSM.16.M88.4 R76, [R250+0x1800] ;  /* 0x00180000fa4c783b */ /* 0x000ea20000000200 */
[----:B-1----:R-:W-:-:S02]  /*26c0*/  IADD3 R6, R89, 0x2000, RZ ;  /* 0x0000200059067810 */ /* 0x002fc40007ffe0ff */
[----:B----4-:R-:W-:-:S03]  /*26d0*/  IADD3 R5, R89, 0x2800, RZ ;  /* 0x0000280059057810 */ /* 0x010fc60007ffe0ff */
[----:B------:R1:W-:Y:S01]  /*26e0*/  STL [R1+0x34], R6 ;  /* 0x0000340601007387 */ /* 0x0003e20000100800 */
[----:B------:R-:W-:Y:S03]  /*26f0*/  HMMA.16816.F32 R36, R192, R40, R64 ;  /* 0x00000028c024723c */ /* 0x000fe60000001840 */
[----:B------:R-:W-:Y:S01]  /*2700*/  LDSM.16.M88.4 R64, [R135+0x13100] ;  /* 0x013100008740783b */ /* 0x000fe20000000200 */
[----:B---3--:R-:W-:-:S03]  /*2710*/  IADD3 R2, R89, 0x3000, RZ ;  /* 0x0000300059027810 */ /* 0x008fc60007ffe0ff */
[----:B------:R3:W-:Y:S01]  /*2720*/  STL [R1+0x30], R5 ;  /* 0x0000300501007387 */ /* 0x0007e20000100800 */
[C---:B------:R-:W-:Y:S03]  /*2730*/  HMMA.16816.F32 R40, R192.reuse, R42, R56 ;  /* 0x0000002ac028723c */ /* 0x040fe60000001838 */
[----:B------:R-:W-:Y:S04]  /*2740*/  LDSM.16.M88.4 R56, [R135+0x12900] ;  /* 0x012900008738783b */ /* 0x000fe80000000200 */
[----:B------:R4:W-:Y:S01]  /*2750*/  STL [R1+0x2c], R2 ;  /* 0x00002c0201007387 */ /* 0x0009e20000100800 */
[C---:B------:R-:W-:Y:S08]  /*2760*/  HMMA.16816.F32 R20, R192.reuse, R52, R20 ;  /* 0x00000034c014723c */ /* 0x040ff00000001814 */
[----:B------:R-:W-:Y:S01]  /*2770*/  HMMA.16816.F32 R24, R192, R54, R24 ;  /* 0x00000036c018723c */ /* 0x000fe20000001818 */
[----:B------:R-:W2:Y:S01]  /*2780*/  LDSM.16.M88.4 R52, [R135+0x12100] ;  /* 0x012100008734783b */ /* 0x000ea20000000200 */
[----:B-1----:R-:W-:-:S05]  /*2790*/  IADD3 R6, R89, 0x3800, RZ ;  /* 0x0000380059067810 */ /* 0x002fca0007ffe0ff */
[----:B------:R1:W-:Y:S01]  /*27a0*/  STL [R1+0x28], R6 ;  /* 0x0000280601007387 */ /* 0x0003e20000100800 */
[----:B------:R-:W-:Y:S01]  /*27b0*/  HMMA.16816.F32 R12, R192, R44, R8 ;  /* 0x0000002cc00c723c */ /* 0x000fe20000001808 */
[----:B---3--:R-:W-:-:S05]  /*27c0*/  IADD3 R5, R89, 0x4000, RZ ;  /* 0x0000400059057810 */ /* 0x008fca0007ffe0ff */
[----:B------:R3:W-:Y:S02]  /*27d0*/  STL [R1+0x24], R5 ;  /* 0x0000240501007387 */ /* 0x0007e40000100800 */
[C---:B------:R-:W-:Y:S01]  /*27e0*/  HMMA.16816.F32 R8, R192.reuse, R46, R16 ;  /* 0x0000002ec008723c */ /* 0x040fe20000001810 */
[C---:B----4-:R-:W-:Y:S01]  /*27f0*/  IADD3 R2, R89.reuse, 0x4800, RZ ;  /* 0x0000480059027810 */ /* 0x050fe20007ffe0ff */
[----:B------:R-:W-:Y:S04]  /*2800*/  LDSM.16.M88.4 R44, [R89+0x2000] ;  /* 0x00200000592c783b */ /* 0x000fe80000000200 */
[----:B------:R4:W-:Y:S02]  /*2810*/  STL [R1+0x20], R2 ;  /* 0x0000200201007387 */ /* 0x0009e40000100800 */
[C---:B------:R-:W-:Y:S08]  /*2820*/  HMMA.16816.F32 R28, R192.reuse, R72, R28 ;  /* 0x00000048c01c723c */ /* 0x040ff0000000181c */
[----:B------:R-:W-:Y:S01]  /*2830*/  HMMA.16816.F32 R32, R192, R74, R32 ;  /* 0x0000004ac020723c */ /* 0x000fe20000001820 */
[----:B------:R-:W2:Y:S01]  /*2840*/  LDSM.16.M88.4 R72, [R135+0x13900] ;  /* 0x013900008748783b */ /* 0x000ea20000000200 */
[----:B-1----:R-:W-:-:S02]  /*2850*/  IADD3 R6, R89, 0x5000, RZ ;  /* 0x0000500059067810 */ /* 0x002fc40007ffe0ff */
[----:B---3--:R-:W-:-:S04]  /*2860*/  IADD3 R5, R89, 0x5800, RZ ;  /* 0x0000580059057810 */ /* 0x008fc80007ffe0ff */
[C---:B------:R-:W-:Y:S01]  /*2870*/  HMMA.16816.F32 R36, R196.reuse, R48, R36 ;  /* 0x00000030c424723c */ /* 0x040fe20000001824 */
[----:B------:R1:W-:Y:S04]  /*2880*/  STL [R1+0x1c], R6 ;  /* 0x00001c0601007387 */ /* 0x0003e80000100800 */
[----:B------:R3:W-:Y:S01]  /*2890*/  STL [R1+0x18], R5 ;  /* 0x0000180501007387 */ /* 0x0007e20000100800 */
[C---:B----4-:R-:W-:Y:S02]  /*28a0*/  IADD3 R2, R89.reuse, 0x6000, RZ ;  /* 0x0000600059027810 */ /* 0x050fe40007ffe0ff */
[C---:B------:R-:W-:Y:S01]  /*28b0*/  HMMA.16816.F32 R40, R196.reuse, R50, R40 ;  /* 0x00000032c428723c */ /* 0x040fe20000001828 */
[----:B------:R-:W-:Y:S04]  /*28c0*/  LDSM.16.M88.4 R48, [R90+0x12100] ;  /* 0x012100005a30783b */ /* 0x000fe80000000200 */
[----:B------:R4:W-:Y:S03]  /*28d0*/  STL [R1+0x14], R2 ;  /* 0x0000140201007387 */ /* 0x0009e60000100800 */
[C---:B--2---:R-:W-:Y:S08]  /*28e0*/  HMMA.16816.F32 R16, R196.reuse, R60, R12 ;  /* 0x0000003cc410723c */ /* 0x044ff0000000180c */
[----:B------:R-:W-:Y:S01]  /*28f0*/  HMMA.16816.F32 R12, R196, R62, R8 ;  /* 0x0000003ec40c723c */ /* 0x000fe20000001808 */
[----:B------:R-:W2:Y:S01]  /*2900*/  LDSM.16.M88.4 R60, [R89+0x2800] ;  /* 0x00280000593c783b */ /* 0x000ea20000000200 */
[----:B-1----:R-:W-:-:S02]  /*2910*/  IADD3 R6, R89, 0x6800, RZ ;  /* 0x0000680059067810 */ /* 0x002fc40007ffe0ff */
[----:B---3--:R-:W-:-:S03]  /*2920*/  IADD3 R5, R89, 0x7000, RZ ;  /* 0x0000700059057810 */ /* 0x008fc60007ffe0ff */
[----:B------:R-:W-:Y:S01]  /*2930*/  STL [R1+0x10], R6 ;  /* 0x0000100601007387 */ /* 0x000fe20000100800 */
[----:B------:R-:W-:Y:S01]  /*2940*/  HMMA.16816.F32 R8, R196, R68, R20 ;  /* 0x00000044c408723c */ /* 0x000fe20000001814 */
[----:B----4-:R-:W-:-:S07]  /*2950*/  IADD3 R2, R89, 0x7800, RZ ;  /* 0x0000780059027810 */ /* 0x010fce0007ffe0ff */
[C---:B------:R-:W-:Y:S01]  /*2960*/  HMMA.16816.F32 R24, R196.reuse, R70, R24 ;  /* 0x00000046c418723c */ /* 0x040fe20000001818 */
[----:B------:R-:W1:Y:S04]  /*2970*/  LDSM.16.M88.4 R68, [R89+0x3000] ;  /* 0x003000005944783b */ /* 0x000e680000000200 */
[----:B------:R-:W-:Y:S03]  /*2980*/  STL [R1+0x8], R2 ;  /* 0x0000080201007387 */ /* 0x000fe60000100800 */
[C---:B------:R-:W-:Y:S01]  /*2990*/  HMMA.16816.F32 R28, R196.reuse, R76, R28 ;  /* 0x0000004cc41c723c */ /* 0x040fe2000000181c */
[----:B------:R-:W-:Y:S07]  /*29a0*/  STL [R1+0xc], R5 ;  /* 0x00000c0501007387 */ /* 0x000fee0000100800 */
[----:B------:R-:W-:Y:S01]  /*29b0*/  HMMA.16816.F32 R32, R196, R78, R32 ;  /* 0x0000004ec420723c */ /* 0x000fe20000001820 */
[----:B------:R-:W3:Y:S07]  /*29c0*/  LDSM.16.M88.4 R76, [R89+0x3800] ;  /* 0x00380000594c783b */ /* 0x000eee0000000200 */
[C---:B------:R-:W-:Y:S08]  /*29d0*/  HMMA.16816.F32 R36, R200.reuse, R52, R36 ;  /* 0x00000034c824723c */ /* 0x040ff00000001824 */
[C---:B------:R-:W-:Y:S01]  /*29e0*/  HMMA.16816.F32 R40, R200.reuse, R54, R40 ;  /* 0x00000036c828723c */ /* 0x040fe20000001828 */
[----:B------:R-:W4:Y:S07]  /*29f0*/  LDSM.16.M88.4 R52, [R90+0x12900] ;  /* 0x012900005a34783b */ /* 0x000f2e0000000200 */
[C---:B------:R-:W-:Y:S08]  /*2a00*/  HMMA.16816.F32 R20, R200.reuse, R56, R16 ;  /* 0x00000038c814723c */ /* 0x040ff00000001810 */
[C---:B------:R-:W-:Y:S01]  /*2a10*/  HMMA.16816.F32 R16, R200.reuse, R58, R12 ;  /* 0x0000003ac810723c */ /* 0x040fe2000000180c */
[----:B------:R-:W1:Y:S07]  /*2a20*/  LDSM.16.M88.4 R56, [R90+0x13100] ;  /* 0x013100005a38783b */ /* 0x000e6e0000000200 */
[C---:B------:R-:W-:Y:S08]  /*2a30*/  HMMA.16816.F32 R12, R200.reuse, R64, R8 ;  /* 0x00000040c80c723c */ /* 0x040ff00000001808 */
[C---:B------:R-:W-:Y:S01]  /*2a40*/  HMMA.16816.F32 R8, R200.reuse, R66, R24 ;  /* 0x00000042c808723c */ /* 0x040fe20000001818 */
[----:B------:R-:W-:Y:S07]  /*2a50*/  LDSM.16.M88.4 R64, [R135+0x15100] ;  /* 0x015100008740783b */ /* 0x000fee0000000200 */
[C---:B------:R-:W-:Y:S08]  /*2a60*/  HMMA.16816.F32 R28, R200.reuse, R72, R28 ;  /* 0x00000048c81c723c */ /* 0x040ff0000000181c */
[----:B------:R-:W-:Y:S01]  /*2a70*/  HMMA.16816.F32 R32, R200, R74, R32 ;  /* 0x0000004ac820723c */ /* 0x000fe20000001820 */
[----:B------:R-:W3:Y:S07]  /*2a80*/  LDSM.16.M88.4 R72, [R90+0x13900] ;  /* 0x013900005a48783b */ /* 0x000eee0000000200 */
[C---:B------:R-:W-:Y:S08]  /*2a90*/  HMMA.16816.F32 R36, R204.reuse, R44, R36 ;  /* 0x0000002ccc24723c */ /* 0x040ff00000001824 */
[C---:B------:R-:W-:Y:S01]  /*2aa0*/  HMMA.16816.F32 R40, R204.reuse, R46, R40 ;  /* 0x0000002ecc28723c */ /* 0x040fe20000001828 */
[----:B------:R-:W4:Y:S07]  /*2ab0*/  LDSM.16.M88.4 R44, [R250+0x2000] ;  /* 0x00200000fa2c783b */ /* 0x000f2e0000000200 */
[C---:B--2---:R-:W-:Y:S08]  /*2ac0*/  HMMA.16816.F32 R24, R204.reuse, R60, R20 ;  /* 0x0000003ccc18723c */ /* 0x044ff00000001814 */
[C---:B------:R-:W-:Y:S01]  /*2ad0*/  HMMA.16816.F32 R20, R204.reuse, R62, R16 ;  /* 0x0000003ecc14723c */ /* 0x040fe20000001810 */
[----:B------:R-:W2:Y:S07]  /*2ae0*/  LDSM.16.M88.4 R60, [R250+0x2800] ;  /* 0x00280000fa3c783b */ /* 0x000eae0000000200 */
[C---:B-1----:R-:W-:Y:S08]  /*2af0*/  HMMA.16816.F32 R16, R204.reuse, R68, R12 ;  /* 0x00000044cc10723c */ /* 0x042ff0000000180c */
[C---:B------:R-:W-:Y:S01]  /*2b00*/  HMMA.16816.F32 R12, R204.reuse, R70, R8 ;  /* 0x00000046cc0c723c */ /* 0x040fe20000001808 */
[----:B------:R-:W1:Y:S07]  /*2b10*/  LDSM.16.M88.4 R68, [R250+0x3000] ;  /* 0x00300000fa44783b */ /* 0x000e6e0000000200 */
[C---:B---3--:R-:W-:Y:S08]  /*2b20*/  HMMA.16816.F32 R8, R204.reuse, R76, R28 ;  /* 0x0000004ccc08723c */ /* 0x048ff0000000181c */
[----:B------:R-:W-:Y:S01]  /*2b30*/  HMMA.16816.F32 R32, R204, R78, R32 ;  /* 0x0000004ecc20723c */ /* 0x000fe20000001820 */
[----:B------:R-:W-:Y:S07]  /*2b40*/  LDSM.16.M88.4 R76, [R135+0x15900] ;  /* 0x01590000874c783b */ /* 0x000fee0000000200 */
[C---:B------:R-:W-:Y:S08]  /*2b50*/  HMMA.16816.F32 R36, R208.reuse, R48, R36 ;  /* 0x00000030d024723c */ /* 0x040ff00000001824 */
[C---:B------:R-:W-:Y:S01]  /*2b60*/  HMMA.16816.F32 R40, R208.reuse, R50, R40 ;  /* 0x00000032d028723c */ /* 0x040fe20000001828 */
[----:B------:R-:W3:Y:S07]  /*2b70*/  LDSM.16.M88.4 R48, [R135+0x14100] ;  /* 0x014100008730783b */ /* 0x000eee0000000200 */
[C---:B----4-:R-:W-:Y:S08]  /*2b80*/  HMMA.16816.F32 R28, R208.reuse, R52, R24 ;  /* 0x00000034d01c723c */ /* 0x050ff00000001818 */
[C---:B------:R-:W-:Y:S01]  /*2b90*/  HMMA.16816.F32 R24, R208.reuse, R54, R20 ;  /* 0x00000036d018723c */ /* 0x040fe20000001814 */
[----:B------:R-:W-:Y:S07]  /*2ba0*/  LDSM.16.M88.4 R52, [R89+0x4800] ;  /* 0x004800005934783b */ /* 0x000fee0000000200 */
[C---:B------:R-:W-:Y:S08]  /*2bb0*/  HMMA.16816.F32 R20, R208.reuse, R56, R16 ;  /* 0x00000038d014723c */ /* 0x040ff00000001810 */
[C---:B------:R-:W-:Y:S01]  /*2bc0*/  HMMA.16816.F32 R16, R208.reuse, R58, R12 ;  /* 0x0000003ad010723c */ /* 0x040fe2000000180c */
[----:B------:R-:W4:Y:S07]  /*2bd0*/  LDSM.16.M88.4 R56, [R135+0x14900] ;  /* 0x014900008738783b */ /* 0x000f2e0000000200 */
[C---:B------:R-:W-:Y:S08]  /*2be0*/  HMMA.16816.F32 R12, R208.reuse, R72, R8 ;  /* 0x00000048d00c723c */ /* 0x040ff00000001808 */
[----:B------:R-:W-:Y:S01]  /*2bf0*/  HMMA.16816.F32 R8, R208, R74, R32 ;  /* 0x0000004ad008723c */ /* 0x000fe20000001820 */
[----:B------:R-:W-:Y:S07]  /*2c00*/  LDSM.16.M88.4 R72, [R89+0x5800] ;  /* 0x005800005948783b */ /* 0x000fee0000000200 */
[C---:B------:R-:W-:Y:S08]  /*2c10*/  HMMA.16816.F32 R36, R212.reuse, R44, R36 ;  /* 0x0000002cd424723c */ /* 0x040ff00000001824 */
[C---:B------:R-:W-:Y:S01]  /*2c20*/  HMMA.16816.F32 R40, R212.reuse, R46, R40 ;  /* 0x0000002ed428723c */ /* 0x040fe20000001828 */
[----:B------:R-:W3:Y:S07]  /*2c30*/  LDSM.16.M88.4 R44, [R89+0x4000] ;  /* 0x00400000592c783b */ /* 0x000eee0000000200 */
[C---:B--2---:R-:W-:Y:S08]  /*2c40*/  HMMA.16816.F32 R32, R212.reuse, R60, R28 ;  /* 0x0000003cd420723c */ /* 0x044ff0000000181c */
[C---:B------:R-:W-:Y:S01]  /*2c50*/  HMMA.16816.F32 R28, R212.reuse, R62, R24 ;  /* 0x0000003ed41c723c */ /* 0x040fe20000001818 */
[----:B------:R-:W2:Y:S07]  /*2c60*/  LDSM.16.M88.4 R60, [R89+0x5000] ;  /* 0x00500000593c783b */ /* 0x000eae0000000200 */
[C---:B-1----:R-:W-:Y:S08]  /*2c70*/  HMMA.16816.F32 R24, R212.reuse, R68, R20 ;  /* 0x00000044d418723c */ /* 0x042ff00000001814 */
[C---:B------:R-:W-:Y:S01]  /*2c80*/  HMMA.16816.F32 R20, R212.reuse, R70, R16 ;  /* 0x00000046d414723c */ /* 0x040fe20000001810 */
[----:B------:R-:W-:Y:S07]  /*2c90*/  LDSM.16.M88.4 R68, [R90+0x14900] ;  /* 0x014900005a44783b */ /* 0x000fee0000000200 */
[C---:B------:R-:W-:Y:S08]  /*2ca0*/  HMMA.16816.F32 R16, R212.reuse, R80, R12 ;  /* 0x00000050d410723c */ /* 0x040ff0000000180c */
[----:B------:R-:W-:Y:S08]  /*2cb0*/  HMMA.16816.F32 R12, R212, R82, R8 ;  /* 0x00000052d40c723c */ /* 0x000ff00000001808 */
[C---:B---3--:R-:W-:Y:S08]  /*2cc0*/  HMMA.16816.F32 R8, R216.reuse, R48, R36 ;  /* 0x00000030d808723c */ /* 0x048ff00000001824 */
[C---:B------:R-:W-:Y:S01]  /*2cd0*/  HMMA.16816.F32 R40, R216.reuse, R50, R40 ;  /* 0x00000032d828723c */ /* 0x040fe20000001828 */
[----:B------:R-:W1:Y:S07]  /*2ce0*/  LDSM.16.M88.4 R48, [R90+0x14100] ;  /* 0x014100005a30783b */ /* 0x000e6e0000000200 */
[C---:B----4-:R-:W-:Y:S08]  /*2cf0*/  HMMA.16816.F32 R36, R216.reuse, R56, R32 ;  /* 0x00000038d824723c */ /* 0x050ff00000001820 */
[C---:B------:R-:W-:Y:S01]  /*2d00*/  HMMA.16816.F32 R32, R216.reuse, R58, R28 ;  /* 0x0000003ad820723c */ /* 0x040fe2000000181c */
[----:B------:R-:W-:Y:S07]  /*2d10*/  LDSM.16.M88.4 R56, [R90+0x15900] ;  /* 0x015900005a38783b */ /* 0x000fee0000000200 */
[C---:B------:R-:W-:Y:S08]  /*2d20*/  HMMA.16816.F32 R28, R216.reuse, R64, R24 ;  /* 0x00000040d81c723c */ /* 0x040ff00000001818 */
        /* <DEDUP_REMOVED lines=8> */
[----:B-1----:R-:W-:Y:S01]  /*2db0*/  HMMA.16816.F32 R16, R224, R48, R12 ;  /* 0x00000030e010723c */ /* 0x002fe2000000180c */
        /* <DEDUP_REMOVED lines=70> */
[----:B------:R-:W2:Y:S06]  /*3220*/  MUFU.TANH R65, R29 ;  /* 0x0000001d00417308 */ /* 0x000eac0000002400 */
[----:B------:R-:W-:Y:S01]  /*3230*/  SHF.R.S32.HI R59, RZ, 0x1f, R133 ;  /* 0x0000001fff3b7819 */ /* 0x000fe20000011485 */
[----:B------:R-:W-:Y:S01]  /*3240*/  HMMA.16816.F32 R8, R232, R66, R68 ;  /* 0x00000042e808723c */ /* 0x000fe20000001844 */
[----:B------:R-:W2:Y:S01]  /*3250*/  MUFU.TANH R64, R30 ;  /* 0x0000001e00407308 */ /* 0x000ea20000002400 */
[----:B------:R-:W-:-:S06]  /*3260*/  SHF.R.S32.HI R58, RZ, 0x1f, R177 ;  /* 0x0000001fff3a7819 */ /* 0x000fcc00000114b1 */
[----:B-1----:R-:W-:Y:S01]  /*3270*/  HMMA.16816.F32 R32, R236, R54, R36 ;  /* 0x00000036ec20723c */ /* 0x002fe20000001824 */
[----:B------:R-:W1:Y:S07]  /*3280*/  LDSM.16.M88.4 R36, [R90+0x17900] ;  /* 0x017900005a24783b */ /* 0x000e6e0000000200 */
        /* <DEDUP_REMOVED lines=8> */
[----:B------:R-:W-:Y:S02]  /*3310*/  HMMA.16816.F32 R8, R236, R50, R8 ;  /* 0x00000032ec08723c */ /* 0x000fe40000001808 */
[----:B------:R-:W1:Y:S06]  /*3320*/  MUFU.TANH R49, R13 ;  /* 0x0000000d00317308 */ /* 0x000e6c0000002400 */
[----:B--2---:R-:W-:Y:S01]  /*3330*/  HMMA.16816.F32 R28, R240, R42, R32 ;  /* 0x0000002af01c723c */ /* 0x004fe20000001820 */
[----:B------:R-:W2:Y:S01]  /*3340*/  LDSM.16.M88.4 R32, [R250+0x7800] ;  /* 0x00780000fa20783b */ /* 0x000ea20000000200 */
[----:B------:R-:W-:Y:S01]  /*3350*/  FMUL.FTZ R24, R24, c[0x0][0x320] ;  /* 0x0000c80018187a20 */ /* 0x000fe20000410000 */
[----:B------:R-:W2:Y:S01]  /*3360*/  MUFU.TANH R48, R14 ;  /* 0x0000000e00307308 */ /* 0x000ea20000002400 */
[----:B------:R-:W-:Y:S01]  /*3370*/  FMUL.FTZ R25, R25, c[0x0][0x320] ;  /* 0x0000c80019197a20 */ /* 0x000fe20000410000 */
[----:B------:R-:W-:-:S04]  /*3380*/  DEPBAR.LE SB0, 0x0 ;  /* 0x000080000000791a */ /* 0x000fc80000000000 */
[----:B------:R-:W-:Y:S02]  /*3390*/  FMUL.FTZ R26, R26, c[0x0][0x320] ;  /* 0x0000c8001a1a7a20 */ /* 0x000fe40000410000 */
[----:B------:R-:W-:Y:S01]  /*33a0*/  FMUL.FTZ R27, R27, c[0x0][0x320] ;  /* 0x0000c8001b1b7a20 */ /* 0x000fe20000410000 */
[----:B------:R-:W2:Y:S04]  /*33b0*/  MUFU.TANH R56, R24 ;  /* 0x0000001800387308 */ /* 0x000ea80000002400 */
[----:B-1----:R-:W-:Y:S04]  /*33c0*/  HMMA.16816.F32 R8, R240, R38, R8 ;  /* 0x00000026f008723c */ /* 0x002fe80000001808 */
[----:B------:R-:W1:Y:S08]  /*33d0*/  MUFU.TANH R55, R25 ;  /* 0x0000001900377308 */ /* 0x000e700000002400 */
[----:B------:R-:W1:Y:S08]  /*33e0*/  MUFU.TANH R54, R26 ;  /* 0x0000001a00367308 */ /* 0x000e700000002400 */
[----:B------:R1:W1:Y:S04]  /*33f0*/  MUFU.TANH R53, R27 ;  /* 0x0000001b00357308 */ /* 0x0002680000002400 */
[C---:B--2---:R-:W-:Y:S08]  /*3400*/  HMMA.16816.F32 R8, R244.reuse, R34, R8 ;  /* 0x00000022f408723c */ /* 0x044ff00000001808 */
[----:B-1----:R-:W-:Y:S01]  /*3410*/  HMMA.16816.F32 R24, R244, R44, R16 ;  /* 0x0000002cf418723c */ /* 0x002fe20000001810 */
[----:B------:R1:W2:Y:S07]  /*3420*/  MUFU.TANH R45, R15 ;  /* 0x0000000f002d7308 */ /* 0x0002ae0000002400 */
[----:B------:R-:W-:Y:S08]  /*3430*/  HMMA.16816.F32 R16, R240, R36, R20 ;  /* 0x00000024f010723c */ /* 0x000ff00000001814 */
[----:B------:R-:W-:-:S02]  /*3440*/  FMUL.FTZ R8, R8, c[0x0][0x320] ;  /* 0x0000c80008087a20 */ /* 0x000fc40000410000 */
[----:B------:R-:W-:Y:S01]  /*3450*/  FMUL.FTZ R9, R9, c[0x0][0x320] ;  /* 0x0000c80009097a20 */ /* 0x000fe20000410000 */
[----:B------:R-:W-:Y:S01]  /*3460*/  HMMA.16816.F32 R20, R244, R46, R28 ;  /* 0x0000002ef414723c */ /* 0x000fe2000000181c */
[----:B------:R-:W-:Y:S02]  /*3470*/  FMUL.FTZ R10, R10, c[0x0][0x320] ;  /* 0x0000c8000a0a7a20 */ /* 0x000fe40000410000 */
[----:B------:R-:W-:Y:S01]  /*3480*/  FMUL.FTZ R11, R11, c[0x0][0x320] ;  /* 0x0000c8000b0b7a20 */ /* 0x000fe20000410000 */
[----:B------:R2:W2:Y:S01]  /*3490*/  MUFU.TANH R31, R9 ;  /* 0x00000009001f7308 */ /* 0x0004a20000002400 */
[----:B------:R-:W-:Y:S02]  /*34a0*/  FMUL.FTZ R24, R24, c[0x0][0x320] ;  /* 0x0000c80018187a20 */ /* 0x000fe40000410000 */
[----:B------:R-:W-:Y:S02]  /*34b0*/  FMUL.FTZ R25, R25, c[0x0][0x320] ;  /* 0x0000c80019197a20 */ /* 0x000fe40000410000 */
[----:B------:R-:W-:-:S03]  /*34c0*/  FMUL.FTZ R26, R26, c[0x0][0x320] ;  /* 0x0000c8001a1a7a20 */ /* 0x000fc60000410000 */
[----:B------:R2:W2:Y:S01]  /*34d0*/  MUFU.TANH R44, R24 ;  /* 0x00000018002c7308 */ /* 0x0004a20000002400 */
[----:B------:R-:W-:Y:S01]  /*34e0*/  FMUL.FTZ R27, R27, c[0x0][0x320] ;  /* 0x0000c8001b1b7a20 */ /* 0x000fe20000410000 */
[----:B-1----:R-:W-:Y:S06]  /*34f0*/  HMMA.16816.F32 R12, R244, R32, R16 ;  /* 0x00000020f40c723c */ /* 0x002fec0000001810 */
[----:B------:R1:W1:Y:S04]  /*3500*/  MUFU.TANH R43, R25 ;  /* 0x00000019002b7308 */ /* 0x0002680000002400 */
[----:B------:R-:W-:-:S02]  /*3510*/  FMUL.FTZ R20, R20, c[0x0][0x320] ;  /* 0x0000c80014147a20 */ /* 0x000fc40000410000 */
[----:B------:R-:W-:Y:S02]  /*3520*/  FMUL.FTZ R21, R21, c[0x0][0x320] ;  /* 0x0000c80015157a20 */ /* 0x000fe40000410000 */
[----:B------:R-:W-:Y:S01]  /*3530*/  FMUL.FTZ R22, R22, c[0x0][0x320] ;  /* 0x0000c80016167a20 */ /* 0x000fe20000410000 */
[----:B------:R1:W1:Y:S01]  /*3540*/  MUFU.TANH R42, R26 ;  /* 0x0000001a002a7308 */ /* 0x0002620000002400 */
[----:B------:R-:W-:-:S07]  /*3550*/  FMUL.FTZ R23, R23, c[0x0][0x320] ;  /* 0x0000c80017177a20 */ /* 0x000fce0000410000 */
[----:B------:R1:W1:Y:S01]  /*3560*/  MUFU.TANH R41, R27 ;  /* 0x0000001b00297308 */ /* 0x0002620000002400 */
[----:B------:R-:W-:Y:S02]  /*3570*/  FMUL.FTZ R12, R12, c[0x0][0x320] ;  /* 0x0000c8000c0c7a20 */ /* 0x000fe40000410000 */
[----:B------:R-:W-:Y:S02]  /*3580*/  FMUL.FTZ R13, R13, c[0x0][0x320] ;  /* 0x0000c8000d0d7a20 */ /* 0x000fe40000410000 */
[----:B------:R-:W-:-:S03]  /*3590*/  FMUL.FTZ R14, R14, c[0x0][0x320] ;  /* 0x0000c8000e0e7a20 */ /* 0x000fc60000410000 */
[----:B------:R1:W1:Y:S01]  /*35a0*/  MUFU.TANH R40, R20 ;  /* 0x0000001400287308 */ /* 0x0002620000002400 */
[----:B------:R-:W-:-:S07]  /*35b0*/  FMUL.FTZ R15, R15, c[0x0][0x320] ;  /* 0x0000c8000f0f7a20 */ /* 0x000fce0000410000 */
        /* <DEDUP_REMOVED lines=12> */
[----:B--234-:R-:W-:Y:S01]  /*3680*/  ULEA UR7, UR6, UR10, 0x6 ;  /* 0x0000000a06077291 */ /* 0x01cfe2000f8e303f */
[----:B------:R-:W-:Y:S01]  /*3690*/  ISETP.NE.AND P6, PT, R88, 0x1, PT ;  /* 0x000000015800780c */ /* 0x000fe20003fc5270 */
[----:B------:R-:W-:-:S04]  /*36a0*/  IMAD.MOV.U32 R9, RZ, RZ, RZ ;  /* 0x000000ffff097224 */ /* 0x000fc800078e00ff */
[----:B------:R-:W-:-:S05]  /*36b0*/  IMAD.U32 R5, RZ, RZ, UR7 ;  /* 0x00000007ff057e24 */ /* 0x000fca000f8e00ff */
[----:B------:R-:W-:-:S05]  /*36c0*/  IADD3 R5, R5, -0x80, R87 ;  /* 0xffffff8005057810 */ /* 0x000fca0007ffe057 */
[----:B------:R-:W-:-:S04]  /*36d0*/  @P6 IMAD.HI.U32 R6, R5, c[0x0][0x2bc], RZ ;  /* 0x0000af0005066a27 */ /* 0x000fc800078e00ff */
[----:B------:R-:W-:Y:S01]  /*36e0*/  IMAD.MOV.U32 R2, RZ, RZ, R5 ;  /* 0x000000ffff027224 */ /* 0x000fe200078e0005 */
[----:B------:R-:W-:-:S04]  /*36f0*/  @P6 SHF.R.U32.HI R2, RZ, c[0x0][0x2c0], R6 ;  /* 0x0000b000ff026a19 */ /* 0x000fc80000011606 */
[----:B------:R-:W-:-:S04]  /*3700*/  @!P1 IADD3 R7, P0, R2, UR16, RZ ;  /* 0x0000001002079c10 */ /* 0x000fc8000ff1e0ff */
[----:B-1----:R-:W-:Y:S02]  /*3710*/  @!P1 LEA.HI.X.SX32 R8, R2, UR14, 0x1, P0 ;  /* 0x0000000e02089c11 */ /* 0x002fe400080f0eff */
[----:B------:R-:W-:-:S04]  /*3720*/  @!P1 LEA R6, P0, R7, c[0x0][0x2a0], 0x2 ;  /* 0x0000a80007069a11 */ /* 0x000fc800078010ff */
[----:B------:R-:W-:-:S05]  /*3730*/  @!P1 LEA.HI.X R7, R7, c[0x0][0x2a4], R8, 0x2, P0 ;  /* 0x0000a90007079a11 */ /* 0x000fca00000f1408 */
[----:B------:R1:W2:Y:S01]  /*3740*/  @!P1 LDG.E R9, [R6.64] ;  /* 0x0000000c06099981 */ /* 0x0002a2000c1e1900 */
[----:B------:R-:W-:Y:S01]  /*3750*/  IMAD.MOV R2, RZ, RZ, -R2 ;  /* 0x000000ffff027224 */ /* 0x000fe200078e0a02 */
[----:B------:R-:W-:Y:S01]  /*3760*/  SEL R28, RZ, 0x10, P5 ;  /* 0x00000010ff1c7807 */ /* 0x000fe20002800000 */
[----:B------:R-:W-:Y:S01]  /*3770*/  IMAD.SHL.U32 R12, R133, 0x2, RZ ;  /* 0x00000002850c7824 */ /* 0x000fe200078e00ff */
[----:B------:R-:W-:Y:S01]  /*3780*/  SEL R27, RZ, 0x10, P4 ;  /* 0x00000010ff1b7807 */ /* 0x000fe20002000000 */
[----:B------:R-:W-:Y:S01]  /*3790*/  IMAD R10, R2, c[0x0][0x2b8], R5 ;  /* 0x0000ae00020a7a24 */ /* 0x000fe200078e0205 */
[----:B------:R-:W-:Y:S01]  /*37a0*/  IADD3 R20, -R28, 0x10, RZ ;  /* 0x000000101c147810 */ /* 0x000fe20007ffe1ff */
[----:B------:R-:W-:Y:S01]  /*37b0*/  IMAD.SHL.U32 R22, R177, 0x2, RZ ;  /* 0x00000002b1167824 */ /* 0x000fe200078e00ff */
[----:B------:R-:W-:Y:S02]  /*37c0*/  IADD3 R18, -R27, 0x10, RZ ;  /* 0x000000101b127810 */ /* 0x000fe40007ffe1ff */
[----:B------:R-:W-:Y:S01]  /*37d0*/  SHF.R.S32.HI R2, RZ, 0x1f, R10 ;  /* 0x0000001fff027819 */ /* 0x000fe2000001140a */
[----:B------:R3:W-:Y:S01]  /*37e0*/  STL [R1+0x54], R10 ;  /* 0x0000540a01007387 */ /* 0x0007e20000100800 */
[----:B------:R-:W-:-:S02]  /*37f0*/  LOP3.LUT R20, R20, 0xf, RZ, 0xc0, !PT ;  /* 0x0000000f14147812 */ /* 0x000fc400078ec0ff */
[----:B------:R-:W-:Y:S01]  /*3800*/  SEL R26, RZ, 0x10, P3 ;  /* 0x00000010ff1a7807 */ /* 0x000fe20001800000 */
[----:B------:R-:W-:Y:S01]  /*3810*/  IMAD R2, R2, c[0x0][0x1e0], RZ ;  /* 0x0000780002027a24 */ /* 0x000fe200078e02ff */
[----:B------:R-:W-:Y:S02]  /*3820*/  SHF.L.U64.HI R8, R133, 0x1, R59 ;  /* 0x0000000185087819 */ /* 0x000fe4000001023b */
[----:B------:R-:W-:Y:S01]  /*3830*/  LOP3.LUT R18, R18, 0xf, RZ, 0xc0, !PT ;  /* 0x0000000f12127812 */ /* 0x000fe200078ec0ff */
[----:B------:R-:W-:Y:S01]  /*3840*/  IMAD R2, R10, c[0x0][0x1e4], R2 ;  /* 0x000079000a027a24 */ /* 0x000fe200078e0202 */
[----:B------:R-:W-:Y:S02]  /*3850*/  IADD3 R16, -R26, 0x10, RZ ;  /* 0x000000101a107810 */ /* 0x000fe40007ffe1ff */
[----:B------:R-:W-:Y:S02]  /*3860*/  SEL R25, RZ, 0x10, P2 ;  /* 0x00000010ff197807 */ /* 0x000fe40001000000 */
[----:B------:R-:W-:Y:S01]  /*3870*/  SHF.L.U64.HI R11, R134, 0x1, R178 ;  /* 0x00000001860b7819 */ /* 0x000fe200000102b2 */
[----:B-1----:R-:W-:Y:S01]  /*3880*/  IMAD.WIDE.U32 R6, R10, c[0x0][0x1e0], RZ ;  /* 0x000078000a067a25 */ /* 0x002fe200078e00ff */
[----:B------:R-:W-:-:S02]  /*3890*/  LOP3.LUT R16, R16, 0xf, RZ, 0xc0, !PT ;  /* 0x0000000f10107812 */ /* 0x000fc400078ec0ff */
[----:B------:R-:W-:Y:S01]  /*38a0*/  IADD3 R14, -R25, 0x10, RZ ;  /* 0x00000010190e7810 */ /* 0x000fe20007ffe1ff */
[----:B------:R-:W-:Y:S01]  /*38b0*/  IMAD.IADD R7, R7, 0x1, R2 ;  /* 0x0000000107077824 */ /* 0x000fe200078e0202 */
[----:B------:R-:W-:Y:S02]  /*38c0*/  SHF.L.U64.HI R23, R176, 0x1, R179 ;  /* 0x00000001b0177819 */ /* 0x000fe400000102b3 */
[----:B------:R-:W-:Y:S02]  /*38d0*/  LOP3.LUT R14, R14, 0xf, RZ, 0xc0, !PT ;  /* 0x0000000f0e0e7812 */ /* 0x000fe400078ec0ff */
[----:B------:R-:W-:Y:S01]  /*38e0*/  SHF.L.U64.HI R24, R177, 0x1, R58 ;  /* 0x00000001b1187819 */ /* 0x000fe2000001023a */
[----:B---3--:R-:W-:Y:S01]  /*38f0*/  IMAD.SHL.U32 R10, R134, 0x2, RZ ;  /* 0x00000002860a7824 */ /* 0x008fe200078e00ff */
[----:B--2---:R-:W-:Y:S01]  /*3900*/  SHF.R.S32.HI R2, RZ, 0x1f, R9 ;  /* 0x0000001fff027819 */ /* 0x004fe20000011409 */
[----:B------:R-:W-:Y:S01]  /*3910*/  IMAD.WIDE.U32 R6, R9, c[0x0][0x1f0], R6 ;  /* 0x00007c0009067a25 */ /* 0x000fe200078e0006 */
[----:B------:R1:W-:Y:S03]  /*3920*/  STL [R1+0x50], R9 ;  /* 0x0000500901007387 */ /* 0x0003e60000100800 */
[----:B------:R-:W-:-:S04]  /*3930*/  IMAD R2, R2, c[0x0][0x1f0], RZ ;  /* 0x00007c0002027a24 */ /* 0x000fc800078e02ff */
[----:B------:R-:W-:Y:S01]  /*3940*/  IMAD R5, R9, c[0x0][0x1f4], R2 ;  /* 0x00007d0009057a24 */ /* 0x000fe200078e0202 */
[----:B------:R-:W-:-:S04]  /*3950*/  IADD3 R2, P0, R6, UR18, RZ ;  /* 0x0000001206027c10 */ /* 0x000fc8000ff1e0ff */
[----:B------:R-:W-:Y:S02]  /*3960*/  IADD3.X R6, R7, UR15, R5, P0, !PT ;  /* 0x0000000f07067c10 */ /* 0x000fe400087fe405 */
[----:B------:R-:W-:-:S04]  /*3970*/  LEA R7, P0, R2, c[0x0][0x1c8], 0x1 ;  /* 0x0000720002077a11 */ /* 0x000fc800078008ff */
[----:B------:R-:W-:Y:S02]  /*3980*/  LEA.HI.X R6, R2, c[0x0][0x1cc], R6, 0x1, P0 ;  /* 0x0000730002067a11 */ /* 0x000fe400000f0c06 */
[----:B------:R-:W2:Y:S04]  /*3990*/  SHFL.IDX PT, R2, R7, 0x1, 0x181f ;  /* 0x00381f0007027f89 */ /* 0x000ea800000e0000 */
[----:B------:R-:W3:Y:S01]  /*39a0*/  SHFL.IDX PT, R5, R6, 0x1, 0x181f ;  /* 0x00381f0006057f89 */ /* 0x000ee200000e0000 */
[----:B-1----:R-:W-:Y:S01]  /*39b0*/  IMAD.SHL.U32 R9, R176, 0x2, RZ ;  /* 0x00000002b0097824 */ /* 0x002fe200078e00ff */
[----:B--2---:R-:W-:-:S04]  /*39c0*/  IADD3 R20, P6, P0, R20, R2, R12 ;  /* 0x0000000214147210 */ /* 0x004fc800078de00c */
[----:B---3--:R-:W-:Y:S02]  /*39d0*/  IADD3.X R21, RZ, R5, R8, P6, P0 ;  /* 0x00000005ff157210 */ /* 0x008fe400037e0408 */
[----:B------:R-:W-:-:S04]  /*39e0*/  IADD3 R18, P6, P0, R18, R2, R10 ;  /* 0x0000000212127210 */ /* 0x000fc800078de00a */
[----:B------:R-:W-:Y:S02]  /*39f0*/  IADD3.X R19, RZ, R5, R11, P6, P0 ;  /* 0x00000005ff137210 */ /* 0x000fe400037e040b */
[----:B------:R-:W-:-:S04]  /*3a00*/  IADD3 R16, P6, P0, R16, R2, R9 ;  /* 0x0000000210107210 */ /* 0x000fc800078de009 */
[-C--:B------:R-:W-:Y:S02]  /*3a10*/  IADD3.X R17, RZ, R5.reuse, R23, P6, P0 ;  /* 0x00000005ff117210 */ /* 0x080fe400037e0417 */
[----:B------:R-:W-:Y:S02]  /*3a20*/  IADD3 R14, P6, P0, R14, R2, R22 ;  /* 0x000000020e0e7210 */ /* 0x000fe400078de016 */
[----:B------:R-:W1:Y:S02]  /*3a30*/  SHFL.IDX PT, R2, R7, RZ, 0x181f ;  /* 0x00181fff07027589 */ /* 0x000e6400000e0000 */
[----:B------:R-:W-:Y:S02]  /*3a40*/  IADD3.X R15, RZ, R5, R24, P6, P0 ;  /* 0x00000005ff0f7210 */ /* 0x000fe400037e0418 */
[----:B------:R-:W2:Y:S01]  /*3a50*/  SHFL.IDX PT, R5, R6, RZ, 0x181f ;  /* 0x00181fff06057589 */ /* 0x000ea200000e0000 */
[----:B-1----:R-:W-:-:S05]  /*3a60*/  IADD3 R12, P0, R2, R12, RZ ;  /* 0x0000000c020c7210 */ /* 0x002fca0007f1e0ff */
[----:B--2---:R-:W-:Y:S01]  /*3a70*/  IMAD.X R13, R5, 0x1, R8, P0 ;  /* 0x00000001050d7824 */ /* 0x004fe200000e0608 */
[----:B------:R-:W-:-:S04]  /*3a80*/  IADD3 R10, P0, R2, R10, RZ ;  /* 0x0000000a020a7210 */ /* 0x000fc80007f1e0ff */
[----:B------:R1:W-:Y:S01]  /*3a90*/  LDGSTS.E.BYPASS.LTC128B.128 [R86+0x10100], [R12.64], !P5 ;  /* 0x101000000c567fae */ /* 0x0003e2000e901d4c */
[----:B------:R-:W-:Y:S01]  /*3aa0*/  IMAD.X R11, R5, 0x1, R11, P0 ;  /* 0x00000001050b7824 */ /* 0x000fe200000e060b */
[----:B------:R-:W-:-:S04]  /*3ab0*/  IADD3 R8, P0, R2, R9, RZ ;  /* 0x0000000902087210 */ /* 0x000fc80007f1e0ff */
[----:B------:R1:W-:Y:S01]  /*3ac0*/  LDGSTS.E.BYPASS.LTC128B.128 [R86+0x12100], [R10.64], !P4 ;  /* 0x121000000a567fae */ /* 0x0003e2000e101d4c */
[----:B------:R-:W-:Y:S01]  /*3ad0*/  IMAD.X R9, R5, 0x1, R23, P0 ;  /* 0x0000000105097824 */ /* 0x000fe200000e0617 */
[----:B------:R-:W-:-:S04]  /*3ae0*/  IADD3 R6, P0, R2, R22, RZ ;  /* 0x0000001602067210 */ /* 0x000fc80007f1e0ff */
[----:B------:R1:W-:Y:S01]  /*3af0*/  LDGSTS.E.BYPASS.LTC128B.128 [R86+0x14100], [R8.64], !P3 ;  /* 0x1410000008567fae */ /* 0x0003e2000d901d4c */
[----:B------:R-:W-:Y:S01]  /*3b00*/  IMAD.X R7, R5, 0x1, R24, P0 ;  /* 0x0000000105077824 */ /* 0x000fe200000e0618 */
[----:B------:R-:W-:-:S04]  /*3b10*/  ISETP.NE.U32.AND P0, PT, R28, RZ, PT ;  /* 0x000000ff1c00720c */ /* 0x000fc80003f05070 */
[----:B------:R1:W-:Y:S09]  /*3b20*/  LDGSTS.E.BYPASS.LTC128B.128 [R86+0x16100], [R6.64], !P2 ;  /* 0x1610000006567fae */ /* 0x0003f2000d101d4c */
[----:B------:R1:W-:Y:S01]  /*3b30*/  LDGSTS.E.BYPASS.LTC128B.128.ZFILL [R86+0x11100], [R20.64], P0 ;  /* 0x1110000014567fae */ /* 0x0003e20008141d4c */
[----:B------:R-:W-:-:S13]  /*3b40*/  ISETP.NE.U32.AND P0, PT, R27, RZ, PT ;  /* 0x000000ff1b00720c */ /* 0x000fda0003f05070 */
[----:B------:R1:W-:Y:S01]  /*3b50*/  LDGSTS.E.BYPASS.LTC128B.128.ZFILL [R86+0x13100], [R18.64], P0 ;  /* 0x1310000012567fae */ /* 0x0003e20008141d4c */
[----:B------:R-:W-:-:S13]  /*3b60*/  ISETP.NE.U32.AND P0, PT, R26, RZ, PT ;  /* 0x000000ff1a00720c */ /* 0x000fda0003f05070 */
[----:B------:R1:W-:Y:S01]  /*3b70*/  LDGSTS.E.BYPASS.LTC128B.128.ZFILL [R86+0x15100], [R16.64], P0 ;  /* 0x1510000010567fae */ /* 0x0003e20008141d4c */
[----:B------:R-:W-:-:S13]  /*3b80*/  ISETP.NE.U32.AND P0, PT, R25, RZ, PT ;  /* 0x000000ff1900720c */ /* 0x000fda0003f05070 */
[----:B------:R1:W-:Y:S02]  /*3b90*/  LDGSTS.E.BYPASS.LTC128B.128.ZFILL [R86+0x17100], [R14.64], P0 ;  /* 0x171000000e567fae */ /* 0x0003e40008141d4c */
.L_x_25:
[----:B--234-:R-:W-:Y:S01]  /*3ba0*/  LOP3.LUT R2, R84, 0xffffffe0, RZ, 0xc0, !PT ;  /* 0xffffffe054027812 */ /* 0x01cfe200078ec0ff */
[----:B-1----:R-:W-:Y:S01]  /*3bb0*/  IMAD.U32 R6, RZ, RZ, UR4 ;  /* 0x00000004ff067e24 */ /* 0x002fe2000f8e00ff */
[----:B------:R-:W0:Y:S01]  /*3bc0*/  LDGDEPBAR ;  /* 0x00000000000079af */ /* 0x000e220000000000 */
[----:B------:R-:W-:Y:S02]  /*3bd0*/  IMAD.SHL.U32 R248, R3, 0x2, RZ ;  /* 0x0000000203f87824 */ /* 0x000fe400078e00ff */
[----:B------:R-:W-:Y:S02]  /*3be0*/  IMAD.IADD R2, R85, 0x1, -R2 ;  /* 0x0000000155027824 */ /* 0x000fe400078e0a02 */
[----:B------:R-:W-:Y:S01]  /*3bf0*/  IMAD R249, R4, 0x2, R248 ;  /* 0x0000000204f97824 */ /* 0x000fe200078e02f8 */
[C---:B------:R-:W-:Y:S01]  /*3c00*/  LEA R252, R0.reuse, R248, 0x1 ;  /* 0x000000f800fc7211 */ /* 0x040fe200078e08ff */
[----:B------:R-:W-:Y:S01]  /*3c10*/  LDSM.16.MT88.4 R60, [R248+0x2900] ;  /* 0x00290000f83c783b */ /* 0x000fe20000004200 */
[----:B------:R-:W-:Y:S01]  /*3c20*/  SHF.R.S32.HI R5, RZ, 0x1f, R2 ;  /* 0x0000001fff057819 */ /* 0x000fe20000011402 */
[----:B------:R-:W-:-:S02]  /*3c30*/  IMAD R251, R0, 0x2, R249 ;  /* 0x0000000200fb7824 */ /* 0x000fc400078e02f9 */
[----:B------:R-:W-:Y:S01]  /*3c40*/  LDSM.16.MT88.4 R24, [R252+0x100] ;  /* 0x00010000fc18783b */ /* 0x000fe20000004200 */
[----:B------:R-:W-:-:S03]  /*3c50*/  LEA.HI R5, R5, R2, RZ, 0x2 ;  /* 0x0000000205057211 */ /* 0x000fc600078f10ff */
[----:B------:R-:W-:Y:S01]  /*3c60*/  LDSM.16.MT88.4 R84, [R249+0x2900] ;  /* 0x00290000f954783b */ /* 0x000fe20000004200 */
[----:B------:R-:W-:-:S03]  /*3c70*/  LOP3.LUT R5, R5, 0x7ffffffc, RZ, 0xc0, !PT ;  /* 0x7ffffffc05057812 */ /* 0x000fc600078ec0ff */
[----:B------:R-:W-:Y:S01]  /*3c80*/  LDSM.16.MT88.4 R76, [R249+0x900] ;  /* 0x00090000f94c783b */ /* 0x000fe20000004200 */
[----:B------:R-:W-:-:S03]  /*3c90*/  IADD3 R2, R2, -R5, RZ ;  /* 0x8000000502027210 */ /* 0x000fc60007ffe0ff */
[----:B------:R-:W-:Y:S02]  /*3ca0*/  LDSM.16.MT88.4 R68, [R252+0x900] ;  /* 0x00090000fc44783b */ /* 0x000fe40000004200 */
[----:B------:R-:W-:-:S05]  /*3cb0*/  IMAD R2, R2, -0x2, R6 ;  /* 0xfffffffe02027824 */ /* 0x000fca00078e0206 */
[----:B------:R-:W-:-:S04]  /*3cc0*/  ISETP.GT.AND P0, PT, R2, RZ, PT ;  /* 0x000000ff0200720c */ /* 0x000fc80003f04270 */
[----:B------:R-:W-:Y:S02]  /*3cd0*/  FSEL R15, R74, -INF , P0 ;  /* 0xff8000004a0f7808 */ /* 0x000fe40000000000 */
[----:B------:R-:W-:Y:S02]  /*3ce0*/  FSEL R10, R80, -INF , P0 ;  /* 0xff800000500a7808 */ /* 0x000fe40000000000 */
[----:B------:R-:W-:Y:S01]  /*3cf0*/  ISETP.GT.AND P0, PT, R2, 0x1, PT ;  /* 0x000000010200780c */ /* 0x000fe20003f04270 */
[----:B------:R-:W-:Y:S03]  /*3d00*/  LDSM.16.MT88.4 R80, [R249+0x2100] ;  /* 0x00210000f950783b */ /* 0x000fe60000004200 */
        /* <DEDUP_REMOVED lines=54> */
[----:B------:R-:W-:Y:S02]  /*4070*/  FMNMX.FTZ R13, R19, R13, !PT ;  /* 0x0000000d130d7209 */ /* 0x000fe40007810000 */
[----:B------:R-:W-:Y:S02]  /*4080*/  ISETP.GT.AND P0, PT, R2, 0x38, PT ;  /* 0x000000380200780c */ /* 0x000fe40003f04270 */
[----:B------:R-:W-:Y:S02]  /*4090*/  FMNMX.FTZ R5, R106, R5, !PT ;  /* 0x000000056a057209 */ /* 0x000fe40007810000 */
[----:B------:R-:W-:Y:S02]  /*40a0*/  FMNMX.FTZ R13, R18, R13, !PT ;  /* 0x0000000d120d7209 */ /* 0x000fe40007810000 */
[----:B------:R-:W-:Y:S02]  /*40b0*/  FSEL R108, R29, -INF , P0 ;  /* 0xff8000001d6c7808 */ /* 0x000fe40000000000 */
[----:B------:R-:W-:-:S02]  /*40c0*/  FSEL R104, R33, -INF , P0 ;  /* 0xff80000021687808 */ /* 0x000fc40000000000 */
[----:B------:R-:W-:Y:S01]  /*40d0*/  ISETP.GT.AND P0, PT, R2, 0x39, PT ;  /* 0x000000390200780c */ /* 0x000fe20003f04270 */
[----:B------:R-:W-:Y:S01]  /*40e0*/  LDSM.16.MT88.4 R32, [R248+0x900] ;  /* 0x00090000f820783b */ /* 0x000fe20000004200 */
[----:B------:R-:W-:Y:S02]  /*40f0*/  FMNMX.FTZ R2, R105, R5, !PT ;  /* 0x0000000569027209 */ /* 0x000fe40007810000 */
[----:B------:R-:W-:Y:S02]  /*4100*/  FMNMX.FTZ R5, R17, R13, !PT ;  /* 0x0000000d11057209 */ /* 0x000fe40007810000 */
[----:B------:R-:W-:Y:S02]  /*4110*/  FSEL R102, R31, -INF , P0 ;  /* 0xff8000001f667808 */ /* 0x000fe40000000000 */
[----:B------:R-:W-:Y:S01]  /*4120*/  FMNMX.FTZ R5, R16, R5, !PT ;  /* 0x0000000510057209 */ /* 0x000fe20007810000 */
[----:B------:R-:W-:Y:S01]  /*4130*/  LDSM.16.MT88.4 R28, [R249+0x100] ;  /* 0x00010000f91c783b */ /* 0x000fe20000004200 */
[----:B------:R-:W-:-:S02]  /*4140*/  FMNMX.FTZ R2, R104, R2, !PT ;  /* 0x0000000268027209 */ /* 0x000fc40007810000 */
        /* <DEDUP_REMOVED lines=14> */
[----:B------:R-:W1:Y:S01]  /*4230*/  SHFL.BFLY PT, R132, R2, 0x1, 0x1f ;  /* 0x0c201f0002847f89 */ /* 0x000e6200000e0000 */
[----:B------:R-:W-:-:S05]  /*4240*/  FMNMX.FTZ R5, R101, R5, !PT ;  /* 0x0000000565057209 */ /* 0x000fca0007810000 */
[----:B------:R-:W2:Y:S01]  /*4250*/  SHFL.BFLY PT, R23, R5, 0x2, 0x1f ;  /* 0x0c401f0005177f89 */ /* 0x000ea200000e0000 */
[----:B-1----:R-:W-:-:S04]  /*4260*/  FMNMX.FTZ R132, R2, R132, !PT ;  /* 0x0000008402847209 */ /* 0x002fc80007810000 */
[C---:B------:R-:W-:Y:S01]  /*4270*/  FSETP.NEU.FTZ.AND P0, PT, R132.reuse, -INF , PT ;  /* 0xff8000008400780b */ /* 0x040fe20003f1d000 */
[----:B------:R-:W-:Y:S01]  /*4280*/  FMUL.FTZ R13, R132, c[0x0][0x2d0] ;  /* 0x0000b400840d7a20 */ /* 0x000fe20000410000 */
[----:B--2---:R-:W-:-:S04]  /*4290*/  FMNMX.FTZ R2, R5, R23, !PT ;  /* 0x0000001705027209 */ /* 0x004fc80007810000 */
[----:B------:R-:W-:Y:S01]  /*42a0*/  FSEL R13, R13, RZ, P0 ;  /* 0x000000ff0d0d7208 */ /* 0x000fe20000000000 */
[----:B------:R-:W1:Y:S04]  /*42b0*/  SHFL.BFLY PT, R5, R2, 0x1, 0x1f ;  /* 0x0c201f0002057f89 */ /* 0x000e6800000e0000 */
[--C-:B------:R-:W-:Y:S02]  /*42c0*/  FFMA.FTZ R12, R12, c[0x0][0x2d0], -R13.reuse ;  /* 0x0000b4000c0c7a23 */ /* 0x100fe4000001080d */
[--C-:B------:R-:W-:Y:S02]  /*42d0*/  FFMA.FTZ R14, R14, c[0x0][0x2d0], -R13.reuse ;  /* 0x0000b4000e0e7a23 */ /* 0x100fe4000001080d */
[----:B------:R2:W-:Y:S01]  /*42e0*/  MUFU.EX2 R98, R12 ;  /* 0x0000000c00627308 */ /* 0x0005e20000000800 */
[----:B------:R-:W-:-:S02]  /*42f0*/  FFMA.FTZ R10, R10, c[0x0][0x2d0], -R13 ;  /* 0x0000b4000a0a7a23 */ /* 0x000fc4000001080d */
[--C-:B------:R-:W-:Y:S02]  /*4300*/  FFMA.FTZ R9, R9, c[0x0][0x2d0], -R13.reuse ;  /* 0x0000b40009097a23 */ /* 0x100fe4000001080d */
[--C-:B------:R-:W-:Y:S02]  /*4310*/  FFMA.FTZ R8, R8, c[0x0][0x2d0], -R13.reuse ;  /* 0x0000b40008087a23 */ /* 0x100fe4000001080d */
[--C-:B------:R-:W-:Y:S01]  /*4320*/  FFMA.FTZ R7, R7, c[0x0][0x2d0], -R13.reuse ;  /* 0x0000b40007077a23 */ /* 0x100fe2000001080d */
[----:B------:R-:W-:Y:S01]  /*4330*/  MUFU.EX2 R100, R14 ;  /* 0x0000000e00647308 */ /* 0x000fe20000000800 */
[--C-:B------:R-:W-:Y:S02]  /*4340*/  FFMA.FTZ R11, R11, c[0x0][0x2d0], -R13.reuse ;  /* 0x0000b4000b0b7a23 */ /* 0x100fe4000001080d */
[----:B------:R-:W-:Y:S01]  /*4350*/  FFMA.FTZ R6, R6, c[0x0][0x2d0], -R13 ;  /* 0x0000b40006067a23 */ /* 0x000fe2000001080d */
[----:B-1----:R-:W-:-:S04]  /*4360*/  FMNMX.FTZ R2, R5, R2, !PT ;  /* 0x0000000205027209 */ /* 0x002fc80007810000 */
[----:B------:R-:W-:Y:S01]  /*4370*/  MUFU.EX2 R91, R10 ;  /* 0x0000000a005b7308 */ /* 0x000fe20000000800 */
[C---:B------:R-:W-:Y:S01]  /*4380*/  FSETP.NEU.FTZ.AND P0, PT, R2.reuse, -INF , PT ;  /* 0xff8000000200780b */ /* 0x040fe20003f1d000 */
[----:B--2---:R-:W-:-:S06]  /*4390*/  FMUL.FTZ R12, R2, c[0x0][0x2d0] ;  /* 0x0000b400020c7a20 */ /* 0x004fcc0000410000 */
[----:B------:R-:W1:Y:S01]  /*43a0*/  MUFU.EX2 R90, R9 ;  /* 0x00000009005a7308 */ /* 0x000e620000000800 */
[----:B------:R-:W-:Y:S02]  /*43b0*/  FSEL R12, R12, RZ, P0 ;  /* 0x000000ff0c0c7208 */ /* 0x000fe40000000000 */
[----:B------:R-:W-:-:S03]  /*43c0*/  PLOP3.LUT P0, PT, PT, PT, UP0, 0x40, 0x0 ;  /* 0x000000000000781c */ /* 0x000fc60003f0e808 */
[--C-:B------:R-:W-:Y:S02]  /*43d0*/  FFMA.FTZ R3, R19, c[0x0][0x2d0], -R12.reuse ;  /* 0x0000b40013037a23 */ /* 0x100fe4000001080c */
[--C-:B------:R-:W-:Y:S01]  /*43e0*/  FFMA.FTZ R15, R15, c[0x0][0x2d0], -R12.reuse ;  /* 0x0000b4000f0f7a23 */ /* 0x100fe2000001080c */
[----:B------:R1:W-:Y:S01]  /*43f0*/  MUFU.EX2 R93, R8 ;  /* 0x00000008005d7308 */ /* 0x0003e20000000800 */
[----:B------:R-:W-:-:S07]  /*4400*/  FFMA.FTZ R20, R20, c[0x0][0x2d0], -R12 ;  /* 0x0000b40014147a23 */ /* 0x000fce000001080c */
[----:B------:R2:W-:Y:S08]  /*4410*/  MUFU.EX2 R14, R3 ;  /* 0x00000003000e7308 */ /* 0x0005f00000000800 */
[----:B------:R-:W-:Y:S01]  /*4420*/  MUFU.EX2 R88, R15 ;  /* 0x0000000f00587308 */ /* 0x000fe20000000800 */
[----:B-1----:R-:W-:Y:S01]  /*4430*/  F2FP.PACK_AB R8, R90, R91 ;  /* 0x0000005b5a08723e */ /* 0x002fe200000000ff */
[----:B--2---:R-:W-:-:S06]  /*4440*/  FFMA.FTZ R3, R18, c[0x0][0x2d0], -R12 ;  /* 0x0000b40012037a23 */ /* 0x004fcc000001080c */
[----:B------:R-:W1:Y:S08]  /*4450*/  MUFU.EX2 R92, R7 ;  /* 0x00000007005c7308 */ /* 0x000e700000000800 */
[----:B------:R-:W2:Y:S08]  /*4460*/  MUFU.EX2 R15, R20 ;  /* 0x00000014000f7308 */ /* 0x000eb00000000800 */
[----:B------:R3:W4:Y:S01]  /*4470*/  MUFU.EX2 R89, R3 ;  /* 0x0000000300597308 */ /* 0x0007220000000800 */
[----:B-1----:R-:W-:-:S07]  /*4480*/  F2FP.PACK_AB R10, R92, R93 ;  /* 0x0000005d5c0a723e */ /* 0x002fce00000000ff */
[----:B------:R4:W-:Y:S01]  /*4490*/  MUFU.EX2 R99, R11 ;  /* 0x0000000b00637308 */ /* 0x0009e20000000800 */
[----:B--2---:R-:W-:Y:S01]  /*44a0*/  F2FP.PACK_AB R9, R15, R88 ;  /* 0x000000580f09723e */ /* 0x004fe200000000ff */
[----:B---3--:R-:W-:-:S06]  /*44b0*/  FFMA.FTZ R3, R17, c[0x0][0x2d0], -R12 ;  /* 0x0000b40011037a23 */ /* 0x008fcc000001080c */
[----:B------:R-:W1:Y:S01]  /*44c0*/  MUFU.EX2 R96, R6 ;  /* 0x0000000600607308 */ /* 0x000e620000000800 */
[----:B----4-:R-:W-:-:S07]  /*44d0*/  F2FP.PACK_AB R11, R89, R14 ;  /* 0x0000000e590b723e */ /* 0x010fce00000000ff */
[----:B------:R2:W-:Y:S01]  /*44e0*/  MUFU.EX2 R94, R3 ;  /* 0x00000003005e7308 */ /* 0x0005e20000000800 */
[----:B------:R-:W-:Y:S01]  /*44f0*/  HMMA.16816.F32 R40, R8, R24, RZ ;  /* 0x000000180828723c */ /* 0x000fe200000018ff */
[----:B-1----:R-:W-:Y:S02]  /*4500*/  F2FP.PACK_AB R4, R98, R96 ;  /* 0x000000606204723e */ /* 0x002fe400000000ff */
[----:B------:R-:W-:-:S05]  /*4510*/  F2FP.PACK_AB R6, R100, R99 ;  /* 0x000000636406723e */ /* 0x000fca00000000ff */
[----:B------:R-:W-:Y:S01]  /*4520*/  HMMA.16816.F32 R56, R8, R28, RZ ;  /* 0x0000001c0838723c */ /* 0x000fe200000018ff */
[----:B--2---:R-:W-:-:S04]  /*4530*/  FFMA.FTZ R3, R16, c[0x0][0x2d0], -R12 ;  /* 0x0000b40010037a23 */ /* 0x004fc8000001080c */
[----:B------:R1:W2:Y:S03]  /*4540*/  MUFU.EX2 R95, R3 ;  /* 0x00000003005f7308 */ /* 0x0002a60000000800 */
[C---:B------:R-:W-:Y:S08]  /*4550*/  HMMA.16816.F32 R16, R8.reuse, R38, RZ ;  /* 0x000000260810723c */ /* 0x040ff000000018ff */
[----:B------:R-:W-:Y:S01]  /*4560*/  HMMA.16816.F32 R44, R8, R30, RZ ;  /* 0x0000001e082c723c */ /* 0x000fe200000018ff */
[----:B-1----:R-:W-:Y:S01]  /*4570*/  FFMA.FTZ R3, R21, c[0x0][0x2d0], -R12 ;  /* 0x0000b40015037a23 */ /* 0x002fe2000001080c */
[----:B--2---:R-:W-:-:S06]  /*4580*/  F2FP.PACK_AB R5, R95, R94 ;  /* 0x0000005e5f05723e */ /* 0x004fcc00000000ff */
[----:B------:R-:W-:Y:S01]  /*4590*/  HMMA.16816.F32 R28, R8, R50, RZ ;  /* 0x00000032081c723c */ /* 0x000fe200000018ff */
[----:B------:R1:W-:Y:S02]  /*45a0*/  MUFU.EX2 R97, R3 ;  /* 0x0000000300617308 */ /* 0x0003e40000000800 */
[----:B-1----:R-:W-:-:S05]  /*45b0*/  FFMA.FTZ R3, R22, c[0x0][0x2d0], -R12 ;  /* 0x0000b40016037a23 */ /* 0x002fca000001080c */
[C---:B------:R-:W-:Y:S01]  /*45c0*/  HMMA.16816.F32 R20, R8.reuse, R36, RZ ;  /* 0x000000240814723c */ /* 0x040fe200000018ff */
[----:B------:R-:W1:Y:S07]  /*45d0*/  MUFU.EX2 R103, R3 ;  /* 0x0000000300677308 */ /* 0x000e6e0000000800 */
[C---:B------:R-:W-:Y:S08]  /*45e0*/  HMMA.16816.F32 R36, R8.reuse, R26, RZ ;  /* 0x0000001a0824723c */ /* 0x040ff000000018ff */
[----:B------:R-:W-:Y:S01]  /*45f0*/  HMMA.16816.F32 R24, R8, R52, RZ ;  /* 0x000000340818723c */ /* 0x000fe200000018ff */
[----:B-1----:R-:W-:-:S07]  /*4600*/  F2FP.PACK_AB R7, R103, R97 ;  /* 0x000000616707723e */ /* 0x002fce00000000ff */
[----:B------:R-:W-:Y:S08]  /*4610*/  HMMA.16816.F32 R120, R4, R34, R16 ;  /* 0x000000220478723c */ /* 0x000ff00000001810 */
[----:B------:R-:W-:Y:S08]  /*4620*/  HMMA.16816.F32 R16, R8, R80, RZ ;  /* 0x000000500810723c */ /* 0x000ff000000018ff */
[----:B------:R-:W-:Y:S08]  /*4630*/  HMMA.16816.F32 R164, R4, R32, R20 ;  /* 0x0000002004a4723c */ /* 0x000ff00000001814 */
[----:B------:R-:W-:Y:S01]  /*4640*/  HMMA.16816.F32 R32, R8, R48, RZ ;  /* 0x000000300820723c */ /* 0x000fe200000018ff */
[----:B------:R-:W1:Y:S01]  /*4650*/  LDSM.16.MT88.4 R48, [R252+0x2100] ;  /* 0x00210000fc30783b */ /* 0x000e620000004200 */
[----:B------:R-:W-:Y:S01]  /*4660*/  IMAD.MOV.U32 R130, RZ, RZ, R122 ;  /* 0x000000ffff827224 */ /* 0x000fe200078e007a */
[----:B------:R-:W-:Y:S01]  /*4670*/  MOV R129, R123 ;  /* 0x0000007b00817202 */ /* 0x000fe20000000f00 */
[----:B------:R-:W-:-:S02]  /*4680*/  IMAD.MOV.U32 R128, RZ, RZ, R120 ;  /* 0x000000ffff807224 */ /* 0x000fc400078e0078 */
[----:B------:R-:W-:Y:S02]  /*4690*/  IMAD.MOV.U32 R127, RZ, RZ, R121 ;  /* 0x000000ffff7f7224 */ /* 0x000fe400078e0079 */
[C---:B------:R-:W-:Y:S08]  /*46a0*/  HMMA.16816.F32 R24, R4.reuse, R60, R24 ;  /* 0x0000003c0418723c */ /* 0x040ff00000001818 */
[C---:B------:R-:W-:Y:S08]  /*46b0*/  HMMA.16816.F32 R16, R4.reuse, R84, R16 ;  /* 0x000000540410723c */ /* 0x040ff00000001810 */
[----:B------:R-:W-:Y:S01]  /*46c0*/  HMMA.16816.F32 R148, R4, R78, R44 ;  /* 0x0000004e0494723c */ /* 0x000fe2000000182c */
[----:B------:R-:W-:Y:S07]  /*46d0*/  LDSM.16.MT88.4 R44, [R248+0x4100] ;  /* 0x00410000f82c783b */ /* 0x000fee0000004200 */
[----:B------:R-:W-:Y:S01]  /*46e0*/  MOV R145, R25 ;  /* 0x0000001900917202 */ /* 0x000fe20000000f00 */
[----:B------:R-:W-:Y:S01]  /*46f0*/  IMAD.MOV.U32 R144, RZ, RZ, R26 ;  /* 0x000000ffff907224 */ /* 0x000fe200078e001a */
[----:B------:R-:W-:Y:S01]  /*4700*/  MOV R138, R24 ;  /* 0x00000018008a7202 */ /* 0x000fe20000000f00 */
[----:B------:R-:W-:Y:S01]  /*4710*/  IMAD.MOV.U32 R139, RZ, RZ, R27 ;  /* 0x000000ffff8b7224 */ /* 0x000fe200078e001b */
[----:B------:R-:W-:Y:S01]  /*4720*/  HMMA.16816.F32 R20, R8, R54, RZ ;  /* 0x000000360814723c */ /* 0x000fe200000018ff */
[----:B------:R-:W2:Y:S03]  /*4730*/  LDSM.16.MT88.4 R24, [R252+0x2900] ;  /* 0x00290000fc18783b */ /* 0x000ea60000004200 */
[----:B------:R-:W-:Y:S01]  /*4740*/  IMAD.MOV.U32 R137, RZ, RZ, R19 ;  /* 0x000000ffff897224 */ /* 0x000fe200078e0013 */
[----:B------:R-:W-:Y:S01]  /*4750*/  MOV R131, R17 ;  /* 0x0000001100837202 */ /* 0x000fe20000000f00 */
[----:B------:R-:W-:Y:S01]  /*4760*/  IMAD.MOV.U32 R136, RZ, RZ, R18 ;  /* 0x000000ffff887224 */ /* 0x000fe200078e0012 */
[----:B------:R-:W-:Y:S01]  /*4770*/  LDSM.16.MT88.4 R52, [R249+0x4100] ;  /* 0x00410000f934783b */ /* 0x000fe20000004200 */
[----:B------:R-:W-:Y:S01]  /*4780*/  HMMA.16816.F32 R120, R4, R68, R40 ;  /* 0x000000440478723c */ /* 0x000fe20000001828 */
[----:B------:R-:W-:-:S02]  /*4790*/  IMAD.MOV.U32 R80, RZ, RZ, R16 ;  /* 0x000000ffff507224 */ /* 0x000fc400078e0010 */
[----:B------:R-:W3:Y:S05]  /*47a0*/  LDSM.16.MT88.4 R40, [R251+0x2900] ;  /* 0x00290000fb28783b */ /* 0x000eea0000004200 */
[C---:B------:R-:W-:Y:S08]  /*47b0*/  HMMA.16816.F32 R28, R4.reuse, R66, R28 ;  /* 0x00000042041c723c */ /* 0x040ff0000000181c */
[----:B------:R-:W-:Y:S08]  /*47c0*/  HMMA.16816.F32 R32, R4, R64, R32 ;  /* 0x000000400420723c */ /* 0x000ff00000001820 */
[----:B-1----:R-:W-:Y:S01]  /*47d0*/  HMMA.16816.F32 R16, R8, R48, RZ ;  /* 0x000000300810723c */ /* 0x002fe200000018ff */
[----:B------:R-:W-:Y:S01]  /*47e0*/  IMAD.MOV.U32 R124, RZ, RZ, R120 ;  /* 0x000000ffff7c7224 */ /* 0x000fe200078e0078 */
[----:B------:R-:W-:Y:S01]  /*47f0*/  MOV R126, R122 ;  /* 0x0000007a007e7202 */ /* 0x000fe20000000f00 */
[----:B------:R-:W-:Y:S01]  /*4800*/  IMAD.MOV.U32 R125, RZ, RZ, R123 ;  /* 0x000000ffff7d7224 */ /* 0x000fe200078e007b */
[----:B------:R-:W-:-:S04]  /*4810*/  MOV R123, R121 ;  /* 0x00000079007b7202 */ /* 0x000fc80000000f00 */
[C---:B------:R-:W-:Y:S01]  /*4820*/  HMMA.16816.F32 R156, R4.reuse, R76, R56 ;  /* 0x0000004c049c723c */ /* 0x040fe20000001838 */
[----:B------:R-:W1:Y:S01]  /*4830*/  LDSM.16.MT88.4 R56, [R248+0x4900] ;  /* 0x00490000f838783b */ /* 0x000e620000004200 */
[----:B------:R-:W-:Y:S01]  /*4840*/  IMAD.MOV.U32 R153, RZ, RZ, R29 ;  /* 0x000000ffff997224 */ /* 0x000fe200078e001d */
[----:B------:R-:W-:Y:S01]  /*4850*/  MOV R152, R30 ;  /* 0x0000001e00987202 */ /* 0x000fe20000000f00 */
[----:B------:R-:W-:Y:S02]  /*4860*/  IMAD.MOV.U32 R147, RZ, RZ, R31 ;  /* 0x000000ffff937224 */ /* 0x000fe400078e001f */
[----:B------:R-:W-:Y:S02]  /*4870*/  IMAD.MOV.U32 R146, RZ, RZ, R28 ;  /* 0x000000ffff927224 */ /* 0x000fe400078e001c */
[----:B------:R-:W-:Y:S01]  /*4880*/  HMMA.16816.F32 R140, R4, R70, R36 ;  /* 0x00000046048c723c */ /* 0x000fe20000001824 */
[----:B------:R-:W-:Y:S01]  /*4890*/  IMAD.MOV.U32 R120, RZ, RZ, R32 ;  /* 0x000000ffff787224 */ /* 0x000fe200078e0020 */
[----:B------:R-:W-:Y:S01]  /*48a0*/  MOV R118, R34 ;  /* 0x0000002200767202 */ /* 0x000fe20000000f00 */
[----:B------:R-:W-:-:S02]  /*48b0*/  IMAD.MOV.U32 R81, RZ, RZ, R33 ;  /* 0x000000ffff517224 */ /* 0x000fc400078e0021 */
[----:B------:R-:W-:-:S03]  /*48c0*/  IMAD.MOV.U32 R119, RZ, RZ, R35 ;  /* 0x000000ffff777224 */ /* 0x000fc600078e0023 */
[----:B------:R-:W-:Y:S01]  /*48d0*/  HMMA.16816.F32 R64, R4, R62, R20 ;  /* 0x0000003e0440723c */ /* 0x000fe20000001814 */
[----:B------:R-:W4:Y:S07]  /*48e0*/  LDSM.16.MT88.4 R60, [R252+0x4100] ;  /* 0x00410000fc3c783b */ /* 0x000f2e0000004200 */
[C---:B------:R-:W-:Y:S08]  /*48f0*/  HMMA.16816.F32 R20, R8.reuse, R82, RZ ;  /* 0x000000520814723c */ /* 0x040ff000000018ff */
[C---:B------:R-:W-:Y:S01]  /*4900*/  HMMA.16816.F32 R36, R8.reuse, R50, RZ ;  /* 0x000000320824723c */ /* 0x040fe200000018ff */
[----:B------:R-:W5:Y:S07]  /*4910*/  LDSM.16.MT88.4 R48, [R249+0x4900] ;  /* 0x00490000f930783b */ /* 0x000f6e0000004200 */
[C---:B------:R-:W-:Y:S08]  /*4920*/  HMMA.16816.F32 R28, R8.reuse, R74, RZ ;  /* 0x0000004a081c723c */ /* 0x040ff000000018ff */
[----:B------:R-:W-:Y:S08]  /*4930*/  HMMA.16816.F32 R32, R8, R72, RZ ;  /* 0x000000480820723c */ /* 0x000ff000000018ff */
[----:B--2---:R-:W-:Y:S08]  /*4940*/  HMMA.16816.F32 R72, R4, R24, R16 ;  /* 0x000000180448723c */ /* 0x004ff00000001810 */
[----:B------:R-:W-:Y:S07]  /*4950*/  HMMA.16816.F32 R16, R8, R44, RZ ;  /* 0x0000002c0810723c */ /* 0x000fee00000018ff */
[----:B------:R-:W-:Y:S01]  /*4960*/  IMAD.MOV.U32 R44, RZ, RZ, R130 ;  /* 0x000000ffff2c7224 */ /* 0x000fe200078e0082 */
[----:B------:R-:W-:Y:S01]  /*4970*/  HMMA.16816.F32 R68, R4, R86, R20 ;  /* 0x000000560444723c */ /* 0x000fe20000001814 */
[----:B------:R-:W-:-:S07]  /*4980*/  IMAD.MOV.U32 R45, RZ, RZ, R129 ;  /* 0x000000ffff2d7224 */ /* 0x000fce00078e0081 */
[C---:B------:R-:W-:Y:S01]  /*4990*/  HMMA.16816.F32 R76, R4.reuse, R26, R36 ;  /* 0x0000001a044c723c */ /* 0x040fe20000001824 */
[----:B------:R-:W2:Y:S07]  /*49a0*/  LDSM.16.MT88.4 R36, [R252+0x4900] ;  /* 0x00490000fc24783b */ /* 0x000eae0000004200 */
[C---:B---3--:R-:W-:Y:S08]  /*49b0*/  HMMA.16816.F32 R160, R4.reuse, R42, R28 ;  /* 0x0000002a04a0723c */ /* 0x048ff0000000181c */
[----:B------:R-:W-:Y:S01]  /*49c0*/  HMMA.16816.F32 R84, R4, R40, R32 ;  /* 0x000000280454723c */ /* 0x000fe20000001820 */
[----:B------:R-:W3:Y:S07]  /*49d0*/  LDSM.16.MT88.4 R40, [R251+0x4100] ;  /* 0x00410000fb28783b */ /* 0x000eee0000004200 */
[----:B------:R-:W-:Y:S07]  /*49e0*/  HMMA.16816.F32 R24, R8, R54, RZ ;  /* 0x000000360818723c */ /* 0x000fee00000018ff */
[----:B------:R-:W-:Y:S01]  /*49f0*/  MOV R54, R144 ;  /* 0x0000009000367202 */ /* 0x000fe20000000f00 */
[----:B-1----:R-:W-:Y:S01]  /*4a00*/  HMMA.16816.F32 R16, R4, R56, R16 ;  /* 0x000000380410723c */ /* 0x002fe20000001810 */
[----:B------:R-:W-:Y:S01]  /*4a10*/  IMAD.MOV.U32 R122, RZ, RZ, R163 ;  /* 0x000000ffff7a7224 */ /* 0x000fe200078e00a3 */
[----:B------:R-:W-:Y:S01]  /*4a20*/  MOV R121, R161 ;  /* 0x000000a100797202 */ /* 0x000fe20000000f00 */
[----:B------:R-:W-:-:S02]  /*4a30*/  IMAD.MOV.U32 R83, RZ, RZ, R162 ;  /* 0x000000ffff537224 */ /* 0x000fc400078e00a2 */
[----:B------:R-:W-:Y:S02]  /*4a40*/  IMAD.MOV.U32 R82, RZ, RZ, R160 ;  /* 0x000000ffff527224 */ /* 0x000fe400078e00a0 */
[----:B------:R-:W-:Y:S01]  /*4a50*/  IMAD.MOV.U32 R55, RZ, RZ, R139 ;  /* 0x000000ffff377224 */ /* 0x000fe200078e008b */
[C---:B----4-:R-:W-:Y:S07]  /*4a60*/  HMMA.16816.F32 R20, R8.reuse, R60, RZ ;  /* 0x0000003c0814723c */ /* 0x050fee00000018ff */
[----:B------:R-:W-:Y:S01]  /*4a70*/  IMAD.MOV.U32 R61, RZ, RZ, R153 ;  /* 0x000000ffff3d7224 */ /* 0x000fe200078e0099 */
[----:B------:R-:W-:Y:S01]  /*4a80*/  HMMA.16816.F32 R28, R8, R52, RZ ;  /* 0x00000034081c723c */ /* 0x000fe200000018ff */
[----:B------:R-:W-:-:S06]  /*4a90*/  IMAD.MOV.U32 R60, RZ, RZ, R146 ;  /* 0x000000ffff3c7224 */ /* 0x000fcc00078e0092 */
[----:B------:R-:W-:Y:S01]  /*4aa0*/  IMAD.MOV.U32 R53, RZ, RZ, R145 ;  /* 0x000000ffff357224 */ /* 0x000fe200078e0091 */
[----:B-----5:R-:W-:Y:S01]  /*4ab0*/  HMMA.16816.F32 R160, R4, R50, R24 ;  /* 0x0000003204a0723c */ /* 0x020fe20000001818 */
[----:B------:R-:W1:Y:S01]  /*4ac0*/  LDSM.16.MT88.4 R24, [R251+0x4900] ;  /* 0x00490000fb18783b */ /* 0x000e620000004200 */
[----:B------:R-:W-:Y:S01]  /*4ad0*/  MOV R57, R19 ;  /* 0x0000001300397202 */ /* 0x000fe20000000f00 */
[----:B------:R-:W-:Y:S01]  /*4ae0*/  IMAD.MOV.U32 R56, RZ, RZ, R17 ;  /* 0x000000ffff387224 */ /* 0x000fe200078e0011 */
[----:B------:R-:W-:Y:S01]  /*4af0*/  MOV R3, R16 ;  /* 0x0000001000037202 */ /* 0x000fe20000000f00 */
[----:B------:R-:W-:Y:S02]  /*4b00*/  IMAD.MOV.U32 R0, RZ, RZ, R18 ;  /* 0x000000ffff007224 */ /* 0x000fe400078e0012 */
[----:B------:R-:W-:Y:S01]  /*4b10*/  IMAD.MOV.U32 R52, RZ, RZ, R138 ;  /* 0x000000ffff347224 */ /* 0x000fe200078e008a */
[----:B------:R-:W-:Y:S01]  /*4b20*/  HMMA.16816.F32 R16, R8, R62, RZ ;  /* 0x0000003e0810723c */ /* 0x000fe200000018ff */
[----:B------:R-:W-:Y:S01]  /*4b30*/  IMAD.MOV.U32 R50, RZ, RZ, R136 ;  /* 0x000000ffff327224 */ /* 0x000fe200078e0088 */
[----:B------:R-:W-:-:S05]  /*4b40*/  MOV R51, R122 ;  /* 0x0000007a00337202 */ /* 0x000fca0000000f00 */
[----:B------:R-:W-:Y:S01]  /*4b50*/  IMAD.MOV.U32 R62, RZ, RZ, R152 ;  /* 0x000000ffff3e7224 */ /* 0x000fe200078e0098 */
[----:B--2---:R-:W-:Y:S01]  /*4b60*/  HMMA.16816.F32 R184, R4, R36, R20 ;  /* 0x0000002404b8723c */ /* 0x004fe20000001814 */
[----:B------:R-:W-:-:S06]  /*4b70*/  MOV R63, R147 ;  /* 0x00000093003f7202 */ /* 0x000fcc0000000f00 */
[----:B------:R-:W-:Y:S01]  /*4b80*/  MOV R36, R80 ;  /* 0x0000005000247202 */ /* 0x000fe20000000f00 */
[----:B------:R-:W-:Y:S01]  /*4b90*/  HMMA.16816.F32 R188, R4, R48, R28 ;  /* 0x0000003004bc723c */ /* 0x000fe2000000181c */
[----:B------:R-:W2:Y:S01]  /*4ba0*/  LDSM.16.MT88.4 R28, [R248+0x6100] ;  /* 0x00610000f81c783b */ /* 0x000ea20000004200 */
[----:B------:R-:W-:Y:S01]  /*4bb0*/  IMAD.MOV.U32 R37, RZ, RZ, R131 ;  /* 0x000000ffff257224 */ /* 0x000fe200078e0083 */
[----:B------:R-:W-:-:S04]  /*4bc0*/  MOV R80, R128 ;  /* 0x0000008000507202 */ /* 0x000fc80000000f00 */
[----:B------:R-:W-:Y:S01]  /*4bd0*/  MOV R49, R137 ;  /* 0x0000008900317202 */ /* 0x000fe20000000f00 */
[----:B---3--:R-:W-:Y:S01]  /*4be0*/  HMMA.16816.F32 R20, R8, R40, RZ ;  /* 0x000000280814723c */ /* 0x008fe200000018ff */
[----:B------:R-:W-:-:S06]  /*4bf0*/  IMAD.MOV.U32 R48, RZ, RZ, R123 ;  /* 0x000000ffff307224 */ /* 0x000fcc00078e007b */
[----:B------:R-:W-:Y:S01]  /*4c00*/  MOV R40, R57 ;  /* 0x0000003900287202 */ /* 0x000fe20000000f00 */
[----:B------:R-:W-:Y:S01]  /*4c10*/  HMMA.16816.F32 R152, R4, R38, R16 ;  /* 0x000000260498723c */ /* 0x000fe20000001810 */
[----:B------:R-:W-:Y:S01]  /*4c20*/  MOV R41, R82 ;  /* 0x0000005200297202 */ /* 0x000fe20000000f00 */
[----:B------:R-:W-:-:S05]  /*4c30*/  FFMA.FTZ R82, R105, c[0x0][0x2d0], -R13 ;  /* 0x0000b40069527a23 */ /* 0x000fca000001080d */
[----:B------:R-:W-:Y:S01]  /*4c40*/  IMAD.MOV.U32 R38, RZ, RZ, R121 ;  /* 0x000000ffff267224 */ /* 0x000fe200078e0079 */
[----:B------:R-:W-:Y:S01]  /*4c50*/  HMMA.16816.F32 R16, R8, R42, RZ ;  /* 0x0000002a0810723c */ /* 0x000fe200000018ff */
[----:B------:R-:W-:Y:S02]  /*4c60*/  IMAD.MOV.U32 R39, RZ, RZ, R83 ;  /* 0x000000ffff277224 */ /* 0x000fe400078e0053 */
[----:B------:R-:W-:-:S04]  /*4c70*/  FFMA.FTZ R83, R106, c[0x0][0x2d0], -R13 ;  /* 0x0000b4006a537a23 */ /* 0x000fc8000001080d */
[----:B------:R-:W-:Y:S01]  /*4c80*/  IMAD.MOV.U32 R42, RZ, RZ, R56 ;  /* 0x000000ffff2a7224 */ /* 0x000fe200078e0038 */
[----:B-1----:R-:W-:Y:S01]  /*4c90*/  HMMA.16816.F32 R144, R4, R24, R20 ;  /* 0x000000180490723c */ /* 0x002fe20000001814 */
[----:B------:R-:W1:Y:S01]  /*4ca0*/  LDSM.16.MT88.4 R20, [R248+0x6900] ;  /* 0x00690000f814783b */ /* 0x000e620000004200 */
[----:B------:R-:W-:Y:S02]  /*4cb0*/  IMAD.MOV.U32 R43, RZ, RZ, R0 ;  /* 0x000000ffff2b7224 */ /* 0x000fe400078e0000 */
[----:B------:R-:W-:Y:S01]  /*4cc0*/  FADD.FTZ R0, R91, R90 ;  /* 0x0000005a5b007221 */ /* 0x000fe20000010000 */
[----:B------:R-:W-:Y:S01]  /*4cd0*/  MOV R90, R3 ;  /* 0x00000003005a7202 */ /* 0x000fe20000000f00 */
[----:B------:R-:W-:Y:S01]  /*4ce0*/  FADD.FTZ R3, R88, R15 ;  /* 0x0000000f58037221 */ /* 0x000fe20000010000 */
[----:B------:R-:W-:Y:S01]  /*4cf0*/  MOV R106, R43 ;  /* 0x0000002b006a7202 */ /* 0x000fe20000000f00 */
[----:B------:R-:W-:Y:S01]  /*4d00*/  HMMA.16816.F32 R32, R8, R46, RZ ;  /* 0x0000002e0820723c */ /* 0x000fe200000018ff */
[----:B------:R-:W-:-:S02]  /*4d10*/  IMAD.MOV.U32 R91, RZ, RZ, R51 ;  /* 0x000000ffff5b7224 */ /* 0x000fc400078e0033 */
[----:B------:R-:W-:Y:S02]  /*4d20*/  FADD.FTZ R3, R14, R3 ;  /* 0x000000030e037221 */ /* 0x000fe40000010000 */
[----:B------:R-:W-:Y:S02]  /*4d30*/  IMAD.MOV.U32 R105, RZ, RZ, R42 ;  /* 0x000000ffff697224 */ /* 0x000fe400078e002a */
[----:B------:R-:W-:Y:S01]  /*4d40*/  IMAD.MOV.U32 R47, RZ, RZ, R127 ;  /* 0x000000ffff2f7224 */ /* 0x000fe200078e007f */
[----:B------:R-:W-:Y:S01]  /*4d50*/  HMMA.16816.F32 R136, R4, R26, R16 ;  /* 0x0000001a0488723c */ /* 0x000fe20000001810 */
[----:B------:R-:W3:Y:S01]  /*4d60*/  LDSM.16.MT88.4 R24, [R249+0x6100] ;  /* 0x00610000f918783b */ /* 0x000ee20000004200 */
[----:B------:R-:W-:Y:S02]  /*4d70*/  IMAD.MOV.U32 R46, RZ, RZ, R124 ;  /* 0x000000ffff2e7224 */ /* 0x000fe400078e007c */
[----:B------:R-:W-:Y:S01]  /*4d80*/  FADD.FTZ R3, R89, R3 ;  /* 0x0000000359037221 */ /* 0x000fe20000010000 */
[----:B------:R-:W-:Y:S01]  /*4d90*/  MOV R89, R38 ;  /* 0x0000002600597202 */ /* 0x000fe20000000f00 */
[----:B------:R-:W-:Y:S01]  /*4da0*/  IMAD.MOV.U32 R88, RZ, RZ, R41 ;  /* 0x000000ffff587224 */ /* 0x000fe200078e0029 */
[----:B------:R-:W-:Y:S01]  /*4db0*/  MOV R51, R46 ;  /* 0x0000002e00337202 */ /* 0x000fe20000000f00 */
[----:B--2---:R-:W-:Y:S01]  /*4dc0*/  HMMA.16816.F32 R16, R8, R28, RZ ;  /* 0x0000001c0810723c */ /* 0x004fe200000018ff */
[----:B------:R-:W-:-:S02]  /*4dd0*/  FADD.FTZ R3, R94, R3 ;  /* 0x000000035e037221 */ /* 0x000fc40000010000 */
[----:B------:R-:W-:Y:S02]  /*4de0*/  IMAD.MOV.U32 R46, RZ, RZ, R80 ;  /* 0x000000ffff2e7224 */ /* 0x000fe400078e0050 */
[----:B------:R-:W-:Y:S02]  /*4df0*/  FADD.FTZ R3, R95, R3 ;  /* 0x000000035f037221 */ /* 0x000fe40000010000 */
[----:B------:R-:W-:Y:S01]  /*4e00*/  IMAD.MOV.U32 R95, RZ, RZ, R49 ;  /* 0x000000ffff5f7224 */ /* 0x000fe200078e0031 */
[----:B------:R-:W-:Y:S01]  /*4e10*/  HMMA.16816.F32 R180, R4, R58, R32 ;  /* 0x0000003a04b4723c */ /* 0x000fe20000001820 */
[--C-:B------:R-:W-:Y:S02]  /*4e20*/  FFMA.FTZ R28, R116, c[0x0][0x2d0], -R12.reuse ;  /* 0x0000b400741c7a23 */ /* 0x100fe4000001080c */
[----:B------:R-:W-:Y:S01]  /*4e30*/  FFMA.FTZ R49, R113, c[0x0][0x2d0], -R12 ;  /* 0x0000b40071317a23 */ /* 0x000fe2000001080c */
[----:B------:R-:W-:Y:S01]  /*4e40*/  MOV R113, R48 ;  /* 0x0000003000717202 */ /* 0x000fe20000000f00 */
[----:B------:R-:W-:-:S02]  /*4e50*/  IMAD.MOV.U32 R94, RZ, RZ, R50 ;  /* 0x000000ffff5e7224 */ /* 0x000fc400078e0032 */
[----:B------:R-:W-:Y:S01]  /*4e60*/  IMAD.MOV.U32 R34, RZ, RZ, R126 ;  /* 0x000000ffff227224 */ /* 0x000fe200078e007e */
[----:B------:R-:W-:Y:S01]  /*4e70*/  MOV R35, R125 ;  /* 0x0000007d00237202 */ /* 0x000fe20000000f00 */
[----:B------:R-:W-:Y:S02]  /*4e80*/  IMAD.MOV.U32 R32, RZ, RZ, R120 ;  /* 0x000000ffff207224 */ /* 0x000fe400078e0078 */
[----:B------:R-:W-:Y:S02]  /*4e90*/  IMAD.MOV.U32 R33, RZ, RZ, R81 ;  /* 0x000000ffff217224 */ /* 0x000fe400078e0051 */
[--C-:B------:R-:W-:Y:S01]  /*4ea0*/  FFMA.FTZ R29, R110, c[0x0][0x2d0], -R13.reuse ;  /* 0x0000b4006e1d7a23 */ /* 0x100fe2000001080d */
[----:B------:R-:W-:Y:S01]  /*4eb0*/  MOV R116, R32 ;  /* 0x0000002000747202 */ /* 0x000fe20000000f00 */
[--C-:B------:R-:W-:Y:S01]  /*4ec0*/  FFMA.FTZ R81, R104, c[0x0][0x2d0], -R13.reuse ;  /* 0x0000b40068517a23 */ /* 0x100fe2000001080d */
[----:B-1----:R-:W-:Y:S01]  /*4ed0*/  HMMA.16816.F32 R128, R4, R20, R16 ;  /* 0x000000140480723c */ /* 0x002fe20000001810 */
[----:B------:R-:W-:-:S02]  /*4ee0*/  FFMA.FTZ R80, R102, c[0x0][0x2d0], -R13 ;  /* 0x0000b40066507a23 */ /* 0x000fc4000001080d */
[--C-:B------:R-:W-:Y:S02]  /*4ef0*/  FFMA.FTZ R32, R115, c[0x0][0x2d0], -R12.reuse ;  /* 0x0000b40073207a23 */ /* 0x100fe4000001080c */
[--C-:B------:R-:W-:Y:S01]  /*4f00*/  FFMA.FTZ R48, R111, c[0x0][0x2d0], -R12.reuse ;  /* 0x0000b4006f307a23 */ /* 0x100fe2000001080c */
[----:B------:R-:W-:Y:S01]  /*4f10*/  MOV R111, R45 ;  /* 0x0000002d006f7202 */ /* 0x000fe20000000f00 */
[----:B------:R-:W-:Y:S01]  /*4f20*/  FFMA.FTZ R50, R108, c[0x0][0x2d0], -R12 ;  /* 0x0000b4006c327a23 */ /* 0x000fe2000001080c */
[----:B------:R-:W-:Y:S01]  /*4f30*/  HMMA.16816.F32 R16, R8, R30, RZ ;  /* 0x0000001e0810723c */ /* 0x000fe200000018ff */
[----:B------:R-:W-:Y:S01]  /*4f40*/  MOV R108, R46 ;  /* 0x0000002e006c7202 */ /* 0x000fe20000000f00 */
[----:B------:R-:W-:Y:S02]  /*4f50*/  IMAD.MOV.U32 R110, RZ, RZ, R44 ;  /* 0x000000ffff6e7224 */ /* 0x000fe400078e002c */
[----:B------:R-:W-:Y:S01]  /*4f60*/  FADD.FTZ R0, R93, R0 ;  /* 0x000000005d007221 */ /* 0x000fe20000010000 */
[----:B------:R-:W-:Y:S01]  /*4f70*/  MOV R93, R37 ;  /* 0x00000025005d7202 */ /* 0x000fe20000000f00 */
[----:B------:R-:W-:-:S02]  /*4f80*/  IMAD.MOV.U32 R104, RZ, RZ, R90 ;  /* 0x000000ffff687224 */ /* 0x000fc400078e005a */
[--C-:B------:R-:W-:Y:S02]  /*4f90*/  FFMA.FTZ R30, R109, c[0x0][0x2d0], -R13.reuse ;  /* 0x0000b4006d1e7a23 */ /* 0x100fe4000001080d */
[----:B------:R-:W-:Y:S02]  /*4fa0*/  FFMA.FTZ R31, R107, c[0x0][0x2d0], -R13 ;  /* 0x0000b4006b1f7a23 */ /* 0x000fe4000001080d */
[----:B------:R-:W-:Y:S02]  /*4fb0*/  IMAD.MOV.U32 R109, RZ, RZ, R47 ;  /* 0x000000ffff6d7224 */ /* 0x000fe400078e002f */
[----:B------:R-:W-:Y:S02]  /*4fc0*/  IMAD.MOV.U32 R107, RZ, RZ, R40 ;  /* 0x000000ffff6b7224 */ /* 0x000fe400078e0028 */
[----:B------:R-:W-:Y:S02]  /*4fd0*/  FADD.FTZ R0, R92, R0 ;  /* 0x000000005c007221 */ /* 0x000fe40000010000 */
[----:B------:R-:W-:-:S02]  /*4fe0*/  IMAD.MOV.U32 R90, RZ, RZ, R39 ;  /* 0x000000ffff5a7224 */ /* 0x000fc400078e0027 */
[----:B------:R-:W-:Y:S02]  /*4ff0*/  FADD.FTZ R0, R96, R0 ;  /* 0x0000000060007221 */ /* 0x000fe40000010000 */
[----:B------:R-:W-:Y:S02]  /*5000*/  IMAD.MOV.U32 R92, RZ, RZ, R36 ;  /* 0x000000ffff5c7224 */ /* 0x000fe400078e0024 */
[----:B------:R-:W-:Y:S01]  /*5010*/  HMMA.16816.F32 R124, R4, R22, R16 ;  /* 0x00000016047c723c */ /* 0x000fe20000001810 */
[----:B------:R-:W1:Y:S01]  /*5020*/  LDSM.16.MT88.4 R20, [R249+0x6900] ;  /* 0x00690000f914783b */ /* 0x000e620000004200 */
[----:B------:R-:W-:Y:S02]  /*5030*/  FADD.FTZ R0, R98, R0 ;  /* 0x0000000062007221 */ /* 0x000fe40000010000 */
[----:B------:R-:W-:Y:S02]  /*5040*/  IMAD.MOV.U32 R115, RZ, RZ, R35 ;  /* 0x000000ffff737224 */ /* 0x000fe400078e0023 */
[----:B------:R-:W-:-:S02]  /*5050*/  FADD.FTZ R0, R99, R0 ;  /* 0x0000000063007221 */ /* 0x000fc40000010000 */
[----:B---3--:R-:W-:Y:S07]  /*5060*/  HMMA.16816.F32 R16, R8, R24, RZ ;  /* 0x000000180810723c */ /* 0x008fee00000018ff */
[--C-:B------:R-:W-:Y:S02]  /*5070*/  FFMA.FTZ R25, R117, c[0x0][0x2d0], -R12.reuse ;  /* 0x0000b40075197a23 */ /* 0x100fe4000001080c */
[----:B------:R-:W-:Y:S02]  /*5080*/  IMAD.MOV.U32 R117, RZ, RZ, R33 ;  /* 0x000000ffff757224 */ /* 0x000fe400078e0021 */
[----:B------:R-:W-:-:S02]  /*5090*/  FFMA.FTZ R33, R114, c[0x0][0x2d0], -R12 ;  /* 0x0000b40072217a23 */ /* 0x000fc4000001080c */
[----:B------:R-:W-:Y:S02]  /*50a0*/  FADD.FTZ R24, R100, R0 ;  /* 0x0000000064187221 */ /* 0x000fe40000010000 */
[----:B------:R-:W-:Y:S01]  /*50b0*/  MUFU.EX2 R0, R29 ;  /* 0x0000001d00007308 */ /* 0x000fe20000000800 */
[----:B------:R-:W-:-:S08]  /*50c0*/  IMAD.MOV.U32 R114, RZ, RZ, R34 ;  /* 0x000000ffff727224 */ /* 0x000fd000078e0022 */
[----:B-1----:R-:W-:Y:S08]  /*50d0*/  HMMA.16816.F32 R120, R4, R20, R16 ;  /* 0x000000140478723c */ /* 0x002ff00000001810 */
[----:B------:R-:W-:Y:S07]  /*50e0*/  HMMA.16816.F32 R16, R8, R26, RZ ;  /* 0x0000001a0810723c */ /* 0x000fee00000018ff */
[----:B------:R-:W-:-:S02]  /*50f0*/  FFMA.FTZ R26, R112, c[0x0][0x2d0], -R13 ;  /* 0x0000b400701a7a23 */ /* 0x000fc4000001080d */
[----:B------:R-:W-:Y:S02]  /*5100*/  IMAD.MOV.U32 R112, RZ, RZ, R51 ;  /* 0x000000ffff707224 */ /* 0x000fe400078e0033 */
[----:B------:R-:W-:Y:S02]  /*5110*/  FFMA.FTZ R51, R101, c[0x0][0x2d0], -R12 ;  /* 0x0000b40065337a23 */ /* 0x000fe4000001080c */
[----:B------:R-:W-:Y:S02]  /*5120*/  FADD.FTZ R27, R97, R3 ;  /* 0x00000003611b7221 */ /* 0x000fe40000010000 */
[----:B------:R-:W1:Y:S09]  /*5130*/  MUFU.EX2 R3, R26 ;  /* 0x0000001a00037308 */ /* 0x000e720000000800 */
[----:B------:R-:W-:Y:S01]  /*5140*/  HMMA.16816.F32 R56, R4, R22, R16 ;  /* 0x000000160438723c */ /* 0x000fe20000001810 */
[----:B------:R-:W2:Y:S04]  /*5150*/  LDSM.16.MT88.4 R20, [R252+0x6100] ;  /* 0x00610000fc14783b */ /* 0x000ea80000004200 */
[----:B------:R-:W3:Y:S03]  /*5160*/  LDSM.16.MT88.4 R16, [R252+0x6900] ;  /* 0x00690000fc10783b */ /* 0x000ee60000004200 */
[----:B--2---:R-:W-:Y:S11]  /*5170*/  HMMA.16816.F32 R12, R8, R20, RZ ;  /* 0x00000014080c723c */ /* 0x004ff600000018ff */
[----:B------:R-:W-:Y:S11]  /*5180*/  @!UPT UIADD3 URZ, URZ, URZ, URZ ;  /* 0x0000003f3f3ff290 */ /* 0x000ff6000fffe03f */
[----:B------:R-:W-:Y:S02]  /*5190*/  @!UPT UIADD3 URZ, URZ, URZ, URZ ;  /* 0x0000003f3f3ff290 */ /* 0x000fe4000fffe03f */
[----:B---3--:R-:W-:Y:S08]  /*51a0*/  HMMA.16816.F32 R44, R4, R16, R12 ;  /* 0x00000010042c723c */ /* 0x008ff0000000180c */
[----:B------:R-:W-:Y:S11]  /*51b0*/  HMMA.16816.F32 R12, R8, R22, RZ ;  /* 0x00000016080c723c */ /* 0x000ff600000018ff */
[----:B------:R-:W-:Y:S11]  /*51c0*/  @!UPT UIADD3 URZ, URZ, URZ, URZ ;  /* 0x0000003f3f3ff290 */ /* 0x000ff6000fffe03f */
[----:B------:R-:W-:Y:S02]  /*51d0*/  @!UPT UIADD3 URZ, URZ, URZ, URZ ;  /* 0x0000003f3f3ff290 */ /* 0x000fe4000fffe03f */
[----:B------:R-:W-:Y:S01]  /*51e0*/  HMMA.16816.F32 R40, R4, R18, R12 ;  /* 0x000000120428723c */ /* 0x000fe2000000180c */
[----:B------:R-:W2:Y:S07]  /*51f0*/  LDSM.16.MT88.4 R12, [R251+0x6100] ;  /* 0x00610000fb0c783b */ /* 0x000eae0000004200 */
[C---:B--2---:R-:W-:Y:S08]  /*5200*/  HMMA.16816.F32 R16, R8.reuse, R12, RZ ;  /* 0x0000000c0810723c */ /* 0x044ff000000018ff */
[----:B------:R-:W-:Y:S01]  /*5210*/  HMMA.16816.F32 R8, R8, R14, RZ ;  /* 0x0000000e0808723c */ /* 0x000fe200000018ff */
[----:B------:R-:W2:Y:S11]  /*5220*/  LDSM.16.MT88.4 R12, [R251+0x6900] ;  /* 0x00690000fb0c783b */ /* 0x000eb60000004200 */
[----:B------:R-:W-:Y:S04]  /*5230*/  @!UPT UIADD3 URZ, URZ, URZ, URZ ;  /* 0x0000003f3f3ff290 */ /* 0x000fe8000fffe03f */
[C---:B--2---:R-:W-:Y:S01]  /*5240*/  HMMA.16816.F32 R36, R4.reuse, R12, R16 ;  /* 0x0000000c0424723c */ /* 0x044fe20000001810 */
[----:B------:R-:W-:Y:S07]  /*5250*/  MUFU.EX2 R12, R33 ;  /* 0x00000021000c7308 */ /* 0x000fee0000000800 */
[----:B------:R-:W-:Y:S01]  /*5260*/  HMMA.16816.F32 R20, R4, R14, R8 ;  /* 0x0000000e0414723c */ /* 0x000fe20000001808 */
[----:B------:R-:W2:Y:S06]  /*5270*/  MUFU.EX2 R5, R30 ;  /* 0x0000001e00057308 */ /* 0x000eac0000000800 */
[----:B-1----:R-:W-:-:S02]  /*5280*/  FADD.FTZ R4, R3, R24 ;  /* 0x0000001803047221 */ /* 0x002fc40000010000 */
[----:B------:R-:W1:Y:S01]  /*5290*/  MUFU.EX2 R6, R31 ;  /* 0x0000001f00067308 */ /* 0x000e620000000800 */
[----:B------:R-:W-:Y:S02]  /*52a0*/  FADD.FTZ R10, R103, R27 ;  /* 0x0000001b670a7221 */ /* 0x000fe40000010000 */
[C---:B------:R-:W-:Y:S01]  /*52b0*/  FADD.FTZ R9, R0.reuse, R4 ;  /* 0x0000000400097221 */ /* 0x040fe20000010000 */
[----:B------:R-:W-:-:S04]  /*52c0*/  F2FP.PACK_AB R4, R0, R3 ;  /* 0x000000030004723e */ /* 0x000fc800000000ff */
[----:B------:R-:W3:Y:S01]  /*52d0*/  MUFU.EX2 R8, R25 ;  /* 0x0000001900087308 */ /* 0x000ee20000000800 */
[----:B--2---:R-:W-:-:S07]  /*52e0*/  FADD.FTZ R0, R5, R9 ;  /* 0x0000000905007221 */ /* 0x004fce0000010000 */
[----:B------:R-:W2:Y:S01]  /*52f0*/  MUFU.EX2 R7, R28 ;  /* 0x0000001c00077308 */ /* 0x000ea20000000800 */
[C---:B-1----:R-:W-:Y:S01]  /*5300*/  FADD.FTZ R14, R6.reuse, R0 ;  /* 0x00000000060e7221 */ /* 0x042fe20000010000 */
[----:B------:R-:W-:Y:S01]  /*5310*/  F2FP.PACK_AB R6, R6, R5 ;  /* 0x000000050606723e */ /* 0x000fe200000000ff */
[----:B---3--:R-:W-:-:S05]  /*5320*/  FADD.FTZ R3, R8, R10 ;  /* 0x0000000a08037221 */ /* 0x008fca0000010000 */
[----:B------:R-:W1:Y:S01]  /*5330*/  MUFU.EX2 R0, R32 ;  /* 0x0000002000007308 */ /* 0x000e620000000800 */
[C---:B--2---:R-:W-:Y:S01]  /*5340*/  F2FP.PACK_AB R5, R7.reuse, R8 ;  /* 0x000000080705723e */ /* 0x044fe200000000ff */
[----:B------:R-:W-:Y:S01]  /*5350*/  FADD.FTZ R3, R7, R3 ;  /* 0x0000000307037221 */ /* 0x000fe20000010000 */
[----:B------:R-:W2:Y:S01]  /*5360*/  LDSM.16.MT88.4 R8, [R248+0x1100] ;  /* 0x00110000f808783b */ /* 0x000ea20000004200 */
[----:B-1----:R-:W-:Y:S02]  /*5370*/  F2FP.PACK_AB R7, R12, R0 ;  /* 0x000000000c07723e */ /* 0x002fe400000000ff */
[----:B------:R-:W-:-:S05]  /*5380*/  FADD.FTZ R13, R0, R3 ;  /* 0x00000003000d7221 */ /* 0x000fca0000010000 */
[C---:B--2---:R-:W-:Y:S08]  /*5390*/  HMMA.16816.F32 R164, R4.reuse, R8, R164 ;  /* 0x0000000804a4723c */ /* 0x044ff000000018a4 */
        /* <DEDUP_REMOVED lines=28> */
[----:B------:R-:W1:Y:S04]  /*5560*/  LDSM.16.MT88.4 R8, [R252+0x5100] ;  /* 0x00510000fc08783b */ /* 0x000e680000004200 */
[----:B------:R-:W-:Y:S03]  /*5570*/  LDSM.16.MT88.4 R160, [R248+0x1900] ;  /* 0x00190000f8a0783b */ /* 0x000fe60000004200 */
[C---:B-1----:R-:W-:Y:S11]  /*5580*/  HMMA.16816.F32 R112, R4.reuse, R8, R184 ;  /* 0x000000080470723c */ /* 0x042ff600000018b8 */
[----:B------:R-:W-:Y:S11]  /*5590*/  @!UPT UIADD3 URZ, URZ, URZ, URZ ;  /* 0x0000003f3f3ff290 */ /* 0x000ff6000fffe03f */
[----:B------:R-:W-:Y:S02]  /*55a0*/  @!UPT UIADD3 URZ, URZ, URZ, URZ ;  /* 0x0000003f3f3ff290 */ /* 0x000fe4000fffe03f */
[----:B------:R-:W-:Y:S01]  /*55b0*/  MOV R9, R115 ;  /* 0x0000007300097202 */ /* 0x000fe20000000f00 */
[----:B------:R-:W-:Y:S02]  /*55c0*/  IMAD.MOV.U32 R8, RZ, RZ, R112 ;  /* 0x000000ffff087224 */ /* 0x000fe400078e0070 */
[----:B------:R-:W-:Y:S02]  /*55d0*/  IMAD.MOV.U32 R110, RZ, RZ, R113 ;  /* 0x000000ffff6e7224 */ /* 0x000fe400078e0071 */
[----:B------:R-:W-:Y:S02]  /*55e0*/  IMAD.MOV.U32 R109, RZ, RZ, R114 ;  /* 0x000000ffff6d7224 */ /* 0x000fe400078e0072 */
[C---:B------:R-:W-:Y:S07]  /*55f0*/  HMMA.16816.F32 R112, R4.reuse, R10, R152 ;  /* 0x0000000a0470723c */ /* 0x040fee0000001898 */
[----:B------:R-:W-:Y:S01]  /*5600*/  IMAD.MOV.U32 R155, RZ, RZ, R9 ;  /* 0x000000ffff9b7224 */ /* 0x000fe200078e0009 */
[----:B------:R-:W-:Y:S01]  /*5610*/  MOV R152, R8 ;  /* 0x0000000800987202 */ /* 0x000fe20000000f00 */
[----:B------:R-:W-:Y:S01]  /*5620*/  IMAD.MOV.U32 R154, RZ, RZ, R109 ;  /* 0x000000ffff9a7224 */ /* 0x000fe200078e006d */
[----:B------:R-:W1:Y:S01]  /*5630*/  LDSM.16.MT88.4 R8, [R251+0x5100] ;  /* 0x00510000fb08783b */ /* 0x000e620000004200 */
[----:B------:R-:W-:Y:S11]  /*5640*/  MOV R153, R110 ;  /* 0x0000006e00997202 */ /* 0x000ff60000000f00 */
[----:B------:R-:W-:Y:S02]  /*5650*/  @!UPT UIADD3 URZ, URZ, URZ, URZ ;  /* 0x0000003f3f3ff290 */ /* 0x000fe4000fffe03f */
[----:B------:R-:W-:Y:S01]  /*5660*/  IMAD.MOV.U32 R108, RZ, RZ, R113 ;  /* 0x000000ffff6c7224 */ /* 0x000fe200078e0071 */
[----:B------:R-:W-:Y:S01]  /*5670*/  MOV R15, R114 ;  /* 0x00000072000f7202 */ /* 0x000fe20000000f00 */
[----:B------:R-:W-:Y:S02]  /*5680*/  IMAD.MOV.U32 R3, RZ, RZ, R115 ;  /* 0x000000ffff037224 */ /* 0x000fe400078e0073 */
[----:B------:R-:W-:Y:S01]  /*5690*/  IMAD.MOV.U32 R0, RZ, RZ, R112 ;  /* 0x000000ffff007224 */ /* 0x000fe200078e0070 */
[C---:B-1----:R-:W-:Y:S07]  /*56a0*/  HMMA.16816.F32 R188, R4.reuse, R8, R144 ;  /* 0x0000000804bc723c */ /* 0x042fee0000001890 */
[----:B------:R-:W-:Y:S01]  /*56b0*/  IMAD.MOV.U32 R145, RZ, RZ, R108 ;  /* 0x000000ffff917224 */ /* 0x000fe200078e006c */
[C---:B------:R-:W-:Y:S01]  /*56c0*/  HMMA.16816.F32 R112, R4.reuse, R10, R136 ;  /* 0x0000000a0470723c */ /* 0x040fe20000001888 */
[----:B------:R-:W1:Y:S01]  /*56d0*/  LDSM.16.MT88.4 R8, [R248+0x7100] ;  /* 0x00710000f808783b */ /* 0x000e620000004200 */
[----:B------:R-:W-:Y:S01]  /*56e0*/  IMAD.MOV.U32 R146, RZ, RZ, R15 ;  /* 0x000000ffff927224 */ /* 0x000fe200078e000f */
[----:B------:R-:W-:Y:S01]  /*56f0*/  MOV R147, R3 ;  /* 0x0000000300937202 */ /* 0x000fe20000000f00 */
[----:B------:R-:W-:Y:S01]  /*5700*/  IMAD.MOV.U32 R144, RZ, RZ, R0 ;  /* 0x000000ffff907224 */ /* 0x000fe200078e0000 */
[----:B------:R-:W-:Y:S01]  /*5710*/  MUFU.EX2 R3, R83 ;  /* 0x0000005300037308 */ /* 0x000fe20000000800 */
[----:B------:R-:W-:Y:S07]  /*5720*/  LDSM.16.MT88.4 R136, [R251+0x1900] ;  /* 0x00190000fb88783b */ /* 0x000fee0000004200 */
[----:B------:R-:W2:Y:S01]  /*5730*/  MUFU.EX2 R0, R82 ;  /* 0x0000005200007308 */ /* 0x000ea20000000800 */
[C---:B-1----:R-:W-:Y:S07]  /*5740*/  HMMA.16816.F32 R108, R4.reuse, R8, R128 ;  /* 0x00000008046c723c */ /* 0x042fee0000001880 */
[----:B--2---:R-:W-:Y:S01]  /*5750*/  F2FP.PACK_AB R128, R0, R3 ;  /* 0x000000030080723e */ /* 0x004fe200000000ff */
[C---:B------:R-:W-:Y:S01]  /*5760*/  HMMA.16816.F32 R124, R4.reuse, R10, R124 ;  /* 0x0000000a047c723c */ /* 0x040fe2000000187c */
[----:B------:R-:W1:Y:S07]  /*5770*/  LDSM.16.MT88.4 R8, [R249+0x7100] ;  /* 0x00710000f908783b */ /* 0x000e6e0000004200 */
[C---:B-1----:R-:W-:Y:S08]  /*5780*/  HMMA.16816.F32 R116, R4.reuse, R8, R120 ;  /* 0x000000080474723c */ /* 0x042ff00000001878 */
[----:B------:R-:W-:Y:S11]  /*5790*/  HMMA.16816.F32 R8, R4, R10, R56 ;  /* 0x0000000a0408723c */ /* 0x000ff60000001838 */
[----:B------:R-:W-:Y:S05]  /*57a0*/  @!UPT UIADD3 URZ, URZ, URZ, URZ ;  /* 0x0000003f3f3ff290 */ /* 0x000fea000fffe03f */
[----:B------:R-:W-:Y:S01]  /*57b0*/  IMAD.MOV.U32 R123, RZ, RZ, R116 ;  /* 0x000000ffff7b7224 */ /* 0x000fe200078e0074 */
[----:B------:R-:W-:Y:S01]  /*57c0*/  MOV R122, R117 ;  /* 0x00000075007a7202 */ /* 0x000fe20000000f00 */
[----:B------:R-:W-:Y:S02]  /*57d0*/  IMAD.MOV.U32 R121, RZ, RZ, R118 ;  /* 0x000000ffff797224 */ /* 0x000fe400078e0076 */
[----:B------:R-:W-:-:S04]  /*57e0*/  IMAD.MOV.U32 R120, RZ, RZ, R119 ;  /* 0x000000ffff787224 */ /* 0x000fc800078e0077 */
[----:B------:R-:W-:Y:S01]  /*57f0*/  MOV R58, R8 ;  /* 0x00000008003a7202 */ /* 0x000fe20000000f00 */
[----:B------:R-:W-:Y:S01]  /*5800*/  IMAD.MOV.U32 R57, RZ, RZ, R9 ;  /* 0x000000ffff397224 */ /* 0x000fe200078e0009 */
[----:B------:R-:W-:Y:S01]  /*5810*/  MOV R15, R11 ;  /* 0x0000000b000f7202 */ /* 0x000fe20000000f00 */
[----:B------:R-:W-:Y:S02]  /*5820*/  IMAD.MOV.U32 R56, RZ, RZ, R10 ;  /* 0x000000ffff387224 */ /* 0x000fe400078e000a */
[----:B------:R-:W1:Y:S02]  /*5830*/  LDSM.16.MT88.4 R8, [R252+0x7100] ;  /* 0x00710000fc08783b */ /* 0x000e640000004200 */
[C---:B-1----:R-:W-:Y:S08]  /*5840*/  HMMA.16816.F32 R116, R4.reuse, R8, R44 ;  /* 0x000000080474723c */ /* 0x042ff0000000182c */
[C---:B------:R-:W-:Y:S01]  /*5850*/  HMMA.16816.F32 R184, R4.reuse, R10, R40 ;  /* 0x0000000a04b8723c */ /* 0x040fe20000001828 */
[----:B------:R-:W1:Y:S04]  /*5860*/  LDSM.16.MT88.4 R8, [R251+0x7100] ;  /* 0x00710000fb08783b */ /* 0x000e680000004200 */
[----:B------:R-:W2:Y:S03]  /*5870*/  LDSM.16.MT88.4 R40, [R248+0x3900] ;  /* 0x00390000f828783b */ /* 0x000ea60000004200 */
[C---:B-1----:R-:W-:Y:S01]  /*5880*/  HMMA.16816.F32 R180, R4.reuse, R8, R36 ;  /* 0x0000000804b4723c */ /* 0x042fe20000001824 */
[----:B------:R-:W-:Y:S06]  /*5890*/  MUFU.EX2 R8, R50 ;  /* 0x0000003200087308 */ /* 0x000fec0000000800 */
[----:B------:R-:W-:Y:S01]  /*58a0*/  FADD.FTZ R9, R3, R14 ;  /* 0x0000000e03097221 */ /* 0x000fe20000010000 */
[----:B------:R-:W-:Y:S01]  /*58b0*/  HMMA.16816.F32 R20, R4, R10, R20 ;  /* 0x0000000a0414723c */ /* 0x000fe20000001814 */
[----:B------:R-:W1:Y:S01]  /*58c0*/  MUFU.EX2 R7, R49 ;  /* 0x0000003100077308 */ /* 0x000e620000000800 */
[----:B------:R-:W-:Y:S01]  /*58d0*/  MOV R14, R56 ;  /* 0x00000038000e7202 */ /* 0x000fe20000000f00 */
[----:B------:R-:W-:-:S04]  /*58e0*/  FADD.FTZ R9, R0, R9 ;  /* 0x0000000900097221 */ /* 0x000fc80000010000 */
[----:B------:R-:W-:Y:S02]  /*58f0*/  FADD.FTZ R10, R12, R13 ;  /* 0x0000000d0c0a7221 */ /* 0x000fe40000010000 */
[----:B------:R-:W3:Y:S01]  /*5900*/  MUFU.EX2 R6, R48 ;  /* 0x0000003000067308 */ /* 0x000ee20000000800 */
[----:B------:R-:W-:Y:S02]  /*5910*/  IMAD.MOV.U32 R12, RZ, RZ, R58 ;  /* 0x000000ffff0c7224 */ /* 0x000fe400078e003a */
[----:B------:R-:W-:Y:S02]  /*5920*/  IMAD.MOV.U32 R13, RZ, RZ, R57 ;  /* 0x000000ffff0d7224 */ /* 0x000fe400078e0039 */
[----:B------:R-:W4:Y:S03]  /*5930*/  LDSM.16.MT88.4 R56, [R252+0x3900] ;  /* 0x00390000fc38783b */ /* 0x000f260000004200 */
[----:B------:R5:W2:Y:S01]  /*5940*/  MUFU.EX2 R11, R51 ;  /* 0x00000033000b7308 */ /* 0x000aa20000000800 */
[----:B-1----:R-:W-:-:S07]  /*5950*/  FADD.FTZ R3, R7, R10 ;  /* 0x0000000a07037221 */ /* 0x002fce0000010000 */
[----:B------:R-:W1:Y:S01]  /*5960*/  MUFU.EX2 R5, R81 ;  /* 0x0000005100057308 */ /* 0x000e620000000800 */
[----:B---3--:R-:W-:Y:S02]  /*5970*/  F2FP.PACK_AB R129, R6, R7 ;  /* 0x000000070681723e */ /* 0x008fe400000000ff */
[----:B------:R-:W-:Y:S01]  /*5980*/  MOV R7, R155 ;  /* 0x0000009b00077202 */ /* 0x000fe20000000f00 */
[----:B-----5:R-:W3:Y:S04]  /*5990*/  LDSM.16.MT88.4 R48, [R249+0x3900] ;  /* 0x00390000f930783b */ /* 0x020ee80000004200 */
[----:B------:R-:W5:Y:S01]  /*59a0*/  MUFU.EX2 R4, R80 ;  /* 0x0000005000047308 */ /* 0x000f620000000800 */
[----:B--2---:R-:W-:Y:S01]  /*59b0*/  F2FP.PACK_AB R131, R11, R8 ;  /* 0x000000080b83723e */ /* 0x004fe200000000ff */
[----:B-1----:R-:W-:Y:S01]  /*59c0*/  FADD.FTZ R0, R5, R9 ;  /* 0x0000000905007221 */ /* 0x002fe20000010000 */
[C---:B-----5:R-:W-:Y:S01]  /*59d0*/  F2FP.PACK_AB R130, R4.reuse, R5 ;  /* 0x000000050482723e */ /* 0x060fe200000000ff */
[----:B------:R-:W-:Y:S02]  /*59e0*/  LDSM.16.MT88.4 R80, [R249+0x5900] ;  /* 0x00590000f950783b */ /* 0x000fe40000004200 */
[----:B------:R-:W-:Y:S01]  /*59f0*/  FADD.FTZ R0, R4, R0 ;  /* 0x0000000004007221 */ /* 0x000fe20000010000 */
[----:B------:R-:W-:Y:S01]  /*5a00*/  MOV R5, R153 ;  /* 0x0000009900057202 */ /* 0x000fe20000000f00 */
[----:B------:R-:W-:-:S02]  /*5a10*/  IMAD.MOV.U32 R4, RZ, RZ, R152 ;  /* 0x000000ffff047224 */ /* 0x000fc400078e0098 */
[C---:B------:R-:W-:Y:S01]  /*5a20*/  HMMA.16816.F32 R36, R128.reuse, R40, R52 ;  /* 0x000000288024723c */ /* 0x040fe20000001834 */
[----:B------:R1:W-:Y:S07]  /*5a30*/  STL [R1+0x5c], R0 ;  /* 0x00005c0001007387 */ /* 0x0003ee0000100800 */
[C---:B----4-:R-:W-:Y:S01]  /*5a40*/  HMMA.16816.F32 R52, R128.reuse, R56, R72 ;  /* 0x000000388034723c */ /* 0x050fe20000001848 */
[----:B------:R-:W2:Y:S07]  /*5a50*/  LDSM.16.MT88.4 R72, [R248+0x5900] ;  /* 0x00590000f848783b */ /* 0x000eae0000004200 */
[C---:B---3--:R-:W-:Y:S01]  /*5a60*/  HMMA.16816.F32 R44, R128.reuse, R48, R64 ;  /* 0x00000030802c723c */ /* 0x048fe20000001840 */
[----:B------:R-:W3:Y:S07]  /*5a70*/  LDSM.16.MT88.4 R64, [R251+0x3900] ;  /* 0x00390000fb40783b */ /* 0x000eee0000004200 */
[----:B------:R-:W-:Y:S01]  /*5a80*/  HMMA.16816.F32 R40, R128, R42, R60 ;  /* 0x0000002a8028723c */ /* 0x000fe2000000183c */
[----:B-1----:R-:W-:-:S02]  /*5a90*/  FADD.FTZ R0, R6, R3 ;  /* 0x0000000306007221 */ /* 0x002fc40000010000 */
[----:B------:R-:W-:Y:S02]  /*5aa0*/  IMAD.MOV.U32 R6, RZ, RZ, R154 ;  /* 0x000000ffff067224 */ /* 0x000fe400078e009a */
[----:B------:R-:W1:Y:S01]  /*5ab0*/  LDSM.16.MT88.4 R152, [R249+0x1900] ;  /* 0x00190000f998783b */ /* 0x000e620000004200 */
[----:B------:R-:W-:Y:S02]  /*5ac0*/  FADD.FTZ R0, R8, R0 ;  /* 0x0000000008007221 */ /* 0x000fe40000010000 */
[----:B------:R-:W-:Y:S02]  /*5ad0*/  HMMA.16816.F32 R48, R128, R50, R68 ;  /* 0x000000328030723c */ /* 0x000fe40000001844 */
[----:B------:R-:W-:-:S06]  /*5ae0*/  FADD.FTZ R0, R11, R0 ;  /* 0x000000000b007221 */ /* 0x000fcc0000010000 */
[C---:B------:R-:W-:Y:S01]  /*5af0*/  HMMA.16816.F32 R164, R128.reuse, R160, R164 ;  /* 0x000000a080a4723c */ /* 0x040fe200000018a4 */
[----:B------:R-:W-:Y:S07]  /*5b00*/  STL [R1+0x80], R0 ;  /* 0x0000800001007387 */ /* 0x000fee0000100800 */
[C---:B------:R-:W-:Y:S07]  /*5b10*/  HMMA.16816.F32 R160, R128.reuse, R162, R16 ;  /* 0x000000a280a0723c */ /* 0x040fee0000001810 */
[----:B------:R-:W-:Y:S01]  /*5b20*/  IMAD.MOV.U32 R16, RZ, RZ, R123 ;  /* 0x000000ffff107224 */ /* 0x000fe200078e007b */
[C---:B--2---:R-:W-:Y:S01]  /*5b30*/  HMMA.16816.F32 R68, R128.reuse, R72, R92 ;  /* 0x000000488044723c */ /* 0x044fe2000000185c */
[----:B------:R-:W-:Y:S01]  /*5b40*/  MOV R17, R122 ;  /* 0x0000007a00117202 */ /* 0x000fe20000000f00 */
[----:B------:R-:W-:Y:S01]  /*5b50*/  IMAD.MOV.U32 R18, RZ, RZ, R121 ;  /* 0x000000ffff127224 */ /* 0x000fe200078e0079 */
[----:B------:R-:W-:Y:S01]  /*5b60*/  MOV R19, R120 ;  /* 0x0000007800137202 */ /* 0x000fe20000000f00 */
[----:B------:R-:W-:Y:S01]  /*5b70*/  IMAD.MOV.U32 R120, RZ, RZ, R144 ;  /* 0x000000ffff787224 */ /* 0x000fe200078e0090 */
[----:B------:R-:W-:Y:S01]  /*5b80*/  MOV R121, R145 ;  /* 0x0000009100797202 */ /* 0x000fe20000000f00 */
[----:B------:R-:W-:Y:S01]  /*5b90*/  IMAD.MOV.U32 R122, RZ, RZ, R146 ;  /* 0x000000ffff7a7224 */ /* 0x000fe200078e0092 */
[----:B------:R-:W-:Y:S01]  /*5ba0*/  MOV R123, R147 ;  /* 0x00000093007b7202 */ /* 0x000fe20000000f00 */
[C---:B---3--:R-:W-:Y:S01]  /*5bb0*/  HMMA.16816.F32 R60, R128.reuse, R64, R84 ;  /* 0x00000040803c723c */ /* 0x048fe20000001854 */
[----:B------:R-:W-:Y:S07]  /*5bc0*/  LDSM.16.MT88.4 R144, [R252+0x1900] ;  /* 0x00190000fc90783b */ /* 0x000fee0000004200 */
[C---:B------:R-:W-:Y:S01]  /*5bd0*/  HMMA.16816.F32 R64, R128.reuse, R66, R88 ;  /* 0x000000428040723c */ /* 0x040fe20000001858 */
[----:B------:R-:W2:Y:S07]  /*5be0*/  LDSM.16.MT88.4 R88, [R252+0x5900] ;  /* 0x00590000fc58783b */ /* 0x000eae0000004200 */
[C---:B------:R-:W-:Y:S01]  /*5bf0*/  HMMA.16816.F32 R72, R128.reuse, R74, R96 ;  /* 0x0000004a8048723c */ /* 0x040fe20000001860 */
[----:B------:R-:W3:Y:S07]  /*5c00*/  LDSM.16.MT88.4 R96, [R251+0x5900] ;  /* 0x00590000fb60783b */ /* 0x000eee0000004200 */
[C---:B------:R-:W-:Y:S08]  /*5c10*/  HMMA.16816.F32 R56, R128.reuse, R58, R76 ;  /* 0x0000003a8038723c */ /* 0x040ff0000000184c */
[C---:B------:R-:W-:Y:S08]  /*5c20*/  HMMA.16816.F32 R76, R128.reuse, R80, R100 ;  /* 0x00000050804c723c */ /* 0x040ff00000001864 */
[C---:B------:R-:W-:Y:S01]  /*5c30*/  HMMA.16816.F32 R80, R128.reuse, R82, R104 ;  /* 0x000000528050723c */ /* 0x040fe20000001868 */
[----:B------:R-:W4:Y:S07]  /*5c40*/  LDSM.16.MT88.4 R104, [R248+0x7900] ;  /* 0x00790000f868783b */ /* 0x000f2e0000004200 */
[C---:B-1----:R-:W-:Y:S08]  /*5c50*/  HMMA.16816.F32 R156, R128.reuse, R152, R156 ;  /* 0x00000098809c723c */ /* 0x042ff0000000189c */
[C---:B--2---:R-:W-:Y:S01]  /*5c60*/  HMMA.16816.F32 R84, R128.reuse, R88, R4 ;  /* 0x000000588054723c */ /* 0x044fe20000001804 */
[----:B------:R-:W-:Y:S07]  /*5c70*/  LDSM.16.MT88.4 R4, [R251+0x7900] ;  /* 0x00790000fb04783b */ /* 0x000fee0000004200 */
[C---:B---3--:R-:W-:Y:S08]  /*5c80*/  HMMA.16816.F32 R92, R128.reuse, R96, R188 ;  /* 0x00000060805c723c */ /* 0x048ff000000018bc */
[C---:B------:R-:W-:Y:S01]  /*5c90*/  HMMA.16816.F32 R88, R128.reuse, R90, R120 ;  /* 0x0000005a8058723c */ /* 0x040fe20000001878 */
[----:B------:R-:W1:Y:S07]  /*5ca0*/  LDSM.16.MT88.4 R120, [R252+0x7900] ;  /* 0x00790000fc78783b */ /* 0x000e6e0000004200 */
[C---:B------:R-:W-:Y:S01]  /*5cb0*/  HMMA.16816.F32 R96, R128.reuse, R98, R112 ;  /* 0x000000628060723c */ /* 0x040fe20000001870 */
[----:B------:R-:W2:Y:S07]  /*5cc0*/  LDSM.16.MT88.4 R112, [R249+0x7900] ;  /* 0x00790000f970783b */ /* 0x000eae0000004200 */
[C---:B----4-:R-:W-:Y:S08]  /*5cd0*/  HMMA.16816.F32 R100, R128.reuse, R104, R108 ;  /* 0x000000688064723c */ /* 0x050ff0000000186c */
[C---:B------:R-:W-:Y:S08]  /*5ce0*/  HMMA.16816.F32 R148, R128.reuse, R144, R148 ;  /* 0x000000908094723c */ /* 0x040ff00000001894 */
[C---:B------:R-:W-:Y:S08]  /*5cf0*/  HMMA.16816.F32 R140, R128.reuse, R136, R140 ;  /* 0x00000088808c723c */ /* 0x040ff0000000188c */
[C---:B------:R-:W-:Y:S08]  /*5d00*/  HMMA.16816.F32 R104, R128.reuse, R106, R124 ;  /* 0x0000006a8068723c */ /* 0x040ff0000000187c */
[C---:B-1----:R-:W-:Y:S08]  /*5d10*/  HMMA.16816.F32 R116, R128.reuse, R120, R116 ;  /* 0x000000788074723c */ /* 0x042ff00000001874 */
[C---:B--2---:R-:W-:Y:S08]  /*5d20*/  HMMA.16816.F32 R108, R128.reuse, R112, R16 ;  /* 0x00000070806c723c */ /* 0x044ff00000001810 */
[C---:B------:R-:W-:Y:S08]  /*5d30*/  HMMA.16816.F32 R152, R128.reuse, R154, R24 ;  /* 0x0000009a8098723c */ /* 0x040ff00000001818 */
[C---:B------:R-:W-:Y:S08]  /*5d40*/  HMMA.16816.F32 R144, R128.reuse, R146, R28 ;  /* 0x000000928090723c */ /* 0x040ff0000000181c */
[C---:B------:R-:W-:Y:S08]  /*5d50*/  HMMA.16816.F32 R136, R128.reuse, R138, R32 ;  /* 0x0000008a8088723c */ /* 0x040ff00000001820 */
[C---:B------:R-:W-:Y:S08]  /*5d60*/  HMMA.16816.F32 R112, R128.reuse, R114, R12 ;  /* 0x000000728070723c */ /* 0x040ff0000000180c */
[C---:B------:R-:W-:Y:S08]  /*5d70*/  HMMA.16816.F32 R120, R128.reuse, R122, R184 ;  /* 0x0000007a8078723c */ /* 0x040ff000000018b8 */
[C---:B------:R-:W-:Y:S08]  /*5d80*/  HMMA.16816.F32 R124, R128.reuse, R4, R180 ;  /* 0x00000004807c723c */ /* 0x040ff000000018b4 */
[----:B------:R-:W-:Y:S01]  /*5d90*/  HMMA.16816.F32 R128, R128, R6, R20 ;  /* 0x000000068080723c */ /* 0x000fe20000001814 */
[----:B------:R-:W-:Y:S07]  /*5da0*/  @P0 BRA `(.L_x_26) ;  /* 0x00003b7000000947 */ /* 0x000fee0003800000 */
[----:B------:R-:W-:Y:S01]  /*5db0*/  SHF.R.S32.HI R15, RZ, 0x1f, R133 ;  /* 0x0000001fff0f7819 */ /* 0x000fe20000011485 */
[C---:B------:R-:W-:Y:S01]  /*5dc0*/  IMAD.SHL.U32 R3, R133.reuse, 0x2, RZ ;  /* 0x0000000285037824 */ /* 0x040fe200078e00ff */
[----:B------:R-:W-:Y:S01]  /*5dd0*/  SHF.L.U64.HI R0, R134, 0x1, R178 ;  /* 0x0000000186007819 */ /* 0x000fe200000102b2 */
[----:B------:R-:W-:Y:S01]  /*5de0*/  UIADD3 UR6, UR6, -0x2, URZ ;  /* 0xfffffffe06067890 */ /* 0x000fe2000fffe03f */
[----:B------:R-:W-:Y:S01]  /*5df0*/  SHF.L.U64.HI R4, R133, 0x1, R15 ;  /* 0x0000000185047819 */ /* 0x000fe2000001020f */
[----:B------:R-:W-:Y:S01]  /*5e00*/  IMAD.MOV.U32 R133, RZ, RZ, R132 ;  /* 0x000000ffff857224 */ /* 0x000fe200078e0084 */
[----:B------:R-:W-:-:S03]  /*5e10*/  SHF.R.S32.HI R15, RZ, 0x1f, R177 ;  /* 0x0000001fff0f7819 */ /* 0x000fc600000114b1 */
[----:B------:R1:W-:Y:S04]  /*5e20*/  STL [R1+0x7c], R4 ;  /* 0x00007c0401007387 */ /* 0x0003e80000100800 */
[----:B------:R2:W-:Y:S04]  /*5e30*/  STL [R1+0x78], R3 ;  /* 0x0000780301007387 */ /* 0x0005e80000100800 */
[----:B------:R3:W-:Y:S01]  /*5e40*/  STL [R1+0x74], R0 ;  /* 0x0000740001007387 */ /* 0x0007e20000100800 */
[----:B-1----:R-:W-:Y:S02]  /*5e50*/  IMAD.SHL.U32 R4, R134, 0x2, RZ ;  /* 0x0000000286047824 */ /* 0x002fe400078e00ff */
[----:B------:R-:W-:Y:S01]  /*5e60*/  IMAD.MOV.U32 R134, RZ, RZ, R2 ;  /* 0x000000ffff867224 */ /* 0x000fe200078e0002 */
[----:B------:R-:W-:-:S02]  /*5e70*/  SHF.L.U64.HI R2, R177, 0x1, R15 ;  /* 0x00000001b1027819 */ /* 0x000fc4000001020f */
[C---:B--2---:R-:W-:Y:S01]  /*5e80*/  SHF.L.U64.HI R3, R176.reuse, 0x1, R179 ;  /* 0x00000001b0037819 */ /* 0x044fe200000102b3 */
[----:B------:R-:W-:Y:S01]  /*5e90*/  STL [R1+0x70], R4 ;  /* 0x0000700401007387 */ /* 0x000fe20000100800 */
[----:B---3--:R-:W-:-:S03]  /*5ea0*/  IMAD.SHL.U32 R0, R176, 0x2, RZ ;  /* 0x00000002b0007824 */ /* 0x008fc600078e00ff */
[----:B------:R-:W-:Y:S04]  /*5eb0*/  STL [R1+0x6c], R3 ;  /* 0x00006c0301007387 */ /* 0x000fe80000100800 */
[----:B------:R1:W-:Y:S02]  /*5ec0*/  STL [R1+0x68], R0 ;  /* 0x0000680001007387 */ /* 0x0003e40000100800 */
[----:B-1----:R-:W-:-:S05]  /*5ed0*/  IMAD.SHL.U32 R0, R177, 0x2, RZ ;  /* 0x00000002b1007824 */ /* 0x002fca00078e00ff */
[----:B------:R1:W-:Y:S04]  /*5ee0*/  STL [R1+0x60], R0 ;  /* 0x0000600001007387 */ /* 0x0003e80000100800 */
[----:B------:R1:W-:Y:S01]  /*5ef0*/  STL [R1+0x64], R2 ;  /* 0x0000640201007387 */ /* 0x0003e20000100800 */
[----:B------:R-:W-:Y:S05]  /*5f00*/  BRA `(.L_x_27) ;  /* 0x0000045000007947 */ /* 0x000fea0003800000 */
.L_x_29:
[----:B------:R-:W2:Y:S01]  /*5f10*/  LDL R5, [R1+0x84] ;  /* 0x0000840001057983 */ /* 0x000ea20000100800 */
[----:B------:R-:W-:Y:S01]  /*5f20*/  IMAD.MOV.U32 R2, RZ, RZ, c[0x0][0x2b8] ;  /* 0x0000ae00ff027624 */ /* 0x000fe200078e00ff */
[----:B------:R-:W-:Y:S01]  /*5f30*/  ULEA UR4, UR6, UR10, 0x6 ;  /* 0x0000000a06047291 */ /* 0x000fe2000f8e303f */
[----:B------:R-:W-:Y:S01]  /*5f40*/  IMAD.MOV.U32 R8, RZ, RZ, RZ ;  /* 0x000000ffff087224 */ /* 0x000fe200078e00ff */
[----:B------:R-:W3:Y:S02]  /*5f50*/  LDL R31, [R1+0x78] ;  /* 0x00007800011f7983 */ /* 0x000ee40000100800 */
[----:B------:R-:W-:Y:S02]  /*5f60*/  ISETP.NE.AND P6, PT, R2, 0x1, PT ;  /* 0x000000010200780c */ /* 0x000fe40003fc5270 */
[----:B------:R-:W4:Y:S01]  /*5f70*/  LDL R30, [R1+0x7c] ;  /* 0x00007c00011e7983 */ /* 0x000f220000100800 */
[----:B------:R-:W-:Y:S03]  /*5f80*/  IMAD.U32 R2, RZ, RZ, UR4 ;  /* 0x00000004ff027e24 */ /* 0x000fe6000f8e00ff */
[----:B------:R-:W5:Y:S04]  /*5f90*/  LDL R29, [R1+0x70] ;  /* 0x00007000011d7983 */ /* 0x000f680000100800 */
[----:B------:R-:W3:Y:S04]  /*5fa0*/  LDL R28, [R1+0x74] ;  /* 0x00007400011c7983 */ /* 0x000ee80000100800 */
        /* <DEDUP_REMOVED lines=29> */
[----:B------:R-:W-:Y:S01]  /*6180*/  LEA.HI.X R7, R0, c[0x0][0x1cc], R7, 0x1, P0 ;  /* 0x0000730000077a11 */ /* 0x000fe200000f0c07 */
[----:B------:R-:W3:Y:S04]  /*6190*/  SHFL.IDX PT, R5, R2, RZ, 0x181f ;  /* 0x00181fff02057589 */ /* 0x000ee800000e0000 */
[----:B------:R-:W4:Y:S04]  /*61a0*/  SHFL.IDX PT, R6, R7, RZ, 0x181f ;  /* 0x00181fff07067589 */ /* 0x000f2800000e0000 */
[----:B------:R-:W1:Y:S04]  /*61b0*/  SHFL.IDX PT, R0, R2, 0x1, 0x181f ;  /* 0x00381f0002007f89 */ /* 0x000e6800000e0000 */
[----:B------:R-:W2:Y:S01]  /*61c0*/  SHFL.IDX PT, R2, R7, 0x1, 0x181f ;  /* 0x00381f0007027f89 */ /* 0x000ea200000e0000 */
[C---:B---3--:R-:W-:Y:S05]  /*61d0*/  IADD3 R8, P0, R5.reuse, R31, RZ ;  /* 0x0000001f05087210 */ /* 0x048fea0007f1e0ff */
[C---:B----4-:R-:W-:Y:S05]  /*61e0*/  IMAD.X R9, R6.reuse, 0x1, R30, P0 ;  /* 0x0000000106097824 */ /* 0x050fea00000e061e */
[----:B------:R5:W-:Y:S02]  /*61f0*/  LDGSTS.E.BYPASS.LTC128B.128 [R132+0x10100], [R8.64], !P5 ;  /* 0x1010000008847fae */ /* 0x000be4000e901d4c */
[C---:B-----5:R-:W-:Y:S04]  /*6200*/  IADD3 R8, P0, R5.reuse, R29, RZ ;  /* 0x0000001d05087210 */ /* 0x060fe80007f1e0ff */
[CC--:B------:R-:W-:Y:S02]  /*6210*/  IADD3.X R9, R6.reuse, R28.reuse, RZ, P0, !PT ;  /* 0x0000001c06097210 */ /* 0x0c0fe400007fe4ff */
[C---:B------:R-:W-:Y:S03]  /*6220*/  IADD3 R10, P0, R5.reuse, R27, RZ ;  /* 0x0000001b050a7210 */ /* 0x040fe60007f1e0ff */
[----:B------:R3:W-:Y:S02]  /*6230*/  LDGSTS.E.BYPASS.LTC128B.128 [R132+0x12100], [R8.64], !P4 ;  /* 0x1210000008847fae */ /* 0x0007e4000e101d4c */
[C---:B------:R-:W-:Y:S05]  /*6240*/  IMAD.X R11, R6.reuse, 0x1, R26, P0 ;  /* 0x00000001060b7824 */ /* 0x040fea00000e061a */
[----:B------:R4:W-:Y:S01]  /*6250*/  LDGSTS.E.BYPASS.LTC128B.128 [R132+0x14100], [R10.64], !P3 ;  /* 0x141000000a847fae */ /* 0x0009e2000d901d4c */
[----:B---3--:R-:W-:Y:S05]  /*6260*/  IADD3 R8, P0, R5, R25, RZ ;  /* 0x0000001905087210 */ /* 0x008fea0007f1e0ff */
[----:B------:R-:W-:Y:S01]  /*6270*/  IMAD.X R9, R6, 0x1, R24, P0 ;  /* 0x0000000106097824 */ /* 0x000fe200000e0618 */
[----:B-1----:R-:W-:Y:S04]  /*6280*/  IADD3 R6, P0, R0, R31, RZ ;  /* 0x0000001f00067210 */ /* 0x002fe80007f1e0ff */
[----:B------:R1:W-:Y:S01]  /*6290*/  LDGSTS.E.BYPASS.LTC128B.128 [R132+0x16100], [R8.64], !P2 ;  /* 0x1610000008847fae */ /* 0x0003e2000d101d4c */
[----:B--2---:R-:W-:Y:S05]  /*62a0*/  IMAD.X R7, R2, 0x1, R30, P0 ;  /* 0x0000000102077824 */ /* 0x004fea00000e061e */
        /* <DEDUP_REMOVED lines=11> */
.L_x_27:
[----:B------:R-:W2:Y:S01]  /*6360*/  LDL R4, [R1+0x54] ;  /* 0x0000540001047983 */ /* 0x000ea20000100800 */
[----:B------:R-:W-:Y:S04]  /*6370*/  DEPBAR.LE SB0, 0x0 ;  /* 0x000080000000791a */ /* 0x000fe80000000000 */
[----:B------:R-:W3:Y:S01]  /*6380*/  LDL R6, [R1+0x50] ;  /* 0x0000500001067983 */ /* 0x000ee20000100800 */
[----:B------:R-:W-:Y:S04]  /*6390*/  UISETP.GE.AND UP0, UPT, UR6, 0x1, UPT ;  /* 0x000000010600788c */ /* 0x000fe8000bf06270 */
[----:B------:R4:W-:Y:S05]  /*63a0*/  STL [R1+0xa0], R42 ;  /* 0x0000a02a01007387 */ /* 0x0009ea0000100800 */
[----:B------:R1:W-:Y:S05]  /*63b0*/  STL [R1+0x9c], R41 ;  /* 0x00009c2901007387 */ /* 0x0003ea0000100800 */
[----:B------:R1:W-:Y:S05]  /*63c0*/  STL [R1+0x98], R40 ;  /* 0x0000982801007387 */ /* 0x0003ea0000100800 */
[----:B------:R1:W-:Y:S05]  /*63d0*/  STL [R1+0x94], R39 ;  /* 0x0000942701007387 */ /* 0x0003ea0000100800 */
[----:B------:R1:W-:Y:S05]  /*63e0*/  STL [R1+0x90], R38 ;  /* 0x0000902601007387 */ /* 0x0003ea0000100800 */
[----:B------:R1:W-:Y:S05]  /*63f0*/  STL [R1+0x8c], R37 ;  /* 0x00008c2501007387 */ /* 0x0003ea0000100800 */
[----:B------:R1:W-:Y:S05]  /*6400*/  STL [R1+0x88], R36 ;  /* 0x0000882401007387 */ /* 0x0003ea0000100800 */
[----:B------:R-:W3:Y:S05]  /*6410*/  LDL R22, [R1+0x3c] ;  /* 0x00003c0001167983 */ /* 0x000eea0000100800 */
[----:B------:R-:W3:Y:S05]  /*6420*/  LDL R23, [R1+0x40] ;  /* 0x0000400001177983 */ /* 0x000eea0000100800 */
[----:B------:R-:W3:Y:S05]  /*6430*/  LDL R20, [R1+0x78] ;  /* 0x0000780001147983 */ /* 0x000eea0000100800 */
[----:B------:R-:W3:Y:S05]  /*6440*/  LDL R21, [R1+0x38] ;  /* 0x0000380001157983 */ /* 0x000eea0000100800 */
[----:B----4-:R-:W4:Y:S05]  /*6450*/  LDL R42, [R1+0x7c] ;  /* 0x00007c00012a7983 */ /* 0x010f2a0000100800 */
[----:B------:R-:W4:Y:S05]  /*6460*/  LDL R5, [R1+0x4] ;  /* 0x0000040001057983 */ /* 0x000f2a0000100800 */
[----:B-1----:R-:W4:Y:S05]  /*6470*/  LDL R41, [R1+0x70] ;  /* 0x0000700001297983 */ /* 0x002f2a0000100800 */
[----:B------:R-:W4:Y:S05]  /*6480*/  LDL R40, [R1+0x74] ;  /* 0x0000740001287983 */ /* 0x000f2a0000100800 */
[----:B------:R-:W4:Y:S05]  /*6490*/  LDL R29, [R1+0x58] ;  /* 0x00005800011d7983 */ /* 0x000f2a0000100800 */
[----:B------:R-:W4:Y:S05]  /*64a0*/  LDL R39, [R1+0x68] ;  /* 0x0000680001277983 */ /* 0x000f2a0000100800 */
[----:B------:R-:W4:Y:S05]  /*64b0*/  LDL R132, [R1+0x4c] ;  /* 0x00004c0001847983 */ /* 0x000f2a0000100800 */
[----:B------:R-:W4:Y:S05]  /*64c0*/  LDL R38, [R1+0x6c] ;  /* 0x00006c0001267983 */ /* 0x000f2a0000100800 */
[----:B------:R-:W4:Y:S05]  /*64d0*/  LDL R37, [R1+0x60] ;  /* 0x0000600001257983 */ /* 0x000f2a0000100800 */
[----:B------:R-:W4:Y:S05]  /*64e0*/  LDL R36, [R1+0x64] ;  /* 0x0000640001247983 */ /* 0x000f2a0000100800 */
[----:B------:R-:W-:Y:S06]  /*64f0*/  BAR.SYNC.DEFER_BLOCKING 0x0 ;  /* 0x0000000000007b1d */ /* 0x000fec0000010000 */
[----:B------:R-:W-:Y:S05]  /*6500*/  LDSM.16.M88.4 R8, [R135+0x10100] ;  /* 0x010100008708783b */ /* 0x000fea0000000200 */
[----:B------:R-:W-:Y:S05]  /*6510*/  LDSM.16.M88.4 R16, [R135+0x10900] ;  /* 0x010900008710783b */ /* 0x000fea0000000200 */
[----:B------:R-:W-:Y:S05]  /*6520*/  LDSM.16.M88.4 R24, [R135+0x11100] ;  /* 0x011100008718783b */ /* 0x000fea0000000200 */
[----:B------:R-:W-:Y:S01]  /*6530*/  LDSM.16.M88.4 R32, [R135+0x11900] ;  /* 0x011900008720783b */ /* 0x000fe20000000200 */
[----:B--2---:R-:W-:Y:S01]  /*6540*/  SHF.R.S32.HI R0, RZ, 0x1f, R4 ;  /* 0x0000001fff007819 */ /* 0x004fe20000011404 */
[----:B------:R-:W-:Y:S04]  /*6550*/  IMAD.WIDE.U32 R2, R4, c[0x0][0x208], RZ ;  /* 0x0000820004027a25 */ /* 0x000fe800078e00ff */
[----:B------:R-:W-:Y:S04]  /*6560*/  IMAD R0, R0, c[0x0][0x208], RZ ;  /* 0x0000820000007a24 */ /* 0x000fe800078e02ff */
[----:B------:R-:W-:Y:S01]  /*6570*/  IMAD R0, R4, c[0x0][0x20c], R0 ;  /* 0x0000830004007a24 */ /* 0x000fe200078e0200 */
[----:B---3--:R-:W-:Y:S04]  /*6580*/  SHF.R.S32.HI R4, RZ, 0x1f, R6 ;  /* 0x0000001fff047819 */ /* 0x008fe80000011406 */
        /* <DEDUP_REMOVED lines=8> */
[----:B------:R-:W1:Y:S05]  /*6610*/  SHFL.IDX PT, R0, R3, RZ, 0x181f ;  /* 0x00181fff03007589 */ /* 0x000e6a00000e0000 */
[----:B------:R-:W4:Y:S05]  /*6620*/  SHFL.IDX PT, R2, R28, RZ, 0x181f ;  /* 0x00181fff1c027589 */ /* 0x000f2a00000e0000 */
[----:B------:R2:W-:Y:S05]  /*6630*/  LDSM.16.M88.4 R184, [R22] ;  /* 0x0000000016b8783b */ /* 0x0005ea0000000200 */
[----:B------:R-:W-:Y:S05]  /*6640*/  LDSM.16.M88.4 R180, [R23] ;  /* 0x0000000017b4783b */ /* 0x000fea0000000200 */
[----:B------:R-:W3:Y:S01]  /*6650*/  SHFL.IDX PT, R3, R3, 0x1, 0x181f ;  /* 0x00381f0003037f89 */ /* 0x000ee200000e0000 */
[----:B-1----:R-:W-:Y:S04]  /*6660*/  IADD3 R12, P0, R0, R20, RZ ;  /* 0x00000014000c7210 */ /* 0x002fe80007f1e0ff */
[----:B------:R-:W1:Y:S01]  /*6670*/  SHFL.IDX PT, R28, R28, 0x1, 0x181f ;  /* 0x00381f001c1c7f89 */ /* 0x000e6200000e0000 */
[----:B----4-:R-:W-:Y:S04]  /*6680*/  IADD3.X R13, R2, R42, RZ, P0, !PT ;  /* 0x0000002a020d7210 */ /* 0x010fe800007fe4ff */
[----:B------:R-:W-:Y:S05]  /*6690*/  LDSM.16.M88.4 R188, [R21] ;  /* 0x0000000015bc783b */ /* 0x000fea0000000200 */
[----:B------:R4:W1:Y:S01]  /*66a0*/  LDSM.16.M88.4 R176, [R5] ;  /* 0x0000000005b0783b */ /* 0x0008620000000200 */
[----:B------:R-:W-:Y:S04]  /*66b0*/  IADD3 R14, P0, R0, R41, RZ ;  /* 0x00000029000e7210 */ /* 0x000fe80007f1e0ff */
[----:B------:R-:W-:Y:S01]  /*66c0*/  IADD3.X R15, R2, R40, RZ, P0, !PT ;  /* 0x00000028020f7210 */ /* 0x000fe200007fe4ff */
[----:B------:R-:W-:Y:S01]  /*66d0*/  @!PT LDS RZ, [RZ] ;  /* 0x00000000fffff984 */ /* 0x000fe20000000800 */
[----:B------:R-:W-:Y:S01]  /*66e0*/  @!PT LDS RZ, [RZ] ;  /* 0x00000000fffff984 */ /* 0x000fe20000000800 */
[----:B------:R-:W-:Y:S01]  /*66f0*/  @!PT LDS RZ, [RZ] ;  /* 0x00000000fffff984 */ /* 0x000fe20000000800 */
[----:B------:R1:W-:Y:S01]  /*6700*/  LDGSTS.E.BYPASS.LTC128B.128 [R29], [R12.64], !P5 ;  /* 0x000000000c1d7fae */ /* 0x0003e2000e901d4c */
[----:B--2---:R-:W-:Y:S01]  /*6710*/  IADD3 R22, P0, R0, R39, RZ ;  /* 0x0000002700167210 */ /* 0x004fe20007f1e0ff */
[C---:B----4-:R-:W-:Y:S03]  /*6720*/  HMMA.16816.F32 R4, R168.reuse, R8, RZ ;  /* 0x00000008a804723c */ /* 0x050fe600000018ff */
[----:B------:R2:W-:Y:S01]  /*6730*/  LDGSTS.E.BYPASS.LTC128B.128 [R132+0x2100], [R14.64], !P4 ;  /* 0x021000000e847fae */ /* 0x0005e2000e101d4c */
[----:B------:R-:W-:Y:S04]  /*6740*/  IADD3.X R23, R2, R38, RZ, P0, !PT ;  /* 0x0000002602177210 */ /* 0x000fe800007fe4ff */
[C---:B------:R-:W-:Y:S01]  /*6750*/  HMMA.16816.F32 R8, R168.reuse, R10, RZ ;  /* 0x0000000aa808723c */ /* 0x040fe200000018ff */
[----:B------:R4:W-:Y:S03]  /*6760*/  LDGSTS.E.BYPASS.LTC128B.128 [R132+0x4100], [R22.64], !P3 ;  /* 0x0410000016847fae */ /* 0x0009e6000d901d4c */
[----:B------:R-:W-:Y:S04]  /*6770*/  IADD3 R30, P0, R0, R37, RZ ;  /* 0x00000025001e7210 */ /* 0x000fe80007f1e0ff */
[----:B------:R-:W-:Y:S04]  /*6780*/  IADD3.X R31, R2, R36, RZ, P0, !PT ;  /* 0x00000024021f7210 */ /* 0x000fe800007fe4ff */
[C---:B---3--:R-:W-:Y:S01]  /*6790*/  IADD3 R20, P0, R3.reuse, R20, RZ ;  /* 0x0000001403147210 */ /* 0x048fe20007f1e0ff */
[----:B------:R3:W-:Y:S03]  /*67a0*/  LDGSTS.E.BYPASS.LTC128B.128 [R132+0x6100], [R30.64], !P2 ;  /* 0x061000001e847fae */ /* 0x0007e6000d101d4c */
[C---:B-1----:R-:W-:Y:S02]  /*67b0*/  IADD3.X R21, R28.reuse, R42, RZ, P0, !PT ;  /* 0x0000002a1c157210 */ /* 0x042fe400007fe4ff */
[----:B------:R1:W5:Y:S01]  /*67c0*/  LDL.LU R42, [R1+0xa0] ;  /* 0x0000a000012a7983 */ /* 0x0003620000300800 */
[C---:B--2---:R-:W-:Y:S04]  /*67d0*/  HMMA.16816.F32 R12, R168.reuse, R16, RZ ;  /* 0x00000010a80c723c */ /* 0x044fe800000018ff */
[----:B------:R2:W-:Y:S04]  /*67e0*/  LDGSTS.E.BYPASS.LTC128B.128 [R29+0x1000], [R20.64], !P5 ;  /* 0x01000000141d7fae */ /* 0x0005e8000e901d4c */
[C---:B------:R-:W-:Y:S01]  /*67f0*/  HMMA.16816.F32 R16, R168.reuse, R18, RZ ;  /* 0x00000012a810723c */ /* 0x040fe200000018ff */
[C---:B----4-:R-:W-:Y:S02]  /*6800*/  IADD3 R22, P0, R3.reuse, R41, RZ ;  /* 0x0000002903167210 */ /* 0x050fe40007f1e0ff */
[----:B------:R1:W5:Y:S02]  /*6810*/  LDL.LU R41, [R1+0x9c] ;  /* 0x00009c0001297983 */ /* 0x0003640000300800 */
[C---:B------:R-:W-:Y:S03]  /*6820*/  IADD3.X R23, R28.reuse, R40, RZ, P0, !PT ;  /* 0x000000281c177210 */ /* 0x040fe600007fe4ff */
[----:B------:R1:W5:Y:S05]  /*6830*/  LDL.LU R40, [R1+0x98] ;  /* 0x0000980001287983 */ /* 0x00036a0000300800 */
[----:B------:R4:W-:Y:S01]  /*6840*/  LDGSTS.E.BYPASS.LTC128B.128 [R29+0x3000], [R22.64], !P4 ;  /* 0x03000000161d7fae */ /* 0x0009e2000e101d4c */
[C---:B--2---:R-:W-:Y:S04]  /*6850*/  IADD3 R20, P0, R3.reuse, R39, RZ ;  /* 0x0000002703147210 */ /* 0x044fe80007f1e0ff */
[----:B------:R1:W5:Y:S01]  /*6860*/  LDL.LU R39, [R1+0x94] ;  /* 0x0000940001277983 */ /* 0x0003620000300800 */
[C---:B------:R-:W-:Y:S02]  /*6870*/  IADD3.X R21, R28.reuse, R38, RZ, P0, !PT ;  /* 0x000000261c157210 */ /* 0x040fe400007fe4ff */
[----:B------:R-:W-:Y:S02]  /*6880*/  IADD3 R2, P0, R3, R37, RZ ;  /* 0x0000002503027210 */ /* 0x000fe40007f1e0ff */
[----:B------:R-:W2:Y:S02]  /*6890*/  LDL R0, [R1] ;  /* 0x0000000001007983 */ /* 0x000ea40000100800 */
[----:B------:R-:W-:Y:S03]  /*68a0*/  IADD3.X R3, R28, R36, RZ, P0, !PT ;  /* 0x000000241c037210 */ /* 0x000fe600007fe4ff */
[----:B------:R4:W-:Y:S01]  /*68b0*/  LDGSTS.E.BYPASS.LTC128B.128 [R29+0x5000], [R20.64], !P3 ;  /* 0x05000000141d7fae */ /* 0x0009e2000d901d4c */
[----:B------:R-:W-:Y:S04]  /*68c0*/  PLOP3.LUT P0, PT, PT, PT, UP0, 0x80, 0x0 ;  /* 0x000000000000781c */ /* 0x000fe80003f0f008 */
[----:B------:R1:W-:Y:S05]  /*68d0*/  LDGSTS.E.BYPASS.LTC128B.128 [R29+0x7000], [R2.64], !P2 ;  /* 0x07000000021d7fae */ /* 0x0003ea000d101d4c */
[----:B------:R-:W0:Y:S05]  /*68e0*/  LDGDEPBAR ;  /* 0x00000000000079af */ /* 0x000e2a0000000000 */
[----:B------:R2:W5:Y:S05]  /*68f0*/  LDL.LU R38, [R1+0x90] ;  /* 0x0000900001267983 */ /* 0x00056a0000300800 */
[----:B------:R2:W5:Y:S05]  /*6900*/  LDL.LU R37, [R1+0x8c] ;  /* 0x00008c0001257983 */ /* 0x00056a0000300800 */
[----:B------:R2:W5:Y:S01]  /*6910*/  LDL.LU R36, [R1+0x88] ;  /* 0x0000880001247983 */ /* 0x0005620000300800 */
[C---:B----4-:R-:W-:Y:S04]  /*6920*/  HMMA.16816.F32 R20, R168.reuse, R24, RZ ;  /* 0x00000018a814723c */ /* 0x050fe800000018ff */
[----:B-1----:R-:W4:Y:S04]  /*6930*/  LDL R3, [R1+0x28] ;  /* 0x0000280001037983 */ /* 0x002f280000100800 */
[C---:B------:R-:W-:Y:S01]  /*6940*/  HMMA.16816.F32 R24, R168.reuse, R26, RZ ;  /* 0x0000001aa818723c */ /* 0x040fe200000018ff */
[----:B------:R-:W4:Y:S07]  /*6950*/  LDL R2, [R1+0x2c] ;  /* 0x00002c0001027983 */ /* 0x000f2e0000100800 */
[C---:B---3--:R-:W-:Y:S08]  /*6960*/  HMMA.16816.F32 R28, R168.reuse, R32, RZ ;  /* 0x00000020a81c723c */ /* 0x048ff000000018ff */
        /* <DEDUP_REMOVED lines=8> */
[----:B------:R-:W3:Y:S05]  /*69f0*/  LDL R188, [R1+0x34] ;  /* 0x0000340001bc7983 */ /* 0x000eea0000100800 */
[----:B------:R-:W3:Y:S02]  /*6a00*/  LDL R189, [R1+0x30] ;  /* 0x0000300001bd7983 */ /* 0x000ee40000100800 */
[----:B------:R-:W-:Y:S03]  /*6a10*/  HMMA.16816.F32 R32, R172, R190, R32 ;  /* 0x000000beac20723c */ /* 0x000fe60000001820 */
[----:B--2---:R-:W1:Y:S05]  /*6a20*/  LDSM.16.M88.4 R176, [R0+0x10100] ;  /* 0x0101000000b0783b */ /* 0x004e6a0000000200 */
[----:B------:R-:W2:Y:S05]  /*6a30*/  LDSM.16.M88.4 R180, [R0+0x10900] ;  /* 0x0109000000b4783b */ /* 0x000eaa0000000200 */
[----:B------:R-:W-:Y:S01]  /*6a40*/  LDSM.16.M88.4 R184, [R0+0x11900] ;  /* 0x0119000000b8783b */ /* 0x000fe20000000200 */
[C---:B-1----:R-:W-:Y:S08]  /*6a50*/  HMMA.16816.F32 R4, R192.reuse, R176, R4 ;  /* 0x000000b0c004723c */ /* 0x042ff00000001804 */
[C---:B------:R-:W-:Y:S01]  /*6a60*/  HMMA.16816.F32 R8, R192.reuse, R178, R8 ;  /* 0x000000b2c008723c */ /* 0x040fe20000001808 */
[----:B------:R-:W1:Y:S07]  /*6a70*/  LDSM.16.M88.4 R176, [R0+0x11100] ;  /* 0x0111000000b0783b */ /* 0x000e6e0000000200 */
[C---:B--2---:R-:W-:Y:S08]  /*6a80*/  HMMA.16816.F32 R12, R192.reuse, R180, R12 ;  /* 0x000000b4c00c723c */ /* 0x044ff0000000180c */
[C---:B------:R-:W-:Y:S01]  /*6a90*/  HMMA.16816.F32 R16, R192.reuse, R182, R16 ;  /* 0x000000b6c010723c */ /* 0x040fe20000001810 */
[----:B------:R-:W2:Y:S07]  /*6aa0*/  LDSM.16.M88.4 R180, [R250] ;  /* 0x00000000fab4783b */ /* 0x000eae0000000200 */
[C---:B-1----:R-:W-:Y:S08]  /*6ab0*/  HMMA.16816.F32 R20, R192.reuse, R176, R20 ;  /* 0x000000b0c014723c */ /* 0x042ff00000001814 */
[C---:B------:R-:W-:Y:S01]  /*6ac0*/  HMMA.16816.F32 R24, R192.reuse, R178, R24 ;  /* 0x000000b2c018723c */ /* 0x040fe20000001818 */
[----:B------:R-:W1:Y:S07]  /*6ad0*/  LDSM.16.M88.4 R176, [R250+0x800] ;  /* 0x00080000fab0783b */ /* 0x000e6e0000000200 */
[C---:B------:R-:W-:Y:S08]  /*6ae0*/  HMMA.16816.F32 R28, R192.reuse, R184, R28 ;  /* 0x000000b8c01c723c */ /* 0x040ff0000000181c */
[----:B------:R-:W-:Y:S01]  /*6af0*/  HMMA.16816.F32 R32, R192, R186, R32 ;  /* 0x000000bac020723c */ /* 0x000fe20000001820 */
        /* <DEDUP_REMOVED lines=8> */
[C---:B------:R-:W-:Y:S01]  /*6b80*/  HMMA.16816.F32 R24, R196.reuse, R186, R24 ;  /* 0x000000bac418723c */ /* 0x040fe20000001818 */
[----:B------:R-:W3:Y:S07]  /*6b90*/  LDSM.16.M88.4 R184, [R135+0x12900] ;  /* 0x0129000087b8783b */ /* 0x000eee0000000200 */
[C---:B--2---:R-:W-:Y:S08]  /*6ba0*/  HMMA.16816.F32 R28, R196.reuse, R180, R28 ;  /* 0x000000b4c41c723c */ /* 0x044ff0000000181c */
[----:B------:R-:W-:Y:S01]  /*6bb0*/  HMMA.16816.F32 R32, R196, R182, R32 ;  /* 0x000000b6c420723c */ /* 0x000fe20000001820 */
[----:B------:R-:W2:Y:S07]  /*6bc0*/  LDSM.16.M88.4 R180, [R135+0x13100] ;  /* 0x0131000087b4783b */ /* 0x000eae0000000200 */
[C---:B-1----:R-:W-:Y:S08]  /*6bd0*/  HMMA.16816.F32 R4, R200.reuse, R176, R4 ;  /* 0x000000b0c804723c */ /* 0x042ff00000001804 */
[C---:B------:R-:W-:Y:S01]  /*6be0*/  HMMA.16816.F32 R8, R200.reuse, R178, R8 ;  /* 0x000000b2c808723c */ /* 0x040fe20000001808 */
[----:B------:R-:W1:Y:S07]  /*6bf0*/  LDSM.16.M88.4 R176, [R135+0x13900] ;  /* 0x0139000087b0783b */ /* 0x000e6e0000000200 */
[C---:B---3--:R-:W-:Y:S08]  /*6c00*/  HMMA.16816.F32 R12, R200.reuse, R184, R12 ;  /* 0x000000b8c80c723c */ /* 0x048ff0000000180c */
[C---:B------:R-:W-:Y:S01]  /*6c10*/  HMMA.16816.F32 R16, R200.reuse, R186, R16 ;  /* 0x000000bac810723c */ /* 0x040fe20000001810 */
[----:B------:R3:W4:Y:S07]  /*6c20*/  LDSM.16.M88.4 R184, [R188] ;  /* 0x00000000bcb8783b */ /* 0x00072e0000000200 */
[C---:B--2---:R-:W-:Y:S08]  /*6c30*/  HMMA.16816.F32 R20, R200.reuse, R180, R20 ;  /* 0x000000b4c814723c */ /* 0x044ff00000001814 */
[C---:B------:R-:W-:Y:S01]  /*6c40*/  HMMA.16816.F32 R24, R200.reuse, R182, R24 ;  /* 0x000000b6c818723c */ /* 0x040fe20000001818 */
[----:B------:R2:W4:Y:S05]  /*6c50*/  LDSM.16.M88.4 R180, [R189] ;  /* 0x00000000bdb4783b */ /* 0x00052a0000000200 */
[----:B---3--:R-:W3:Y:S02]  /*6c60*/  LDL R188, [R1+0x20] ;  /* 0x0000200001bc7983 */ /* 0x008ee40000100800 */
[C---:B-1----:R-:W-:Y:S08]  /*6c70*/  HMMA.16816.F32 R28, R200.reuse, R176, R28 ;  /* 0x000000b0c81c723c */ /* 0x042ff0000000181c */
[----:B------:R-:W-:Y:S01]  /*6c80*/  HMMA.16816.F32 R32, R200, R178, R32 ;  /* 0x000000b2c820723c */ /* 0x000fe20000001820 */
[----:B----4-:R1:W4:Y:S05]  /*6c90*/  LDSM.16.M88.4 R176, [R2] ;  /* 0x0000000002b0783b */ /* 0x01032a0000000200 */
[----:B--2---:R-:W2:Y:S02]  /*6ca0*/  LDL R189, [R1+0x24] ;  /* 0x0000240001bd7983 */ /* 0x004ea40000100800 */
[C---:B------:R-:W-:Y:S08]  /*6cb0*/  HMMA.16816.F32 R4, R204.reuse, R184, R4 ;  /* 0x000000b8cc04723c */ /* 0x040ff00000001804 */
[C---:B------:R-:W-:Y:S01]  /*6cc0*/  HMMA.16816.F32 R8, R204.reuse, R186, R8 ;  /* 0x000000bacc08723c */ /* 0x040fe20000001808 */
[----:B------:R4:W4:Y:S07]  /*6cd0*/  LDSM.16.M88.4 R184, [R3] ;  /* 0x0000000003b8783b */ /* 0x00092e0000000200 */
[C---:B------:R-:W-:Y:S01]  /*6ce0*/  HMMA.16816.F32 R12, R204.reuse, R180, R12 ;  /* 0x000000b4cc0c723c */ /* 0x040fe2000000180c */
[----:B-1----:R-:W2:Y:S07]  /*6cf0*/  LDL R2, [R1+0x18] ;  /* 0x0000180001027983 */ /* 0x002eae0000100800 */
[C---:B------:R-:W-:Y:S01]  /*6d00*/  HMMA.16816.F32 R16, R204.reuse, R182, R16 ;  /* 0x000000b6cc10723c */ /* 0x040fe20000001810 */
[----:B------:R-:W1:Y:S05]  /*6d10*/  LDSM.16.M88.4 R180, [R0+0x12100] ;  /* 0x0121000000b4783b */ /* 0x000e6a0000000200 */
[----:B----4-:R-:W4:Y:S02]  /*6d20*/  LDL R3, [R1+0x1c] ;  /* 0x00001c0001037983 */ /* 0x010f240000100800 */
        /* <DEDUP_REMOVED lines=39> */
[----:B---3--:R1:W-:Y:S05]  /*6fa0*/  LDSM.16.M88.4 R176, [R188] ;  /* 0x00000000bcb0783b */ /* 0x0083ea0000000200 */
[----:B--2---:R2:W2:Y:S05]  /*6fb0*/  LDSM.16.M88.4 R180, [R189] ;  /* 0x00000000bdb4783b */ /* 0x0044aa0000000200 */
[----:B-1----:R-:W3:Y:S05]  /*6fc0*/  LDL R188, [R1+0x10] ;  /* 0x0000100001bc7983 */ /* 0x002eea0000100800 */
[----:B--2---:R-:W2:Y:S05]  /*6fd0*/  LDL R189, [R1+0x14] ;  /* 0x0000140001bd7983 */ /* 0x004eaa0000100800 */
[----:B----4-:R1:W4:Y:S01]  /*6fe0*/  LDSM.16.M88.4 R184, [R3] ;  /* 0x0000000003b8783b */ /* 0x0103220000000200 */
        /* <DEDUP_REMOVED lines=47> */
[----:B---3--:R-:W-:Y:S05]  /*72e0*/  LDSM.16.M88.4 R184, [R188] ;  /* 0x00000000bcb8783b */ /* 0x008fea0000000200 */
[----:B--2---:R-:W1:Y:S05]  /*72f0*/  LDSM.16.M88.4 R176, [R189] ;  /* 0x00000000bdb0783b */ /* 0x004e6a0000000200 */
[----:B------:R-:W2:Y:S01]  /*7300*/  LDSM.16.M88.4 R180, [R3] ;  /* 0x0000000003b4783b */ /* 0x000ea20000000200 */
[C---:B-1----:R-:W-:Y:S08]  /*7310*/  HMMA.16816.F32 R4, R236.reuse, R176, R4 ;  /* 0x000000b0ec04723c */ /* 0x042ff00000001804 */
[C---:B------:R-:W-:Y:S01]  /*7320*/  HMMA.16816.F32 R8, R236.reuse, R178, R8 ;  /* 0x000000b2ec08723c */ /* 0x040fe20000001808 */
[----:B----4-:R-:W1:Y:S07]  /*7330*/  LDSM.16.M88.4 R176, [R2] ;  /* 0x0000000002b0783b */ /* 0x010e6e0000000200 */
        /* <DEDUP_REMOVED lines=30> */
[----:B------:R-:W-:Y:S01]  /*7520*/  MUFU.TANH R183, R4 ;  /* 0x0000000400b77308 */ /* 0x000fe20000002400 */
        /* <DEDUP_REMOVED lines=8> */
[----:B-1----:R1:W-:Y:S01]  /*75b0*/  STL [R1+0x48], R0 ;  /* 0x0000480001007387 */ /* 0x0023e20000100800 */
[----:B------:R-:W-:Y:S02]  /*75c0*/  FMUL.FTZ R16, R16, c[0x0][0x320] ;  /* 0x0000c80010107a20 */ /* 0x000fe40000410000 */
[----:B------:R-:W-:Y:S02]  /*75d0*/  FMUL.FTZ R17, R17, c[0x0][0x320] ;  /* 0x0000c80011117a20 */ /* 0x000fe40000410000 */
[----:B------:R-:W-:Y:S01]  /*75e0*/  FMUL.FTZ R18, R18, c[0x0][0x320] ;  /* 0x0000c80012127a20 */ /* 0x000fe20000410000 */
[----:B------:R2:W-:Y:S01]  /*75f0*/  MUFU.TANH R191, R6 ;  /* 0x0000000600bf7308 */ /* 0x0005e20000002400 */
[----:B------:R-:W-:Y:S09]  /*7600*/  FMUL.FTZ R19, R19, c[0x0][0x320] ;  /* 0x0000c80013137a20 */ /* 0x000ff20000410000 */
[----:B------:R-:W-:Y:S10]  /*7610*/  MUFU.TANH R184, R8 ;  /* 0x0000000800b87308 */ /* 0x000ff40000002400 */
[----:B------:R-:W-:Y:S01]  /*7620*/  MUFU.TANH R182, R9 ;  /* 0x0000000900b67308 */ /* 0x000fe20000002400 */
[----:B--2---:R-:W2:Y:S09]  /*7630*/  LDSM.16.M88.4 R4, [R250+0x7000] ;  /* 0x00700000fa04783b */ /* 0x004eb20000000200 */
[----:B-1----:R-:W1:Y:S10]  /*7640*/  MUFU.TANH R0, R10 ;  /* 0x0000000a00007308 */ /* 0x002e740000002400 */
[----:B------:R3:W4:Y:S10]  /*7650*/  MUFU.TANH R190, R11 ;  /* 0x0000000b00be7308 */ /* 0x0007340000002400 */
[----:B------:R-:W4:Y:S01]  /*7660*/  MUFU.TANH R181, R12 ;  /* 0x0000000c00b57308 */ /* 0x000f220000002400 */
[----:B-1----:R-:W-:Y:S09]  /*7670*/  STL [R1+0x44], R0 ;  /* 0x0000440001007387 */ /* 0x002ff20000100800 */
[----:B------:R-:W1:Y:S01]  /*7680*/  MUFU.TANH R180, R13 ;  /* 0x0000000d00b47308 */ /* 0x000e620000002400 */
[----:B---3--:R-:W3:Y:S01]  /*7690*/  LDSM.16.M88.4 R8, [R250+0x7800] ;  /* 0x00780000fa08783b */ /* 0x008ee20000000200 */
[----:B------:R-:W-:Y:S08]  /*76a0*/  DEPBAR.LE SB0, 0x0 ;  /* 0x000080000000791a */ /* 0x000ff00000000000 */
[----:B------:R-:W1:Y:S01]  /*76b0*/  MUFU.TANH R189, R14 ;  /* 0x0000000e00bd7308 */ /* 0x000e620000002400 */
[----:B------:R-:W-:Y:S01]  /*76c0*/  BAR.SYNC.DEFER_BLOCKING 0x0 ;  /* 0x0000000000007b1d */ /* 0x000fe20000010000 */
[C---:B--2---:R-:W-:Y:S08]  /*76d0*/  HMMA.16816.F32 R20, R244.reuse, R4, R20 ;  /* 0x00000004f414723c */ /* 0x044ff00000001814 */
[----:B------:R-:W2:Y:S01]  /*76e0*/  MUFU.TANH R188, R15 ;  /* 0x0000000f00bc7308 */ /* 0x000ea20000002400 */
[C---:B------:R-:W-:Y:S09]  /*76f0*/  HMMA.16816.F32 R24, R244.reuse, R6, R24 ;  /* 0x00000006f418723c */ /* 0x040ff20000001818 */
[----:B------:R1:W1:Y:S06]  /*7700*/  MUFU.TANH R178, R16 ;  /* 0x0000001000b27308 */ /* 0x00026c0000002400 */
[----:B------:R-:W-:Y:S02]  /*7710*/  FMUL.FTZ R20, R20, c[0x0][0x320] ;  /* 0x0000c80014147a20 */ /* 0x000fe40000410000 */
[----:B------:R-:W-:Y:S02]  /*7720*/  FMUL.FTZ R22, R22, c[0x0][0x320] ;  /* 0x0000c80016167a20 */ /* 0x000fe40000410000 */
[----:B------:R2:W2:Y:S01]  /*7730*/  MUFU.TANH R177, R17 ;  /* 0x0000001100b17308 */ /* 0x0004a20000002400 */
[----:B------:R-:W-:Y:S01]  /*7740*/  FMUL.FTZ R23, R23, c[0x0][0x320] ;  /* 0x0000c80017177a20 */ /* 0x000fe20000410000 */
[C---:B---3--:R-:W-:Y:S08]  /*7750*/  HMMA.16816.F32 R28, R244.reuse, R8, R28 ;  /* 0x00000008f41c723c */ /* 0x048ff0000000181c */
[----:B------:R3:W3:Y:S01]  /*7760*/  MUFU.TANH R187, R18 ;  /* 0x0000001200bb7308 */ /* 0x0006e20000002400 */
[----:B------:R-:W-:Y:S03]  /*7770*/  HMMA.16816.F32 R32, R244, R10, R32 ;  /* 0x0000000af420723c */ /* 0x000fe60000001820 */
[----:B-1----:R-:W-:Y:S06]  /*7780*/  FMUL.FTZ R16, R25, c[0x0][0x320] ;  /* 0x0000c80019107a20 */ /* 0x002fec0000410000 */
[----:B------:R1:W1:Y:S06]  /*7790*/  MUFU.TANH R186, R19 ;  /* 0x0000001300ba7308 */ /* 0x00026c0000002400 */
[----:B------:R-:W-:Y:S04]  /*77a0*/  FMUL.FTZ R15, R28, c[0x0][0x320] ;  /* 0x0000c8001c0f7a20 */ /* 0x000fe80000410000 */
[----:B------:R4:W4:Y:S01]  /*77b0*/  MUFU.TANH R176, R20 ;  /* 0x0000001400b07308 */ /* 0x0009220000002400 */
[----:B------:R-:W-:Y:S02]  /*77c0*/  FMUL.FTZ R14, R29, c[0x0][0x320] ;  /* 0x0000c8001d0e7a20 */ /* 0x000fe40000410000 */
[----:B--2---:R-:W-:Y:S02]  /*77d0*/  FMUL.FTZ R17, R31, c[0x0][0x320] ;  /* 0x0000c8001f117a20 */ /* 0x004fe40000410000 */
[----:B---3--:R-:W-:Y:S02]  /*77e0*/  FMUL.FTZ R18, R24, c[0x0][0x320] ;  /* 0x0000c80018127a20 */ /* 0x008fe40000410000 */
[----:B------:R-:W-:Y:S02]  /*77f0*/  FMUL.FTZ R13, R32, c[0x0][0x320] ;  /* 0x0000c800200d7a20 */ /* 0x000fe40000410000 */
[----:B------:R-:W-:Y:S01]  /*7800*/  FMUL.FTZ R12, R33, c[0x0][0x320] ;  /* 0x0000c800210c7a20 */ /* 0x000fe20000410000 */
[----:B------:R2:W3:Y:S01]  /*7810*/  MUFU.TANH R179, R22 ;  /* 0x0000001600b37308 */ /* 0x0004e20000002400 */
[----:B------:R-:W-:Y:S02]  /*7820*/  FMUL.FTZ R4, R34, c[0x0][0x320] ;  /* 0x0000c80022047a20 */ /* 0x000fe40000410000 */
[----:B------:R-:W-:Y:S02]  /*7830*/  FMUL.FTZ R0, R35, c[0x0][0x320] ;  /* 0x0000c80023007a20 */ /* 0x000fe40000410000 */
[----:B-1----:R-:W-:Y:S05]  /*7840*/  FMUL.FTZ R19, R30, c[0x0][0x320] ;  /* 0x0000c8001e137a20 */ /* 0x002fea0000410000 */
[----:B------:R-:W1:Y:S01]  /*7850*/  MUFU.TANH R23, R23 ;  /* 0x0000001700177308 */ /* 0x000e620000002400 */
[----:B----4-:R-:W-:Y:S02]  /*7860*/  FMUL.FTZ R20, R21, c[0x0][0x320] ;  /* 0x0000c80015147a20 */ /* 0x010fe40000410000 */
[----:B------:R-:W-:Y:S07]  /*7870*/  FMUL.FTZ R21, R27, c[0x0][0x320] ;  /* 0x0000c8001b157a20 */ /* 0x000fee0000410000 */
[----:B------:R-:W4:Y:S01]  /*7880*/  MUFU.TANH R20, R20 ;  /* 0x0000001400147308 */ /* 0x000f220000002400 */
[----:B--2---:R-:W-:Y:S09]  /*7890*/  FMUL.FTZ R22, R26, c[0x0][0x320] ;  /* 0x0000c8001a167a20 */ /* 0x004ff20000410000 */
[----:B------:R-:W2:Y:S10]  /*78a0*/  MUFU.TANH R18, R18 ;  /* 0x0000001200127308 */ /* 0x000eb40000002400 */
        /* <DEDUP_REMOVED lines=11> */
[----:B-12345:R-:W-:-:S05]  /*7960*/  @P0 BRA `(.L_x_29) ;  /* 0xffffe5a000000947 */ /* 0x03efca000383ffff */
.L_x_28:
[----:B----4-:R-:W2:Y:S01]  /*7970*/  LDL.LU R8, [R1+0x5c] ;  /* 0x00005c0001087983 */ /* 0x010ea20000300800 */
[----:B------:R-:W-:Y:S02]  /*7980*/  FMNMX.FTZ R0, R183, R133, !PT ;  /* 0x00000085b7007209 */ /* 0x000fe40007810000 */
[----:B------:R-:W-:Y:S01]  /*7990*/  ISETP.LT.AND P0, PT, RZ, UR6, PT ;  /* 0x00000006ff007c0c */ /* 0x000fe2000bf01270 */
[----:B------:R-:W3:Y:S01]  /*79a0*/  LDL.LU R24, [R1+0x48] ;  /* 0x0000480001187983 */ /* 0x000ee20000300800 */
[----:B------:R-:W-:Y:S01]  /*79b0*/  FMNMX.FTZ R0, R185, R0, !PT ;  /* 0x00000000b9007209 */ /* 0x000fe20007810000 */
[----:B------:R-:W-:Y:S02]  /*79c0*/  UIADD3 UR6, UR6, -0x1, URZ ;  /* 0xffffffff06067890 */ /* 0x000fe4000fffe03f */
[----:B------:R-:W4:Y:S01]  /*79d0*/  LDL.LU R10, [R1+0x44] ;  /* 0x00004400010a7983 */ /* 0x000f220000300800 */
[----:B------:R-:W-:Y:S03]  /*79e0*/  FMNMX.FTZ R0, R184, R0, !PT ;  /* 0x00000000b8007209 */ /* 0x000fe60007810000 */
        /* <DEDUP_REMOVED lines=19> */
[C---:B------:R-:W-:Y:S02]  /*7b20*/  FMUL.FTZ R2, R132.reuse, c[0x0][0x2d0] ;  /* 0x0000b40084027a20 */ /* 0x040fe40000410000 */
[----:B------:R-:W-:Y:S02]  /*7b30*/  FADD.FTZ R0, -R132, R133 ;  /* 0x0000008584007221 */ /* 0x000fe40000010100 */
[--C-:B------:R-:W-:Y:S02]  /*7b40*/  FFMA.FTZ R183, R183, c[0x0][0x2d0], -R2.reuse ;  /* 0x0000b400b7b77a23 */ /* 0x100fe40000010802 */
        /* <DEDUP_REMOVED lines=18> */
[----:B------:R-:W-:Y:S02]  /*7c70*/  FFMA.FTZ R11, R18, c[0x0][0x2d0], -R2 ;  /* 0x0000b400120b7a23 */ /* 0x000fe40000010802 */
[C---:B-1----:R-:W-:Y:S02]  /*7c80*/  FMUL.FTZ R32, R6.reuse, R136 ;  /* 0x0000008806207220 */ /* 0x042fe40000410000 */
[C---:B------:R-:W-:Y:S01]  /*7c90*/  FMUL.FTZ R33, R6.reuse, R137 ;  /* 0x0000008906217220 */ /* 0x040fe20000410000 */
[----:B------:R-:W1:Y:S01]  /*7ca0*/  MUFU.EX2 R7, R7 ;  /* 0x0000000700077308 */ /* 0x000e620000000800 */
[C---:B------:R-:W-:Y:S01]  /*7cb0*/  FMUL.FTZ R12, R6.reuse, R156 ;  /* 0x0000009c060c7220 */ /* 0x040fe20000410000 */
[----:B------:R-:W-:Y:S01]  /*7cc0*/  MOV R156, R25 ;  /* 0x00000019009c7202 */ /* 0x000fe20000000f00 */
[C---:B------:R-:W-:Y:S02]  /*7cd0*/  FMUL.FTZ R25, R6.reuse, R145 ;  /* 0x0000009106197220 */ /* 0x040fe40000410000 */
[C---:B------:R-:W-:Y:S01]  /*7ce0*/  FMUL.FTZ R13, R6.reuse, R157 ;  /* 0x0000009d060d7220 */ /* 0x040fe20000410000 */
[----:B------:R-:W-:Y:S01]  /*7cf0*/  MOV R157, R28 ;  /* 0x0000001c009d7202 */ /* 0x000fe20000000f00 */
[C---:B------:R-:W-:Y:S02]  /*7d00*/  FMUL.FTZ R28, R6.reuse, R140 ;  /* 0x0000008c061c7220 */ /* 0x040fe40000410000 */
[C---:B------:R-:W-:Y:S01]  /*7d10*/  FMUL.FTZ R16, R6.reuse, R152 ;  /* 0x0000009806107220 */ /* 0x040fe20000410000 */
[----:B------:R-:W1:Y:S01]  /*7d20*/  MUFU.EX2 R178, R182 ;  /* 0x000000b600b27308 */ /* 0x000e620000000800 */
[C---:B------:R-:W-:Y:S01]  /*7d30*/  FMUL.FTZ R20, R6.reuse, R148 ;  /* 0x0000009406147220 */ /* 0x040fe20000410000 */
[----:B------:R-:W-:Y:S01]  /*7d40*/  MOV R148, R11 ;  /* 0x0000000b00947202 */ /* 0x000fe20000000f00 */
        /* <DEDUP_REMOVED lines=50> */
[C---:B------:R-:W-:Y:S03]  /*8070*/  F2FP.PACK_AB R176, R5.reuse, R176 ;  /* 0x000000b005b0723e */ /* 0x040fe600000000ff */
[----:B------:R-:W-:Y:S04]  /*8080*/  FADD.FTZ R0, R5, R0 ;  /* 0x0000000005007221 */ /* 0x000fe80000010000 */
[----:B-1----:R-:W-:Y:S04]  /*8090*/  FADD.FTZ R0, R7, R0 ;  /* 0x0000000007007221 */ /* 0x002fe80000010000 */
[C---:B------:R-:W-:Y:S01]  /*80a0*/  FADD.FTZ R182, R178.reuse, R0 ;  /* 0x00000000b2b67221 */ /* 0x040fe20000010000 */
[----:B------:R-:W-:Y:S02]  /*80b0*/  FMNMX.FTZ R0, R191, R134, !PT ;  /* 0x00000086bf007209 */ /* 0x000fe40007810000 */
[----:B------:R-:W-:Y:S02]  /*80c0*/  F2FP.PACK_AB R178, R178, R7 ;  /* 0x00000007b2b2723e */ /* 0x000fe400000000ff */
[----:B---3--:R-:W-:Y:S04]  /*80d0*/  FMNMX.FTZ R0, R24, R0, !PT ;  /* 0x0000000018007209 */ /* 0x008fe80007810000 */
[----:B----4-:R-:W-:Y:S04]  /*80e0*/  FMNMX.FTZ R0, R10, R0, !PT ;  /* 0x000000000a007209 */ /* 0x010fe80007810000 */
        /* <DEDUP_REMOVED lines=31> */
[----:B------:R-:W5:Y:S01]  /*82e0*/  MUFU.EX2 R8, R8 ;  /* 0x0000000800087308 */ /* 0x000f620000000800 */
[--C-:B------:R-:W-:Y:S02]  /*82f0*/  FFMA.FTZ R19, R19, c[0x0][0x2d0], -R5.reuse ;  /* 0x0000b40013137a23 */ /* 0x100fe40000010805 */
[--C-:B------:R-:W-:Y:S02]  /*8300*/  FFMA.FTZ R18, R4, c[0x0][0x2d0], -R5.reuse ;  /* 0x0000b40004127a23 */ /* 0x100fe40000010805 */
[C---:B------:R-:W-:Y:S01]  /*8310*/  FMUL.FTZ R4, R6.reuse, R164 ;  /* 0x000000a406047220 */ /* 0x040fe20000410000 */
[----:B------:R-:W-:Y:S01]  /*8320*/  MOV R164, R15 ;  /* 0x0000000f00a47202 */ /* 0x000fe20000000f00 */
[C---:B------:R-:W-:Y:S01]  /*8330*/  FMUL.FTZ R17, R6.reuse, R153 ;  /* 0x0000009906117220 */ /* 0x040fe20000410000 */
[----:B------:R-:W-:Y:S01]  /*8340*/  MOV R153, R29 ;  /* 0x0000001d00997202 */ /* 0x000fe20000000f00 */
[----:B------:R-:W-:Y:S01]  /*8350*/  FMUL.FTZ R29, R6, R141 ;  /* 0x0000008d061d7220 */ /* 0x000fe20000410000 */
[----:B------:R-:W2:Y:S01]  /*8360*/  MUFU.EX2 R7, R7 ;  /* 0x0000000700077308 */ /* 0x000ea20000000800 */
[--C-:B------:R-:W-:Y:S02]  /*8370*/  FFMA.FTZ R189, R189, c[0x0][0x2d0], -R5.reuse ;  /* 0x0000b400bdbd7a23 */ /* 0x100fe40000010805 */
[--C-:B------:R-:W-:Y:S02]  /*8380*/  FFMA.FTZ R188, R188, c[0x0][0x2d0], -R5.reuse ;  /* 0x0000b400bcbc7a23 */ /* 0x100fe40000010805 */
[C---:B-1----:R-:W-:Y:S02]  /*8390*/  FMUL.FTZ R34, R0.reuse, R138 ;  /* 0x0000008a00227220 */ /* 0x042fe40000410000 */
[----:B------:R-:W-:Y:S02]  /*83a0*/  FMUL.FTZ R35, R0, R139 ;  /* 0x0000008b00237220 */ /* 0x000fe40000410000 */
[----:B------:R-:W1:Y:S01]  /*83b0*/  LDSM.16.MT88.4 R136, [R248+0x100] ;  /* 0x00010000f888783b */ /* 0x000e620000004200 */
[----:B------:R-:W3:Y:S01]  /*83c0*/  MUFU.EX2 R179, R133 ;  /* 0x0000008500b37308 */ /* 0x000ee20000000800 */
[--C-:B------:R-:W-:Y:S02]  /*83d0*/  FFMA.FTZ R187, R187, c[0x0][0x2d0], -R5.reuse ;  /* 0x0000b400bbbb7a23 */ /* 0x100fe40000010805 */
[--C-:B------:R-:W-:Y:S02]  /*83e0*/  FFMA.FTZ R186, R186, c[0x0][0x2d0], -R5.reuse ;  /* 0x0000b400baba7a23 */ /* 0x100fe40000010805 */
[----:B-----5:R-:W-:Y:S02]  /*83f0*/  FFMA.FTZ R3, R0, R9, R8 ;  /* 0x0000000900037223 */ /* 0x020fe40000010008 */
[C---:B------:R-:W-:Y:S01]  /*8400*/  FMUL.FTZ R9, R6.reuse, R161 ;  /* 0x000000a106097220 */ /* 0x040fe20000410000 */
[----:B------:R-:W-:Y:S01]  /*8410*/  MOV R161, R19 ;  /* 0x0000001300a17202 */ /* 0x000fe20000000f00 */
[----:B------:R-:W-:Y:S01]  /*8420*/  FFMA.FTZ R14, R21, c[0x0][0x2d0], -R5 ;  /* 0x0000b400150e7a23 */ /* 0x000fe20000010805 */
[----:B------:R-:W4:Y:S01]  /*8430*/  MUFU.EX2 R190, R190 ;  /* 0x000000be00be7308 */ /* 0x000f220000000800 */
[C---:B------:R-:W-:Y:S01]  /*8440*/  FMUL.FTZ R5, R6.reuse, R165 ;  /* 0x000000a506057220 */ /* 0x040fe20000410000 */
[----:B------:R-:W-:Y:S01]  /*8450*/  MOV R165, R18 ;  /* 0x0000001200a57202 */ /* 0x000fe20000000f00 */
[C---:B------:R-:W-:Y:S01]  /*8460*/  FMUL.FTZ R21, R6.reuse, R149 ;  /* 0x0000009506157220 */ /* 0x040fe20000410000 */
[C---:B--2---:R-:W-:Y:S01]  /*8470*/  F2FP.PACK_AB R177, R7.reuse, R8 ;  /* 0x0000000807b1723e */ /* 0x044fe200000000ff */
[----:B------:R-:W-:Y:S01]  /*8480*/  FADD.FTZ R3, R7, R3 ;  /* 0x0000000307037221 */ /* 0x000fe20000010000 */
[----:B------:R-:W-:Y:S01]  /*8490*/  MOV R149, R31 ;  /* 0x0000001f00957202 */ /* 0x000fe20000000f00 */
[C---:B------:R-:W-:Y:S01]  /*84a0*/  FMUL.FTZ R8, R6.reuse, R160 ;  /* 0x000000a006087220 */ /* 0x040fe20000410000 */
[----:B------:R-:W-:Y:S01]  /*84b0*/  MOV R160, R24 ;  /* 0x0000001800a07202 */ /* 0x000fe20000000f00 */
[----:B------:R-:W-:Y:S01]  /*84c0*/  FMUL.FTZ R24, R6, R144 ;  /* 0x0000009006187220 */ /* 0x000fe20000410000 */
[----:B------:R-:W-:Y:S01]  /*84d0*/  MUFU.EX2 R191, R191 ;  /* 0x000000bf00bf7308 */ /* 0x000fe20000000800 */
[C---:B------:R-:W-:Y:S01]  /*84e0*/  FMUL.FTZ R6, R0.reuse, R166 ;  /* 0x000000a600067220 */ /* 0x040fe20000410000 */
[----:B------:R-:W-:Y:S01]  /*84f0*/  MOV R166, R14 ;  /* 0x0000000e00a67202 */ /* 0x000fe20000000f00 */
[C---:B------:R-:W-:Y:S01]  /*8500*/  FMUL.FTZ R7, R0.reuse, R167 ;  /* 0x000000a700077220 */ /* 0x040fe20000410000 */
[----:B------:R-:W-:Y:S01]  /*8510*/  MOV R167, R10 ;  /* 0x0000000a00a77202 */ /* 0x000fe20000000f00 */
[----:B---3--:R-:W-:Y:S02]  /*8520*/  FADD.FTZ R152, R179, R3 ;  /* 0x00000003b3987221 */ /* 0x008fe40000010000 */
[C---:B------:R-:W-:Y:S01]  /*8530*/  FMUL.FTZ R10, R0.reuse, R162 ;  /* 0x000000a2000a7220 */ /* 0x040fe20000410000 */
[----:B------:R-:W-:Y:S01]  /*8540*/  MOV R162, R30 ;  /* 0x0000001e00a27202 */ /* 0x000fe20000000f00 */
[C---:B------:R-:W-:Y:S01]  /*8550*/  FMUL.FTZ R11, R0.reuse, R163 ;  /* 0x000000a3000b7220 */ /* 0x040fe20000410000 */
[----:B------:R-:W-:Y:S01]  /*8560*/  MOV R163, R27 ;  /* 0x0000001b00a37202 */ /* 0x000fe20000000f00 */
[C---:B------:R-:W-:Y:S01]  /*8570*/  FMUL.FTZ R14, R0.reuse, R158 ;  /* 0x0000009e000e7220 */ /* 0x040fe20000410000 */
[----:B------:R-:W-:Y:S01]  /*8580*/  MOV R158, R26 ;  /* 0x0000001a009e7202 */ /* 0x000fe20000000f00 */
[----:B------:R-:W-:Y:S01]  /*8590*/  FMUL.FTZ R15, R0, R159 ;  /* 0x0000009f000f7220 */ /* 0x000fe20000410000 */
[----:B----4-:R-:W-:Y:S01]  /*85a0*/  F2FP.PACK_AB R179, R190, R179 ;  /* 0x000000b3beb3723e */ /* 0x010fe200000000ff */
[C---:B------:R-:W-:Y:S01]  /*85b0*/  FMUL.FTZ R18, R0.reuse, R154 ;  /* 0x0000009a00127220 */ /* 0x040fe20000410000 */
[----:B------:R-:W-:Y:S01]  /*85c0*/  MUFU.EX2 R144, R181 ;  /* 0x000000b500907308 */ /* 0x000fe20000000800 */
[C---:B------:R-:W-:Y:S02]  /*85d0*/  FMUL.FTZ R19, R0.reuse, R155 ;  /* 0x0000009b00137220 */ /* 0x040fe40000410000 */
[C---:B------:R-:W-:Y:S02]  /*85e0*/  FMUL.FTZ R22, R0.reuse, R150 ;  /* 0x0000009600167220 */ /* 0x040fe40000410000 */
[C---:B-1----:R-:W-:Y:S05]  /*85f0*/  HMMA.16816.F32 R4, R176.reuse, R136, R4 ;  /* 0x00000088b004723c */ /* 0x042fea0000001804 */
[C---:B------:R-:W-:Y:S01]  /*8600*/  FMUL.FTZ R23, R0.reuse, R151 ;  /* 0x0000009700177220 */ /* 0x040fe20000410000 */
[----:B------:R-:W-:Y:S01]  /*8610*/  MUFU.EX2 R181, R161 ;  /* 0x000000a100b57308 */ /* 0x000fe20000000800 */
[C---:B------:R-:W-:Y:S01]  /*8620*/  FMUL.FTZ R26, R0.reuse, R146 ;  /* 0x00000092001a7220 */ /* 0x040fe20000410000 */
[C---:B------:R-:W-:Y:S01]  /*8630*/  HMMA.16816.F32 R8, R176.reuse, R138, R8 ;  /* 0x0000008ab008723c */ /* 0x040fe20000001808 */
[----:B------:R-:W1:Y:S03]  /*8640*/  LDSM.16.MT88.4 R136, [R249+0x100] ;  /* 0x00010000f988783b */ /* 0x000e660000004200 */
[C---:B------:R-:W-:Y:S02]  /*8650*/  FMUL.FTZ R27, R0.reuse, R147 ;  /* 0x00000093001b7220 */ /* 0x040fe40000410000 */
[C---:B------:R-:W-:Y:S02]  /*8660*/  FMUL.FTZ R30, R0.reuse, R142 ;  /* 0x0000008e001e7220 */ /* 0x040fe40000410000 */
[C---:B------:R-:W-:Y:S01]  /*8670*/  FMUL.FTZ R31, R0.reuse, R143 ;  /* 0x0000008f001f7220 */ /* 0x040fe20000410000 */
[----:B------:R-:W-:Y:S01]  /*8680*/  MUFU.EX2 R180, R160 ;  /* 0x000000a000b47308 */ /* 0x000fe20000000800 */
[----:B------:R-:W-:Y:S02]  /*8690*/  LDSM.16.MT88.4 R140, [R248+0x900] ;  /* 0x00090000f88c783b */ /* 0x000fe40000004200 */
        /* <DEDUP_REMOVED lines=17> */
[C---:B------:R-:W-:Y:S01]  /*87b0*/  FMUL.FTZ R66, R0.reuse, R66 ;  /* 0x0000004200427220 */ /* 0x040fe20000410000 */
[C---:B-1----:R-:W-:Y:S03]  /*87c0*/  HMMA.16816.F32 R12, R176.reuse, R136, R12 ;  /* 0x00000088b00c723c */ /* 0x042fe6000000180c */
[C---:B------:R-:W-:Y:S02]  /*87d0*/  FMUL.FTZ R67, R0.reuse, R67 ;  /* 0x0000004300437220 */ /* 0x040fe40000410000 */
[C---:B------:R-:W-:Y:S02]  /*87e0*/  FMUL.FTZ R70, R0.reuse, R70 ;  /* 0x0000004600467220 */ /* 0x040fe40000410000 */
[C---:B------:R-:W-:Y:S01]  /*87f0*/  FMUL.FTZ R71, R0.reuse, R71 ;  /* 0x0000004700477220 */ /* 0x040fe20000410000 */
[C---:B------:R-:W-:Y:S01]  /*8800*/  HMMA.16816.F32 R16, R176.reuse, R138, R16 ;  /* 0x0000008ab010723c */ /* 0x040fe20000001810 */
[----:B------:R-:W1:Y:S01]  /*8810*/  LDSM.16.MT88.4 R136, [R252+0x100] ;  /* 0x00010000fc88783b */ /* 0x000e620000004200 */
[----:B------:R-:W2:Y:S02]  /*8820*/  MUFU.EX2 R133, R185 ;  /* 0x000000b900857308 */ /* 0x000ea40000000800 */
[C---:B------:R-:W-:Y:S02]  /*8830*/  FMUL.FTZ R74, R0.reuse, R74 ;  /* 0x0000004a004a7220 */ /* 0x040fe40000410000 */
[C---:B------:R-:W-:Y:S02]  /*8840*/  FMUL.FTZ R75, R0.reuse, R75 ;  /* 0x0000004b004b7220 */ /* 0x040fe40000410000 */
[C---:B------:R-:W-:Y:S04]  /*8850*/  FMUL.FTZ R78, R0.reuse, R78 ;  /* 0x0000004e004e7220 */ /* 0x040fe80000410000 */
        /* <DEDUP_REMOVED lines=17> */
[C---:B------:R-:W-:Y:S01]  /*8970*/  FMUL.FTZ R107, R0.reuse, R107 ;  /* 0x0000006b006b7220 */ /* 0x040fe20000410000 */
[C---:B-1----:R-:W-:Y:S02]  /*8980*/  HMMA.16816.F32 R20, R176.reuse, R136, R20 ;  /* 0x00000088b014723c */ /* 0x042fe40000001814 */
[----:B------:R-:W1:Y:S01]  /*8990*/  MUFU.EX2 R186, R186 ;  /* 0x000000ba00ba7308 */ /* 0x000e620000000800 */
[C---:B------:R-:W-:Y:S02]  /*89a0*/  FMUL.FTZ R110, R0.reuse, R110 ;  /* 0x0000006e006e7220 */ /* 0x040fe40000410000 */
[C---:B------:R-:W-:Y:S02]  /*89b0*/  FMUL.FTZ R111, R0.reuse, R111 ;  /* 0x0000006f006f7220 */ /* 0x040fe40000410000 */
[C---:B------:R-:W-:Y:S01]  /*89c0*/  FMUL.FTZ R114, R0.reuse, R114 ;  /* 0x0000007200727220 */ /* 0x040fe20000410000 */
[C---:B------:R-:W-:Y:S01]  /*89d0*/  HMMA.16816.F32 R24, R176.reuse, R138, R24 ;  /* 0x0000008ab018723c */ /* 0x040fe20000001818 */
[----:B------:R-:W4:Y:S03]  /*89e0*/  LDSM.16.MT88.4 R136, [R251+0x100] ;  /* 0x00010000fb88783b */ /* 0x000f260000004200 */
[C---:B------:R-:W-:Y:S02]  /*89f0*/  FMUL.FTZ R115, R0.reuse, R115 ;  /* 0x0000007300737220 */ /* 0x040fe40000410000 */
[C---:B------:R-:W-:Y:S02]  /*8a00*/  FMUL.FTZ R118, R0.reuse, R118 ;  /* 0x0000007600767220 */ /* 0x040fe40000410000 */
[C---:B------:R-:W-:Y:S04]  /*8a10*/  FMUL.FTZ R119, R0.reuse, R119 ;  /* 0x0000007700777220 */ /* 0x040fe80000410000 */
[C---:B------:R-:W-:Y:S02]  /*8a20*/  FMUL.FTZ R122, R0.reuse, R122 ;  /* 0x0000007a007a7220 */ /* 0x040fe40000410000 */
[C---:B------:R-:W-:Y:S02]  /*8a30*/  FMUL.FTZ R123, R0.reuse, R123 ;  /* 0x0000007b007b7220 */ /* 0x040fe40000410000 */
[C---:B------:R-:W-:Y:S02]  /*8a40*/  FMUL.FTZ R126, R0.reuse, R126 ;  /* 0x0000007e007e7220 */ /* 0x040fe40000410000 */
[C---:B------:R-:W-:Y:S02]  /*8a50*/  FMUL.FTZ R127, R0.reuse, R127 ;  /* 0x0000007f007f7220 */ /* 0x040fe40000410000 */
[C---:B------:R-:W-:Y:S02]  /*8a60*/  FMUL.FTZ R130, R0.reuse, R130 ;  /* 0x0000008200827220 */ /* 0x040fe40000410000 */
[----:B------:R-:W-:Y:S02]  /*8a70*/  FMUL.FTZ R131, R0, R131 ;  /* 0x0000008300837220 */ /* 0x000fe40000410000 */
[----:B--2---:R-:W-:Y:S02]  /*8a80*/  FADD.FTZ R0, R133, R182 ;  /* 0x000000b685007221 */ /* 0x004fe40000010000 */
[----:B------:R2:W-:Y:S02]  /*8a90*/  MUFU.EX2 R182, R166 ;  /* 0x000000a600b67308 */ /* 0x0005e40000000800 */
[C---:B------:R-:W-:Y:S04]  /*8aa0*/  FADD.FTZ R0, R3.reuse, R0 ;  /* 0x0000000003007221 */ /* 0x040fe80000010000 */
[----:B------:R-:W-:Y:S04]  /*8ab0*/  FADD.FTZ R0, R144, R0 ;  /* 0x0000000090007221 */ /* 0x000fe80000010000 */
[----:B------:R-:W-:Y:S01]  /*8ac0*/  FADD.FTZ R0, R134, R0 ;  /* 0x0000000086007221 */ /* 0x000fe20000010000 */
[C---:B----4-:R-:W-:Y:S08]  /*8ad0*/  HMMA.16816.F32 R28, R176.reuse, R136, R28 ;  /* 0x00000088b01c723c */ /* 0x050ff0000000181c */
[C---:B------:R-:W-:Y:S01]  /*8ae0*/  HMMA.16816.F32 R32, R176.reuse, R138, R32 ;  /* 0x0000008ab020723c */ /* 0x040fe20000001820 */
[----:B------:R-:W4:Y:S03]  /*8af0*/  LDSM.16.MT88.4 R136, [R248+0x2100] ;  /* 0x00210000f888783b */ /* 0x000f260000004200 */
[----:B--2---:R-:W-:Y:S04]  /*8b00*/  MOV R166, R149 ;  /* 0x0000009500a67202 */ /* 0x004fe80000000f00 */
[C---:B----4-:R-:W-:Y:S08]  /*8b10*/  HMMA.16816.F32 R36, R176.reuse, R136, R36 ;  /* 0x00000088b024723c */ /* 0x050ff00000001824 */
[C---:B------:R-:W-:Y:S01]  /*8b20*/  HMMA.16816.F32 R40, R176.reuse, R138, R40 ;  /* 0x0000008ab028723c */ /* 0x040fe20000001828 */
[----:B------:R-:W2:Y:S07]  /*8b30*/  LDSM.16.MT88.4 R136, [R249+0x2100] ;  /* 0x00210000f988783b */ /* 0x000eae0000004200 */
[C---:B--2---:R-:W-:Y:S08]  /*8b40*/  HMMA.16816.F32 R44, R176.reuse, R136, R44 ;  /* 0x00000088b02c723c */ /* 0x044ff0000000182c */
        /* <DEDUP_REMOVED lines=29> */
[C---:B--2---:R-:W-:Y:S07]  /*8d20*/  HMMA.16816.F32 R124, R176.reuse, R136, R124 ;  /* 0x00000088b07c723c */ /* 0x044fee000000187c */
[----:B------:R-:W-:Y:S01]  /*8d30*/  F2FP.PACK_AB R136, R3, R133 ;  /* 0x000000850388723e */ /* 0x000fe200000000ff */
[----:B------:R-:W-:Y:S01]  /*8d40*/  HMMA.16816.F32 R128, R176, R138, R128 ;  /* 0x0000008ab080723c */ /* 0x000fe20000001880 */
[----:B------:R-:W-:Y:S03]  /*8d50*/  MUFU.EX2 R3, R163 ;  /* 0x000000a300037308 */ /* 0x000fe60000000800 */
[----:B---3--:R-:W-:Y:S03]  /*8d60*/  F2FP.PACK_AB R137, R188, R189 ;  /* 0x000000bdbc89723e */ /* 0x008fe600000000ff */
[----:B------:R-:W-:Y:S02]  /*8d70*/  F2FP.PACK_AB R138, R134, R144 ;  /* 0x00000090868a723e */ /* 0x000fe400000000ff */
[----:B------:R-:W2:Y:S02]  /*8d80*/  LDSM.16.MT88.4 R144, [R249+0x900] ;  /* 0x00090000f990783b */ /* 0x000ea40000004200 */
[----:B------:R3:W-:Y:S01]  /*8d90*/  MUFU.EX2 R134, R162 ;  /* 0x000000a200867308 */ /* 0x0007e20000000800 */
[----:B-1----:R-:W-:Y:S02]  /*8da0*/  F2FP.PACK_AB R139, R186, R187 ;  /* 0x000000bbba8b723e */ /* 0x002fe400000000ff */
[----:B------:R-:W-:Y:S05]  /*8db0*/  F2FP.PACK_AB R177, R180, R181 ;  /* 0x000000b5b4b1723e */ /* 0x000fea00000000ff */
[C---:B------:R-:W-:Y:S02]  /*8dc0*/  HMMA.16816.F32 R4, R136.reuse, R140, R4 ;  /* 0x0000008c8804723c */ /* 0x040fe40000001804 */
[----:B------:R-:W-:Y:S06]  /*8dd0*/  MUFU.EX2 R176, R153 ;  /* 0x0000009900b07308 */ /* 0x000fec0000000800 */
[C---:B------:R-:W-:Y:S01]  /*8de0*/  HMMA.16816.F32 R8, R136.reuse, R142, R8 ;  /* 0x0000008e8808723c */ /* 0x040fe20000001808 */
[----:B------:R-:W1:Y:S03]  /*8df0*/  LDSM.16.MT88.4 R140, [R252+0x900] ;  /* 0x00090000fc8c783b */ /* 0x000e660000004200 */
[----:B------:R-:W4:Y:S05]  /*8e00*/  MUFU.EX2 R133, R158 ;  /* 0x0000009e00857308 */ /* 0x000f2a0000000800 */
[----:B---3--:R-:W-:Y:S05]  /*8e10*/  LDSM.16.MT88.4 R160, [R248+0x1900] ;  /* 0x00190000f8a0783b */ /* 0x008fea0000004200 */
[----:B------:R-:W-:Y:S01]  /*8e20*/  MUFU.EX2 R178, R156 ;  /* 0x0000009c00b27308 */ /* 0x000fe20000000800 */
[C---:B--2---:R-:W-:Y:S03]  /*8e30*/  HMMA.16816.F32 R12, R136.reuse, R144, R12 ;  /* 0x00000090880c723c */ /* 0x044fe6000000180c */
[----:B----4-:R-:W-:Y:S05]  /*8e40*/  FADD.FTZ R0, R133, R0 ;  /* 0x0000000085007221 */ /* 0x010fea0000010000 */
[C---:B------:R-:W-:Y:S01]  /*8e50*/  HMMA.16816.F32 R16, R136.reuse, R146, R16 ;  /* 0x000000928810723c */ /* 0x040fe20000001810 */
[----:B------:R-:W2:Y:S03]  /*8e60*/  LDSM.16.MT88.4 R144, [R251+0x900] ;  /* 0x00090000fb90783b */ /* 0x000ea60000004200 */
[C---:B------:R-:W-:Y:S04]  /*8e70*/  FADD.FTZ R0, R3.reuse, R0 ;  /* 0x0000000003007221 */ /* 0x040fe80000010000 */
[----:B------:R-:W-:Y:S01]  /*8e80*/  FADD.FTZ R0, R148, R0 ;  /* 0x0000000094007221 */ /* 0x000fe20000010000 */
[C---:B-1----:R-:W-:Y:S03]  /*8e90*/  HMMA.16816.F32 R20, R136.reuse, R140, R20 ;  /* 0x0000008c8814723c */ /* 0x042fe60000001814 */
[C---:B------:R-:W-:Y:S05]  /*8ea0*/  FADD.FTZ R0, R134.reuse, R0 ;  /* 0x0000000086007221 */ /* 0x040fea0000010000 */
        /* <DEDUP_REMOVED lines=39> */
[----:B------:R-:W-:Y:S01]  /*9120*/  HMMA.16816.F32 R128, R136, R146, R128 ;  /* 0x000000928880723c */ /* 0x000fe20000001880 */
[----:B------:R-:W2:Y:S06]  /*9130*/  LDSM.16.MT88.4 R144, [R249+0x1100] ;  /* 0x00110000f990783b */ /* 0x000eac0000004200 */
[----:B------:R-:W-:Y:S02]  /*9140*/  F2FP.PACK_AB R138, R134, R148 ;  /* 0x00000094868a723e */ /* 0x000fe400000000ff */
[----:B------:R-:W3:Y:S01]  /*9150*/  LDSM.16.MT88.4 R148, [R252+0x1100] ;  /* 0x00110000fc94783b */ /* 0x000ee20000004200 */
[----:B------:R-:W4:Y:S02]  /*9160*/  MUFU.EX2 R134, R166 ;  /* 0x000000a600867308 */ /* 0x000f240000000800 */
[----:B------:R-:W-:Y:S02]  /*9170*/  F2FP.PACK_AB R136, R3, R133 ;  /* 0x000000850388723e */ /* 0x000fe400000000ff */
[----:B------:R-:W-:Y:S02]  /*9180*/  F2FP.PACK_AB R137, R184, R191 ;  /* 0x000000bfb889723e */ /* 0x000fe400000000ff */
[----:B------:R-:W-:Y:S04]  /*9190*/  F2FP.PACK_AB R139, R182, R183 ;  /* 0x000000b7b68b723e */ /* 0x000fe800000000ff */
[----:B------:R-:W5:Y:S03]  /*91a0*/  MUFU.EX2 R133, R157 ;  /* 0x0000009d00857308 */ /* 0x000f660000000800 */
[C---:B-1----:R-:W-:Y:S08]  /*91b0*/  HMMA.16816.F32 R4, R136.reuse, R140, R4 ;  /* 0x0000008c8804723c */ /* 0x042ff00000001804 */
[C---:B------:R-:W-:Y:S01]  /*91c0*/  HMMA.16816.F32 R8, R136.reuse, R142, R8 ;  /* 0x0000008e8808723c */ /* 0x040fe20000001808 */
[----:B------:R-:W1:Y:S03]  /*91d0*/  LDSM.16.MT88.4 R140, [R251+0x1100] ;  /* 0x00110000fb8c783b */ /* 0x000e660000004200 */
[----:B----4-:R-:W-:Y:S04]  /*91e0*/  FADD.FTZ R0, R134, R0 ;  /* 0x0000000086007221 */ /* 0x010fe80000010000 */
[C---:B------:R-:W-:Y:S01]  /*91f0*/  FADD.FTZ R0, R176.reuse, R0 ;  /* 0x00000000b0007221 */ /* 0x040fe20000010000 */
[----:B------:R-:W-:Y:S01]  /*9200*/  F2FP.PACK_AB R176, R176, R134 ;  /* 0x00000086b0b0723e */ /* 0x000fe200000000ff */
[C---:B--2---:R-:W-:Y:S03]  /*9210*/  HMMA.16816.F32 R12, R136.reuse, R144, R12 ;  /* 0x00000090880c723c */ /* 0x044fe6000000180c */
[----:B-----5:R-:W-:Y:S01]  /*9220*/  FADD.FTZ R3, R133, R0 ;  /* 0x0000000085037221 */ /* 0x020fe20000010000 */
[----:B------:R-:W-:Y:S01]  /*9230*/  MOV R134, R2 ;  /* 0x0000000200867202 */ /* 0x000fe20000000f00 */
[----:B------:R-:W-:Y:S02]  /*9240*/  FADD.FTZ R0, R190, R152 ;  /* 0x00000098be007221 */ /* 0x000fe40000010000 */
[----:B------:R-:W-:Y:S01]  /*9250*/  LDSM.16.MT88.4 R152, [R249+0x1900] ;  /* 0x00190000f998783b */ /* 0x000fe20000004200 */
[C---:B------:R-:W-:Y:S04]  /*9260*/  HMMA.16816.F32 R16, R136.reuse, R146, R16 ;  /* 0x000000928810723c */ /* 0x040fe80000001810 */
[C---:B------:R-:W-:Y:S01]  /*9270*/  FADD.FTZ R3, R178.reuse, R3 ;  /* 0x00000003b2037221 */ /* 0x040fe20000010000 */
[----:B------:R-:W-:Y:S01]  /*9280*/  F2FP.PACK_AB R178, R178, R133 ;  /* 0x00000085b2b2723e */ /* 0x000fe200000000ff */
[----:B------:R-:W-:Y:S01]  /*9290*/  FADD.FTZ R0, R189, R0 ;  /* 0x00000000bd007221 */ /* 0x000fe20000010000 */
[----:B------:R-:W2:Y:S01]  /*92a0*/  LDSM.16.MT88.4 R144, [R248+0x3100] ;  /* 0x00310000f890783b */ /* 0x000ea20000004200 */
[C---:B---3--:R-:W-:Y:S01]  /*92b0*/  HMMA.16816.F32 R20, R136.reuse, R148, R20 ;  /* 0x000000948814723c */ /* 0x048fe20000001814 */
[----:B------:R-:W-:Y:S03]  /*92c0*/  MUFU.EX2 R133, R165 ;  /* 0x000000a500857308 */ /* 0x000fe60000000800 */
[----:B------:R-:W-:Y:S03]  /*92d0*/  FADD.FTZ R0, R188, R0 ;  /* 0x00000000bc007221 */ /* 0x000fe60000010000 */
[----:B------:R3:W-:Y:S01]  /*92e0*/  STL [R1+0x5c], R3 ;  /* 0x00005c0301007387 */ /* 0x0007e20000100800 */
[C---:B------:R-:W-:Y:S03]  /*92f0*/  HMMA.16816.F32 R24, R136.reuse, R150, R24 ;  /* 0x000000968818723c */ /* 0x040fe60000001818 */
[----:B------:R-:W4:Y:S01]  /*9300*/  LDSM.16.MT88.4 R148, [R249+0x3100] ;  /* 0x00310000f994783b */ /* 0x000f220000004200 */
[----:B------:R-:W-:Y:S04]  /*9310*/  FADD.FTZ R0, R187, R0 ;  /* 0x00000000bb007221 */ /* 0x000fe80000010000 */
[C---:B-1----:R-:W-:Y:S04]  /*9320*/  HMMA.16816.F32 R28, R136.reuse, R140, R28 ;  /* 0x0000008c881c723c */ /* 0x042fe8000000181c */
[----:B------:R-:W-:Y:S04]  /*9330*/  FADD.FTZ R0, R186, R0 ;  /* 0x00000000ba007221 */ /* 0x000fe80000010000 */
[C---:B------:R-:W-:Y:S01]  /*9340*/  HMMA.16816.F32 R32, R136.reuse, R142, R32 ;  /* 0x0000008e8820723c */ /* 0x040fe20000001820 */
[----:B------:R-:W1:Y:S03]  /*9350*/  LDSM.16.MT88.4 R140, [R252+0x3100] ;  /* 0x00310000fc8c783b */ /* 0x000e660000004200 */
[----:B------:R-:W-:Y:S01]  /*9360*/  FADD.FTZ R0, R191, R0 ;  /* 0x00000000bf007221 */ /* 0x000fe20000010000 */
[----:B---3--:R-:W3:Y:S03]  /*9370*/  MUFU.EX2 R3, R164 ;  /* 0x000000a400037308 */ /* 0x008ee60000000800 */
[----:B------:R-:W-:Y:S04]  /*9380*/  FADD.FTZ R0, R184, R0 ;  /* 0x00000000b8007221 */ /* 0x000fe80000010000 */
[----:B------:R-:W-:Y:S01]  /*9390*/  FADD.FTZ R0, R183, R0 ;  /* 0x00000000b7007221 */ /* 0x000fe20000010000 */
[C---:B--2---:R-:W-:Y:S03]  /*93a0*/  HMMA.16816.F32 R36, R136.reuse, R144, R36 ;  /* 0x000000908824723c */ /* 0x044fe60000001824 */
[----:B------:R-:W-:Y:S04]  /*93b0*/  FADD.FTZ R0, R182, R0 ;  /* 0x00000000b6007221 */ /* 0x000fe80000010000 */
[----:B------:R-:W-:Y:S01]  /*93c0*/  FADD.FTZ R0, R181, R0 ;  /* 0x00000000b5007221 */ /* 0x000fe20000010000 */
[C---:B------:R-:W-:Y:S01]  /*93d0*/  HMMA.16816.F32 R40, R136.reuse, R146, R40 ;  /* 0x000000928828723c */ /* 0x040fe20000001828 */
[----:B------:R-:W2:Y:S03]  /*93e0*/  LDSM.16.MT88.4 R144, [R251+0x3100] ;  /* 0x00310000fb90783b */ /* 0x000ea60000004200 */
[----:B------:R-:W-:Y:S04]  /*93f0*/  FADD.FTZ R0, R180, R0 ;  /* 0x00000000b4007221 */ /* 0x000fe80000010000 */
[C---:B----4-:R-:W-:Y:S04]  /*9400*/  HMMA.16816.F32 R44, R136.reuse, R148, R44 ;  /* 0x00000094882c723c */ /* 0x050fe8000000182c */
[----:B---3--:R-:W-:Y:S01]  /*9410*/  F2FP.PACK_AB R179, R3, R133 ;  /* 0x0000008503b3723e */ /* 0x008fe200000000ff */
[----:B------:R-:W-:Y:S01]  /*9420*/  FADD.FTZ R0, R133, R0 ;  /* 0x0000000085007221 */ /* 0x000fe20000010000 */
[----:B------:R-:W-:Y:S02]  /*9430*/  MOV R133, R132 ;  /* 0x0000008400857202 */ /* 0x000fe40000000f00 */
[C---:B------:R-:W-:Y:S01]  /*9440*/  HMMA.16816.F32 R48, R136.reuse, R150, R48 ;  /* 0x000000968830723c */ /* 0x040fe20000001830 */
[----:B------:R-:W3:Y:S03]  /*9450*/  LDSM.16.MT88.4 R148, [R248+0x5100] ;  /* 0x00510000f894783b */ /* 0x000ee60000004200 */
[----:B------:R-:W-:Y:S04]  /*9460*/  FADD.FTZ R0, R3, R0 ;  /* 0x0000000003007221 */ /* 0x000fe80000010000 */
        /* <DEDUP_REMOVED lines=26> */
[C---:B------:R-:W-:Y:S08]  /*9610*/  HMMA.16816.F32 R120, R136.reuse, R150, R120 ;  /* 0x000000968878723c */ /* 0x040ff00000001878 */
[C---:B-1----:R-:W-:Y:S08]  /*9620*/  HMMA.16816.F32 R124, R136.reuse, R140, R124 ;  /* 0x0000008c887c723c */ /* 0x042ff0000000187c */
[----:B------:R-:W-:Y:S01]  /*9630*/  HMMA.16816.F32 R128, R136, R142, R128 ;  /* 0x0000008e8880723c */ /* 0x000fe20000001880 */
[----:B------:R-:W1:Y:S07]  /*9640*/  LDSM.16.MT88.4 R136, [R251+0x1900] ;  /* 0x00190000fb88783b */ /* 0x000e6e0000004200 */
        /* <DEDUP_REMOVED lines=8> */
[C---:B--2---:R-:W-:Y:S08]  /*96d0*/  HMMA.16816.F32 R148, R176.reuse, R144, R20 ;  /* 0x00000090b094723c */ /* 0x044ff00000001814 */
[C---:B------:R-:W-:Y:S08]  /*96e0*/  HMMA.16816.F32 R144, R176.reuse, R146, R24 ;  /* 0x00000092b090723c */ /* 0x040ff00000001818 */
[C---:B-1----:R-:W-:Y:S08]  /*96f0*/  HMMA.16816.F32 R140, R176.reuse, R136, R28 ;  /* 0x00000088b08c723c */ /* 0x042ff0000000181c */
        /* <DEDUP_REMOVED lines=34> */
.L_x_26:
[----:B------:R-:W2:Y:S04]  /*9920*/  LDL.LU R5, [R1+0x5c] ;  /* 0x00005c0001057983 */ /* 0x000ea80000300800 */
[----:B------:R-:W3:Y:S01]  /*9930*/  LDL.LU R3, [R1+0x80] ;  /* 0x0000800001037983 */ /* 0x000ee20000300800 */
[----:B------:R-:W-:-:S03]  /*9940*/  PLOP3.LUT P2, PT, PT, PT, PT, 0x8, 0x0 ;  /* 0x000000000000781c */ /* 0x000fc60003f4e170 */
[----:B--2---:R-:W1:Y:S04]  /*9950*/  SHFL.BFLY PT, R0, R5, 0x2, 0x1f ;  /* 0x0c401f0005007f89 */ /* 0x004e6800000e0000 */
[----:B---3--:R-:W2:Y:S01]  /*9960*/  SHFL.BFLY PT, R4, R3, 0x2, 0x1f ;  /* 0x0c401f0003047f89 */ /* 0x008ea200000e0000 */
[----:B-1----:R-:W-:Y:S02]  /*9970*/  FADD.FTZ R0, R0, R5 ;  /* 0x0000000500007221 */ /* 0x002fe40000010000 */
[----:B--2---:R-:W-:-:S03]  /*9980*/  FADD.FTZ R4, R4, R3 ;  /* 0x0000000304047221 */ /* 0x004fc60000010000 */
[----:B------:R-:W1:Y:S01]  /*9990*/  SHFL.BFLY PT, R6, R0, 0x1, 0x1f ;  /* 0x0c201f0000067f89 */ /* 0x000e6200000e0000 */
[----:B------:R-:W-:-:S03]  /*99a0*/  MOV R3, RZ ;  /* 0x000000ff00037202 */ /* 0x000fc60000000f00 */
[----:B------:R-:W2:Y:S01]  /*99b0*/  SHFL.BFLY PT, R5, R4, 0x1, 0x1f ;  /* 0x0c201f0004057f89 */ /* 0x000ea200000e0000 */
[----:B-1----:R-:W-:Y:S01]  /*99c0*/  FADD.FTZ R6, R0, R6 ;  /* 0x0000000600067221 */ /* 0x002fe20000010000 */
[----:B------:R-:W-:Y:S01]  /*99d0*/  MOV R0, RZ ;  /* 0x000000ff00007202 */ /* 0x000fe20000000f00 */
[----:B--2---:R-:W-:-:S03]  /*99e0*/  FADD.FTZ R4, R5, R4 ;  /* 0x0000000405047221 */ /* 0x004fc60000010000 */
[----:B------:R-:W-:Y:S02]  /*99f0*/  FSETP.NE.FTZ.AND P1, PT, R6, RZ, PT ;  /* 0x000000ff0600720b */ /* 0x000fe40003f35000 */
[----:B------:R-:W-:-:S11]  /*9a00*/  FSETP.NE.FTZ.AND P0, PT, R4, RZ, PT ;  /* 0x000000ff0400720b */ /* 0x000fd60003f15000 */
[----:B------:R-:W1:Y:S08]  /*9a10*/  @P1 MUFU.RCP R3, R6 ;  /* 0x0000000600031308 */ /* 0x000e700000001000 */
[----:B------:R-:W2:Y:S08]  /*9a20*/  @P1 MUFU.LG2 R6, R6 ;  /* 0x0000000600061308 */ /* 0x000eb00000000c00 */
[----:B------:R-:W3:Y:S01]  /*9a30*/  @P0 MUFU.LG2 R7, R4 ;  /* 0x0000000400070308 */ /* 0x000ee20000000c00 */
[----:B-1----:R-:W-:-:S02]  /*9a40*/  FMUL.FTZ R12, R3, R36 ;  /* 0x00000024030c7220 */ /* 0x002fc40000410000 */
[C---:B------:R-:W-:Y:S02]  /*9a50*/  FMUL.FTZ R164, R3.reuse, R164 ;  /* 0x000000a403a47220 */ /* 0x040fe40000410000 */
[C---:B------:R-:W-:Y:S02]  /*9a60*/  FMUL.FTZ R8, R3.reuse, R165 ;  /* 0x000000a503087220 */ /* 0x040fe40000410000 */
[C---:B------:R-:W-:Y:S01]  /*9a70*/  FMUL.FTZ R160, R3.reuse, R160 ;  /* 0x000000a003a07220 */ /* 0x040fe20000410000 */
[----:B------:R1:W4:Y:S01]  /*9a80*/  @P0 MUFU.RCP R0, R4 ;  /* 0x0000000400000308 */ /* 0x0003220000001000 */
[C---:B------:R-:W-:Y:S02]  /*9a90*/  FMUL.FTZ R161, R3.reuse, R161 ;  /* 0x000000a103a17220 */ /* 0x040fe40000410000 */
[C---:B------:R-:W-:Y:S02]  /*9aa0*/  FMUL.FTZ R156, R3.reuse, R156 ;  /* 0x0000009c039c7220 */ /* 0x040fe40000410000 */
[----:B------:R-:W-:-:S02]  /*9ab0*/  FMUL.FTZ R157, R3, R157 ;  /* 0x0000009d039d7220 */ /* 0x000fc40000410000 */
[C---:B------:R-:W-:Y:S02]  /*9ac0*/  FMUL.FTZ R152, R3.reuse, R152 ;  /* 0x0000009803987220 */ /* 0x040fe40000410000 */
[C---:B------:R-:W-:Y:S02]  /*9ad0*/  FMUL.FTZ R153, R3.reuse, R153 ;  /* 0x0000009903997220 */ /* 0x040fe40000410000 */
[C---:B------:R-:W-:Y:S02]  /*9ae0*/  FMUL.FTZ R148, R3.reuse, R148 ;  /* 0x0000009403947220 */ /* 0x040fe40000410000 */
[C---:B------:R-:W-:Y:S02]  /*9af0*/  FMUL.FTZ R149, R3.reuse, R149 ;  /* 0x0000009503957220 */ /* 0x040fe40000410000 */
[C---:B------:R-:W-:Y:S01]  /*9b00*/  FMUL.FTZ R144, R3.reuse, R144 ;  /* 0x0000009003907220 */ /* 0x040fe20000410000 */
[----:B-1----:R-:W-:Y:S01]  /*9b10*/  @P1 MOV R4, 0x3f317218 ;  /* 0x3f31721800041802 */ /* 0x002fe20000000f00 */
        /* <DEDUP_REMOVED lines=12> */
[C---:B------:R-:W-:Y:S01]  /*9be0*/  FMUL.FTZ R20, R3.reuse, R52 ;  /* 0x0000003403147220 */ /* 0x040fe20000410000 */
[----:B------:R-:W-:Y:S01]  /*9bf0*/  MOV R52, 0xff800000 ;  /* 0xff80000000347802 */ /* 0x000fe20000000f00 */
[C---:B------:R-:W-:Y:S01]  /*9c00*/  FMUL.FTZ R35, R3.reuse, R53 ;  /* 0x0000003503237220 */ /* 0x040fe20000410000 */
[----:B------:R-:W-:Y:S01]  /*9c10*/  MOV R53, 0xff800000 ;  /* 0xff80000000357802 */ /* 0x000fe20000000f00 */
        /* <DEDUP_REMOVED lines=38> */
[----:B------:R-:W-:Y:S01]  /*9e80*/  @P0 MOV R3, 0x3f317218 ;  /* 0x3f31721800030802 */ /* 0x000fe20000000f00 */
[----:B------:R-:W-:Y:S02]  /*9e90*/  @P1 FMUL.FTZ R5, R4, c[0x0][0x2d0] ;  /* 0x0000b40004051a20 */ /* 0x000fe40000410000 */
[----:B--2---:R-:W-:Y:S02]  /*9ea0*/  @P1 FMUL.FTZ R6, R6, 0.69314718246459960938 ;  /* 0x3f31721806061820 */ /* 0x004fe40000410000 */
[----:B---3--:R-:W-:Y:S02]  /*9eb0*/  @P0 FMUL.FTZ R4, R7, 0.69314718246459960938 ;  /* 0x3f31721807040820 */ /* 0x008fe40000410000 */
[----:B------:R-:W-:Y:S02]  /*9ec0*/  @P0 FMUL.FTZ R3, R3, c[0x0][0x2d0] ;  /* 0x0000b40003030a20 */ /* 0x000fe40000410000 */
[----:B----4-:R-:W-:-:S02]  /*9ed0*/  FMUL.FTZ R166, R0, R166 ;  /* 0x000000a600a67220 */ /* 0x010fc40000410000 */
        /* <DEDUP_REMOVED lines=62> */
[----:B------:R-:W-:Y:S02]  /*a2c0*/  FMUL.FTZ R10, R0, R131 ;  /* 0x00000083000a7220 */ /* 0x000fe40000410000 */
[----:B------:R-:W-:Y:S02]  /*a2d0*/  @P1 FFMA.FTZ R52, R5, R132, R6 ;  /* 0x0000008405341223 */ /* 0x000fe40000010006 */
[----:B------:R-:W-:Y:S02]  /*a2e0*/  @P0 FFMA.FTZ R53, R3, R2, R4 ;  /* 0x0000000203350223 */ /* 0x000fe40000010004 */
.L_x_24:
[----:B------:R-:W-:Y:S01]  /*a2f0*/  USHF.R.S32.HI UR8, URZ, 0x1f, UR9 ;  /* 0x0000001f3f087899 */ /* 0x000fe20008011409 */
[----:B------:R-:W-:Y:S05]  /*a300*/  @P2 BRA `(.L_x_30) ;  /* 0x00001be000002947 */ /* 0x000fea0003800000 */
[----:B------:R-:W1:Y:S01]  /*a310*/  S2R R57, SR_TID.X ;  /* 0x0000000000397919 */ /* 0x000e620000002100 */
[----:B------:R-:W-:Y:S01]  /*a320*/  F2FP.PACK_AB R46, R47, R46 ;  /* 0x0000002e2f2e723e */ /* 0x000fe200000000ff */
[----:B------:R-:W-:Y:S01]  /*a330*/  ULDC.64 UR4, c[0x0][0x500] ;  /* 0x0001400000047ab9 */ /* 0x000fe20000000a00 */
[----:B------:R-:W-:Y:S01]  /*a340*/  F2FP.PACK_AB R42, R43, R42 ;  /* 0x0000002a2b2a723e */ /* 0x000fe200000000ff */
[----:B------:R-:W-:Y:S01]  /*a350*/  UISETP.NE.U32.AND UP1, UPT, URZ, UR4, UPT ;  /* 0x000000043f00728c */ /* 0x000fe2000bf25070 */
[----:B------:R-:W-:Y:S01]  /*a360*/  F2FP.PACK_AB R39, R39, R38 ;  /* 0x000000262727723e */ /* 0x000fe200000000ff */
[----:B------:R-:W-:Y:S01]  /*a370*/  UMOV UR6, 0x4 ;  /* 0x0000000400067882 */ /* 0x000fe20000000000 */
[----:B------:R-:W-:Y:S01]  /*a380*/  F2FP.PACK_AB R38, R41, R14 ;  /* 0x0000000e2926723e */ /* 0x000fe200000000ff */
[----:B------:R-:W-:Y:S01]  /*a390*/  UISETP.NE.AND.EX UP1, UPT, URZ, UR5, UPT, UP1 ;  /* 0x000000053f00728c */ /* 0x000fe2000bf25310 */
[----:B------:R-:W-:-:S02]  /*a3a0*/  F2FP.PACK_AB R8, R8, R164 ;  /* 0x000000a40808723e */ /* 0x000fc400000000ff */
[----:B------:R-:W-:Y:S01]  /*a3b0*/  F2FP.PACK_AB R167, R167, R166 ;  /* 0x000000a6a7a7723e */ /* 0x000fe200000000ff */
[----:B------:R-:W-:Y:S01]  /*a3c0*/  ULDC.64 UR4, c[0x0][0x500] ;  /* 0x0001400000047ab9 */ /* 0x000fe20000000a00 */
[----:B------:R-:W-:Y:S01]  /*a3d0*/  F2FP.PACK_AB R6, R161, R160 ;  /* 0x000000a0a106723e */ /* 0x000fe200000000ff */
[----:B------:R-:W-:Y:S01]  /*a3e0*/  UIMAD.WIDE UR4, UR11, UR6, UR4 ;  /* 0x000000060b0472a5 */ /* 0x000fe2000f8e0204 */
[----:B------:R-:W-:Y:S02]  /*a3f0*/  F2FP.PACK_AB R162, R163, R162 ;  /* 0x000000a2a3a2723e */ /* 0x000fe400000000ff */
[----:B------:R-:W-:Y:S02]  /*a400*/  F2FP.PACK_AB R5, R157, R156 ;  /* 0x0000009c9d05723e */ /* 0x000fe400000000ff */
[----:B------:R-:W-:Y:S02]  /*a410*/  F2FP.PACK_AB R158, R159, R158 ;  /* 0x0000009e9f9e723e */ /* 0x000fe400000000ff */
[----:B------:R-:W-:-:S02]  /*a420*/  F2FP.PACK_AB R7, R153, R152 ;  /* 0x000000989907723e */ /* 0x000fc400000000ff */
[----:B------:R-:W-:Y:S02]  /*a430*/  F2FP.PACK_AB R154, R155, R154 ;  /* 0x0000009a9b9a723e */ /* 0x000fe400000000ff */
[----:B-1----:R-:W-:Y:S02]  /*a440*/  SHF.R.S32.HI R47, RZ, 0x1f, R57 ;  /* 0x0000001fff2f7819 */ /* 0x002fe40000011439 */
[----:B------:R-:W-:Y:S02]  /*a450*/  F2FP.PACK_AB R49, R149, R148 ;  /* 0x000000949531723e */ /* 0x000fe400000000ff */
[CC--:B------:R-:W-:Y:S02]  /*a460*/  LEA.HI R2, R47.reuse, R57.reuse, RZ, 0x2 ;  /* 0x000000392f027211 */ /* 0x0c0fe400078f10ff */
[----:B------:R-:W-:Y:S02]  /*a470*/  LEA.HI R43, R47, R57, RZ, 0x5 ;  /* 0x000000392f2b7211 */ /* 0x000fe400078f28ff */
[----:B------:R-:W-:-:S02]  /*a480*/  SHF.R.S32.HI R4, RZ, 0x2, R2 ;  /* 0x00000002ff047819 */ /* 0x000fc40000011402 */
[----:B------:R-:W-:Y:S02]  /*a490*/  SHF.R.S32.HI R0, RZ, 0x1f, R2 ;  /* 0x0000001fff007819 */ /* 0x000fe40000011402 */
[----:B------:R-:W-:Y:S02]  /*a4a0*/  SHF.R.S32.HI R41, RZ, 0x5, R43 ;  /* 0x00000005ff297819 */ /* 0x000fe4000001142b */
[----:B------:R-:W-:Y:S02]  /*a4b0*/  LEA.HI R0, R0, R4, RZ, 0x3 ;  /* 0x0000000400007211 */ /* 0x000fe400078f18ff */
[----:B------:R-:W-:Y:S02]  /*a4c0*/  F2FP.PACK_AB R150, R151, R150 ;  /* 0x000000969796723e */ /* 0x000fe400000000ff */
[----:B------:R-:W-:Y:S02]  /*a4d0*/  LOP3.LUT R0, R0, 0xfffffff8, RZ, 0xc0, !PT ;  /* 0xfffffff800007812 */ /* 0x000fe400078ec0ff */
[----:B------:R-:W-:-:S02]  /*a4e0*/  F2FP.PACK_AB R48, R145, R144 ;  /* 0x000000909130723e */ /* 0x000fc400000000ff */
[----:B------:R-:W-:Y:S01]  /*a4f0*/  F2FP.PACK_AB R146, R147, R146 ;  /* 0x000000929392723e */ /* 0x000fe200000000ff */
[----:B------:R-:W-:Y:S01]  /*a500*/  IMAD.IADD R4, R4, 0x1, -R0 ;  /* 0x0000000104047824 */ /* 0x000fe200078e0a00 */
[----:B------:R-:W-:Y:S02]  /*a510*/  LOP3.LUT R0, R2, 0xfffffffc, RZ, 0xc0, !PT ;  /* 0xfffffffc02007812 */ /* 0x000fe400078ec0ff */
[----:B------:R-:W-:Y:S01]  /*a520*/  F2FP.PACK_AB R45, R141, R140 ;  /* 0x0000008c8d2d723e */ /* 0x000fe200000000ff */
[C---:B------:R-:W-:Y:S01]  /*a530*/  IMAD.SHL.U32 R2, R4.reuse, 0x40, RZ ;  /* 0x0000004004027824 */ /* 0x040fe200078e00ff */
[----:B------:R-:W-:Y:S01]  /*a540*/  LOP3.LUT R3, R4, 0x1, RZ, 0xc0, !PT ;  /* 0x0000000104037812 */ /* 0x000fe200078ec0ff */
[----:B------:R-:W-:Y:S01]  /*a550*/  IMAD.IADD R22, R57, 0x1, -R0 ;  /* 0x0000000139167824 */ /* 0x000fe200078e0a00 */
[----:B------:R-:W-:Y:S02]  /*a560*/  F2FP.PACK_AB R142, R143, R142 ;  /* 0x0000008e8f8e723e */ /* 0x000fe400000000ff */
[----:B------:R-:W-:Y:S01]  /*a570*/  LOP3.LUT R0, R2, 0x1c0, RZ, 0xc0, !PT ;  /* 0x000001c002007812 */ /* 0x000fe200078ec0ff */
[----:B------:R-:W-:Y:S01]  /*a580*/  IMAD R2, R41, 0x200, R22 ;  /* 0x0000020029027824 */ /* 0x000fe200078e0216 */
[----:B------:R-:W-:-:S02]  /*a590*/  ISETP.NE.U32.AND P0, PT, R3, 0x1, PT ;  /* 0x000000010300780c */ /* 0x000fc40003f05070 */
[----:B------:R-:W-:Y:S02]  /*a5a0*/  LEA.HI R0, R0, R0, RZ, 0x1d ;  /* 0x0000000000007211 */ /* 0x000fe400078fe8ff */
[----:B------:R-:W-:Y:S01]  /*a5b0*/  R2P PR, R4, 0x6 ;  /* 0x0000000604007804 */ /* 0x000fe20000000000 */
[----:B------:R-:W-:Y:S01]  /*a5c0*/  IMAD.MOV.U32 R4, RZ, RZ, 0x20 ;  /* 0x00000020ff047424 */ /* 0x000fe200078e00ff */
[----:B------:R-:W-:Y:S01]  /*a5d0*/  F2FP.PACK_AB R44, R137, R136 ;  /* 0x00000088892c723e */ /* 0x000fe200000000ff */
[----:B------:R-:W-:Y:S01]  /*a5e0*/  IMAD.U32 R0, R2, 0x2, R0 ;  /* 0x0000000202007824 */ /* 0x000fe200078e0000 */
[----:B------:R-:W-:Y:S02]  /*a5f0*/  F2FP.PACK_AB R138, R139, R138 ;  /* 0x0000008a8b8a723e */ /* 0x000fe400000000ff */
[----:B------:R-:W-:Y:S01]  /*a600*/  SEL R4, R4, 0xffffffe0, !P1 ;  /* 0xffffffe004047807 */ /* 0x000fe20004800000 */
[----:B------:R-:W-:Y:S01]  /*a610*/  IMAD.SHL.U32 R0, R0, 0x2, RZ ;  /* 0x0000000200007824 */ /* 0x000fe200078e00ff */
[----:B------:R-:W-:Y:S01]  /*a620*/  BAR.SYNC.DEFER_BLOCKING 0x1, 0x100 ;  /* 0x0044000000007b1d */ /* 0x000fe20000010000 */
[----:B------:R-:W-:-:S02]  /*a630*/  F2FP.PACK_AB R40, R37, R12 ;  /* 0x0000000c2528723e */ /* 0x000fc400000000ff */
[----:B------:R-:W-:Y:S02]  /*a640*/  F2FP.PACK_AB R37, R9, R16 ;  /* 0x000000100925723e */ /* 0x000fe400000000ff */
[C---:B------:R-:W-:Y:S02]  /*a650*/  IADD3 R3, R0.reuse, 0x80, RZ ;  /* 0x0000008000037810 */ /* 0x040fe40007ffe0ff */
[C---:B------:R-:W-:Y:S02]  /*a660*/  IADD3 R2, R0.reuse, 0x70, RZ ;  /* 0x0000007000027810 */ /* 0x040fe40007ffe0ff */
[----:B------:R-:W-:Y:S01]  /*a670*/  @P0 IADD3 R2, R3, 0x10, RZ ;  /* 0x0000001003020810 */ /* 0x000fe20007ffe0ff */
[----:B------:R-:W-:Y:S01]  /*a680*/  IMAD.IADD R3, R0, 0x1, R4 ;  /* 0x0000000100037824 */ /* 0x000fe200078e0204 */
[----:B------:R-:W-:Y:S02]  /*a690*/  F2FP.PACK_AB R36, R36, R18 ;  /* 0x000000122424723e */ /* 0x000fe400000000ff */
[----:B------:R-:W-:-:S02]  /*a6a0*/  F2FP.PACK_AB R50, R51, R50 ;  /* 0x000000323332723e */ /* 0x000fc400000000ff */
[----:B------:R-:W-:Y:S02]  /*a6b0*/  F2FP.PACK_AB R35, R35, R20 ;  /* 0x000000142323723e */ /* 0x000fe400000000ff */
[----:B------:R-:W-:Y:S02]  /*a6c0*/  F2FP.PACK_AB R54, R55, R54 ;  /* 0x000000363736723e */ /* 0x000fe400000000ff */
[----:B------:R-:W-:Y:S02]  /*a6d0*/  F2FP.PACK_AB R34, R34, R56 ;  /* 0x000000382222723e */ /* 0x000fe400000000ff */
[----:B------:R-:W-:Y:S02]  /*a6e0*/  F2FP.PACK_AB R58, R59, R58 ;  /* 0x0000003a3b3a723e */ /* 0x000fe400000000ff */
[----:B------:R-:W-:Y:S01]  /*a6f0*/  F2FP.PACK_AB R33, R33, R60 ;  /* 0x0000003c2121723e */ /* 0x000fe200000000ff */
[----:B------:R1:W-:Y:S01]  /*a700*/  STS [R0+0x80], R8 ;  /* 0x0000800800007388 */ /* 0x0003e20000000800 */
[----:B------:R-:W-:-:S02]  /*a710*/  F2FP.PACK_AB R62, R63, R62 ;  /* 0x0000003e3f3e723e */ /* 0x000fc400000000ff */
[----:B------:R-:W-:Y:S01]  /*a720*/  F2FP.PACK_AB R32, R32, R64 ;  /* 0x000000402020723e */ /* 0x000fe200000000ff */
[----:B------:R-:W-:Y:S01]  /*a730*/  STS [R0+0x480], R167 ;  /* 0x000480a700007388 */ /* 0x000fe20000000800 */
[----:B------:R-:W-:Y:S02]  /*a740*/  F2FP.PACK_AB R66, R67, R66 ;  /* 0x000000424342723e */ /* 0x000fe400000000ff */
[----:B------:R-:W-:Y:S01]  /*a750*/  F2FP.PACK_AB R31, R31, R68 ;  /* 0x000000441f1f723e */ /* 0x000fe200000000ff */
[----:B------:R2:W-:Y:S01]  /*a760*/  STS [R2], R6 ;  /* 0x0000000602007388 */ /* 0x0005e20000000800 */
[----:B------:R-:W-:Y:S02]  /*a770*/  F2FP.PACK_AB R70, R71, R70 ;  /* 0x000000464746723e */ /* 0x000fe400000000ff */
[----:B------:R-:W-:Y:S01]  /*a780*/  F2FP.PACK_AB R30, R30, R72 ;  /* 0x000000481e1e723e */ /* 0x000fe200000000ff */
[----:B------:R-:W-:Y:S01]  /*a790*/  STS [R2+0x400], R162 ;  /* 0x000400a202007388 */ /* 0x000fe20000000800 */
[----:B------:R-:W-:-:S02]  /*a7a0*/  F2FP.PACK_AB R74, R75, R74 ;  /* 0x0000004a4b4a723e */ /* 0x000fc400000000ff */
[----:B------:R-:W-:Y:S01]  /*a7b0*/  F2FP.PACK_AB R29, R29, R76 ;  /* 0x0000004c1d1d723e */ /* 0x000fe200000000ff */
[----:B------:R3:W-:Y:S01]  /*a7c0*/  STS [R3+0x80], R5 ;  /* 0x0000800503007388 */ /* 0x0007e20000000800 */
[----:B------:R-:W-:Y:S02]  /*a7d0*/  F2FP.PACK_AB R78, R79, R78 ;  /* 0x0000004e4f4e723e */ /* 0x000fe400000000ff */
[----:B------:R-:W-:Y:S01]  /*a7e0*/  F2FP.PACK_AB R28, R28, R80 ;  /* 0x000000501c1c723e */ /* 0x000fe200000000ff */
[----:B------:R-:W-:Y:S01]  /*a7f0*/  STS [R3+0x480], R158 ;  /* 0x0004809e03007388 */ /* 0x000fe20000000800 */
[----:B------:R-:W-:Y:S02]  /*a800*/  F2FP.PACK_AB R82, R83, R82 ;  /* 0x000000525352723e */ /* 0x000fe400000000ff */
[----:B------:R-:W-:Y:S01]  /*a810*/  F2FP.PACK_AB R27, R27, R84 ;  /* 0x000000541b1b723e */ /* 0x000fe200000000ff */
[----:B-1----:R-:W-:Y:S01]  /*a820*/  IMAD.MOV.U32 R8, RZ, RZ, 0x40 ;  /* 0x00000040ff087424 */ /* 0x002fe200078e00ff */
[----:B------:R-:W-:-:S02]  /*a830*/  F2FP.PACK_AB R86, R87, R86 ;  /* 0x000000565756723e */ /* 0x000fc400000000ff */
[----:B------:R-:W-:Y:S02]  /*a840*/  F2FP.PACK_AB R26, R26, R88 ;  /* 0x000000581a1a723e */ /* 0x000fe400000000ff */
[----:B------:R-:W-:Y:S02]  /*a850*/  F2FP.PACK_AB R90, R91, R90 ;  /* 0x0000005a5b5a723e */ /* 0x000fe400000000ff */
[----:B------:R-:W-:Y:S02]  /*a860*/  F2FP.PACK_AB R25, R25, R92 ;  /* 0x0000005c1919723e */ /* 0x000fe400000000ff */
[----:B--2---:R-:W-:Y:S01]  /*a870*/  SEL R6, R8, 0xffffffc0, !P2 ;  /* 0xffffffc008067807 */ /* 0x004fe20005000000 */
[----:B------:R-:W-:Y:S01]  /*a880*/  IMAD.IADD R8, R4, 0x1, R2 ;  /* 0x0000000104087824 */ /* 0x000fe200078e0202 */
[----:B------:R-:W-:Y:S02]  /*a890*/  F2FP.PACK_AB R94, R95, R94 ;  /* 0x0000005e5f5e723e */ /* 0x000fe400000000ff */
[----:B------:R-:W-:Y:S01]  /*a8a0*/  F2FP.PACK_AB R24, R24, R96 ;  /* 0x000000601818723e */ /* 0x000fe200000000ff */
[----:B------:R-:W-:Y:S01]  /*a8b0*/  IMAD.IADD R4, R6, 0x1, R3 ;  /* 0x0000000106047824 */ /* 0x000fe200078e0203 */
[----:B------:R1:W-:Y:S01]  /*a8c0*/  STS [R8], R7 ;  /* 0x0000000708007388 */ /* 0x0003e20000000800 */
[----:B---3--:R-:W-:Y:S01]  /*a8d0*/  IMAD.IADD R5, R0, 0x1, R6 ;  /* 0x0000000100057824 */ /* 0x008fe200078e0206 */
[----:B------:R-:W-:-:S02]  /*a8e0*/  F2FP.PACK_AB R98, R99, R98 ;  /* 0x000000626362723e */ /* 0x000fc400000000ff */
[----:B------:R-:W-:Y:S01]  /*a8f0*/  STS [R8+0x400], R154 ;  /* 0x0004009a08007388 */ /* 0x000fe20000000800 */
[----:B------:R-:W-:Y:S02]  /*a900*/  F2FP.PACK_AB R23, R23, R100 ;  /* 0x000000641717723e */ /* 0x000fe400000000ff */
[----:B------:R-:W-:Y:S01]  /*a910*/  F2FP.PACK_AB R103, R103, R102 ;  /* 0x000000666767723e */ /* 0x000fe200000000ff */
[----:B------:R-:W-:Y:S01]  /*a920*/  STS [R5+0x80], R49 ;  /* 0x0000803105007388 */ /* 0x000fe20000000800 */
[----:B------:R-:W-:Y:S02]  /*a930*/  F2FP.PACK_AB R21, R21, R104 ;  /* 0x000000681515723e */ /* 0x000fe400000000ff */
[----:B------:R-:W-:Y:S01]  /*a940*/  F2FP.PACK_AB R107, R107, R106 ;  /* 0x0000006a6b6b723e */ /* 0x000fe200000000ff */
[----:B------:R-:W-:Y:S01]  /*a950*/  STS [R5+0x480], R150 ;  /* 0x0004809605007388 */ /* 0x000fe20000000800 */
[----:B------:R-:W-:Y:S02]  /*a960*/  F2FP.PACK_AB R20, R109, R108 ;  /* 0x0000006c6d14723e */ /* 0x000fe400000000ff */
[----:B------:R-:W-:-:S02]  /*a970*/  F2FP.PACK_AB R19, R19, R110 ;  /* 0x0000006e1313723e */ /* 0x000fc400000000ff */
[----:B------:R-:W-:Y:S02]  /*a980*/  F2FP.PACK_AB R18, R113, R112 ;  /* 0x000000707112723e */ /* 0x000fe400000000ff */
[----:B------:R-:W-:Y:S02]  /*a990*/  F2FP.PACK_AB R17, R17, R114 ;  /* 0x000000721111723e */ /* 0x000fe400000000ff */
[----:B------:R-:W-:Y:S02]  /*a9a0*/  F2FP.PACK_AB R16, R117, R116 ;  /* 0x000000747510723e */ /* 0x000fe400000000ff */
[----:B-----5:R-:W-:Y:S01]  /*a9b0*/  F2FP.PACK_AB R13, R119, R118 ;  /* 0x00000076770d723e */ /* 0x020fe200000000ff */
[----:B-1----:R-:W-:Y:S01]  /*a9c0*/  IMAD.IADD R7, R6, 0x1, R2 ;  /* 0x0000000106077824 */ /* 0x002fe200078e0202 */
[----:B------:R-:W-:Y:S01]  /*a9d0*/  F2FP.PACK_AB R12, R121, R120 ;  /* 0x00000078790c723e */ /* 0x000fe200000000ff */
[----:B------:R-:W-:Y:S01]  /*a9e0*/  IMAD.IADD R6, R8, 0x1, R6 ;  /* 0x0000000108067824 */ /* 0x000fe200078e0206 */
[----:B------:R-:W-:-:S02]  /*a9f0*/  F2FP.PACK_AB R11, R11, R122 ;  /* 0x0000007a0b0b723e */ /* 0x000fc400000000ff */
[----:B------:R-:W-:Y:S01]  /*aa00*/  STS [R7], R48 ;  /* 0x0000003007007388 */ /* 0x000fe20000000800 */
[----:B------:R-:W-:Y:S02]  /*aa10*/  F2FP.PACK_AB R9, R125, R124 ;  /* 0x0000007c7d09723e */ /* 0x000fe400000000ff */
[----:B------:R-:W-:Y:S01]  /*aa20*/  F2FP.PACK_AB R15, R15, R126 ;  /* 0x0000007e0f0f723e */ /* 0x000fe200000000ff */
[----:B------:R-:W-:Y:S01]  /*aa30*/  STS [R7+0x400], R146 ;  /* 0x0004009207007388 */ /* 0x000fe20000000800 */
[----:B------:R-:W-:Y:S02]  /*aa40*/  F2FP.PACK_AB R14, R129, R128 ;  /* 0x00000080810e723e */ /* 0x000fe400000000ff */
[----:B------:R-:W-:Y:S01]  /*aa50*/  F2FP.PACK_AB R10, R10, R130 ;  /* 0x000000820a0a723e */ /* 0x000fe200000000ff */
[----:B------:R-:W-:Y:S01]  /*aa60*/  STS [R4+0x80], R45 ;  /* 0x0000802d04007388 */ /* 0x000fe20000000800 */
[----:B------:R-:W-:-:S03]  /*aa70*/  PLOP3.LUT P0, PT, PT, PT, UP1, 0x80, 0x0 ;  /* 0x000000000000781c */ /* 0x000fc60003f0f018 */
[----:B------:R-:W-:Y:S04]  /*aa80*/  STS [R4+0x480], R142 ;  /* 0x0004808e04007388 */ /* 0x000fe80000000800 */
[----:B------:R-:W-:Y:S04]  /*aa90*/  STS [R6], R44 ;  /* 0x0000002c06007388 */ /* 0x000fe80000000800 */
        /* <DEDUP_REMOVED lines=45> */
[----:B------:R2:W-:Y:S04]  /*ad70*/  STS [R4+0xc080], R9 ;  /* 0x00c0800904007388 */ /* 0x0005e80000000800 */
[----:B------:R3:W-:Y:S01]  /*ad80*/  STS [R4+0xc480], R15 ;  /* 0x00c4800f04007388 */ /* 0x0007e20000000800 */
[----:B-1----:R-:W-:-:S03]  /*ad90*/  IMAD.U32 R8, RZ, RZ, UR4 ;  /* 0x00000004ff087e24 */ /* 0x002fc6000f8e00ff */
[----:B------:R3:W-:Y:S04]  /*ada0*/  STS [R6+0xc000], R14 ;  /* 0x00c0000e06007388 */ /* 0x0007e80000000800 */
[----:B------:R3:W-:Y:S01]  /*adb0*/  STS [R6+0xc400], R10 ;  /* 0x00c4000a06007388 */ /* 0x0007e20000000800 */
[----:B--2---:R-:W-:-:S03]  /*adc0*/  IMAD.U32 R9, RZ, RZ, UR5 ;  /* 0x00000005ff097e24 */ /* 0x004fc6000f8e00ff */
[----:B------:R-:W-:Y:S06]  /*add0*/  BAR.SYNC.DEFER_BLOCKING 0x1, 0x100 ;  /* 0x0044000000007b1d */ /* 0x000fec0000010000 */
[----:B------:R-:W-:Y:S02]  /*ade0*/  ULDC.64 UR4, c[0x0][0x508] ;  /* 0x0001420000047ab9 */ /* 0x000fe40000000a00 */
[----:B------:R-:W-:Y:S01]  /*adf0*/  UISETP.NE.U32.AND UP0, UPT, URZ, UR4, UPT ;  /* 0x000000043f00728c */ /* 0x000fe2000bf05070 */
[----:B------:R-:W2:Y:S03]  /*ae00*/  @P0 LDG.E R0, [R8.64] ;  /* 0x0000000c08000981 */ /* 0x000ea6000c1e1900 */
[----:B------:R-:W-:Y:S01]  /*ae10*/  UISETP.NE.AND.EX UP0, UPT, URZ, UR5, UPT, UP0 ;  /* 0x000000053f00728c */ /* 0x000fe2000bf05300 */
[----:B------:R-:W-:-:S02]  /*ae20*/  IMAD.MOV.U32 R16, RZ, RZ, c[0x0][0x388] ;  /* 0x0000e200ff107624 */ /* 0x000fc400078e00ff */
[----:B------:R-:W-:-:S03]  /*ae30*/  ULDC.64 UR4, c[0x0][0x508] ;  /* 0x0001420000047ab9 */ /* 0x000fc60000000a00 */
[----:B------:R-:W-:-:S05]  /*ae40*/  PLOP3.LUT P1, PT, PT, PT, UP0, 0x80, 0x0 ;  /* 0x000000000000781c */ /* 0x000fca0003f2f008 */
[----:B------:R-:W-:-:S06]  /*ae50*/  @UP0 UIMAD.WIDE UR4, UR11, UR6, UR4 ;  /* 0x000000060b0402a5 */ /* 0x000fcc000f8e0204 */
[----:B------:R-:W-:Y:S02]  /*ae60*/  IMAD.U32 R2, RZ, RZ, UR4 ;  /* 0x00000004ff027e24 */ /* 0x000fe4000f8e00ff */
[----:B------:R-:W-:-:S05]  /*ae70*/  IMAD.U32 R3, RZ, RZ, UR5 ;  /* 0x00000005ff037e24 */ /* 0x000fca000f8e00ff */
[----:B------:R3:W5:Y:S01]  /*ae80*/  @P1 LDG.E R16, [R2.64] ;  /* 0x0000000c02101981 */ /* 0x000762000c1e1900 */
[----:B------:R-:W-:Y:S02]  /*ae90*/  UMOV UR16, URZ ;  /* 0x0000003f00107c82 */ /* 0x000fe40008000000 */
[----:B------:R-:W-:Y:S01]  /*aea0*/  UMOV UR17, URZ ;  /* 0x0000003f00117c82 */ /* 0x000fe20008000000 */
[----:B--2---:R-:W1:Y:S02]  /*aeb0*/  @P0 R2UR UR5, R0 ;  /* 0x00000000000503c2 */ /* 0x004e6400000e0000 */
[----:B-1----:R-:W-:Y:S02]  /*aec0*/  @UP1 USHF.R.S32.HI UR4, URZ, 0x1f, UR5 ;  /* 0x0000001f3f041899 */ /* 0x002fe40008011405 */
[----:B------:R-:W-:-:S05]  /*aed0*/  @UP1 UMOV UR16, UR5 ;  /* 0x0000000500101c82 */ /* 0x000fca0008000000 */
[----:B------:R-:W-:Y:S01]  /*aee0*/  @UP1 UMOV UR17, UR4 ;  /* 0x0000000400111c82 */ /* 0x000fe20008000000 */
[----:B------:R-:W-:Y:S05]  /*aef0*/  @P1 BRA `(.L_x_31) ;  /* 0x0000004000001947 */ /* 0x000fea0003800000 */
[----:B---3--:R-:W-:Y:S05]  /*af00*/  @!P0 BRA `(.L_x_31) ;  /* 0x0000003000008947 */ /* 0x008fea0003800000 */
[----:B------:R-:W2:Y:S04]  /*af10*/  LDG.E R0, [R8.64] ;  /* 0x0000000c08007981 */ /* 0x000ea8000c1e1900 */
[----:B------:R-:W2:Y:S02]  /*af20*/  LDG.E R2, [R8.64+0x4] ;  /* 0x0000040c08027981 */ /* 0x000ea4000c1e1900 */
[----:B--2--5:R-:W-:Y:S02]  /*af30*/  IADD3 R16, -R0, R2, RZ ;  /* 0x0000000200107210 */ /* 0x024fe40007ffe1ff */
.L_x_31:
[----:B---3--:R-:W-:Y:S01]  /*af40*/  SHF.R.S32.HI R0, RZ, 0x1f, R41 ;  /* 0x0000001fff007819 */ /* 0x008fe20000011429 */
[----:B------:R-:W-:Y:S01]  /*af50*/  IMAD.MOV.U32 R2, RZ, RZ, c[0x0][0x4e8] ;  /* 0x00013a00ff027624 */ /* 0x000fe200078e00ff */
[----:B------:R-:W-:Y:S01]  /*af60*/  LOP3.LUT R3, R43, 0xffffffe0, RZ, 0xc0, !PT ;  /* 0xffffffe02b037812 */ /* 0x000fe200078ec0ff */
[----:B------:R-:W1:Y:S01]  /*af70*/  S2R R28, SR_CTAID.X ;  /* 0x00000000001c7919 */ /* 0x000e620000002500 */
[----:B------:R-:W-:Y:S01]  /*af80*/  LEA.HI R0, R0, R41, RZ, 0x3 ;  /* 0x0000002900007211 */ /* 0x000fe200078f18ff */
[----:B------:R-:W-:Y:S01]  /*af90*/  ULDC.64 UR4, c[0x0][0x3a0] ;  /* 0x0000e80000047ab9 */ /* 0x000fe20000000a00 */
[----:B------:R-:W-:Y:S01]  /*afa0*/  ISETP.NE.AND P1, PT, R2, 0x1, PT ;  /* 0x000000010200780c */ /* 0x000fe20003f25270 */
[----:B------:R-:W-:Y:S01]  /*afb0*/  IMAD.IADD R3, R57, 0x1, -R3 ;  /* 0x0000000139037824 */ /* 0x000fe200078e0a03 */
[----:B------:R-:W-:Y:S01]  /*afc0*/  LOP3.LUT R0, R0, 0xffffff8, RZ, 0xc0, !PT ;  /* 0x0ffffff800007812 */ /* 0x000fe200078ec0ff */
[----:B------:R-:W-:Y:S01]  /*afd0*/  UMOV UR15, UR17 ;  /* 0x00000011000f7c82 */ /* 0x000fe20008000000 */
[----:B------:R-:W-:Y:S01]  /*afe0*/  LEA.HI R6, R47, R57, RZ, 0x3 ;  /* 0x000000392f067211 */ /* 0x000fe200078f18ff */
[----:B------:R-:W-:Y:S01]  /*aff0*/  UIMAD UR17, UR17, UR4, URZ ;  /* 0x00000004111172a4 */ /* 0x000fe2000f8e023f */
[----:B------:R-:W-:Y:S01]  /*b000*/  SHF.R.S32.HI R2, RZ, 0x1f, R3 ;  /* 0x0000001fff027819 */ /* 0x000fe20000011403 */
[----:B------:R-:W-:Y:S01]  /*b010*/  IMAD.IADD R4, R41, 0x1, -R0 ;  /* 0x0000000129047824 */ /* 0x000fe200078e0a00 */
[----:B------:R-:W-:Y:S01]  /*b020*/  LEA.HI R0, R22, R22, RZ, 0x1 ;  /* 0x0000001616007211 */ /* 0x000fe200078f08ff */
[----:B------:R-:W-:Y:S01]  /*b030*/  UMOV UR14, UR16 ;  /* 0x00000010000e7c82 */ /* 0x000fe20008000000 */
[----:B------:R-:W-:Y:S01]  /*b040*/  LEA.HI R2, R2, R3, RZ, 0x2 ;  /* 0x0000000302027211 */ /* 0x000fe200078f10ff */
[----:B------:R-:W-:Y:S01]  /*b050*/  ULDC.64 UR6, c[0x0][0x490] ;  /* 0x0001240000067ab9 */ /* 0x000fe20000000a00 */
[----:B------:R-:W-:Y:S01]  /*b060*/  LOP3.LUT R0, R0, 0x1ffffffe, RZ, 0xc0, !PT ;  /* 0x1ffffffe00007812 */ /* 0x000fe200078ec0ff */
[----:B------:R-:W-:Y:S01]  /*b070*/  UIMAD.WIDE.U32 UR18, UR16, UR4, URZ ;  /* 0x00000004101272a5 */ /* 0x000fe2000f8e003f */
[----:B------:R-:W-:Y:S01]  /*b080*/  SHF.R.S32.HI R2, RZ, 0x2, R2 ;  /* 0x00000002ff027819 */ /* 0x000fe20000011402 */
[----:B------:R-:W-:Y:S01]  /*b090*/  UIMAD UR17, UR16, UR5, UR17 ;  /* 0x00000005101172a4 */ /* 0x000fe2000f8e0211 */
[----:B------:R-:W-:Y:S01]  /*b0a0*/  LOP3.LUT P2, RZ, R3, 0x3, RZ, 0xc0, !PT ;  /* 0x0000000303ff7812 */ /* 0x000fe2000784c0ff */
[----:B------:R-:W-:Y:S01]  /*b0b0*/  IMAD.IADD R0, R22, 0x1, -R0 ;  /* 0x0000000116007824 */ /* 0x000fe200078e0a00 */
[----:B------:R-:W-:Y:S01]  /*b0c0*/  USHF.R.S32.HI UR16, URZ, 0x1f, UR11 ;  /* 0x0000001f3f107899 */ /* 0x000fe2000801140b */
[----:B------:R-:W-:Y:S01]  /*b0d0*/  IMAD R15, R4, 0x10, R2 ;  /* 0x00000010040f7824 */ /* 0x000fe200078e0202 */
[----:B------:R-:W-:Y:S01]  /*b0e0*/  UIMAD UR10, UR8, UR6, URZ ;  /* 0x00000006080a72a4 */ /* 0x000fe2000f8e023f */
[----:B------:R-:W-:Y:S01]  /*b0f0*/  LOP3.LUT R4, R6, 0xfffffff8, RZ, 0xc0, !PT ;  /* 0xfffffff806047812 */ /* 0x000fe200078ec0ff */
[----:B------:R-:W-:Y:S01]  /*b100*/  USEL UR16, UR16, URZ, !UP1 ;  /* 0x0000003f10107287 */ /* 0x000fe2000c800000 */
[----:B------:R-:W-:Y:S01]  /*b110*/  IMAD R0, R0, 0x8, R15 ;  /* 0x0000000800007824 */ /* 0x000fe200078e020f */
[----:B------:R-:W-:Y:S01]  /*b120*/  UIMAD.WIDE.U32 UR14, UR9, UR6, UR14 ;  /* 0x00000006090e72a5 */ /* 0x000fe2000f8e000e */
[----:B------:R-:W-:Y:S01]  /*b130*/  SHF.R.S32.HI R14, RZ, 0x3, R6 ;  /* 0x00000003ff0e7819 */ /* 0x000fe20000011406 */
[----:B------:R-:W-:Y:S01]  /*b140*/  UIMAD UR10, UR9, UR7, UR10 ;  /* 0x00000007090a72a4 */ /* 0x000fe2000f8e020a */
[----:B------:R-:W-:Y:S01]  /*b150*/  IMAD.IADD R7, R57, 0x1, -R4 ;  /* 0x0000000139077824 */ /* 0x000fe200078e0a04 */
[----:B-1----:R-:W-:Y:S01]  /*b160*/  LEA R0, R28, R0, 0x7 ;  /* 0x000000001c007211 */ /* 0x002fe200078e38ff */
[----:B------:R-:W-:Y:S01]  /*b170*/  ULDC.64 UR6, c[0x0][0x498] ;  /* 0x0001260000067ab9 */ /* 0x000fe20000000a00 */
[----:B-----5:R-:W-:Y:S01]  /*b180*/  IMAD R29, R16, c[0x0][0x4e8], RZ ;  /* 0x00013a00101d7a24 */ /* 0x020fe200078e02ff */
[----:B------:R-:W-:Y:S01]  /*b190*/  USEL UR11, UR11, URZ, !UP1 ;  /* 0x0000003f0b0b7287 */ /* 0x000fe2000c800000 */
[----:B------:R-:W-:Y:S01]  /*b1a0*/  LEA R6, R7, R14, 0x5 ;  /* 0x0000000e07067211 */ /* 0x000fe200078e28ff */
[----:B------:R-:W-:Y:S01]  /*b1b0*/  @P1 IMAD.HI.U32 R3, R0, c[0x0][0x4ec], RZ ;  /* 0x00013b0000031a27 */ /* 0x000fe200078e00ff */
[----:B------:R-:W-:Y:S01]  /*b1c0*/  UIMAD UR20, UR16, UR6, URZ ;  /* 0x00000006101472a4 */ /* 0x000fe2000f8e023f */
[----:B------:R-:W-:Y:S01]  /*b1d0*/  LEA.HI R18, R47, R57, RZ, 0x6 ;  /* 0x000000392f127211 */ /* 0x000fe200078f30ff */
[----:B------:R-:W-:Y:S01]  /*b1e0*/  UIADD3 UR15, UR15, UR10, URZ ;  /* 0x0000000a0f0f7290 */ /* 0x000fe2000fffe03f */
[----:B------:R-:W-:Y:S01]  /*b1f0*/  IMAD.MOV.U32 R2, RZ, RZ, R0 ;  /* 0x000000ffff027224 */ /* 0x000fe200078e0000 */
[----:B------:R-:W-:Y:S01]  /*b200*/  @P1 SHF.R.U32.HI R2, RZ, c[0x0][0x4f0], R3 ;  /* 0x00013c00ff021a19 */ /* 0x000fe20000011603 */
[----:B------:R-:W-:Y:S01]  /*b210*/  UIMAD UR7, UR11, UR7, UR20 ;  /* 0x000000070b0772a4 */ /* 0x000fe2000f8e0214 */
[----:B------:R-:W-:Y:S01]  /*b220*/  IMAD R6, R28, 0x80, R6 ;  /* 0x000000801c067824 */ /* 0x000fe200078e0206 */
[----:B------:R-:W-:Y:S01]  /*b230*/  UIMAD.WIDE.U32 UR14, UR11, UR6, UR14 ;  /* 0x000000060b0e72a5 */ /* 0x000fe2000f8e000e */
[--C-:B------:R-:W-:Y:S01]  /*b240*/  SHF.R.S32.HI R5, RZ, 0x1f, R2.reuse ;  /* 0x0000001fff057819 */ /* 0x100fe20000011402 */
[----:B------:R-:W-:Y:S01]  /*b250*/  IMAD.MOV R3, RZ, RZ, -R2 ;  /* 0x000000ffff037224 */ /* 0x000fe200078e0a02 */
[----:B------:R-:W-:Y:S01]  /*b260*/  ULDC.64 UR4, c[0x0][0x3e8] ;  /* 0x0000fa0000047ab9 */ /* 0x000fe20000000a00 */
[----:B------:R-:W-:Y:S01]  /*b270*/  @P1 IMAD.HI.U32 R10, R6, c[0x0][0x4ec], RZ ;  /* 0x00013b00060a1a27 */ /* 0x000fe200078e00ff */
[----:B------:R-:W-:Y:S01]  /*b280*/  UIMAD UR8, UR8, UR4, URZ ;  /* 0x00000004080872a4 */ /* 0x000fe2000f8e023f */
[----:B------:R-:W-:Y:S01]  /*b290*/  IADD3 R2, P0, R2, UR14, RZ ;  /* 0x0000000e02027c10 */ /* 0x000fe2000ff1e0ff */
[----:B------:R-:W-:Y:S01]  /*b2a0*/  UIADD3 UR19, UR19, UR17, URZ ;  /* 0x0000001113137290 */ /* 0x000fe2000fffe03f */
[----:B------:R-:W-:Y:S01]  /*b2b0*/  IMAD R0, R3, c[0x0][0x4e8], R0 ;  /* 0x00013a0003007a24 */ /* 0x000fe200078e0200 */
[----:B------:R-:W-:Y:S01]  /*b2c0*/  UIMAD UR5, UR9, UR5, UR8 ;  /* 0x00000005090572a4 */ /* 0x000fe2000f8e0208 */
[----:B------:R-:W-:Y:S01]  /*b2d0*/  IMAD.U32 R3, RZ, RZ, UR7 ;  /* 0x00000007ff037e24 */ /* 0x000fe2000f8e00ff */
[----:B------:R-:W-:Y:S01]  /*b2e0*/  UIMAD.WIDE.U32 UR18, UR9, UR4, UR18 ;  /* 0x00000004091272a5 */ /* 0x000fe2000f8e0012 */
[----:B------:R-:W-:Y:S01]  /*b2f0*/  BSSY B0, `(.L_x_32) ;  /* 0x0000062000007945 */ /* 0x000fe20003800000 */
[----:B------:R-:W-:Y:S01]  /*b300*/  SHF.R.S32.HI R4, RZ, 0x1f, R0 ;  /* 0x0000001fff047819 */ /* 0x000fe20000011400 */
[----:B------:R-:W-:Y:S01]  /*b310*/  ULDC.64 UR6, c[0x0][0x3f0] ;  /* 0x0000fc0000067ab9 */ /* 0x000fe20000000a00 */
[----:B------:R-:W-:Y:S01]  /*b320*/  IADD3.X R3, R5, UR15, R3, P0, !PT ;  /* 0x0000000f05037c10 */ /* 0x000fe200087fe403 */
[----:B------:R-:W-:Y:S01]  /*b330*/  IMAD.SHL.U32 R5, R14, 0x40, RZ ;  /* 0x000000400e057824 */ /* 0x000fe200078e00ff */
[----:B------:R-:W-:Y:S01]  /*b340*/  UIMAD UR16, UR16, UR6, URZ ;  /* 0x00000006101072a4 */ /* 0x000fe2000f8e023f */
[----:B------:R-:W-:Y:S01]  /*b350*/  IMAD R4, R4, c[0x0][0x488], RZ ;  /* 0x0001220004047a24 */ /* 0x000fe200078e02ff */
[----:B------:R-:W-:Y:S01]  /*b360*/  UIADD3 UR19, UR19, UR5, URZ ;  /* 0x0000000513137290 */ /* 0x000fe2000fffe03f */
[----:B------:R-:W-:Y:S01]  /*b370*/  IMAD.WIDE.U32 R2, R0, c[0x0][0x488], R2 ;  /* 0x0001220000027a25 */ /* 0x000fe200078e0002 */
[----:B------:R-:W-:Y:S01]  /*b380*/  LOP3.LUT R5, R5, 0x1c0, RZ, 0xc0, !PT ;  /* 0x000001c005057812 */ /* 0x000fe200078ec0ff */
[----:B------:R-:W-:-:S02]  /*b390*/  UIMAD UR7, UR11, UR7, UR16 ;  /* 0x000000070b0772a4 */ /* 0x000fc4000f8e0210 */
[----:B------:R-:W-:Y:S01]  /*b3a0*/  IMAD R9, R0, c[0x0][0x48c], R4 ;  /* 0x0001230000097a24 */ /* 0x000fe200078e0204 */
[----:B------:R-:W-:Y:S01]  /*b3b0*/  SHF.R.U32.HI R8, RZ, 0x3, R5 ;  /* 0x00000003ff087819 */ /* 0x000fe20000011605 */
[----:B------:R-:W-:Y:S01]  /*b3c0*/  IMAD.SHL.U32 R4, R7, 0x8, RZ ;  /* 0x0000000807047824 */ /* 0x000fe200078e00ff */
[C---:B------:R-:W-:Y:S01]  /*b3d0*/  LEA R7, P0, R2.reuse, c[0x0][0x450], 0x2 ;  /* 0x0001140002077a11 */ /* 0x040fe200078010ff */
[----:B------:R-:W-:Y:S01]  /*b3e0*/  IMAD.IADD R3, R3, 0x1, R9 ;  /* 0x0000000103037824 */ /* 0x000fe200078e0209 */
[----:B------:R-:W-:Y:S01]  /*b3f0*/  UIMAD.WIDE.U32 UR18, UR11, UR6, UR18 ;  /* 0x000000060b1272a5 */ /* 0x000fe2000f8e0012 */
[----:B------:R-:W-:Y:S01]  /*b400*/  IMAD.MOV.U32 R0, RZ, RZ, R6 ;  /* 0x000000ffff007224 */ /* 0x000fe200078e0006 */
[----:B------:R-:W-:Y:S01]  /*b410*/  LOP3.LUT R5, R5, 0x38, R4, 0xf8, !PT ;  /* 0x0000003805057812 */ /* 0x000fe200078ef804 */
[----:B------:R-:W-:Y:S01]  /*b420*/  SHFL.IDX PT, R12, R7, RZ, 0x1c1f ;  /* 0x001c1fff070c7589 */ /* 0x000fe200000e0000 */
[----:B------:R-:W-:Y:S01]  /*b430*/  @P1 SHF.R.U32.HI R0, RZ, c[0x0][0x4f0], R10 ;  /* 0x00013c00ff001a19 */ /* 0x000fe2000001160a */
[----:B------:R-:W-:Y:S01]  /*b440*/  UIADD3 UR7, UR19, UR7, URZ ;  /* 0x0000000713077290 */ /* 0x000fe2000fffe03f */
[----:B------:R-:W-:Y:S01]  /*b450*/  LOP3.LUT R17, R5, R8, RZ, 0x3c, !PT ;  /* 0x0000000805117212 */ /* 0x000fe200078e3cff */
[----:B------:R1:W-:Y:S01]  /*b460*/  SHFL.IDX PT, R10, R7, 0x1, 0x1c1f ;  /* 0x003c1f00070a7f89 */ /* 0x0003e200000e0000 */
[----:B------:R-:W-:Y:S01]  /*b470*/  LEA.HI.X R5, R2, c[0x0][0x454], R3, 0x2, P0 ;  /* 0x0001150002057a11 */ /* 0x000fe200000f1403 */
[--C-:B------:R-:W-:Y:S01]  /*b480*/  IMAD.MOV R8, RZ, RZ, -R0.reuse ;  /* 0x000000ffff087224 */ /* 0x100fe200078e0a00 */
[----:B------:R-:W-:Y:S01]  /*b490*/  SHF.R.S32.HI R9, RZ, 0x1f, R0 ;  /* 0x0000001fff097819 */ /* 0x000fe20000011400 */
[----:B------:R-:W-:Y:S01]  /*b4a0*/  IMAD.U32 R3, RZ, RZ, UR19 ;  /* 0x00000013ff037e24 */ /* 0x000fe2000f8e00ff */
[----:B------:R-:W-:Y:S01]  /*b4b0*/  MOV R2, UR18 ;  /* 0x0000001200027c02 */ /* 0x000fe20008000f00 */
[----:B------:R-:W2:Y:S01]  /*b4c0*/  SHFL.IDX PT, R13, R5, RZ, 0x1c1f ;  /* 0x001c1fff050d7589 */ /* 0x000ea200000e0000 */
[----:B------:R-:W-:-:S02]  /*b4d0*/  IMAD.U32 R3, RZ, RZ, UR7 ;  /* 0x00000007ff037e24 */ /* 0x000fc4000f8e00ff */
[----:B------:R-:W-:Y:S01]  /*b4e0*/  IMAD R6, R8, c[0x0][0x4e8], R6 ;  /* 0x00013a0008067a24 */ /* 0x000fe200078e0206 */
[----:B------:R3:W4:Y:S01]  /*b4f0*/  SHFL.IDX PT, R11, R5, 0x1, 0x1c1f ;  /* 0x003c1f00050b7f89 */ /* 0x00072200000e0000 */
[----:B------:R-:W-:-:S04]  /*b500*/  IMAD.WIDE.U32 R2, R0, c[0x0][0x3e0], R2 ;  /* 0x0000f80000027a25 */ /* 0x000fc800078e0002 */
[----:B-1----:R-:W-:-:S04]  /*b510*/  IMAD R7, R9, c[0x0][0x3e0], RZ ;  /* 0x0000f80009077a24 */ /* 0x002fc800078e02ff */
[----:B------:R-:W-:Y:S01]  /*b520*/  IMAD R7, R0, c[0x0][0x3e4], R7 ;  /* 0x0000f90000077a24 */ /* 0x000fe200078e0207 */
[----:B------:R-:W-:-:S04]  /*b530*/  SHF.R.S32.HI R0, RZ, 0x1f, R6 ;  /* 0x0000001fff007819 */ /* 0x000fc80000011406 */
[----:B------:R-:W-:Y:S01]  /*b540*/  IADD3 R3, R3, R7, RZ ;  /* 0x0000000703037210 */ /* 0x000fe20007ffe0ff */
[----:B---3--:R-:W-:Y:S02]  /*b550*/  IMAD R5, R28, 0x80, R15 ;  /* 0x000000801c057824 */ /* 0x008fe400078e020f */
[----:B------:R-:W-:Y:S02]  /*b560*/  IMAD R0, R0, c[0x0][0x3d8], RZ ;  /* 0x0000f60000007a24 */ /* 0x000fe400078e02ff */
[----:B------:R-:W-:Y:S01]  /*b570*/  IMAD.WIDE.U32 R2, R6, c[0x0][0x3d8], R2 ;  /* 0x0000f60006027a25 */ /* 0x000fe200078e0002 */
[C---:B------:R-:W-:Y:S02]  /*b580*/  IADD3 R8, R5.reuse, 0x8, RZ ;  /* 0x0000000805087810 */ /* 0x040fe40007ffe0ff */
[-C--:B------:R-:W-:Y:S01]  /*b590*/  ISETP.GE.OR P1, PT, R5, R29.reuse, P2 ;  /* 0x0000001d0500720c */ /* 0x080fe20001726670 */
[----:B------:R-:W-:Y:S01]  /*b5a0*/  IMAD.SHL.U32 R5, R18, 0x8, RZ ;  /* 0x0000000812057824 */ /* 0x000fe200078e00ff */
[----:B------:R-:W-:Y:S01]  /*b5b0*/  ISETP.GE.OR P0, PT, R8, R29, P2 ;  /* 0x0000001d0800720c */ /* 0x000fe20001706670 */
[----:B------:R-:W-:-:S03]  /*b5c0*/  IMAD R28, R28, 0x80, R14 ;  /* 0x000000801c1c7824 */ /* 0x000fc600078e020e */
[----:B------:R-:W-:Y:S01]  /*b5d0*/  LOP3.LUT R7, R17, 0x7ffffe00, R5, 0xf8, !PT ;  /* 0x7ffffe0011077812 */ /* 0x000fe200078ef805 */
[----:B------:R-:W-:-:S04]  /*b5e0*/  IMAD R5, R6, c[0x0][0x3dc], R0 ;  /* 0x0000f70006057a24 */ /* 0x000fc800078e0200 */
[----:B------:R-:W-:Y:S02]  /*b5f0*/  IMAD.SHL.U32 R0, R7, 0x2, RZ ;  /* 0x0000000207007824 */ /* 0x000fe400078e00ff */
[----:B--2---:R1:W-:Y:S01]  /*b600*/  @!P1 ST.E [R12.64], R52 ;  /* 0x000000340c009985 */ /* 0x0043e2000c10190c */
[----:B------:R-:W-:-:S03]  /*b610*/  IMAD.IADD R3, R3, 0x1, R5 ;  /* 0x0000000103037824 */ /* 0x000fc600078e0205 */
[----:B----4-:R1:W-:Y:S01]  /*b620*/  @!P0 ST.E [R10.64], R53 ;  /* 0x000000350a008985 */ /* 0x0103e2000c10190c */
[----:B------:R-:W-:-:S03]  /*b630*/  LEA R31, P0, R2, c[0x0][0x380], 0x1 ;  /* 0x0000e000021f7a11 */ /* 0x000fc600078008ff */
[----:B------:R1:W2:Y:S01]  /*b640*/  LDS.128 R44, [R0+0x1080] ;  /* 0x00108000002c7984 */ /* 0x0002a20000000c00 */
[----:B------:R-:W-:Y:S02]  /*b650*/  LEA.HI.X R30, R2, c[0x0][0x384], R3, 0x1, P0 ;  /* 0x0000e100021e7a11 */ /* 0x000fe400000f0c03 */
[----:B------:R-:W-:Y:S01]  /*b660*/  ISETP.GE.AND P0, PT, R28, R29, PT ;  /* 0x0000001d1c00720c */ /* 0x000fe20003f06270 */
[----:B------:R1:W3:Y:S04]  /*b670*/  LDS.128 R60, [R0+0x2080] ;  /* 0x00208000003c7984 */ /* 0x0002e80000000c00 */
[----:B------:R1:W4:Y:S04]  /*b680*/  LDS.128 R72, [R0+0x3080] ;  /* 0x0030800000487984 */ /* 0x0003280000000c00 */
[----:B------:R1:W1:Y:S04]  /*b690*/  LDS.128 R40, [R0+0x5080] ;  /* 0x0050800000287984 */ /* 0x0002680000000c00 */
        /* <DEDUP_REMOVED lines=8> */
[----:B------:R1:W1:Y:S04]  /*b720*/  SHFL.IDX PT, R2, R31, RZ, 0x181f ;  /* 0x00181fff1f027589 */ /* 0x00026800000e0000 */
[----:B------:R1:W1:Y:S01]  /*b730*/  SHFL.IDX PT, R3, R30, RZ, 0x181f ;  /* 0x00181fff1e037589 */ /* 0x00026200000e0000 */
[----:B------:R-:W-:Y:S05]  /*b740*/  @P0 BRA `(.L_x_33) ;  /* 0x000001c000000947 */ /* 0x000fea0003800000 */
[----:B--234-:R-:W2:Y:S01]  /*b750*/  LDS.128 R24, [R0+0x80] ;  /* 0x0000800000187984 */ /* 0x01cea20000000c00 */
[----:B------:R-:W-:-:S02]  /*b760*/  IADD3 R7, R4, 0x40, RZ ;  /* 0x0000004004077810 */ /* 0x000fc40007ffe0ff */
[C---:B------:R-:W-:Y:S01]  /*b770*/  IADD3 R8, R4.reuse, 0x80, RZ ;  /* 0x0000008004087810 */ /* 0x040fe20007ffe0ff */
[----:B------:R-:W3:Y:S01]  /*b780*/  LDS.128 R20, [R0+0x4080] ;  /* 0x0040800000147984 */ /* 0x000ee20000000c00 */
[----:B------:R-:W-:Y:S02]  /*b790*/  IADD3 R9, R4, 0xc0, RZ ;  /* 0x000000c004097810 */ /* 0x000fe40007ffe0ff */
[----:B------:R-:W-:Y:S01]  /*b7a0*/  ISETP.GE.AND P2, PT, R7, c[0x0][0x3c8], PT ;  /* 0x0000f20007007a0c */ /* 0x000fe20003f46270 */
[----:B------:R-:W4:Y:S01]  /*b7b0*/  LDS.128 R16, [R0+0x8080] ;  /* 0x0080800000107984 */ /* 0x000f220000000c00 */
[----:B------:R-:W-:Y:S02]  /*b7c0*/  ISETP.GE.AND P1, PT, R8, c[0x0][0x3c8], PT ;  /* 0x0000f20008007a0c */ /* 0x000fe40003f26270 */
[----:B------:R-:W-:Y:S01]  /*b7d0*/  ISETP.GE.AND P0, PT, R9, c[0x0][0x3c8], PT ;  /* 0x0000f20009007a0c */ /* 0x000fe20003f06270 */
[----:B-1----:R1:W5:Y:S01]  /*b7e0*/  LDS.128 R12, [R0+0xc080] ;  /* 0x00c08000000c7984 */ /* 0x0023620000000c00 */
[----:B------:R-:W-:-:S07]  /*b7f0*/  ISETP.GE.AND P3, PT, R4, c[0x0][0x3c8], PT ;  /* 0x0000f20004007a0c */ /* 0x000fce0003f66270 */
[----:B------:R-:W-:-:S04]  /*b800*/  @!P2 SHF.R.S32.HI R5, RZ, 0x1f, R7 ;  /* 0x0000001fff05a819 */ /* 0x000fc80000011407 */
[----:B------:R-:W-:Y:S02]  /*b810*/  @!P0 SHF.R.S32.HI R6, RZ, 0x1f, R9 ;  /* 0x0000001fff068819 */ /* 0x000fe40000011409 */
[----:B------:R-:W-:Y:S01]  /*b820*/  @!P2 LEA.HI R7, R5, R7, RZ, 0x3 ;  /* 0x000000070507a211 */ /* 0x000fe200078f18ff */
[----:B------:R-:W-:Y:S01]  /*b830*/  @!P3 IMAD.WIDE R10, R4, 0x2, R2 ;  /* 0x00000002040ab825 */ /* 0x000fe200078e0202 */
[----:B-1----:R-:W-:-:S04]  /*b840*/  @!P1 SHF.R.S32.HI R0, RZ, 0x1f, R8 ;  /* 0x0000001fff009819 */ /* 0x002fc80000011408 */
[----:B------:R-:W-:Y:S01]  /*b850*/  @!P1 LEA.HI R5, R0, R8, RZ, 0x3 ;  /* 0x0000000800059211 */ /* 0x000fe200078f18ff */
[----:B--2---:R1:W-:Y:S01]  /*b860*/  @!P3 ST.E.128 [R10.64], R24 ;  /* 0x000000180a00b985 */ /* 0x0043e2000c101d0c */
[----:B------:R-:W-:Y:S02]  /*b870*/  @!P0 LEA.HI R0, R6, R9, RZ, 0x3 ;  /* 0x0000000906008211 */ /* 0x000fe400078f18ff */
[----:B------:R-:W-:Y:S02]  /*b880*/  @!P2 LOP3.LUT R6, R7, 0xfffffff8, RZ, 0xc0, !PT ;  /* 0xfffffff80706a812 */ /* 0x000fe400078ec0ff */
[----:B------:R-:W-:Y:S02]  /*b890*/  @!P1 LOP3.LUT R5, R5, 0xfffffff8, RZ, 0xc0, !PT ;  /* 0xfffffff805059812 */ /* 0x000fe400078ec0ff */
[----:B------:R-:W-:Y:S01]  /*b8a0*/  @!P0 LOP3.LUT R0, R0, 0xfffffff8, RZ, 0xc0, !PT ;  /* 0xfffffff800008812 */ /* 0x000fe200078ec0ff */
[----:B------:R-:W-:-:S04]  /*b8b0*/  @!P2 IMAD.WIDE R8, R6, 0x2, R2 ;  /* 0x000000020608a825 */ /* 0x000fc800078e0202 */
[--C-:B------:R-:W-:Y:S01]  /*b8c0*/  @!P1 IMAD.WIDE R6, R5, 0x2, R2.reuse ;  /* 0x0000000205069825 */ /* 0x100fe200078e0202 */
[----:B---3--:R1:W-:Y:S03]  /*b8d0*/  @!P2 ST.E.128 [R8.64], R20 ;  /* 0x000000140800a985 */ /* 0x0083e6000c101d0c */
[----:B------:R-:W-:Y:S01]  /*b8e0*/  @!P0 IMAD.WIDE R2, R0, 0x2, R2 ;  /* 0x0000000200028825 */ /* 0x000fe200078e0202 */
[----:B----4-:R1:W-:Y:S04]  /*b8f0*/  @!P1 ST.E.128 [R6.64], R16 ;  /* 0x0000001006009985 */ /* 0x0103e8000c101d0c */
[----:B-----5:R1:W-:Y:S02]  /*b900*/  @!P0 ST.E.128 [R2.64], R12 ;  /* 0x0000000c02008985 */ /* 0x0203e4000c101d0c */
.L_x_33:
[----:B--234-:R-:W-:Y:S05]  /*b910*/  BSYNC B0 ;  /* 0x0000000000007941 */ /* 0x01cfea0003800000 */
.L_x_32:
[----:B-1----:R-:W-:Y:S01]  /*b920*/  IADD3 R0, R28, 0x20, RZ ;  /* 0x000000201c007810 */ /* 0x002fe20007ffe0ff */
[----:B------:R1:W2:Y:S01]  /*b930*/  SHFL.IDX PT, R3, R30, 0x1, 0x181f ;  /* 0x00381f001e037f89 */ /* 0x0002a200000e0000 */
[----:B------:R-:W-:Y:S02]  /*b940*/  BSSY B0, `(.L_x_34) ;  /* 0x000001c000007945 */ /* 0x000fe40003800000 */
[----:B------:R-:W-:Y:S01]  /*b950*/  ISETP.GE.AND P0, PT, R0, R29, PT ;  /* 0x0000001d0000720c */ /* 0x000fe20003f06270 */
[----:B------:R1:W3:-:S12]  /*b960*/  SHFL.IDX PT, R2, R31, 0x1, 0x181f ;  /* 0x00381f001f027f89 */ /* 0x0002d800000e0000 */
[----:B------:R-:W-:Y:S05]  /*b970*/  @P0 BRA `(.L_x_35) ;  /* 0x0000018000000947 */ /* 0x000fea0003800000 */
[C---:B------:R-:W-:Y:S02]  /*b980*/  IADD3 R7, R4.reuse, 0x40, RZ ;  /* 0x0000004004077810 */ /* 0x040fe40007ffe0ff */
        /* <DEDUP_REMOVED lines=9> */
[----:B------:R-:W-:Y:S01]  /*ba20*/  @!P2 LEA.HI R7, R5, R7, RZ, 0x3 ;  /* 0x000000070507a211 */ /* 0x000fe200078f18ff */
[----:B--23--:R-:W-:Y:S01]  /*ba30*/  @!P3 IMAD.WIDE R10, R4, 0x2, R2 ;  /* 0x00000002040ab825 */ /* 0x00cfe200078e0202 */
[----:B------:R-:W-:Y:S02]  /*ba40*/  @!P1 LEA.HI R5, R0, R8, RZ, 0x3 ;  /* 0x0000000800059211 */ /* 0x000fe400078f18ff */
[----:B------:R-:W-:-:S02]  /*ba50*/  @!P0 LEA.HI R0, R6, R9, RZ, 0x3 ;  /* 0x0000000906008211 */ /* 0x000fc400078f18ff */
[----:B------:R-:W-:Y:S01]  /*ba60*/  @!P2 LOP3.LUT R6, R7, 0xfffffff8, RZ, 0xc0, !PT ;  /* 0xfffffff80706a812 */ /* 0x000fe200078ec0ff */
[----:B------:R2:W-:Y:S01]  /*ba70*/  @!P3 ST.E.128 [R10.64], R44 ;  /* 0x0000002c0a00b985 */ /* 0x0005e2000c101d0c */
[----:B------:R-:W-:Y:S02]  /*ba80*/  @!P1 LOP3.LUT R5, R5, 0xfffffff8, RZ, 0xc0, !PT ;  /* 0xfffffff805059812 */ /* 0x000fe400078ec0ff */
[----:B------:R-:W-:Y:S01]  /*ba90*/  @!P0 LOP3.LUT R0, R0, 0xfffffff8, RZ, 0xc0, !PT ;  /* 0xfffffff800008812 */ /* 0x000fe200078ec0ff */
[----:B------:R-:W-:-:S04]  /*baa0*/  @!P2 IMAD.WIDE R8, R6, 0x2, R2 ;  /* 0x000000020608a825 */ /* 0x000fc800078e0202 */
[--C-:B------:R-:W-:Y:S01]  /*bab0*/  @!P1 IMAD.WIDE R6, R5, 0x2, R2.reuse ;  /* 0x0000000205069825 */ /* 0x100fe200078e0202 */
[----:B------:R2:W-:Y:S03]  /*bac0*/  @!P2 ST.E.128 [R8.64], R40 ;  /* 0x000000280800a985 */ /* 0x0005e6000c101d0c */
[----:B------:R-:W-:Y:S01]  /*bad0*/  @!P0 IMAD.WIDE R2, R0, 0x2, R2 ;  /* 0x0000000200028825 */ /* 0x000fe200078e0202 */
[----:B------:R2:W-:Y:S04]  /*bae0*/  @!P1 ST.E.128 [R6.64], R36 ;  /* 0x0000002406009985 */ /* 0x0005e8000c101d0c */
[----:B------:R2:W-:Y:S02]  /*baf0*/  @!P0 ST.E.128 [R2.64], R32 ;  /* 0x0000002002008985 */ /* 0x0005e4000c101d0c */
.L_x_35:
[----:B------:R-:W-:Y:S05]  /*bb00*/  BSYNC B0 ;  /* 0x0000000000007941 */ /* 0x000fea0003800000 */
.L_x_34:
[----:B------:R-:W-:Y:S01]  /*bb10*/  IADD3 R0, R28, 0x40, RZ ;  /* 0x000000401c007810 */ /* 0x000fe20007ffe0ff */
[----:B--2---:R2:W4:Y:S01]  /*bb20*/  SHFL.IDX PT, R3, R30, 0x2, 0x181f ;  /* 0x00581f001e037f89 */ /* 0x00452200000e0000 */
[----:B------:R-:W-:Y:S02]  /*bb30*/  BSSY B0, `(.L_x_36) ;  /* 0x000001c000007945 */ /* 0x000fe40003800000 */
[----:B------:R-:W-:Y:S01]  /*bb40*/  ISETP.GE.AND P0, PT, R0, R29, PT ;  /* 0x0000001d0000720c */ /* 0x000fe20003f06270 */
[----:B---3--:R2:W3:-:S12]  /*bb50*/  SHFL.IDX PT, R2, R31, 0x2, 0x181f ;  /* 0x00581f001f027f89 */ /* 0x0084d800000e0000 */
        /* <DEDUP_REMOVED lines=12> */
[----:B---34-:R-:W-:Y:S01]  /*bc20*/  @!P3 IMAD.WIDE R10, R4, 0x2, R2 ;  /* 0x00000002040ab825 */ /* 0x018fe200078e0202 */
        /* <DEDUP_REMOVED lines=12> */
.L_x_37:
[----:B------:R-:W-:Y:S05]  /*bcf0*/  BSYNC B0 ;  /* 0x0000000000007941 */ /* 0x000fea0003800000 */
.L_x_36:
[----:B------:R-:W-:Y:S01]  /*bd00*/  IADD3 R0, R28, 0x60, RZ ;  /* 0x000000601c007810 */ /* 0x000fe20007ffe0ff */
[----:B---34-:R3:W4:Y:S03]  /*bd10*/  SHFL.IDX PT, R3, R30, 0x3, 0x181f ;  /* 0x00781f001e037f89 */ /* 0x01872600000e0000 */
[----:B------:R-:W-:Y:S01]  /*bd20*/  ISETP.GE.AND P0, PT, R0, R29, PT ;  /* 0x0000001d0000720c */ /* 0x000fe20003f06270 */
[----:B------:R3:W1:-:S12]  /*bd30*/  SHFL.IDX PT, R2, R31, 0x3, 0x181f ;  /* 0x00781f001f027f89 */ /* 0x00065800000e0000 */
[----:B------:R-:W-:Y:S05]  /*bd40*/  @P0 EXIT ;  /* 0x000000000000094d */ /* 0x000fea0003800000 */
[C---:B------:R-:W-:Y:S02]  /*bd50*/  IADD3 R6, R4.reuse, 0x40, RZ ;  /* 0x0000004004067810 */ /* 0x040fe40007ffe0ff */
        /* <DEDUP_REMOVED lines=19> */
[----:B------:R-:W-:-:S04]  /*be90*/  SHF.R.S32.HI R4, RZ, 0x1f, R0 ;  /* 0x0000001fff047819 */ /* 0x000fc80000011400 */
[----:B------:R-:W-:-:S04]  /*bea0*/  LEA.HI R0, R4, R0, RZ, 0x3 ;  /* 0x0000000004007211 */ /* 0x000fc800078f18ff */
[----:B------:R-:W-:-:S05]  /*beb0*/  LOP3.LUT R0, R0, 0xfffffff8, RZ, 0xc0, !PT ;  /* 0xfffffff800007812 */ /* 0x000fca00078ec0ff */
[----:B------:R-:W-:-:S05]  /*bec0*/  IMAD.WIDE R2, R0, 0x2, R2 ;  /* 0x0000000200027825 */ /* 0x000fca00078e0202 */
[----:B------:R-:W-:Y:S01]  /*bed0*/  ST.E.128 [R2.64], R76 ;  /* 0x0000004c02007985 */ /* 0x000fe2000c101d0c */
[----:B------:R-:W-:Y:S05]  /*bee0*/  EXIT ;  /* 0x000000000000794d */ /* 0x000fea0003800000 */
.L_x_30:
[----:B------:R-:W-:Y:S02]  /*bef0*/  ULDC.64 UR4, c[0x0][0x500] ;  /* 0x0001400000047ab9 */ /* 0x000fe40000000a00 */
[----:B------:R-:W-:Y:S02]  /*bf00*/  UISETP.NE.U32.AND UP1, UPT, URZ, UR4, UPT ;  /* 0x000000043f00728c */ /* 0x000fe4000bf25070 */
[----:B------:R-:W-:Y:S02]  /*bf10*/  UMOV UR6, 0x4 ;  /* 0x0000000400067882 */ /* 0x000fe40000000000 */
[----:B------:R-:W-:-:S03]  /*bf20*/  UISETP.NE.AND.EX UP1, UPT, URZ, UR5, UPT, UP1 ;  /* 0x000000053f00728c */ /* 0x000fc6000bf25310 */
[----:B------:R-:W-:Y:S02]  /*bf30*/  ULDC.64 UR4, c[0x0][0x500] ;  /* 0x0001400000047ab9 */ /* 0x000fe40000000a00 */
[----:B------:R-:W-:Y:S01]  /*bf40*/  UIMAD.WIDE UR4, UR11, UR6, UR4 ;  /* 0x000000060b0472a5 */ /* 0x000fe2000f8e0204 */
[----:B------:R-:W-:-:S05]  /*bf50*/  PLOP3.LUT P0, PT, PT, PT, UP1, 0x80, 0x0 ;  /* 0x000000000000781c */ /* 0x000fca0003f0f018 */
[----:B------:R-:W-:Y:S01]  /*bf60*/  IMAD.U32 R4, RZ, RZ, UR4 ;  /* 0x00000004ff047e24 */ /* 0x000fe2000f8e00ff */
[----:B------:R-:W-:Y:S01]  /*bf70*/  MOV R5, UR5 ;  /* 0x0000000500057c02 */ /* 0x000fe20008000f00 */
[----:B------:R-:W-:-:S06]  /*bf80*/  ULDC.64 UR4, c[0x0][0x508] ;  /* 0x0001420000047ab9 */ /* 0x000fcc0000000a00 */
[----:B------:R-:W2:Y:S01]  /*bf90*/  @P0 LDG.E R0, [R4.64] ;  /* 0x0000000c04000981 */ /* 0x000ea2000c1e1900 */
[----:B------:R-:W-:Y:S01]  /*bfa0*/  UISETP.NE.U32.AND UP0, UPT, URZ, UR4, UPT ;  /* 0x000000043f00728c */ /* 0x000fe2000bf05070 */
[----:B------:R-:W-:-:S03]  /*bfb0*/  IMAD.MOV.U32 R9, RZ, RZ, c[0x0][0x388] ;  /* 0x0000e200ff097624 */ /* 0x000fc600078e00ff */
[----:B------:R-:W-:-:S03]  /*bfc0*/  UISETP.NE.AND.EX UP0, UPT, URZ, UR5, UPT, UP0 ;  /* 0x000000053f00728c */ /* 0x000fc6000bf05300 */
[----:B------:R-:W-:-:S03]  /*bfd0*/  ULDC.64 UR4, c[0x0][0x508] ;  /* 0x0001420000047ab9 */ /* 0x000fc60000000a00 */
[----:B------:R-:W-:-:S05]  /*bfe0*/  PLOP3.LUT P1, PT, PT, PT, UP0, 0x80, 0x0 ;  /* 0x000000000000781c */ /* 0x000fca0003f2f008 */
[----:B------:R-:W-:-:S06]  /*bff0*/  @UP0 UIMAD.WIDE UR4, UR11, UR6, UR4 ;  /* 0x000000060b0402a5 */ /* 0x000fcc000f8e0204 */
[----:B------:R-:W-:Y:S01]  /*c000*/  MOV R2, UR4 ;  /* 0x0000000400027c02 */ /* 0x000fe20008000f00 */
[----:B------:R-:W-:-:S05]  /*c010*/  IMAD.U32 R3, RZ, RZ, UR5 ;  /* 0x00000005ff037e24 */ /* 0x000fca000f8e00ff */
[----:B------:R1:W5:Y:S01]  /*c020*/  @P1 LDG.E R9, [R2.64] ;  /* 0x0000000c02091981 */ /* 0x000362000c1e1900 */
[----:B------:R-:W-:Y:S02]  /*c030*/  UMOV UR14, URZ ;  /* 0x0000003f000e7c82 */ /* 0x000fe40008000000 */
[----:B------:R-:W-:Y:S01]  /*c040*/  UMOV UR15, URZ ;  /* 0x0000003f000f7c82 */ /* 0x000fe20008000000 */
[----:B--2---:R-:W2:Y:S02]  /*c050*/  @P0 R2UR UR5, R0 ;  /* 0x00000000000503c2 */ /* 0x004ea400000e0000 */
[----:B--2---:R-:W-:Y:S02]  /*c060*/  @UP1 USHF.R.S32.HI UR4, URZ, 0x1f, UR5 ;  /* 0x0000001f3f041899 */ /* 0x004fe40008011405 */
[----:B------:R-:W-:-:S05]  /*c070*/  @UP1 UMOV UR14, UR5 ;  /* 0x00000005000e1c82 */ /* 0x000fca0008000000 */
[----:B------:R-:W-:Y:S01]  /*c080*/  @UP1 UMOV UR15, UR4 ;  /* 0x00000004000f1c82 */ /* 0x000fe20008000000 */
[----:B------:R-:W-:Y:S05]  /*c090*/  @P1 BRA `(.L_x_38) ;  /* 0x0000004000001947 */ /* 0x000fea0003800000 */
[----:B-1----:R-:W-:Y:S05]  /*c0a0*/  @!P0 BRA `(.L_x_38) ;  /* 0x0000003000008947 */ /* 0x002fea0003800000 */
[----:B------:R-:W2:Y:S04]  /*c0b0*/  LDG.E R0, [R4.64] ;  /* 0x0000000c04007981 */ /* 0x000ea8000c1e1900 */
[----:B------:R-:W2:Y:S02]  /*c0c0*/  LDG.E R2, [R4.64+0x4] ;  /* 0x0000040c04027981 */ /* 0x000ea4000c1e1900 */
[----:B--2--5:R-:W-:Y:S02]  /*c0d0*/  IADD3 R9, -R0, R2, RZ ;  /* 0x0000000200097210 */ /* 0x024fe40007ffe1ff */
.L_x_38:
[----:B-1----:R-:W1:Y:S01]  /*c0e0*/  S2R R8, SR_TID.X ;  /* 0x0000000000087919 */ /* 0x002e620000002100 */
[----:B------:R-:W-:Y:S01]  /*c0f0*/  USHF.R.S32.HI UR6, URZ, 0x1f, UR11 ;  /* 0x0000001f3f067899 */ /* 0x000fe2000801140b */
[----:B------:R-:W-:Y:S01]  /*c100*/  BSSY B0, `(.L_x_39) ;  /* 0x0000029000007945 */ /* 0x000fe20003800000 */
[----:B------:R-:W-:-:S02]  /*c110*/  USEL UR11, UR11, URZ, !UP1 ;  /* 0x0000003f0b0b7287 */ /* 0x000fc4000c800000 */
[----:B------:R-:W-:Y:S01]  /*c120*/  USEL UR6, UR6, URZ, !UP1 ;  /* 0x0000003f06067287 */ /* 0x000fe2000c800000 */
[----:B-1----:R-:W-:-:S13]  /*c130*/  ISETP.GE.AND P0, PT, R8, 0x80, PT ;  /* 0x000000800800780c */ /* 0x002fda0003f06270 */
[----:B------:R-:W-:Y:S05]  /*c140*/  @P0 BRA `(.L_x_40) ;  /* 0x0000024000000947 */ /* 0x000fea0003800000 */
[----:B------:R-:W1:Y:S01]  /*c150*/  S2R R3, SR_CTAID.X ;  /* 0x0000000000037919 */ /* 0x000e620000002500 */
[----:B-----5:R-:W-:Y:S01]  /*c160*/  IMAD R0, R9, c[0x0][0x4e8], RZ ;  /* 0x00013a0009007a24 */ /* 0x020fe200078e02ff */
[----:B-1----:R-:W-:-:S04]  /*c170*/  LEA R3, R3, R8, 0x7 ;  /* 0x0000000803037211 */ /* 0x002fc800078e38ff */
[----:B------:R-:W-:-:S13]  /*c180*/  ISETP.GE.AND P0, PT, R3, R0, PT ;  /* 0x000000000300720c */ /* 0x000fda0003f06270 */
[----:B------:R-:W-:Y:S05]  /*c190*/  @P0 BRA `(.L_x_40) ;  /* 0x000001f000000947 */ /* 0x000fea0003800000 */
[----:B------:R-:W-:Y:S01]  /*c1a0*/  IMAD.MOV.U32 R0, RZ, RZ, c[0x0][0x4e8] ;  /* 0x00013a00ff007624 */ /* 0x000fe200078e00ff */
[----:B------:R-:W-:Y:S01]  /*c1b0*/  ULDC.64 UR4, c[0x0][0x490] ;  /* 0x0001240000047ab9 */ /* 0x000fe20000000a00 */
[----:B------:R-:W-:Y:S01]  /*c1c0*/  IMAD.MOV.U32 R2, RZ, RZ, R3 ;  /* 0x000000ffff027224 */ /* 0x000fe200078e0003 */
[----:B------:R-:W-:Y:S02]  /*c1d0*/  UIMAD UR7, UR8, UR4, URZ ;  /* 0x00000004080772a4 */ /* 0x000fe4000f8e023f */
[----:B------:R-:W-:Y:S01]  /*c1e0*/  ISETP.NE.AND P0, PT, R0, 0x1, PT ;  /* 0x000000010000780c */ /* 0x000fe20003f05270 */
[----:B------:R-:W-:Y:S02]  /*c1f0*/  UMOV UR16, UR14 ;  /* 0x0000000e00107c82 */ /* 0x000fe40008000000 */
[----:B------:R-:W-:Y:S02]  /*c200*/  UMOV UR17, UR15 ;  /* 0x0000000f00117c82 */ /* 0x000fe40008000000 */
[----:B------:R-:W-:-:S02]  /*c210*/  UIMAD.WIDE.U32 UR16, UR9, UR4, UR16 ;  /* 0x00000004091072a5 */ /* 0x000fc4000f8e0010 */
[----:B------:R-:W-:-:S03]  /*c220*/  UIMAD UR7, UR9, UR5, UR7 ;  /* 0x00000005090772a4 */ /* 0x000fc6000f8e0207 */
[----:B------:R-:W-:Y:S02]  /*c230*/  ULDC.64 UR4, c[0x0][0x498] ;  /* 0x0001260000047ab9 */ /* 0x000fe40000000a00 */
[----:B------:R-:W-:Y:S01]  /*c240*/  UIADD3 UR17, UR7, UR17, URZ ;  /* 0x0000001107117290 */ /* 0x000fe2000fffe03f */
[----:B------:R-:W-:Y:S01]  /*c250*/  @P0 IMAD.HI.U32 R0, R3, c[0x0][0x4ec], RZ ;  /* 0x00013b0003000a27 */ /* 0x000fe200078e00ff */
[----:B------:R-:W-:Y:S02]  /*c260*/  UIMAD UR7, UR6, UR4, URZ ;  /* 0x00000004060772a4 */ /* 0x000fe4000f8e023f */
[----:B------:R-:W-:Y:S02]  /*c270*/  UIMAD.WIDE.U32 UR16, UR11, UR4, UR16 ;  /* 0x000000040b1072a5 */ /* 0x000fe4000f8e0010 */
[----:B------:R-:W-:Y:S01]  /*c280*/  @P0 SHF.R.U32.HI R2, RZ, c[0x0][0x4f0], R0 ;  /* 0x00013c00ff020a19 */ /* 0x000fe20000011600 */
[----:B------:R-:W-:-:S03]  /*c290*/  UIMAD UR5, UR11, UR5, UR7 ;  /* 0x000000050b0572a4 */ /* 0x000fc6000f8e0207 */
[----:B------:R-:W-:-:S03]  /*c2a0*/  IADD3 R0, -R2, RZ, RZ ;  /* 0x000000ff02007210 */ /* 0x000fc60007ffe1ff */
[----:B------:R-:W-:Y:S02]  /*c2b0*/  IMAD.U32 R5, RZ, RZ, UR5 ;  /* 0x00000005ff057e24 */ /* 0x000fe4000f8e00ff */
[----:B------:R-:W-:Y:S01]  /*c2c0*/  IMAD R0, R0, c[0x0][0x4e8], R3 ;  /* 0x00013a0000007a24 */ /* 0x000fe200078e0203 */
[----:B------:R-:W-:Y:S02]  /*c2d0*/  SHF.R.S32.HI R3, RZ, 0x1f, R2 ;  /* 0x0000001fff037819 */ /* 0x000fe40000011402 */
[----:B------:R-:W-:Y:S02]  /*c2e0*/  IADD3 R2, P0, R2, UR16, RZ ;  /* 0x0000001002027c10 */ /* 0x000fe4000ff1e0ff */
[----:B------:R-:W-:Y:S02]  /*c2f0*/  SHF.R.S32.HI R4, RZ, 0x1f, R0 ;  /* 0x0000001fff047819 */ /* 0x000fe40000011400 */
[----:B------:R-:W-:-:S03]  /*c300*/  IADD3.X R3, R3, UR17, R5, P0, !PT ;  /* 0x0000001103037c10 */ /* 0x000fc600087fe405 */
[----:B------:R-:W-:Y:S02]  /*c310*/  IMAD R4, R4, c[0x0][0x488], RZ ;  /* 0x0001220004047a24 */ /* 0x000fe400078e02ff */
[----:B------:R-:W-:-:S04]  /*c320*/  IMAD.WIDE.U32 R2, R0, c[0x0][0x488], R2 ;  /* 0x0001220000027a25 */ /* 0x000fc800078e0002 */
[----:B------:R-:W-:-:S05]  /*c330*/  IMAD R4, R0, c[0x0][0x48c], R4 ;  /* 0x0001230000047a24 */ /* 0x000fca00078e0204 */
[----:B------:R-:W-:Y:S02]  /*c340*/  IADD3 R0, R3, R4, RZ ;  /* 0x0000000403007210 */ /* 0x000fe40007ffe0ff */
[----:B------:R-:W-:-:S04]  /*c350*/  LEA R4, P0, R2, c[0x0][0x450], 0x2 ;  /* 0x0001140002047a11 */ /* 0x000fc800078010ff */
[----:B------:R-:W-:Y:S01]  /*c360*/  LEA.HI.X R5, R2, c[0x0][0x454], R0, 0x2, P0 ;  /* 0x0001150002057a11 */ /* 0x000fe200000f1400 */
[----:B------:R-:W-:-:S05]  /*c370*/  IMAD.MOV.U32 R0, RZ, RZ, -0x800000 ;  /* 0xff800000ff007424 */ /* 0x000fca00078e00ff */
[----:B------:R1:W-:Y:S03]  /*c380*/  STG.E [R4.64], R0 ;  /* 0x0000000004007986 */ /* 0x0003e6000c10190c */
.L_x_40:
[----:B------:R-:W-:Y:S05]  /*c390*/  BSYNC B0 ;  /* 0x0000000000007941 */ /* 0x000fea0003800000 */
.L_x_39:
[----:B------:R-:W2:Y:S01]  /*c3a0*/  S2R R14, SR_CTAID.X ;  /* 0x00000000000e7919 */ /* 0x000ea20000002500 */
[----:B-1----:R-:W-:Y:S01]  /*c3b0*/  SHF.R.S32.HI R0, RZ, 0x1f, R8 ;  /* 0x0000001fff007819 */ /* 0x002fe20000011408 */
[----:B------:R-:W-:Y:S01]  /*c3c0*/  IMAD.MOV.U32 R3, RZ, RZ, c[0x0][0x4e8] ;  /* 0x00013a00ff037624 */ /* 0x000fe200078e00ff */
[----:B------:R-:W-:Y:S01]  /*c3d0*/  ULDC.64 UR4, c[0x0][0x3a0] ;  /* 0x0000e80000047ab9 */ /* 0x000fe20000000a00 */
[----:B-----5:R-:W-:Y:S01]  /*c3e0*/  IMAD R16, R9, c[0x0][0x4e8], RZ ;  /* 0x00013a0009107a24 */ /* 0x020fe200078e02ff */
[----:B------:R-:W-:Y:S01]  /*c3f0*/  LEA.HI R0, R0, R8, RZ, 0x3 ;  /* 0x0000000800007211 */ /* 0x000fe200078f18ff */
[----:B------:R-:W-:Y:S01]  /*c400*/  UIMAD UR7, UR15, UR4, URZ ;  /* 0x000000040f0772a4 */ /* 0x000fe2000f8e023f */
[----:B------:R-:W-:Y:S01]  /*c410*/  ISETP.NE.AND P0, PT, R3, 0x1, PT ;  /* 0x000000010300780c */ /* 0x000fe20003f05270 */
[----:B------:R-:W-:Y:S01]  /*c420*/  UIMAD.WIDE.U32 UR16, UR14, UR4, URZ ;  /* 0x000000040e1072a5 */ /* 0x000fe2000f8e003f */
[----:B------:R-:W-:Y:S01]  /*c430*/  LOP3.LUT R2, R0, 0xfffffff8, RZ, 0xc0, !PT ;  /* 0xfffffff800027812 */ /* 0x000fe200078ec0ff */
[----:B------:R-:W-:Y:S01]  /*c440*/  UIMAD UR7, UR14, UR5, UR7 ;  /* 0x000000050e0772a4 */ /* 0x000fe2000f8e0207 */
[----:B------:R-:W-:Y:S01]  /*c450*/  SHF.R.S32.HI R7, RZ, 0x3, R0 ;  /* 0x00000003ff077819 */ /* 0x000fe20000011400 */
[----:B------:R-:W-:Y:S01]  /*c460*/  BSSY B0, `(.L_x_41) ;  /* 0x0000041000007945 */ /* 0x000fe20003800000 */
[----:B------:R-:W-:Y:S01]  /*c470*/  ULDC.64 UR4, c[0x0][0x3e8] ;  /* 0x0000fa0000047ab9 */ /* 0x000fe20000000a00 */
[----:B------:R-:W-:Y:S01]  /*c480*/  IMAD.IADD R8, R8, 0x1, -R2 ;  /* 0x0000000108087824 */ /* 0x000fe200078e0a02 */
[----:B------:R-:W-:-:S02]  /*c490*/  UIADD3 UR17, UR17, UR7, URZ ;  /* 0x0000000711117290 */ /* 0x000fc4000fffe03f */
[----:B------:R-:W-:Y:S02]  /*c4a0*/  UIMAD UR7, UR8, UR4, URZ ;  /* 0x00000004080772a4 */ /* 0x000fe4000f8e023f */
[----:B------:R-:W-:Y:S01]  /*c4b0*/  LEA R0, R8, R7, 0x5 ;  /* 0x0000000708007211 */ /* 0x000fe200078e28ff */
[----:B------:R-:W-:Y:S02]  /*c4c0*/  UIMAD.WIDE.U32 UR16, UR9, UR4, UR16 ;  /* 0x00000004091072a5 */ /* 0x000fe4000f8e0010 */
[----:B------:R-:W-:Y:S02]  /*c4d0*/  UIMAD UR7, UR9, UR5, UR7 ;  /* 0x00000005090772a4 */ /* 0x000fe4000f8e0207 */
[C---:B--2---:R-:W-:Y:S01]  /*c4e0*/  IMAD R0, R14.reuse, 0x80, R0 ;  /* 0x000000800e007824 */ /* 0x044fe200078e0200 */
[----:B------:R-:W-:Y:S01]  /*c4f0*/  ULDC.64 UR4, c[0x0][0x3f0] ;  /* 0x0000fc0000047ab9 */ /* 0x000fe20000000a00 */
[----:B------:R-:W-:Y:S01]  /*c500*/  IMAD R14, R14, 0x80, R7 ;  /* 0x000000800e0e7824 */ /* 0x000fe200078e0207 */
[----:B------:R-:W-:Y:S01]  /*c510*/  UIMAD UR6, UR6, UR4, URZ ;  /* 0x00000004060672a4 */ /* 0x000fe2000f8e023f */
[----:B------:R-:W-:Y:S01]  /*c520*/  @P0 IMAD.HI.U32 R2, R0, c[0x0][0x4ec], RZ ;  /* 0x00013b0000020a27 */ /* 0x000fe200078e00ff */
[----:B------:R-:W-:-:S02]  /*c530*/  UIADD3 UR17, UR7, UR17, URZ ;  /* 0x0000001107117290 */ /* 0x000fc4000fffe03f */
[----:B------:R-:W-:Y:S01]  /*c540*/  UIMAD UR5, UR11, UR5, UR6 ;  /* 0x000000050b0572a4 */ /* 0x000fe2000f8e0206 */
[----:B------:R-:W-:Y:S01]  /*c550*/  IMAD.MOV.U32 R4, RZ, RZ, R0 ;  /* 0x000000ffff047224 */ /* 0x000fe200078e0000 */
[----:B------:R-:W-:Y:S01]  /*c560*/  @P0 SHF.R.U32.HI R4, RZ, c[0x0][0x4f0], R2 ;  /* 0x00013c00ff040a19 */ /* 0x000fe20000011602 */
[----:B------:R-:W-:-:S03]  /*c570*/  UIMAD.WIDE.U32 UR16, UR11, UR4, UR16 ;  /* 0x000000040b1072a5 */ /* 0x000fc6000f8e0010 */
[----:B------:R-:W-:Y:S01]  /*c580*/  IADD3 R2, -R4, RZ, RZ ;  /* 0x000000ff04027210 */ /* 0x000fe20007ffe1ff */
[----:B------:R-:W-:Y:S01]  /*c590*/  UIADD3 UR5, UR17, UR5, URZ ;  /* 0x0000000511057290 */ /* 0x000fe2000fffe03f */
[----:B------:R-:W-:-:S03]  /*c5a0*/  SHF.R.S32.HI R3, RZ, 0x1f, R4 ;  /* 0x0000001fff037819 */ /* 0x000fc60000011404 */
[----:B------:R-:W-:Y:S02]  /*c5b0*/  IMAD R5, R2, c[0x0][0x4e8], R0 ;  /* 0x00013a0002057a24 */ /* 0x000fe400078e0200 */
[----:B------:R-:W-:Y:S02]  /*c5c0*/  IMAD R0, R3, c[0x0][0x3e0], RZ ;  /* 0x0000f80003007a24 */ /* 0x000fe400078e02ff */
[----:B------:R-:W-:Y:S01]  /*c5d0*/  IMAD.U32 R3, RZ, RZ, UR17 ;  /* 0x00000011ff037e24 */ /* 0x000fe2000f8e00ff */
[----:B------:R-:W-:Y:S01]  /*c5e0*/  MOV R3, UR5 ;  /* 0x0000000500037c02 */ /* 0x000fe20008000f00 */
[----:B------:R-:W-:Y:S02]  /*c5f0*/  IMAD.U32 R2, RZ, RZ, UR16 ;  /* 0x00000010ff027e24 */ /* 0x000fe4000f8e00ff */
[C---:B------:R-:W-:Y:S01]  /*c600*/  IMAD R6, R4.reuse, c[0x0][0x3e4], R0 ;  /* 0x0000f90004067a24 */ /* 0x040fe200078e0200 */
[----:B------:R-:W-:Y:S01]  /*c610*/  SHF.R.S32.HI R0, RZ, 0x1f, R5 ;  /* 0x0000001fff007819 */ /* 0x000fe20000011405 */
[----:B------:R-:W-:-:S04]  /*c620*/  IMAD.WIDE.U32 R2, R4, c[0x0][0x3e0], R2 ;  /* 0x0000f80004027a25 */ /* 0x000fc800078e0002 */
[----:B------:R-:W-:Y:S02]  /*c630*/  IMAD R0, R0, c[0x0][0x3d8], RZ ;  /* 0x0000f60000007a24 */ /* 0x000fe400078e02ff */
[----:B------:R-:W-:Y:S02]  /*c640*/  IMAD.IADD R3, R3, 0x1, R6 ;  /* 0x0000000103037824 */ /* 0x000fe400078e0206 */
[C---:B------:R-:W-:Y:S02]  /*c650*/  IMAD R0, R5.reuse, c[0x0][0x3dc], R0 ;  /* 0x0000f70005007a24 */ /* 0x040fe400078e0200 */
[----:B------:R-:W-:-:S05]  /*c660*/  IMAD.WIDE.U32 R2, R5, c[0x0][0x3d8], R2 ;  /* 0x0000f60005027a25 */ /* 0x000fca00078e0002 */
[----:B------:R-:W-:Y:S02]  /*c670*/  IADD3 R0, R3, R0, RZ ;  /* 0x0000000003007210 */ /* 0x000fe40007ffe0ff */
[----:B------:R-:W-:-:S04]  /*c680*/  LEA R17, P0, R2, c[0x0][0x380], 0x1 ;  /* 0x0000e00002117a11 */ /* 0x000fc800078008ff */
[----:B------:R-:W-:Y:S02]  /*c690*/  LEA.HI.X R15, R2, c[0x0][0x384], R0, 0x1, P0 ;  /* 0x0000e100020f7a11 */ /* 0x000fe400000f0c00 */
[----:B------:R-:W-:Y:S01]  /*c6a0*/  ISETP.GE.AND P0, PT, R14, R16, PT ;  /* 0x000000100e00720c */ /* 0x000fe20003f06270 */
[----:B------:R1:W2:Y:S01]  /*c6b0*/  SHFL.IDX PT, R2, R17, RZ, 0x181f ;  /* 0x00181fff11027589 */ /* 0x0002a200000e0000 */
[----:B------:R-:W-:-:S03]  /*c6c0*/  SHF.L.U32 R0, R8, 0x3, RZ ;  /* 0x0000000308007819 */ /* 0x000fc600000006ff */
[----:B------:R1:W3:Y:S01]  /*c6d0*/  SHFL.IDX PT, R3, R15, RZ, 0x181f ;  /* 0x00181fff0f037589 */ /* 0x0002e200000e0000 */
[C---:B------:R-:W-:Y:S02]  /*c6e0*/  IADD3 R11, R0.reuse, 0x40, RZ ;  /* 0x00000040000b7810 */ /* 0x040fe40007ffe0ff */
[C---:B------:R-:W-:Y:S02]  /*c6f0*/  IADD3 R12, R0.reuse, 0x80, RZ ;  /* 0x00000080000c7810 */ /* 0x040fe40007ffe0ff */
[----:B------:R-:W-:-:S03]  /*c700*/  IADD3 R13, R0, 0xc0, RZ ;  /* 0x000000c0000d7810 */ /* 0x000fc60007ffe0ff */
[----:B------:R-:W-:Y:S05]  /*c710*/  @P0 BRA `(.L_x_42) ;  /* 0x0000015000000947 */ /* 0x000fea0003800000 */
[----:B------:R-:W-:Y:S02]  /*c720*/  ISETP.GE.AND P2, PT, R11, c[0x0][0x3c8], PT ;  /* 0x0000f2000b007a0c */ /* 0x000fe40003f46270 */
[----:B------:R-:W-:Y:S02]  /*c730*/  ISETP.GE.AND P1, PT, R12, c[0x0][0x3c8], PT ;  /* 0x0000f2000c007a0c */ /* 0x000fe40003f26270 */
[----:B------:R-:W-:Y:S02]  /*c740*/  ISETP.GE.AND P0, PT, R13, c[0x0][0x3c8], PT ;  /* 0x0000f2000d007a0c */ /* 0x000fe40003f06270 */
        /* <DEDUP_REMOVED lines=9> */
[----:B------:R2:W-:Y:S01]  /*c7e0*/  @!P3 ST.E.128 [R8.64], RZ ;  /* 0x000000ff0800b985 */ /* 0x0005e2000c101d0c */
[----:B------:R-:W-:Y:S02]  /*c7f0*/  @!P1 LOP3.LUT R5, R5, 0xfffffff8, RZ, 0xc0, !PT ;  /* 0xfffffff805059812 */ /* 0x000fe400078ec0ff */
[----:B------:R-:W-:Y:S01]  /*c800*/  @!P0 LOP3.LUT R10, R4, 0xfffffff8, RZ, 0xc0, !PT ;  /* 0xfffffff8040a8812 */ /* 0x000fe200078ec0ff */
[----:B------:R-:W-:-:S04]  /*c810*/  @!P2 IMAD.WIDE R6, R6, 0x2, R2 ;  /* 0x000000020606a825 */ /* 0x000fc800078e0202 */
[--C-:B------:R-:W-:Y:S01]  /*c820*/  @!P1 IMAD.WIDE R4, R5, 0x2, R2.reuse ;  /* 0x0000000205049825 */ /* 0x100fe200078e0202 */
[----:B------:R2:W-:Y:S03]  /*c830*/  @!P2 ST.E.128 [R6.64], RZ ;  /* 0x000000ff0600a985 */ /* 0x0005e6000c101d0c */
[----:B------:R-:W-:Y:S01]  /*c840*/  @!P0 IMAD.WIDE R2, R10, 0x2, R2 ;  /* 0x000000020a028825 */ /* 0x000fe200078e0202 */
[----:B------:R2:W-:Y:S04]  /*c850*/  @!P1 ST.E.128 [R4.64], RZ ;  /* 0x000000ff04009985 */ /* 0x0005e8000c101d0c */
[----:B------:R2:W-:Y:S02]  /*c860*/  @!P0 ST.E.128 [R2.64], RZ ;  /* 0x000000ff02008985 */ /* 0x0005e4000c101d0c */
.L_x_42:
[----:B------:R-:W-:Y:S05]  /*c870*/  BSYNC B0 ;  /* 0x0000000000007941 */ /* 0x000fea0003800000 */
.L_x_41:
[----:B--2---:R-:W-:Y:S01]  /*c880*/  IADD3 R4, R14, 0x20, RZ ;  /* 0x000000200e047810 */ /* 0x004fe20007ffe0ff */
[----:B---3--:R2:W3:Y:S01]  /*c890*/  SHFL.IDX PT, R3, R15, 0x1, 0x181f ;  /* 0x00381f000f037f89 */ /* 0x0084e200000e0000 */
[----:B------:R-:W-:Y:S02]  /*c8a0*/  BSSY B0, `(.L_x_43) ;  /* 0x0000019000007945 */ /* 0x000fe40003800000 */
[----:B------:R-:W-:Y:S01]  /*c8b0*/  ISETP.GE.AND P0, PT, R4, R16, PT ;  /* 0x000000100400720c */ /* 0x000fe20003f06270 */
[----:B------:R2:W4:-:S12]  /*c8c0*/  SHFL.IDX PT, R2, R17, 0x1, 0x181f ;  /* 0x00381f0011027f89 */ /* 0x00051800000e0000 */
        /* <DEDUP_REMOVED lines=22> */
.L_x_44:
[----:B------:R-:W-:Y:S05]  /*ca30*/  BSYNC B0 ;  /* 0x0000000000007941 */ /* 0x000fea0003800000 */
.L_x_43:
[----:B---3--:R-:W-:Y:S01]  /*ca40*/  IADD3 R4, R14, 0x40, RZ ;  /* 0x000000400e047810 */ /* 0x008fe20007ffe0ff */
[----:B------:R3:W1:Y:S01]  /*ca50*/  SHFL.IDX PT, R3, R15, 0x2, 0x181f ;  /* 0x00581f000f037f89 */ /* 0x00066200000e0000 */
[----:B------:R-:W-:Y:S02]  /*ca60*/  BSSY B0, `(.L_x_45) ;  /* 0x0000019000007945 */ /* 0x000fe40003800000 */
[----:B------:R-:W-:Y:S01]  /*ca70*/  ISETP.GE.AND P0, PT, R4, R16, PT ;  /* 0x000000100400720c */ /* 0x000fe20003f06270 */
[----:B----4-:R3:W4:-:S12]  /*ca80*/  SHFL.IDX PT, R2, R17, 0x2, 0x181f ;  /* 0x00581f0011027f89 */ /* 0x01071800000e0000 */
        /* <DEDUP_REMOVED lines=9> */
[----:B-1--4-:R-:W-:Y:S01]  /*cb20*/  @!P3 IMAD.WIDE R8, R0, 0x2, R2 ;  /* 0x000000020008b825 */ /* 0x012fe200078e0202 */
        /* <DEDUP_REMOVED lines=12> */
.L_x_46:
[----:B------:R-:W-:Y:S05]  /*cbf0*/  BSYNC B0 ;  /* 0x0000000000007941 */ /* 0x000fea0003800000 */
.L_x_45:
[----:B-1----:R-:W-:Y:S01]  /*cc00*/  IADD3 R4, R14, 0x60, RZ ;  /* 0x000000600e047810 */ /* 0x002fe20007ffe0ff */
[----:B------:R1:W2:Y:S03]  /*cc10*/  SHFL.IDX PT, R3, R15, 0x3, 0x181f ;  /* 0x00781f000f037f89 */ /* 0x0002a600000e0000 */
[----:B------:R-:W-:Y:S01]  /*cc20*/  ISETP.GE.AND P0, PT, R4, R16, PT ;  /* 0x000000100400720c */ /* 0x000fe20003f06270 */
[----:B----4-:R1:W4:-:S12]  /*cc30*/  SHFL.IDX PT, R2, R17, 0x3, 0x181f ;  /* 0x00781f0011027f89 */ /* 0x01031800000e0000 */
[----:B------:R-:W-:Y:S05]  /*cc40*/  @P0 EXIT ;  /* 0x000000000000094d */ /* 0x000fea0003800000 */
[----:B------:R-:W-:Y:S02]  /*cc50*/  ISETP.GE.AND P1, PT, R11, c[0x0][0x3c8], PT ;  /* 0x0000f2000b007a0c */ /* 0x000fe40003f26270 */
[----:B------:R-:W-:Y:S02]  /*cc60*/  ISETP.GE.AND P0, PT, R12, c[0x0][0x3c8], PT ;  /* 0x0000f2000c007a0c */ /* 0x000fe40003f06270 */
[----:B------:R-:W-:-:S09]  /*cc70*/  ISETP.GE.AND P2, PT, R0, c[0x0][0x3c8], PT ;  /* 0x0000f20000007a0c */ /* 0x000fd20003f46270 */
[----:B------:R-:W-:Y:S02]  /*cc80*/  @!P1 SHF.R.S32.HI R5, RZ, 0x1f, R11 ;  /* 0x0000001fff059819 */ /* 0x000fe4000001140b */
[----:B------:R-:W-:Y:S02]  /*cc90*/  @!P0 SHF.R.S32.HI R4, RZ, 0x1f, R12 ;  /* 0x0000001fff048819 */ /* 0x000fe4000001140c */
[----:B------:R-:W-:Y:S01]  /*cca0*/  @!P1 LEA.HI R5, R5, R11, RZ, 0x3 ;  /* 0x0000000b05059211 */ /* 0x000fe200078f18ff */
[--C-:B--2-4-:R-:W-:Y:S01]  /*ccb0*/  @!P2 IMAD.WIDE R8, R0, 0x2, R2.reuse ;  /* 0x000000020008a825 */ /* 0x114fe200078e0202 */
[----:B------:R-:W-:Y:S02]  /*ccc0*/  @!P0 LEA.HI R4, R4, R12, RZ, 0x3 ;  /* 0x0000000c04048211 */ /* 0x000fe400078f18ff */
[----:B------:R-:W-:Y:S02]  /*ccd0*/  @!P1 LOP3.LUT R5, R5, 0xfffffff8, RZ, 0xc0, !PT ;  /* 0xfffffff805059812 */ /* 0x000fe400078ec0ff */
[----:B------:R-:W-:Y:S01]  /*cce0*/  @!P0 LOP3.LUT R4, R4, 0xfffffff8, RZ, 0xc0, !PT ;  /* 0xfffffff804048812 */ /* 0x000fe200078ec0ff */
[----:B------:R2:W-:Y:S02]  /*ccf0*/  @!P2 ST.E.128 [R8.64], RZ ;  /* 0x000000ff0800a985 */ /* 0x0005e4000c101d0c */
[----:B------:R-:W-:-:S04]  /*cd00*/  @!P1 IMAD.WIDE R6, R5, 0x2, R2 ;  /* 0x0000000205069825 */ /* 0x000fc800078e0202 */
[----:B------:R-:W-:Y:S01]  /*cd10*/  @!P0 IMAD.WIDE R4, R4, 0x2, R2 ;  /* 0x0000000204048825 */ /* 0x000fe200078e0202 */
[----:B------:R2:W-:Y:S04]  /*cd20*/  @!P1 ST.E.128 [R6.64], RZ ;  /* 0x000000ff06009985 */ /* 0x0005e8000c101d0c */
[----:B------:R2:W-:Y:S01]  /*cd30*/  @!P0 ST.E.128 [R4.64], RZ ;  /* 0x000000ff04008985 */ /* 0x0005e2000c101d0c */
[----:B------:R-:W-:-:S13]  /*cd40*/  ISETP.GE.AND P0, PT, R13, c[0x0][0x3c8], PT ;  /* 0x0000f2000d007a0c */ /* 0x000fda0003f06270 */
[----:B------:R-:W-:Y:S05]  /*cd50*/  @P0 EXIT ;  /* 0x000000000000094d */ /* 0x000fea0003800000 */
[----:B------:R-:W-:-:S04]  /*cd60*/  SHF.R.S32.HI R0, RZ, 0x1f, R13 ;  /* 0x0000001fff007819 */ /* 0x000fc8000001140d */
[----:B------:R-:W-:-:S04]  /*cd70*/  LEA.HI R0, R0, R13, RZ, 0x3 ;  /* 0x0000000d00007211 */ /* 0x000fc800078f18ff */
[----:B------:R-:W-:-:S05]  /*cd80*/  LOP3.LUT R0, R0, 0xfffffff8, RZ, 0xc0, !PT ;  /* 0xfffffff800007812 */ /* 0x000fca00078ec0ff */
[----:B------:R-:W-:-:S05]  /*cd90*/  IMAD.WIDE R2, R0, 0x2, R2 ;  /* 0x0000000200027825 */ /* 0x000fca00078e0202 */
[----:B------:R-:W-:Y:S01]  /*cda0*/  ST.E.128 [R2.64], RZ ;  /* 0x000000ff02007985 */ /* 0x000fe2000c101d0c */
[----:B------:R-:W-:Y:S05]  /*cdb0*/  EXIT ;  /* 0x000000000000794d */ /* 0x000fea0003800000 */
.L_x_47:
        /* <DEDUP_REMOVED lines=12> */
.L_x_1767:


//--------------------- .text._ZN7cutlass13device_kernelIN5flash19enable_sm80_to_sm89INS1_16FlashAttnFwdSm80INS1_25CollectiveMainloopFwdSm80ILi8ELi1ELb0EN4cute5tupleIJNS5_1CILi128EEENS7_ILi32EEENS7_ILi256EEEEEELi256ENS_6half_tEfNS_4arch4Sm80ELb0ELb0ELb1ELb1ELb1ELb1ELb1ELb0EEENS1_21CollectiveEpilogueFwdINS6_IJS8_SA_S9_EEENS6_IJNS7_ILi1EEESI_SI_EEESC_SE_Li256ELb1ELb1ELb0ELb0EEENS1_19SingleTileSchedulerILb1ELb0ELb1ELi128EEEEEEEEEvNT_6ParamsE --------------------------
	.section	.text._ZN7cutlass13device_kernelIN5flash19enable_sm80_to_sm89INS1_16FlashAttnFwdSm80INS1_25CollectiveMainloopFwdSm80ILi8ELi1ELb0EN4cute5tupleIJNS5_1CILi128EEENS7_ILi32EEENS7_ILi256EEEEEELi256ENS_6half_tEfNS_4arch4Sm80ELb0ELb0ELb1ELb1ELb1ELb1ELb1ELb0EEENS1_21CollectiveEpilogueFwdINS6_IJS8_SA_S9_EEENS6_IJNS7_ILi1EEESI_SI_EEESC_SE_Li256ELb1ELb1ELb0ELb0EEENS1_19SingleTileSchedulerILb1ELb0ELb1ELi128EEEEEEEEEvNT_6ParamsE,"ax",@progbits
	.sectioninfo	@"SHI_REGISTERS=248"
	.align	128
.text._ZN7cutlass13device_kernelIN5flash19enable_sm80_to_sm89INS1_16FlashAttnFwdSm80INS1_25CollectiveMainloopFwdSm80ILi8ELi1ELb0EN4cute5tupleIJNS5_1CILi128EEENS7_ILi32EEENS7_ILi256EEEEEELi256ENS_6half_tEfNS_4arch4Sm80ELb0ELb0ELb1ELb1ELb1ELb1ELb1ELb0EEENS1_21CollectiveEpilogueFwdINS6_IJS8_SA_S9_EEENS6_IJNS7_ILi1EEESI_SI_EEESC_SE_Li256ELb1ELb1ELb0ELb0EEENS1_19SingleTileSchedulerILb1ELb0ELb1ELi128EEEEEEEEEvNT_6ParamsE:
        .type           _ZN7cutlass13device_kernelIN5flash19enable_sm80_to_sm89INS1_16FlashAttnFwdSm80INS1_25CollectiveMainloopFwdSm80ILi8ELi1ELb0EN4cute5tupleIJNS5_1CILi128EEENS7_ILi32EEENS7_ILi256EEEEEELi256ENS_6half_tEfNS_4arch4Sm80ELb0ELb0ELb1ELb1ELb1ELb1ELb1ELb0EEENS1_21CollectiveEpilogueFwdINS6_IJS8_SA_S9_EEENS6_IJNS7_ILi1EEESI_SI_EEESC_SE_Li256ELb1ELb1ELb0ELb0EEENS1_19SingleTileSchedulerILb1ELb0ELb1ELi128EEEEEEEEEvNT_6ParamsE,@function
        .size           _ZN7cutlass13device_kernelIN5flash19enable_sm80_to_sm89INS1_16FlashAttnFwdSm80INS1_25CollectiveMainloopFwdSm80ILi8ELi1ELb0EN4cute5tupleIJNS5_1CILi128EEENS7_ILi32EEENS7_ILi256EEEEEELi256ENS_6half_tEfNS_4arch4Sm80ELb0ELb0ELb1ELb1ELb1ELb1ELb1ELb0EEENS1_21CollectiveEpilogueFwdINS6_IJS8_SA_S9_EEENS6_IJNS7_ILi1EEESI_SI_EEESC_SE_Li256ELb1ELb1ELb0ELb0EEENS1_19SingleTileSchedulerILb1ELb0ELb1ELi128EEEEEEEEEvNT_6ParamsE,(.L_x_1768 - _ZN7cutlass13device_kernelIN5flash19enable_sm80_to_sm89INS1_16FlashAttnFwdSm80INS1_25CollectiveMainloopFwdSm80ILi8ELi1ELb0EN4cute5tupleIJNS5_1CILi128EEENS7_ILi32EEENS7_ILi256EEEEEELi256ENS_6half_tEfNS_4arch4Sm80ELb0ELb0ELb1ELb1ELb1ELb1ELb1ELb0EEENS1_21CollectiveEpilogueFwdINS6_IJS8_SA_S9_EEENS6_IJNS7_ILi1EEESI_SI_EEESC_SE_Li256ELb1ELb1ELb0ELb0EEENS1_19SingleTileSchedulerILb1ELb0ELb1ELi128EEEEEEEEEvNT_6ParamsE)
        .other          _ZN7cutlass13device_kernelIN5flash19enable_sm80_to_sm89INS1_16FlashAttnFwdSm80INS1_25CollectiveMainloopFwdSm80ILi8ELi1ELb0EN4cute5tupleIJNS5_1CILi128EEENS7_ILi32EEENS7_ILi256EEEEEELi256ENS_6half_tEfNS_4arch4Sm80ELb0ELb0ELb1ELb1ELb1ELb1ELb1ELb0EEENS1_21CollectiveEpilogueFwdINS6_IJS8_SA_S9_EEENS6_IJNS7_ILi1EEESI_SI_EEESC_SE_Li256ELb1ELb1ELb0ELb0EEENS1_19SingleTileSchedulerILb1ELb0ELb1ELi128EEEEEEEEEvNT_6ParamsE,@"STO_CUDA_ENTRY STV_DEFAULT"
_ZN7cutlass13device_kernelIN5flash19enable_sm80_to_sm89INS1_16FlashAttnFwdSm80INS1_25CollectiveMainloopFwdSm80ILi8ELi1ELb0EN4cute5tupleIJNS5_1CILi128EEENS7_ILi32EEENS7_ILi256EEEEEELi256ENS_6half_tEfNS_4arch4Sm80ELb0ELb0ELb1ELb1ELb1ELb1ELb1ELb0EEENS1_21CollectiveEpilogueFwdINS6_IJS8_SA_S9_EEENS6_IJNS7_ILi1EEESI_SI_EEESC_SE_Li256ELb1ELb1ELb0ELb0EEENS1_19SingleTileSchedulerILb1ELb0ELb1ELi128EEEEEEEEEvNT_6ParamsE:
[----:B------:R-:W-:Y:S02]  /*0000*/  MOV R1, c[0x0][0x28] ;  /* 0x00000a0000017a02 */ /* 0x000fe40000000f00 */
[----:B------:R-:W1:Y:S01]  /*0010*/  S2R R62, SR_TID.X ;  /* 0x00000000003e7919 */ /* 0x000e620000002100 */
[----:B------:R-:W2:Y:S01]  /*0020*/  S2UR UR20, SR_CTAID.Z ;  /* 0x00000000001479c3 */ /* 0x000ea20000002700 */
[----:B------:R-:W-:Y:S02]  /*0030*/  UMOV UR6, 0x4 ;  /* 0x0000000400067882 */ /* 0x000fe40000000000 */
[----:B------:R-:W-:Y:S02]  /*0040*/  ULDC.64 UR4, c[0x0][0x568] ;  /* 0x00015a0000047ab9 */ /* 0x000fe40000000a00 */
[----:B------:R-:W-:-:S03]  /*0050*/  ULDC.64 UR22, c[0x0][0x118] ;  /* 0x0000460000167ab9 */ /* 0x000fc60000000a00 */
[----:B------:R-:W3:Y:S01]  /*0060*/  S2UR UR14, SR_CTAID.X ;  /* 0x00000000000e79c3 */ /* 0x000ee20000002500 */
[----:B-1----:R-:W-:Y:S01]  /*0070*/  SHF.R.U32.HI R0, RZ, 0x5, R62 ;  /* 0x00000005ff007819 */ /* 0x002fe2000001163e */
[----:B--2---:R-:W-:-:S05]  /*0080*/  UIMAD.WIDE UR4, UR20, UR6, UR4 ;  /* 0x00000006140472a5 */ /* 0x004fca000f8e0204 */
[----:B------:R-:W1:Y:S02]  /*0090*/  SHFL.IDX PT, R0, R0, RZ, 0x1f ;  /* 0x00001fff00007589 */ /* 0x000e6400000e0000 */
[----:B-1----:R-:W-:-:S13]  /*00a0*/  ISETP.NE.AND P0, PT, R0, RZ, PT ;  /* 0x000000ff0000720c */ /* 0x002fda0003f05270 */
[----:B------:R-:W-:Y:S05]  /*00b0*/  @!P0 BRA `(.L_x_48) ;  /* 0x000001c000008947 */ /* 0x000fea0003800000 */
[----:B---3--:R-:W-:-:S04]  /*00c0*/  ISETP.NE.U32.AND P0, PT, RZ, c[0x0][0x568], PT ;  /* 0x00015a00ff007a0c */ /* 0x008fc80003f05070 */
[----:B------:R-:W-:-:S13]  /*00d0*/  ISETP.NE.AND.EX P0, PT, RZ, c[0x0][0x56c], PT, P0 ;  /* 0x00015b00ff007a0c */ /* 0x000fda0003f05300 */
[----:B------:R-:W-:Y:S05]  /*00e0*/  @!P0 BRA `(.L_x_49) ;  /* 0x0000005000008947 */ /* 0x000fea0003800000 */
[----:B------:R-:W-:Y:S02]  /*00f0*/  MOV R2, UR4 ;  /* 0x0000000400027c02 */ /* 0x000fe40008000f00 */
[----:B------:R-:W-:-:S05]  /*0100*/  MOV R3, UR5 ;  /* 0x0000000500037c02 */ /* 0x000fca0008000f00 */
[----:B------:R-:W2:Y:S02]  /*0110*/  LDG.E R2, [R2.64] ;  /* 0x0000001602027981 */ /* 0x000ea4000c1e1900 */
[----:B--2---:R1:W2:Y:S02]  /*0120*/  R2UR UR7, R2 ;  /* 0x00000000020773c2 */ /* 0x0042a400000e0000 */
[----:B-12---:R-:W-:Y:S05]  /*0130*/  BRA `(.L_x_50) ;  /* 0x000000e000007947 */ /* 0x006fea0003800000 */
.L_x_49:
        /* <DEDUP_REMOVED lines=11> */
[----:B-1----:R-:W-:Y:S01]  /*01f0*/  UIADD3 UR7, -UR4, UR7, URZ ;  /* 0x0000000704077290 */ /* 0x002fe2000fffe13f */
[----:B------:R-:W-:Y:S05]  /*0200*/  BRA `(.L_x_50) ;  /* 0x0000001000007947 */ /* 0x000fea0003800000 */
.L_x_51:
[----:B------:R-:W-:Y:S02]  /*0210*/  ULDC UR7, c[0x0][0x54c] ;  /* 0x0001530000077ab9 */ /* 0x000fe40000000800 */
.L_x_50:
[----:B------:R-:W-:Y:S02]  /*0220*/  ULDC UR4, c[0x0][0x548] ;  /* 0x0001520000047ab9 */ /* 0x000fe40000000800 */
[----:B------:R-:W-:-:S02]  /*0230*/  USHF.L.U32 UR5, UR14, 0x7, URZ ;  /* 0x000000070e057899 */ /* 0x000fc4000800063f */
[----:B------:R-:W-:-:S04]  /*0240*/  UIMAD UR4, UR7, UR4, URZ ;  /* 0x00000004070472a4 */ /* 0x000fc8000f8e023f */
[----:B------:R-:W-:-:S04]  /*0250*/  UISETP.GE.AND UP0, UPT, UR5, UR4, UPT ;  /* 0x000000040500728c */ /* 0x000fc8000bf06270 */
[----:B------:R-:W-:Y:S01]  /*0260*/  USEL UR20, UR20, 0xffffffff, !UP0 ;  /* 0xffffffff14147887 */ /* 0x000fe2000c000000 */
[----:B------:R-:W-:Y:S05]  /*0270*/  BRA `(.L_x_52) ;  /* 0x000001b000007947 */ /* 0x000fea0003800000 */
.L_x_48:
        /* <DEDUP_REMOVED lines=8> */
.L_x_53:
        /* <DEDUP_REMOVED lines=13> */
.L_x_55:
[----:B------:R-:W-:Y:S02]  /*03d0*/  ULDC UR7, c[0x0][0x54c] ;  /* 0x0001530000077ab9 */ /* 0x000fe40000000800 */
.L_x_54:
[----:B------:R-:W-:Y:S02]  /*03e0*/  ULDC UR4, c[0x0][0x548] ;  /* 0x0001520000047ab9 */ /* 0x000fe40000000800 */
[----:B------:R-:W-:-:S02]  /*03f0*/  USHF.L.U32 UR5, UR14, 0x7, URZ ;  /* 0x000000070e057899 */ /* 0x000fc4000800063f */
[----:B------:R-:W-:-:S04]  /*0400*/  UIMAD UR4, UR7, UR4, URZ ;  /* 0x00000004070472a4 */ /* 0x000fc8000f8e023f */
[----:B------:R-:W-:-:S04]  /*0410*/  UISETP.GE.AND UP0, UPT, UR5, UR4, UPT ;  /* 0x000000040500728c */ /* 0x000fc8000bf06270 */
[----:B------:R-:W-:-:S06]  /*0420*/  USEL UR20, UR20, 0xffffffff, !UP0 ;  /* 0xffffffff14147887 */ /* 0x000fcc000c000000 */
.L_x_52:
[----:B------:R-:W-:-:S13]  /*0430*/  ISETP.LE.AND P0, PT, RZ, UR20, PT ;  /* 0x00000014ff007c0c */ /* 0x000fda000bf03270 */
[----:B------:R-:W-:Y:S05]  /*0440*/  @!P0 EXIT ;  /* 0x000000000000894d */ /* 0x000fea0003800000 */
[----:B------:R-:W-:Y:S01]  /*0450*/  ULDC.64 UR4, c[0x0][0x360] ;  /* 0x0000d80000047ab9 */ /* 0x000fe20000000a00 */
[----:B------:R-:W-:Y:S01]  /*0460*/  ISETP.NE.U32.AND P3, PT, RZ, c[0x0][0x348], PT ;  /* 0x0000d200ff007a0c */ /* 0x000fe20003f65070 */
[----:B------:R-:W-:Y:S02]  /*0470*/  UISETP.NE.U32.AND UP0, UPT, URZ, UR4, UPT ;  /* 0x000000043f00728c */ /* 0x000fe4000bf05070 */
[----:B------:R-:W-:Y:S01]  /*0480*/  ULDC.64 UR8, c[0x0][0x370] ;  /* 0x0000dc0000087ab9 */ /* 0x000fe20000000a00 */
[----:B------:R-:W-:Y:S01]  /*0490*/  ISETP.NE.AND.EX P3, PT, RZ, c[0x0][0x34c], PT, P3 ;  /* 0x0000d300ff007a0c */ /* 0x000fe20003f65330 */
[----:B------:R-:W-:Y:S02]  /*04a0*/  UISETP.NE.AND.EX UP0, UPT, URZ, UR5, UPT, UP0 ;  /* 0x000000053f00728c */ /* 0x000fe4000bf05300 */
[----:B------:R-:W-:Y:S02]  /*04b0*/  UISETP.NE.U32.AND UP1, UPT, URZ, UR8, UPT ;  /* 0x000000083f00728c */ /* 0x000fe4000bf25070 */
[----:B------:R-:W-:-:S02]  /*04c0*/  ULDC.64 UR4, c[0x0][0x360] ;  /* 0x0000d80000047ab9 */ /* 0x000fc40000000a00 */
[----:B------:R-:W-:Y:S01]  /*04d0*/  UISETP.NE.AND.EX UP1, UPT, URZ, UR9, UPT, UP1 ;  /* 0x000000093f00728c */ /* 0x000fe2000bf25310 */
[----:B------:R-:W-:Y:S01]  /*04e0*/  PLOP3.LUT P1, PT, PT, PT, UP0, 0x80, 0x0 ;  /* 0x000000000000781c */ /* 0x000fe20003f2f008 */
[----:B------:R-:W-:Y:S02]  /*04f0*/  ULDC.64 UR10, c[0x0][0x370] ;  /* 0x0000dc00000a7ab9 */ /* 0x000fe40000000a00 */
[----:B------:R-:W-:Y:S02]  /*0500*/  ULDC.64 UR8, c[0x0][0x348] ;  /* 0x0000d20000087ab9 */ /* 0x000fe40000000a00 */
[----:B------:R-:W-:Y:S01]  /*0510*/  @UP0 UIMAD.WIDE UR4, UR20, UR6, UR4 ;  /* 0x00000006140402a5 */ /* 0x000fe2000f8e0204 */
[----:B------:R-:W-:Y:S01]  /*0520*/  PLOP3.LUT P2, PT, PT, PT, UP1, 0x80, 0x0 ;  /* 0x000000000000781c */ /* 0x000fe20003f4f018 */
[----:B------:R-:W-:Y:S01]  /*0530*/  UIMAD.WIDE UR8, UR20, UR6, UR8 ;  /* 0x00000006140872a5 */ /* 0x000fe2000f8e0208 */
[----:B------:R-:W-:Y:S02]  /*0540*/  ISETP.NE.U32.AND P4, PT, RZ, c[0x0][0x350], PT ;  /* 0x0000d400ff007a0c */ /* 0x000fe40003f85070 */
[----:B------:R-:W-:Y:S01]  /*0550*/  @UP1 UIMAD.WIDE UR10, UR20, UR6, UR10 ;  /* 0x00000006140a12a5 */ /* 0x000fe2000f8e020a */
[----:B------:R-:W-:Y:S01]  /*0560*/  IMAD.U32 R6, RZ, RZ, UR4 ;  /* 0x00000004ff067e24 */ /* 0x000fe2000f8e00ff */
[----:B------:R-:W-:Y:S01]  /*0570*/  MOV R7, UR5 ;  /* 0x0000000500077c02 */ /* 0x000fe20008000f00 */
[----:B------:R-:W-:Y:S01]  /*0580*/  ULDC.64 UR4, c[0x0][0x358] ;  /* 0x0000d60000047ab9 */ /* 0x000fe20000000a00 */
[----:B------:R-:W-:Y:S01]  /*0590*/  IMAD.U32 R10, RZ, RZ, UR8 ;  /* 0x00000008ff0a7e24 */ /* 0x000fe2000f8e00ff */
[----:B------:R-:W-:Y:S01]  /*05a0*/  UISETP.NE.U32.AND UP2, UPT, URZ, UR4, UPT ;  /* 0x000000043f00728c */ /* 0x000fe2000bf45070 */
[----:B------:R-:W-:Y:S01]  /*05b0*/  IMAD.U32 R11, RZ, RZ, UR9 ;  /* 0x00000009ff0b7e24 */ /* 0x000fe2000f8e00ff */
[----:B------:R-:W-:Y:S01]  /*05c0*/  ISETP.NE.AND.EX P4, PT, RZ, c[0x0][0x354], PT, P4 ;  /* 0x0000d500ff007a0c */ /* 0x000fe20003f85340 */
[----:B------:R-:W-:Y:S01]  /*05d0*/  IMAD.U32 R4, RZ, RZ, UR10 ;  /* 0x0000000aff047e24 */ /* 0x000fe2000f8e00ff */
[----:B------:R-:W-:Y:S01]  /*05e0*/  UISETP.NE.AND.EX UP2, UPT, URZ, UR5, UPT, UP2 ;  /* 0x000000053f00728c */ /* 0x000fe2000bf45320 */
[----:B------:R-:W-:Y:S01]  /*05f0*/  IMAD.U32 R5, RZ, RZ, UR11 ;  /* 0x0000000bff057e24 */ /* 0x000fe2000f8e00ff */
[----:B------:R-:W-:Y:S01]  /*0600*/  ULDC.64 UR8, c[0x0][0x350] ;  /* 0x0000d40000087ab9 */ /* 0x000fe20000000a00 */
[----:B------:R1:W2:Y:S01]  /*0610*/  @P1 LDG.E R0, [R6.64] ;  /* 0x0000001606001981 */ /* 0x0002a2000c1e1900 */
[----:B------:R-:W-:-:S02]  /*0620*/  ULDC.64 UR4, c[0x0][0x358] ;  /* 0x0000d60000047ab9 */ /* 0x000fc40000000a00 */
[----:B------:R-:W-:Y:S01]  /*0630*/  PLOP3.LUT P0, PT, PT, PT, UP2, 0x80, 0x0 ;  /* 0x000000000000781c */ /* 0x000fe20003f0f028 */
[----:B------:R-:W-:Y:S01]  /*0640*/  UIMAD.WIDE UR8, UR20, UR6, UR8 ;  /* 0x00000006140872a5 */ /* 0x000fe2000f8e0208 */
[----:B------:R-:W3:Y:S01]  /*0650*/  @P2 LDG.E R4, [R4.64] ;  /* 0x0000001604042981 */ /* 0x000ee2000c1e1900 */
[----:B------:R-:W-:Y:S01]  /*0660*/  UIMAD.WIDE UR4, UR20, UR6, UR4 ;  /* 0x00000006140472a5 */ /* 0x000fe2000f8e0204 */
[----:B------:R-:W-:Y:S01]  /*0670*/  MOV R73, RZ ;  /* 0x000000ff00497202 */ /* 0x000fe20000000f00 */
[----:B------:R-:W-:Y:S01]  /*0680*/  IMAD.MOV.U32 R2, RZ, RZ, RZ ;  /* 0x000000ffff027224 */ /* 0x000fe200078e00ff */
[----:B------:R-:W4:Y:S01]  /*0690*/  @P3 LDG.E R3, [R10.64] ;  /* 0x000000160a033981 */ /* 0x000f22000c1e1900 */
[----:B------:R-:W-:Y:S01]  /*06a0*/  IMAD.U32 R8, RZ, RZ, UR8 ;  /* 0x00000008ff087e24 */ /* 0x000fe2000f8e00ff */
[----:B------:R-:W-:-:S05]  /*06b0*/  MOV R9, UR9 ;  /* 0x0000000900097c02 */ /* 0x000fca0008000f00 */
[----:B------:R2:W5:Y:S01]  /*06c0*/  @P4 LDG.E R73, [R8.64] ;  /* 0x0000001608494981 */ /* 0x000562000c1e1900 */
[----:B-1----:R-:W-:Y:S01]  /*06d0*/  IMAD.U32 R6, RZ, RZ, UR4 ;  /* 0x00000004ff067e24 */ /* 0x002fe2000f8e00ff */
[----:B------:R-:W-:-:S05]  /*06e0*/  MOV R7, UR5 ;  /* 0x0000000500077c02 */ /* 0x000fca0008000f00 */
[----:B------:R1:W5:Y:S01]  /*06f0*/  @P0 LDG.E R2, [R6.64] ;  /* 0x0000001606020981 */ /* 0x000362000c1e1900 */
[----:B------:R-:W1:Y:S01]  /*0700*/  S2UR UR13, SR_CTAID.Y ;  /* 0x00000000000d79c3 */ /* 0x000e620000002600 */
[----:B------:R-:W-:Y:S02]  /*0710*/  UMOV UR15, URZ ;  /* 0x0000003f000f7c82 */ /* 0x000fe40008000000 */
[----:B------:R-:W-:Y:S02]  /*0720*/  ULDC UR19, c[0x0][0x168] ;  /* 0x00005a0000137ab9 */ /* 0x000fe40000000800 */
[----:B------:R-:W-:Y:S02]  /*0730*/  UMOV UR16, URZ ;  /* 0x0000003f00107c82 */ /* 0x000fe40008000000 */
[----:B------:R-:W-:Y:S02]  /*0740*/  ULDC UR4, c[0x0][0x2ac] ;  /* 0x0000ab0000047ab9 */ /* 0x000fe40000000800 */
[----:B------:R-:W-:-:S02]  /*0750*/  ULDC UR18, c[0x0][0x1d0] ;  /* 0x0000740000127ab9 */ /* 0x000fc40000000800 */
[----:B------:R-:W-:Y:S02]  /*0760*/  UIMAD UR18, UR4, UR18, URZ ;  /* 0x00000012041272a4 */ /* 0x000fe4000f8e023f */
[----:B------:R-:W-:Y:S02]  /*0770*/  ULDC UR17, c[0x0][0x228] ;  /* 0x00008a0000117ab9 */ /* 0x000fe40000000800 */
[----:B-1----:R-:W-:Y:S01]  /*0780*/  USHF.R.S32.HI UR12, URZ, 0x1f, UR13 ;  /* 0x0000001f3f0c7899 */ /* 0x002fe2000801140d */
[----:B--2---:R1:W2:Y:S08]  /*0790*/  @P1 R2UR UR19, R0 ;  /* 0x00000000001313c2 */ /* 0x0042b000000e0000 */
[----:B---3--:R1:W3:Y:S08]  /*07a0*/  @P2 R2UR UR15, R4 ;  /* 0x00000000040f23c2 */ /* 0x0082f000000e0000 */
[----:B----4-:R1:W4:Y:S01]  /*07b0*/  @P3 R2UR UR16, R3 ;  /* 0x00000000031033c2 */ /* 0x01032200000e0000 */
[----:B------:R-:W-:Y:S05]  /*07c0*/  @P1 BRA `(.L_x_56) ;  /* 0x0000006000001947 */ /* 0x000fea0003800000 */
[----:B------:R-:W-:Y:S05]  /*07d0*/  @!P3 BRA `(.L_x_56) ;  /* 0x000000500000b947 */ /* 0x000fea0003800000 */
[----:B-1--4-:R-:W4:Y:S04]  /*07e0*/  LDG.E R0, [R10.64] ;  /* 0x000000160a007981 */ /* 0x012f28000c1e1900 */
[----:B---3--:R-:W3:Y:S01]  /*07f0*/  LDG.E R3, [R10.64+0x4] ;  /* 0x000004160a037981 */ /* 0x008ee2000c1e1900 */
[----:B--2-4-:R-:W1:Y:S08]  /*0800*/  R2UR UR19, R0 ;  /* 0x00000000001373c2 */ /* 0x014e7000000e0000 */
[----:B---3--:R-:W1:Y:S02]  /*0810*/  R2UR UR4, R3 ;  /* 0x00000000030473c2 */ /* 0x008e6400000e0000 */
[----:B-1----:R-:W-:-:S06]  /*0820*/  UIADD3 UR19, -UR19, UR4, URZ ;  /* 0x0000000413137290 */ /* 0x002fcc000fffe13f */
.L_x_56:
[----:B------:R-:W-:-:S04]  /*0830*/  ISETP.NE.U32.AND P1, PT, RZ, c[0x0][0x368], PT ;  /* 0x0000da00ff007a0c */ /* 0x000fc80003f25070 */
[----:B------:R-:W-:-:S13]  /*0840*/  ISETP.NE.AND.EX P1, PT, RZ, c[0x0][0x36c], PT, P1 ;  /* 0x0000db00ff007a0c */ /* 0x000fda0003f25310 */
[----:B------:R-:W-:Y:S05]  /*0850*/  @!P1 BRA `(.L_x_57) ;  /* 0x0000007000009947 */ /* 0x000fea0003800000 */
[----:B------:R-:W-:Y:S02]  /*0860*/  ULDC.64 UR4, c[0x0][0x368] ;  /* 0x0000da0000047ab9 */ /* 0x000fe40000000a00 */
[----:B------:R-:W-:-:S06]  /*0870*/  UIMAD.WIDE UR4, UR20, UR6, UR4 ;  /* 0x00000006140472a5 */ /* 0x000fcc000f8e0204 */
[----:B-1----:R-:W-:Y:S02]  /*0880*/  MOV R4, UR4 ;  /* 0x0000000400047c02 */ /* 0x002fe40008000f00 */
[----:B------:R-:W-:-:S05]  /*0890*/  MOV R5, UR5 ;  /* 0x0000000500057c02 */ /* 0x000fca0008000f00 */
[----:B----4-:R-:W4:Y:S02]  /*08a0*/  LDG.E R0, [R4.64] ;  /* 0x0000001604007981 */ /* 0x010f24000c1e1900 */
[----:B----4-:R1:W4:Y:S01]  /*08b0*/  R2UR UR18, R0 ;  /* 0x00000000001273c2 */ /* 0x01032200000e0000 */
[----:B------:R-:W-:Y:S05]  /*08c0*/  BRA `(.L_x_58) ;  /* 0x0000006000007947 */ /* 0x000fea0003800000 */
.L_x_57:
[----:B------:R-:W-:Y:S05]  /*08d0*/  @!P4 BRA `(.L_x_58) ;  /* 0x000000500000c947 */ /* 0x000fea0003800000 */
[----:B-1--4-:R-:W4:Y:S04]  /*08e0*/  LDG.E R0, [R8.64] ;  /* 0x0000001608007981 */ /* 0x012f28000c1e1900 */
[----:B---3--:R-:W3:Y:S01]  /*08f0*/  LDG.E R3, [R8.64+0x4] ;  /* 0x0000041608037981 */ /* 0x008ee2000c1e1900 */
[----:B----4-:R-:W1:Y:S08]  /*0900*/  R2UR UR18, R0 ;  /* 0x00000000001273c2 */ /* 0x010e7000000e0000 */
[----:B---3--:R-:W1:Y:S02]  /*0910*/  R2UR UR4, R3 ;  /* 0x00000000030473c2 */ /* 0x008e6400000e0000 */
[----:B-1----:R-:W-:-:S06]  /*0920*/  UIADD3 UR18, -UR18, UR4, URZ ;  /* 0x0000000412127290 */ /* 0x002fcc000fffe13f */
.L_x_58:
[----:B-1--4-:R-:W4:Y:S01]  /*0930*/  @P0 LDG.E R0, [R6.64] ;  /* 0x0000001606000981 */ /* 0x012f22000c1e1900 */
[----:B------:R-:W-:-:S03]  /*0940*/  ULDC.64 UR4, c[0x0][0x378] ;  /* 0x0000de0000047ab9 */ /* 0x000fc60000000a00 */
[----:B---3--:R-:W3:Y:S01]  /*0950*/  @P0 LDG.E R3, [R6.64+0x4] ;  /* 0x0000041606030981 */ /* 0x008ee2000c1e1900 */
[----:B------:R-:W-:Y:S01]  /*0960*/  UISETP.NE.U32.AND UP0, UPT, URZ, UR4, UPT ;  /* 0x000000043f00728c */ /* 0x000fe2000bf05070 */
[----:B------:R-:W-:-:S03]  /*0970*/  IMAD.U32 R63, RZ, RZ, UR18 ;  /* 0x00000012ff3f7e24 */ /* 0x000fc6000f8e00ff */
[----:B------:R-:W-:-:S03]  /*0980*/  UISETP.NE.AND.EX UP0, UPT, URZ, UR5, UPT, UP0 ;  /* 0x000000053f00728c */ /* 0x000fc6000bf05300 */
[----:B------:R-:W-:-:S03]  /*0990*/  ULDC.64 UR4, c[0x0][0x378] ;  /* 0x0000de0000047ab9 */ /* 0x000fc60000000a00 */
[----:B------:R-:W-:-:S05]  /*09a0*/  PLOP3.LUT P1, PT, PT, PT, UP0, 0x80, 0x0 ;  /* 0x000000000000781c */ /* 0x000fca0003f2f008 */
[----:B------:R-:W-:-:S06]  /*09b0*/  @UP0 UIMAD.WIDE UR4, UR20, UR6, UR4 ;  /* 0x00000006140402a5 */ /* 0x000fcc000f8e0204 */
[----:B------:R-:W-:Y:S01]  /*09c0*/  MOV R4, UR4 ;  /* 0x0000000400047c02 */ /* 0x000fe20008000f00 */
[----:B------:R-:W-:-:S05]  /*09d0*/  IMAD.U32 R5, RZ, RZ, UR5 ;  /* 0x00000005ff057e24 */ /* 0x000fca000f8e00ff */
[----:B------:R1:W5:Y:S01]  /*09e0*/  @P1 LDG.E R63, [R4.64] ;  /* 0x00000016043f1981 */ /* 0x000362000c1e1900 */
[----:B------:R-:W-:-:S04]  /*09f0*/  UIADD3 UR5, -UR15, UR18, URZ ;  /* 0x000000120f057290 */ /* 0x000fc8000fffe13f */
[----:B------:R-:W-:-:S04]  /*0a00*/  UIADD3 UR8, -UR5, URZ, URZ ;  /* 0x0000003f05087290 */ /* 0x000fc8000fffe13f */
[----:B------:R-:W-:-:S04]  /*0a10*/  UISETP.LT.AND UP1, UPT, URZ, UR8, UPT ;  /* 0x000000083f00728c */ /* 0x000fc8000bf21270 */
[----:B------:R-:W-:Y:S01]  /*0a20*/  USEL UR8, URZ, UR8, !UP1 ;  /* 0x000000083f087287 */ /* 0x000fe2000c800000 */
[----:B----4-:R-:W4:Y:S08]  /*0a30*/  @P0 R2UR UR4, R0 ;  /* 0x00000000000403c2 */ /* 0x010f3000000e0000 */
[----:B---3--:R-:W4:Y:S02]  /*0a40*/  @P0 R2UR UR7, R3 ;  /* 0x00000000030703c2 */ /* 0x008f2400000e0000 */
[----:B----4-:R-:W-:-:S04]  /*0a50*/  @UP2 UIADD3 UR17, -UR4, UR7, URZ ;  /* 0x0000000704112290 */ /* 0x010fc8000fffe13f */
[----:B------:R-:W-:-:S04]  /*0a60*/  UIADD3 UR11, UR5, UR17, URZ ;  /* 0x00000011050b7290 */ /* 0x000fc8000fffe03f */
[----:B------:R-:W-:-:S04]  /*0a70*/  UIADD3 UR4, UR11, 0x1f, URZ ;  /* 0x0000001f0b047890 */ /* 0x000fc8000fffe03f */
[----:B------:R-:W-:-:S04]  /*0a80*/  USHF.R.S32.HI UR10, URZ, 0x1f, UR4 ;  /* 0x0000001f3f0a7899 */ /* 0x000fc80008011404 */
[----:B------:R-:W-:-:S04]  /*0a90*/  ULEA.HI UR10, UR10, UR4, URZ, 0x5 ;  /* 0x000000040a0a7291 */ /* 0x000fc8000f8f283f */
[----:B------:R-:W-:-:S04]  /*0aa0*/  ULOP3.LUT UR9, UR10, 0xffffffe0, URZ, 0xc0, !UPT ;  /* 0xffffffe00a097892 */ /* 0x000fc8000f8ec03f */
[----:B------:R-:W-:-:S04]  /*0ab0*/  UIADD3 UR5, -UR5, UR9, URZ ;  /* 0x0000000905057290 */ /* 0x000fc8000fffe13f */
[----:B------:R-:W-:-:S04]  /*0ac0*/  UISETP.LT.AND UP0, UPT, UR5, UR17, UPT ;  /* 0x000000110500728c */ /* 0x000fc8000bf01270 */
[----:B------:R-:W-:-:S04]  /*0ad0*/  USEL UR5, UR5, UR17, UP0 ;  /* 0x0000001105057287 */ /* 0x000fc80008000000 */
[----:B------:R-:W-:Y:S02]  /*0ae0*/  UISETP.GT.AND UP0, UPT, UR5, UR8, UPT ;  /* 0x000000080500728c */ /* 0x000fe4000bf04270 */
[----:B------:R-:W-:-:S07]  /*0af0*/  USHF.R.U32.HI UR8, URZ, 0x5, UR8 ;  /* 0x000000053f087899 */ /* 0x000fce0008011608 */
[----:B------:R-:W-:Y:S02]  /*0b00*/  UMOV UR7, UR8 ;  /* 0x0000000800077c82 */ /* 0x000fe40008000000 */
[----:B------:R-:W-:-:S04]  /*0b10*/  @UP0 UIADD3 UR5, UR5, 0x1f, URZ ;  /* 0x0000001f05050890 */ /* 0x000fc8000fffe03f */
[----:B------:R-:W-:-:S04]  /*0b20*/  @UP0 USHF.R.S32.HI UR4, URZ, 0x1f, UR5 ;  /* 0x0000001f3f040899 */ /* 0x000fc80008011405 */
[----:B------:R-:W-:-:S04]  /*0b30*/  @UP0 ULEA.HI UR4, UR4, UR5, URZ, 0x5 ;  /* 0x0000000504040291 */ /* 0x000fc8000f8f283f */
[----:B------:R-:W-:-:S04]  /*0b40*/  @UP0 USHF.R.S32.HI UR7, URZ, 0x5, UR4 ;  /* 0x000000053f070899 */ /* 0x000fc80008011404 */
[----:B------:R-:W-:-:S06]  /*0b50*/  UISETP.GT.AND UP0, UPT, UR7, UR8, UPT ;  /* 0x000000080700728c */ /* 0x000fcc000bf04270 */
[----:B------:R-:W-:-:S13]  /*0b60*/  PLOP3.LUT P0, PT, PT, PT, UP0, 0x80, 0x0 ;  /* 0x000000000000781c */ /* 0x000fda0003f0f008 */
[----:B------:R-:W-:Y:S05]  /*0b70*/  @!P0 BRA `(.L_x_59) ;  /* 0x00003dc000008947 */ /* 0x000fea0003800000 */
[----:B-1----:R-:W-:Y:S02]  /*0b80*/  ULDC.64 UR4, c[0x0][0x340] ;  /* 0x0000d00000047ab9 */ /* 0x002fe40000000a00 */
        /* <DEDUP_REMOVED lines=8> */
[----:B------:R-:W-:Y:S02]  /*0c10*/  UIADD3 UR26, UR7, -0x1, URZ ;  /* 0xffffffff071a7890 */ /* 0x000fe4000fffe03f */
[----:B------:R-:W-:Y:S01]  /*0c20*/  ULDC.64 UR4, c[0x0][0x240] ;  /* 0x0000900000047ab9 */ /* 0x000fe20000000a00 */
[----:B------:R1:W3:Y:S01]  /*0c30*/  @P1 LDG.E R4, [R8.64] ;  /* 0x0000001608041981 */ /* 0x0002e2000c1e1900 */
[----:B------:R-:W-:Y:S01]  /*0c40*/  LEA.HI R5, R7, R62, RZ, 0x3 ;  /* 0x0000003e07057211 */ /* 0x000fe200078f18ff */
[----:B------:R-:W-:Y:S01]  /*0c50*/  UMOV UR25, 0x5 ;  /* 0x0000000500197882 */ /* 0x000fe20000000000 */
[----:B------:R-:W-:Y:S01]  /*0c60*/  IMAD.U32 R116, RZ, RZ, UR13 ;  /* 0x0000000dff747e24 */ /* 0x000fe2000f8e00ff */
[----:B------:R-:W-:Y:S01]  /*0c70*/  ULDC.64 UR6, c[0x0][0x238] ;  /* 0x00008e0000067ab9 */ /* 0x000fe20000000a00 */
[----:B------:R-:W-:Y:S01]  /*0c80*/  SHF.R.S32.HI R105, RZ, 0x3, R5 ;  /* 0x00000003ff697819 */ /* 0x000fe20000011405 */
[----:B------:R-:W-:Y:S01]  /*0c90*/  UIMAD UR4, UR12, UR4, URZ ;  /* 0x000000040c0472a4 */ /* 0x000fe2000f8e023f */
[----:B------:R-:W-:Y:S01]  /*0ca0*/  LOP3.LUT R5, R5, 0xfffffff8, RZ, 0xc0, !PT ;  /* 0xfffffff805057812 */ /* 0x000fe200078ec0ff */
[----:B------:R-:W-:Y:S01]  /*0cb0*/  USHF.L.U64.HI UR21, UR6, UR25, UR7 ;  /* 0x0000001906157299 */ /* 0x000fe20008010207 */
[----:B------:R-:W-:Y:S01]  /*0cc0*/  SHF.R.S32.HI R3, RZ, 0x1f, R105 ;  /* 0x0000001fff037819 */ /* 0x000fe20000011469 */
[----:B------:R-:W-:Y:S01]  /*0cd0*/  USHF.L.U32 UR24, UR6, 0x5, URZ ;  /* 0x0000000506187899 */ /* 0x000fe2000800063f */
[C---:B-----5:R-:W-:Y:S01]  /*0ce0*/  IADD3 R118, P0, R105.reuse, R2, RZ ;  /* 0x0000000269767210 */ /* 0x060fe20007f1e0ff */
[----:B------:R-:W-:Y:S01]  /*0cf0*/  IMAD.IADD R0, R62, 0x1, -R5 ;  /* 0x000000013e007824 */ /* 0x000fe200078e0a05 */
[----:B------:R-:W-:Y:S01]  /*0d00*/  IADD3 R77, -R105, UR17, RZ ;  /* 0x00000011694d7c10 */ /* 0x000fe2000fffe1ff */
[----:B------:R-:W-:Y:S01]  /*0d10*/  USHF.R.S32.HI UR6, URZ, 0x1f, UR20 ;  /* 0x0000001f3f067899 */ /* 0x000fe20008011414 */
[----:B------:R-:W-:Y:S01]  /*0d20*/  LEA.HI.X.SX32 R119, R2, R3, 0x1, P0 ;  /* 0x0000000302777211 */ /* 0x000fe200000f0eff */
[C---:B------:R-:W-:Y:S01]  /*0d30*/  IMAD.SHL.U32 R16, R0.reuse, 0x8, RZ ;  /* 0x0000000800107824 */ /* 0x040fe200078e00ff */
[----:B------:R-:W-:Y:S01]  /*0d40*/  UIMAD UR7, UR13, UR5, UR4 ;  /* 0x000000050d0772a4 */ /* 0x000fe2000f8e0204 */
[----:B------:R-:W-:Y:S01]  /*0d50*/  IMAD.SHL.U32 R14, R0, 0x4, RZ ;  /* 0x00000004000e7824 */ /* 0x000fe200078e00ff */
[----:B------:R-:W-:Y:S01]  /*0d60*/  LEA.HI R100, R7, R62, RZ, 0x6 ;  /* 0x0000003e07647211 */ /* 0x000fe200078f30ff */
[----:B------:R-:W-:Y:S01]  /*0d70*/  IMAD.U32 R2, RZ, RZ, UR26 ;  /* 0x0000001aff027e24 */ /* 0x000fe2000f8e00ff */
[----:B------:R-:W-:Y:S01]  /*0d80*/  SHF.R.S32.HI R17, RZ, 0x1f, R16 ;  /* 0x0000001fff117819 */ /* 0x000fe20000011410 */
[----:B------:R-:W-:Y:S01]  /*0d90*/  USEL UR31, UR20, URZ, !UP2 ;  /* 0x0000003f141f7287 */ /* 0x000fe2000d000000 */
[----:B------:R-:W-:Y:S01]  /*0da0*/  IADD3 R12, R14, 0x40, RZ ;  /* 0x000000400e0c7810 */ /* 0x000fe20007ffe0ff */
[----:B------:R-:W-:Y:S01]  /*0db0*/  IMAD R5, R2, -0x20, R77 ;  /* 0xffffffe002057824 */ /* 0x000fe200078e024d */
[----:B------:R-:W-:Y:S01]  /*0dc0*/  USEL UR30, UR6, URZ, !UP2 ;  /* 0x0000003f061e7287 */ /* 0x000fe2000d000000 */
[----:B-1----:R-:W-:Y:S01]  /*0dd0*/  IMAD R9, R119, c[0x0][0x238], RZ ;  /* 0x00008e0077097a24 */ /* 0x002fe200078e02ff */
[----:B------:R-:W-:Y:S01]  /*0de0*/  ULDC.64 UR4, c[0x0][0x248] ;  /* 0x0000920000047ab9 */ /* 0x000fe20000000a00 */
[----:B------:R-:W-:Y:S01]  /*0df0*/  IMAD.IADD R11, R14, 0x1, R12 ;  /* 0x000000010e0b7824 */ /* 0x000fe200078e020c */
[----:B------:R-:W-:Y:S01]  /*0e00*/  ISETP.GT.AND P3, PT, R5, RZ, PT ;  /* 0x000000ff0500720c */ /* 0x000fe20003f64270 */
[----:B------:R-:W-:Y:S01]  /*0e10*/  IMAD R2, R118, c[0x0][0x23c], R9 ;  /* 0x00008f0076027a24 */ /* 0x000fe200078e0209 */
[----:B------:R-:W-:Y:S01]  /*0e20*/  ISETP.GE.AND P2, PT, R16, c[0x0][0x1d4], PT ;  /* 0x0000750010007a0c */ /* 0x000fe20003f46270 */
[----:B------:R-:W-:Y:S01]  /*0e30*/  IMAD.WIDE.U32 R8, R118, c[0x0][0x238], R16 ;  /* 0x00008e0076087a25 */ /* 0x000fe200078e0010 */
[----:B------:R-:W-:Y:S01]  /*0e40*/  ISETP.GE.AND P0, PT, R11, c[0x0][0x1d4], PT ;  /* 0x000075000b007a0c */ /* 0x000fe20003f06270 */
[----:B------:R-:W-:Y:S01]  /*0e50*/  UIMAD UR4, UR30, UR4, URZ ;  /* 0x000000041e0472a4 */ /* 0x000fe2000f8e023f */
[C---:B------:R-:W-:Y:S01]  /*0e60*/  IADD3 R104, R16.reuse, 0x80, RZ ;  /* 0x0000008010687810 */ /* 0x040fe20007ffe0ff */
[----:B------:R-:W-:Y:S01]  /*0e70*/  IMAD.IADD R9, R9, 0x1, R2 ;  /* 0x0000000109097824 */ /* 0x000fe200078e0202 */
[----:B------:R-:W-:Y:S01]  /*0e80*/  SEL R2, RZ, 0xffffffff, P0 ;  /* 0xffffffffff027807 */ /* 0x000fe20000000000 */
[----:B------:R-:W-:Y:S01]  /*0e90*/  IMAD.SHL.U32 R103, R105, 0x40, RZ ;  /* 0x0000004069677824 */ /* 0x000fe200078e00ff */
[----:B------:R-:W-:Y:S01]  /*0ea0*/  IADD3 R102, R16, 0xc0, RZ ;  /* 0x000000c010667810 */ /* 0x000fe20007ffe0ff */
[----:B------:R-:W-:Y:S01]  /*0eb0*/  IMAD.WIDE.U32 R116, R116, c[0x0][0x240], R8 ;  /* 0x0000900074747a25 */ /* 0x000fe200078e0008 */
[----:B------:R-:W-:Y:S01]  /*0ec0*/  SEL R5, RZ, 0x1, P2 ;  /* 0x00000001ff057807 */ /* 0x000fe20001000000 */
[----:B------:R-:W-:Y:S01]  /*0ed0*/  UIMAD UR5, UR31, UR5, UR4 ;  /* 0x000000051f0572a4 */ /* 0x000fe2000f8e0204 */
[----:B------:R-:W-:Y:S01]  /*0ee0*/  LOP3.LUT R103, R103, 0x1c0, RZ, 0xc0, !PT ;  /* 0x000001c067677812 */ /* 0x000fe200078ec0ff */
[----:B------:R-:W-:Y:S01]  /*0ef0*/  IMAD.SHL.U32 R100, R100, 0x8, RZ ;  /* 0x0000000864647824 */ /* 0x000fe200078e00ff */
[----:B------:R-:W-:Y:S01]  /*0f00*/  IADD3 R117, R117, UR7, RZ ;  /* 0x0000000775757c10 */ /* 0x000fe2000fffe0ff */
[----:B------:R-:W-:Y:S01]  /*0f10*/  IMAD.U32 R114, RZ, RZ, UR31 ;  /* 0x0000001fff727e24 */ /* 0x000fe2000f8e00ff */
[----:B------:R-:W-:Y:S01]  /*0f20*/  LOP3.LUT R99, R103, 0x38, R16, 0xf8, !PT ;  /* 0x0000003867637812 */ /* 0x000fe200078ef810 */
[----:B------:R-:W-:Y:S01]  /*0f30*/  IMAD.SHL.U32 R2, R2, 0x2, RZ ;  /* 0x0000000202027824 */ /* 0x000fe200078e00ff */
[----:B------:R-:W-:Y:S01]  /*0f40*/  LOP3.LUT R100, R100, 0xfffffe00, RZ, 0xc0, !PT ;  /* 0xfffffe0064647812 */ /* 0x000fe200078ec0ff */
[----:B------:R-:W-:Y:S01]  /*0f50*/  IMAD.WIDE.U32 R116, R114, c[0x0][0x248], R116 ;  /* 0x0000920072747a25 */ /* 0x000fe200078e0074 */
[----:B------:R-:W-:Y:S01]  /*0f60*/  SHF.R.U32.HI R101, RZ, 0x3, R103 ;  /* 0x00000003ff657819 */ /* 0x000fe20000011667 */
[----:B------:R-:W-:Y:S01]  /*0f70*/  BSSY B0, `(.L_x_60) ;  /* 0x0000028000007945 */ /* 0x000fe20003800000 */
[----:B------:R-:W-:Y:S01]  /*0f80*/  ISETP.GE.AND P0, PT, R102, c[0x0][0x1d4], PT ;  /* 0x0000750066007a0c */ /* 0x000fe20003f06270 */
[----:B------:R-:W-:Y:S01]  /*0f90*/  IMAD.U32 R98, RZ, RZ, UR26 ;  /* 0x0000001aff627e24 */ /* 0x000fe2000f8e00ff */
[----:B------:R-:W-:-:S02]  /*0fa0*/  LOP3.LUT R2, R2, 0x2, R5, 0xe2, !PT ;  /* 0x0000000202027812 */ /* 0x000fc400078ee205 */
[----:B------:R-:W-:Y:S02]  /*0fb0*/  LOP3.LUT R99, R100, R99, R101, 0xf6, !PT ;  /* 0x0000006364637212 */ /* 0x000fe400078ef665 */
[----:B------:R-:W-:Y:S02]  /*0fc0*/  SEL R94, RZ, 0x8, P0 ;  /* 0x00000008ff5e7807 */ /* 0x000fe40000000000 */
[----:B------:R-:W-:Y:S01]  /*0fd0*/  IADD3 R121, R117, UR5, RZ ;  /* 0x0000000575797c10 */ /* 0x000fe2000fffe0ff */
[----:B------:R-:W-:Y:S01]  /*0fe0*/  IMAD.SHL.U32 R99, R99, 0x2, RZ ;  /* 0x0000000263637824 */ /* 0x000fe200078e00ff */
[----:B---3--:R-:W1:Y:S01]  /*0ff0*/  @P1 R2UR UR28, R4 ;  /* 0x00000000041c13c2 */ /* 0x008e6200000e0000 */
[----:B------:R-:W-:-:S04]  /*1000*/  ISETP.GE.AND P1, PT, R104, c[0x0][0x1d4], PT ;  /* 0x0000750068007a0c */ /* 0x000fc80003f26270 */
[----:B------:R-:W-:-:S04]  /*1010*/  SEL R5, RZ, 0x4, P1 ;  /* 0x00000004ff057807 */ /* 0x000fc80000800000 */
[----:B------:R-:W-:Y:S01]  /*1020*/  LOP3.LUT R94, R94, R2, R5, 0xfe, !PT ;  /* 0x000000025e5e7212 */ /* 0x000fe200078efe05 */
[----:B-1----:R-:W-:-:S03]  /*1030*/  @UP0 USHF.R.S32.HI UR29, URZ, 0x1f, UR28 ;  /* 0x0000001f3f1d0899 */ /* 0x002fc6000801141c */
[----:B------:R-:W-:-:S04]  /*1040*/  @!UP0 UMOV UR28, UR20 ;  /* 0x00000014001c8c82 */ /* 0x000fc80008000000 */
[----:B------:R-:W-:Y:S01]  /*1050*/  @!UP0 UMOV UR29, UR6 ;  /* 0x00000006001d8c82 */ /* 0x000fe20008000000 */
[----:B------:R-:W-:Y:S05]  /*1060*/  @!P3 BRA `(.L_x_61) ;  /* 0x000001800000b947 */ /* 0x000fea0003800000 */
[----:B------:R-:W-:Y:S01]  /*1070*/  SHF.R.S32.HI R5, RZ, 0x1f, R98 ;  /* 0x0000001fff057819 */ /* 0x000fe20000011462 */
[----:B------:R-:W-:Y:S01]  /*1080*/  IMAD R2, R98, UR21, RZ ;  /* 0x0000001562027c24 */ /* 0x000fe2000f8e02ff */
[C---:B------:R-:W-:Y:S01]  /*1090*/  LOP3.LUT R4, R94.reuse, 0xff, RZ, 0xc0, !PT ;  /* 0x000000ff5e047812 */ /* 0x040fe200078ec0ff */
[----:B------:R-:W-:Y:S02]  /*10a0*/  IMAD.SHL.U32 R7, R94, 0x10, RZ ;  /* 0x000000105e077824 */ /* 0x000fe400078e00ff */
[----:B------:R-:W-:Y:S02]  /*10b0*/  IMAD.MOV.U32 R120, RZ, RZ, R116 ;  /* 0x000000ffff787224 */ /* 0x000fe400078e0074 */
[----:B------:R-:W-:Y:S01]  /*10c0*/  IMAD R2, R5, UR24, R2 ;  /* 0x0000001805027c24 */ /* 0x000fe2000f8e0202 */
[C---:B------:R-:W-:Y:S01]  /*10d0*/  SHF.L.U32 R5, R4.reuse, 0x2, RZ ;  /* 0x0000000204057819 */ /* 0x040fe200000006ff */
[C---:B------:R-:W-:Y:S01]  /*10e0*/  IMAD.SHL.U32 R6, R4.reuse, 0x8, RZ ;  /* 0x0000000804067824 */ /* 0x040fe200078e00ff */
[----:B------:R-:W-:Y:S01]  /*10f0*/  LOP3.LUT P4, RZ, R7, 0x10, RZ, 0xc0, !PT ;  /* 0x0000001007ff7812 */ /* 0x000fe2000788c0ff */
[----:B------:R-:W-:Y:S01]  /*1100*/  IMAD.SHL.U32 R4, R4, 0x2, RZ ;  /* 0x0000000204047824 */ /* 0x000fe200078e00ff */
[----:B------:R-:W-:Y:S01]  /*1110*/  LOP3.LUT P2, RZ, R5, 0x10, RZ, 0xc0, !PT ;  /* 0x0000001005ff7812 */ /* 0x000fe2000784c0ff */
[----:B------:R-:W-:Y:S01]  /*1120*/  IMAD.WIDE.U32 R8, R98, UR24, R120 ;  /* 0x0000001862087c25 */ /* 0x000fe2000f8e0078 */
[----:B------:R-:W-:-:S02]  /*1130*/  LOP3.LUT P3, RZ, R6, 0x10, RZ, 0xc0, !PT ;  /* 0x0000001006ff7812 */ /* 0x000fc4000786c0ff */
[----:B------:R-:W-:Y:S02]  /*1140*/  LOP3.LUT P1, RZ, R4, 0x10, RZ, 0xc0, !PT ;  /* 0x0000001004ff7812 */ /* 0x000fe4000782c0ff */
[----:B------:R-:W-:Y:S02]  /*1150*/  IADD3 R2, R9, R2, RZ ;  /* 0x0000000209027210 */ /* 0x000fe40007ffe0ff */
[----:B------:R-:W-:-:S04]  /*1160*/  LEA R4, P0, R8, c[0x0][0x220], 0x1 ;  /* 0x0000880008047a11 */ /* 0x000fc800078008ff */
[----:B------:R-:W-:-:S05]  /*1170*/  LEA.HI.X R5, R8, c[0x0][0x224], R2, 0x1, P0 ;  /* 0x0000890008057a11 */ /* 0x000fca00000f0c02 */
[----:B------:R-:W-:Y:S01]  /*1180*/  @!PT LDS RZ, [RZ] ;  /* 0x00000000fffff984 */ /* 0x000fe20000000800 */
[----:B------:R-:W-:Y:S01]  /*1190*/  @!PT LDS RZ, [RZ] ;  /* 0x00000000fffff984 */ /* 0x000fe20000000800 */
[----:B------:R-:W-:Y:S01]  /*11a0*/  @!PT LDS RZ, [RZ] ;  /* 0x00000000fffff984 */ /* 0x000fe20000000800 */
[----:B------:R1:W-:Y:S04]  /*11b0*/  LDGSTS.E.BYPASS.LTC128B.128 [R99+0xc080], [R4.64], P4 ;  /* 0x0c08000004637fae */ /* 0x0003e8000a101d56 */
[----:B------:R1:W-:Y:S04]  /*11c0*/  LDGSTS.E.BYPASS.LTC128B.128 [R99+0xd080], [R4.64+0x80], P3 ;  /* 0x0d08008004637fae */ /* 0x0003e80009901d56 */
[----:B------:R1:W-:Y:S04]  /*11d0*/  LDGSTS.E.BYPASS.LTC128B.128 [R99+0xe080], [R4.64+0x100], P2 ;  /* 0x0e08010004637fae */ /* 0x0003e80009101d56 */
[----:B------:R1:W-:Y:S02]  /*11e0*/  LDGSTS.E.BYPASS.LTC128B.128 [R99+0xf080], [R4.64+0x180], P1 ;  /* 0x0f08018004637fae */ /* 0x0003e40008901d56 */
.L_x_61:
[----:B------:R-:W-:Y:S05]  /*11f0*/  BSYNC B0 ;  /* 0x0000000000007941 */ /* 0x000fea0003800000 */
.L_x_60:
[----:B------:R-:W-:Y:S01]  /*1200*/  ISETP.GE.AND P4, PT, R11, c[0x0][0x27c], PT ;  /* 0x00009f000b007a0c */ /* 0x000fe20003f86270 */
[C---:B------:R-:W-:Y:S01]  /*1210*/  IMAD R108, R3.reuse, c[0x0][0x290], RZ ;  /* 0x0000a400036c7a24 */ /* 0x040fe200078e02ff */
[C---:B------:R-:W-:Y:S01]  /*1220*/  ISETP.GE.AND P3, PT, R16.reuse, c[0x0][0x27c], PT ;  /* 0x00009f0010007a0c */ /* 0x040fe20003f66270 */
[----:B------:R-:W-:Y:S01]  /*1230*/  IMAD R106, R3, c[0x0][0x280], RZ ;  /* 0x0000a000036a7a24 */ /* 0x000fe200078e02ff */
[----:B------:R-:W-:Y:S01]  /*1240*/  SEL R2, RZ, c[0x0][0x27c], !P4 ;  /* 0x00009f00ff027a07 */ /* 0x000fe20006000000 */
[----:B------:R-:W-:Y:S01]  /*1250*/  IMAD.U32 R3, RZ, RZ, UR13 ;  /* 0x0000000dff037e24 */ /* 0x000fe2000f8e00ff */
[----:B-1----:R-:W-:Y:S01]  /*1260*/  SEL R5, RZ, c[0x0][0x27c], !P3 ;  /* 0x00009f00ff057a07 */ /* 0x002fe20005800000 */
[----:B------:R-:W-:Y:S01]  /*1270*/  ULDC.64 UR4, c[0x0][0x260] ;  /* 0x0000980000047ab9 */ /* 0x000fe20000000a00 */
[----:B------:R-:W0:Y:S01]  /*1280*/  LDGDEPBAR ;  /* 0x00000000000079af */ /* 0x000e220000000000 */
[----:B------:R-:W-:Y:S01]  /*1290*/  IMAD.WIDE.U32 R6, R3, c[0x0][0x260], R16 ;  /* 0x0000980003067a25 */ /* 0x000fe200078e0010 */
[----:B------:R-:W-:Y:S01]  /*12a0*/  UIMAD UR4, UR12, UR4, URZ ;  /* 0x000000040c0472a4 */ /* 0x000fe2000f8e023f */
[----:B------:R-:W-:Y:S01]  /*12b0*/  SHF.R.S32.HI R15, RZ, 0x1f, R14 ;  /* 0x0000001fff0f7819 */ /* 0x000fe2000001140e */
[----:B------:R-:W-:Y:S01]  /*12c0*/  ULDC.64 UR6, c[0x0][0x290] ;  /* 0x0000a40000067ab9 */ /* 0x000fe20000000a00 */
[----:B------:R-:W-:Y:S01]  /*12d0*/  IMAD.IADD R3, R11, 0x1, R2 ;  /* 0x000000010b037824 */ /* 0x000fe200078e0202 */
[----:B------:R-:W-:Y:S01]  /*12e0*/  UIMAD UR32, UR13, UR5, UR4 ;  /* 0x000000050d2072a4 */ /* 0x000fe2000f8e0204 */
[----:B------:R-:W-:Y:S01]  /*12f0*/  IMAD.IADD R5, R16, 0x1, R5 ;  /* 0x0000000110057824 */ /* 0x000fe200078e0205 */
[----:B------:R-:W-:Y:S01]  /*1300*/  USHF.L.U64.HI UR26, UR6, UR25, UR7 ;  /* 0x00000019061a7299 */ /* 0x000fe20008010207 */
[----:B------:R-:W-:Y:S01]  /*1310*/  IMAD R93, R0, 0x20, R105 ;  /* 0x00000020005d7824 */ /* 0x000fe200078e0269 */
[----:B------:R-:W-:Y:S01]  /*1320*/  SHF.R.S32.HI R84, RZ, 0x1f, R3 ;  /* 0x0000001fff547819 */ /* 0x000fe20000011403 */
[----:B------:R-:W-:Y:S01]  /*1330*/  ULDC.64 UR4, c[0x0][0x268] ;  /* 0x00009a0000047ab9 */ /* 0x000fe20000000a00 */
[----:B------:R-:W-:Y:S01]  /*1340*/  SHF.R.S32.HI R2, RZ, 0x1f, R5 ;  /* 0x0000001fff027819 */ /* 0x000fe20000011405 */
[----:B------:R-:W-:Y:S01]  /*1350*/  UIMAD UR4, UR30, UR4, URZ ;  /* 0x000000041e0472a4 */ /* 0x000fe2000f8e023f */
[----:B------:R-:W-:Y:S01]  /*1360*/  LEA.HI R80, R84, R3, RZ, 0x3 ;  /* 0x0000000354507211 */ /* 0x000fe200078f18ff */
[----:B------:R-:W-:Y:S01]  /*1370*/  USHF.L.U32 UR27, UR6, 0x5, URZ ;  /* 0x00000005061b7899 */ /* 0x000fe2000800063f */
[----:B------:R-:W-:Y:S01]  /*1380*/  LEA.HI R78, R2, R5, RZ, 0x3 ;  /* 0x00000005024e7211 */ /* 0x000fe200078f18ff */
[----:B------:R-:W-:Y:S01]  /*1390*/  UIMAD UR31, UR31, UR5, UR4 ;  /* 0x000000051f1f72a4 */ /* 0x000fe2000f8e0204 */
[----:B------:R-:W-:Y:S01]  /*13a0*/  LEA.HI R84, R84, R3, RZ, 0x6 ;  /* 0x0000000354547211 */ /* 0x000fe200078f30ff */
[----:B------:R-:W-:Y:S01]  /*13b0*/  ULDC.64 UR6, c[0x0][0x280] ;  /* 0x0000a00000067ab9 */ /* 0x000fe20000000a00 */
[----:B------:R-:W-:Y:S01]  /*13c0*/  IADD3 R7, R7, UR32, RZ ;  /* 0x0000002007077c10 */ /* 0x000fe2000fffe0ff */
[----:B------:R-:W-:Y:S01]  /*13d0*/  ULDC.64 UR4, c[0x0][0x210] ;  /* 0x0000840000047ab9 */ /* 0x000fe20000000a00 */
[----:B------:R-:W-:Y:S01]  /*13e0*/  LEA.HI R2, R2, R5, RZ, 0x6 ;  /* 0x0000000502027211 */ /* 0x000fe200078f30ff */
[----:B------:R-:W-:Y:S01]  /*13f0*/  IMAD.SHL.U32 R84, R84, 0x20, RZ ;  /* 0x0000002054547824 */ /* 0x000fe200078e00ff */
[C---:B------:R-:W-:Y:S01]  /*1400*/  LOP3.LUT R4, R103.reuse, 0x38, R80, 0xf8, !PT ;  /* 0x0000003867047812 */ /* 0x040fe200078ef850 */
[----:B------:R-:W-:Y:S01]  /*1410*/  IMAD.WIDE.U32 R114, R114, c[0x0][0x268], R6 ;  /* 0x00009a0072727a25 */ /* 0x000fe200078e0006 */
[----:B------:R-:W-:Y:S01]  /*1420*/  USHF.L.U64.HI UR7, UR6, UR25, UR7 ;  /* 0x0000001906077299 */ /* 0x000fe20008010207 */
[----:B------:R-:W-:Y:S01]  /*1430*/  LOP3.LUT R6, R103, 0x38, R78, 0xf8, !PT ;  /* 0x0000003867067812 */ /* 0x000fe200078ef84e */
[----:B------:R-:W-:Y:S01]  /*1440*/  UIMAD UR25, UR12, UR4, URZ ;  /* 0x000000040c1972a4 */ /* 0x000fe2000f8e023f */
[----:B------:R-:W-:Y:S01]  /*1450*/  IMAD.SHL.U32 R2, R2, 0x20, RZ ;  /* 0x0000002002027824 */ /* 0x000fe200078e00ff */
[----:B------:R-:W-:Y:S01]  /*1460*/  LOP3.LUT R84, R84, 0x7ffff800, RZ, 0xc0, !PT ;  /* 0x7ffff80054547812 */ /* 0x000fe200078ec0ff */
[----:B------:R-:W-:Y:S01]  /*1470*/  UIMAD.WIDE.U32 UR32, UR13, UR4, URZ ;  /* 0x000000040d2072a5 */ /* 0x000fe2000f8e003f */
[-C--:B------:R-:W-:Y:S01]  /*1480*/  LOP3.LUT R3, R4, R101.reuse, RZ, 0x3c, !PT ;  /* 0x0000006504037212 */ /* 0x080fe200078e3cff */
[----:B------:R-:W-:Y:S01]  /*1490*/  UIMAD UR25, UR13, UR5, UR25 ;  /* 0x000000050d1972a4 */ /* 0x000fe2000f8e0219 */
[----:B------:R-:W-:Y:S01]  /*14a0*/  LOP3.LUT R2, R2, 0x7ffff800, RZ, 0xc0, !PT ;  /* 0x7ffff80002027812 */ /* 0x000fe200078ec0ff */
[C---:B------:R-:W-:Y:S01]  /*14b0*/  IMAD.WIDE.U32 R112, R105.reuse, c[0x0][0x290], R16 ;  /* 0x0000a40069707a25 */ /* 0x040fe200078e0010 */
[----:B------:R-:W-:Y:S01]  /*14c0*/  LOP3.LUT R85, R6, R101, RZ, 0x3c, !PT ;  /* 0x0000006506557212 */ /* 0x000fe200078e3cff */
[----:B------:R-:W-:Y:S01]  /*14d0*/  ULDC.64 UR4, c[0x0][0x1e8] ;  /* 0x00007a0000047ab9 */ /* 0x000fe20000000a00 */
[----:B------:R-:W-:Y:S01]  /*14e0*/  SHF.R.S32.HI R0, RZ, 0x1f, R63 ;  /* 0x0000001fff007819 */ /* 0x000fe2000001143f */
[----:B------:R-:W-:Y:S01]  /*14f0*/  IMAD R108, R105, c[0x0][0x294], R108 ;  /* 0x0000a500696c7a24 */ /* 0x000fe200078e026c */
[----:B------:R-:W-:Y:S01]  /*1500*/  IADD3 R84, R3, R84, R100 ;  /* 0x0000005403547210 */ /* 0x000fe20007ffe064 */
[----:B------:R-:W-:Y:S01]  /*1510*/  IMAD.WIDE.U32 R110, R105, c[0x0][0x280], R16 ;  /* 0x0000a000696e7a25 */ /* 0x000fe200078e0010 */
[----:B------:R-:W-:Y:S01]  /*1520*/  UIMAD UR30, UR12, UR4, URZ ;  /* 0x000000040c1e72a4 */ /* 0x000fe2000f8e023f */
[----:B------:R-:W-:Y:S01]  /*1530*/  IADD3 R85, R85, R2, R100 ;  /* 0x0000000255557210 */ /* 0x000fe20007ffe064 */
[----:B------:R-:W-:Y:S01]  /*1540*/  UIMAD.WIDE.U32 UR34, UR13, UR4, URZ ;  /* 0x000000040d2272a5 */ /* 0x000fe2000f8e003f */
[C---:B------:R-:W-:Y:S01]  /*1550*/  IMAD R106, R105.reuse, c[0x0][0x284], R106 ;  /* 0x0000a100696a7a24 */ /* 0x040fe200078e026a */
[----:B------:R-:W-:Y:S01]  /*1560*/  SHF.R.S32.HI R92, RZ, 0x1f, R11 ;  /* 0x0000001fff5c7819 */ /* 0x000fe2000001140b */
[C---:B------:R-:W-:Y:S01]  /*1570*/  IMAD.WIDE.U32 R18, R105.reuse, c[0x0][0x290], R14 ;  /* 0x0000a40069127a25 */ /* 0x040fe200078e000e */
[----:B------:R-:W-:Y:S01]  /*1580*/  SHF.R.S32.HI R91, RZ, 0x1f, R104 ;  /* 0x0000001fff5b7819 */ /* 0x000fe20000011468 */
[----:B------:R-:W-:Y:S01]  /*1590*/  UIMAD UR30, UR13, UR5, UR30 ;  /* 0x000000050d1e72a4 */ /* 0x000fe2000f8e021e */
[----:B------:R-:W-:Y:S01]  /*15a0*/  SHF.R.S32.HI R3, RZ, 0x1f, R102 ;  /* 0x0000001fff037819 */ /* 0x000fe20000011466 */
[----:B------:R-:W-:Y:S01]  /*15b0*/  IMAD.WIDE.U32 R8, R105, c[0x0][0x280], R14 ;  /* 0x0000a00069087a25 */ /* 0x000fe200078e000e */
[----:B------:R-:W-:Y:S01]  /*15c0*/  SHF.R.S32.HI R89, RZ, 0x3, R78 ;  /* 0x00000003ff597819 */ /* 0x000fe2000001144e */
[----:B------:R-:W-:Y:S01]  /*15d0*/  ULDC.64 UR4, c[0x0][0x2b0] ;  /* 0x0000ac0000047ab9 */ /* 0x000fe20000000a00 */
[----:B------:R-:W-:Y:S01]  /*15e0*/  SHF.R.S32.HI R88, RZ, 0x3, R80 ;  /* 0x00000003ff587819 */ /* 0x000fe20000011450 */
[C---:B------:R-:W-:Y:S01]  /*15f0*/  IMAD.SHL.U32 R97, R94.reuse, 0x10, RZ ;  /* 0x000000105e617824 */ /* 0x040fe200078e00ff */
[----:B------:R-:W-:Y:S01]  /*1600*/  LOP3.LUT R94, R94, 0xff, RZ, 0xc0, !PT ;  /* 0x000000ff5e5e7812 */ /* 0x000fe200078ec0ff */
[----:B------:R-:W-:Y:S01]  /*1610*/  IMAD R2, R0, c[0x0][0x290], RZ ;  /* 0x0000a40000027a24 */ /* 0x000fe200078e02ff */
[----:B------:R-:W-:Y:S01]  /*1620*/  LOP3.LUT R78, R78, 0xfffffff8, RZ, 0xc0, !PT ;  /* 0xfffffff84e4e7812 */ /* 0x000fe200078ec0ff */
[----:B------:R-:W-:Y:S01]  /*1630*/  IMAD R0, R0, c[0x0][0x280], RZ ;  /* 0x0000a00000007a24 */ /* 0x000fe200078e02ff */
[----:B------:R-:W-:Y:S01]  /*1640*/  LOP3.LUT R80, R80, 0xfffffff8, RZ, 0xc0, !PT ;  /* 0xfffffff850507812 */ /* 0x000fe200078ec0ff */
[----:B------:R-:W-:Y:S01]  /*1650*/  IMAD.IADD R113, R113, 0x1, R108 ;  /* 0x0000000171717824 */ /* 0x000fe200078e026c */
[----:B------:R-:W-:Y:S01]  /*1660*/  LEA.HI R92, R92, R11, RZ, 0x3 ;  /* 0x0000000b5c5c7211 */ /* 0x000fe200078f18ff */
[----:B------:R-:W-:Y:S01]  /*1670*/  IMAD.IADD R111, R111, 0x1, R106 ;  /* 0x000000016f6f7824 */ /* 0x000fe200078e026a */
[----:B------:R-:W-:Y:S01]  /*1680*/  LEA.HI R91, R91, R104, RZ, 0x3 ;  /* 0x000000685b5b7211 */ /* 0x000fe200078f18ff */
[----:B------:R-:W-:Y:S01]  /*1690*/  IMAD.IADD R109, R108, 0x1, R19 ;  /* 0x000000016c6d7824 */ /* 0x000fe200078e0213 */
[----:B------:R-:W-:Y:S01]  /*16a0*/  LEA.HI R90, R3, R102, RZ, 0x3 ;  /* 0x00000066035a7211 */ /* 0x000fe200078f18ff */
[----:B------:R-:W-:Y:S01]  /*16b0*/  IMAD.IADD R107, R106, 0x1, R9 ;  /* 0x000000016a6b7824 */ /* 0x000fe200078e0209 */
[----:B------:R-:W-:Y:S01]  /*16c0*/  UIMAD UR29, UR29, UR4, URZ ;  /* 0x000000041d1d72a4 */ /* 0x000fe2000f8e023f */
[----:B------:R-:W-:Y:S01]  /*16d0*/  IMAD.MOV.U32 R108, RZ, RZ, R18 ;  /* 0x000000ffff6c7224 */ /* 0x000fe200078e0012 */
[----:B------:R-:W-:Y:S01]  /*16e0*/  SHF.R.S32.HI R3, RZ, 0x1f, R78 ;  /* 0x0000001fff037819 */ /* 0x000fe2000001144e */
[----:B------:R-:W-:Y:S01]  /*16f0*/  IMAD.MOV.U32 R106, RZ, RZ, R8 ;  /* 0x000000ffff6a7224 */ /* 0x000fe200078e0008 */
[----:B------:R-:W-:Y:S01]  /*1700*/  SHF.R.S32.HI R79, RZ, 0x1f, R80 ;  /* 0x0000001fff4f7819 */ /* 0x000fe20000011450 */
[----:B------:R-:W-:Y:S01]  /*1710*/  IMAD.SHL.U32 R96, R94, 0x8, RZ ;  /* 0x000000085e607824 */ /* 0x000fe200078e00ff */
[----:B------:R-:W-:Y:S01]  /*1720*/  LOP3.LUT R92, R92, 0xfffffff8, RZ, 0xc0, !PT ;  /* 0xfffffff85c5c7812 */ /* 0x000fe200078ec0ff */
[----:B------:R-:W-:Y:S01]  /*1730*/  IMAD.SHL.U32 R95, R94, 0x4, RZ ;  /* 0x000000045e5f7824 */ /* 0x000fe200078e00ff */
[----:B------:R-:W-:Y:S01]  /*1740*/  LOP3.LUT R91, R91, 0xfffffff8, RZ, 0xc0, !PT ;  /* 0xfffffff85b5b7812 */ /* 0x000fe200078ec0ff */
[C---:B------:R-:W-:Y:S01]  /*1750*/  IMAD R5, R63.reuse, c[0x0][0x294], R2 ;  /* 0x0000a5003f057a24 */ /* 0x040fe200078e0202 */
[----:B------:R-:W-:Y:S01]  /*1760*/  LOP3.LUT R90, R90, 0xfffffff8, RZ, 0xc0, !PT ;  /* 0xfffffff85a5a7812 */ /* 0x000fe200078ec0ff */
[C---:B------:R-:W-:Y:S01]  /*1770*/  IMAD R69, R63.reuse, c[0x0][0x284], R0 ;  /* 0x0000a1003f457a24 */ /* 0x040fe200078e0200 */
[----:B------:R-:W-:Y:S01]  /*1780*/  UIMAD.WIDE.U32 UR36, UR28, UR4, URZ ;  /* 0x000000041c2472a5 */ /* 0x000fe2000f8e003f */
[----:B------:R-:W-:Y:S01]  /*1790*/  IMAD.SHL.U32 R94, R94, 0x2, RZ ;  /* 0x000000025e5e7824 */ /* 0x000fe200078e00ff */
[----:B------:R-:W-:Y:S01]  /*17a0*/  UIMAD UR29, UR28, UR5, UR29 ;  /* 0x000000051c1d72a4 */ /* 0x000fe2000f8e021d */
[----:B------:R-:W-:Y:S01]  /*17b0*/  IMAD.WIDE.U32 R110, R63, c[0x0][0x280], R110 ;  /* 0x0000a0003f6e7a25 */ /* 0x000fe200078e006e */
[----:B------:R-:W-:Y:S01]  /*17c0*/  SHF.L.U64.HI R76, R78, 0x1, R3 ;  /* 0x000000014e4c7819 */ /* 0x000fe20000010203 */
[----:B------:R-:W-:Y:S01]  /*17d0*/  USHF.L.U32 UR6, UR6, 0x5, URZ ;  /* 0x0000000506067899 */ /* 0x000fe2000800063f */
[----:B------:R-:W-:Y:S01]  /*17e0*/  SHF.L.U64.HI R79, R80, 0x1, R79 ;  /* 0x00000001504f7819 */ /* 0x000fe2000001024f */
[----:B------:R-:W-:Y:S01]  /*17f0*/  IMAD.MOV.U32 R2, RZ, RZ, c[0x0][0x2b8] ;  /* 0x0000ae00ff027624 */ /* 0x000fe200078e00ff */
[----:B------:R-:W-:Y:S01]  /*1800*/  IADD3 R73, R73, UR18, RZ ;  /* 0x0000001249497c10 */ /* 0x000fe2000fffe0ff */
[----:B------:R-:W-:Y:S01]  /*1810*/  IMAD.MOV.U32 R0, RZ, RZ, c[0x0][0x27c] ;  /* 0x00009f00ff007624 */ /* 0x000fe200078e00ff */
[C---:B------:R-:W-:Y:S01]  /*1820*/  IADD3 R10, R14.reuse, 0x60, RZ ;  /* 0x000000600e0a7810 */ /* 0x040fe20007ffe0ff */
[----:B------:R-:W-:Y:S01]  /*1830*/  IMAD.MOV.U32 R86, RZ, RZ, c[0x0][0x27c] ;  /* 0x00009f00ff567624 */ /* 0x000fe200078e00ff */
[----:B------:R-:W-:Y:S01]  /*1840*/  IADD3 R9, R14, 0x20, RZ ;  /* 0x000000200e097810 */ /* 0x000fe20007ffe0ff */
[----:B------:R-:W-:Y:S01]  /*1850*/  IMAD.WIDE.U32 R112, R63, c[0x0][0x290], R112 ;  /* 0x0000a4003f707a25 */ /* 0x000fe200078e0070 */
[----:B------:R-:W-:Y:S01]  /*1860*/  LOP3.LUT R97, R97, 0x10, RZ, 0xc0, !PT ;  /* 0x0000001061617812 */ /* 0x000fe200078ec0ff */
[----:B------:R-:W-:Y:S01]  /*1870*/  UIADD3 UR25, UR33, UR25, URZ ;  /* 0x0000001921197290 */ /* 0x000fe2000fffe03f */
[----:B------:R-:W-:Y:S01]  /*1880*/  LOP3.LUT R96, R96, 0x10, RZ, 0xc0, !PT ;  /* 0x0000001060607812 */ /* 0x000fe200078ec0ff */
[----:B------:R-:W-:Y:S01]  /*1890*/  IMAD.WIDE.U32 R108, R63, c[0x0][0x290], R108 ;  /* 0x0000a4003f6c7a25 */ /* 0x000fe200078e006c */
[----:B------:R-:W-:Y:S01]  /*18a0*/  LOP3.LUT R95, R95, 0x10, RZ, 0xc0, !PT ;  /* 0x000000105f5f7812 */ /* 0x000fe200078ec0ff */
[----:B------:R-:W-:Y:S01]  /*18b0*/  UIADD3 UR30, UR35, UR30, URZ ;  /* 0x0000001e231e7290 */ /* 0x000fe2000fffe03f */
[----:B------:R-:W-:Y:S01]  /*18c0*/  LOP3.LUT R94, R94, 0x10, RZ, 0xc0, !PT ;  /* 0x000000105e5e7812 */ /* 0x000fe200078ec0ff */
[----:B------:R-:W-:Y:S01]  /*18d0*/  IMAD.WIDE.U32 R106, R63, c[0x0][0x280], R106 ;  /* 0x0000a0003f6a7a25 */ /* 0x000fe200078e006a */
[----:B------:R-:W-:Y:S01]  /*18e0*/  SHF.R.S32.HI R83, RZ, 0x1f, R92 ;  /* 0x0000001fff537819 */ /* 0x000fe2000001145c */
[----:B------:R-:W-:Y:S01]  /*18f0*/  UIADD3 UR29, UR37, UR29, URZ ;  /* 0x0000001d251d7290 */ /* 0x000fe2000fffe03f */
[----:B------:R-:W-:Y:S01]  /*1900*/  SHF.R.S32.HI R82, RZ, 0x1f, R91 ;  /* 0x0000001fff527819 */ /* 0x000fe2000001145b */
[----:B------:R-:W-:Y:S01]  /*1910*/  IMAD.IADD R71, R111, 0x1, R69 ;  /* 0x000000016f477824 */ /* 0x000fe200078e0245 */
[----:B------:R-:W-:Y:S01]  /*1920*/  SHF.R.S32.HI R81, RZ, 0x1f, R90 ;  /* 0x0000001fff517819 */ /* 0x000fe2000001145a */
[----:B------:R-:W-:Y:S01]  /*1930*/  IMAD.SHL.U32 R86, R86, 0x2, RZ ;  /* 0x0000000256567824 */ /* 0x000fe200078e00ff */
[----:B------:R-:W-:Y:S01]  /*1940*/  IADD3 R75, R115, UR31, RZ ;  /* 0x0000001f734b7c10 */ /* 0x000fe2000fffe0ff */
[----:B------:R-:W-:Y:S01]  /*1950*/  IMAD.IADD R72, R113, 0x1, R5 ;  /* 0x0000000171487824 */ /* 0x000fe200078e0205 */
[----:B------:R-:W-:Y:S01]  /*1960*/  ISETP.NE.AND P5, PT, R2, 0x1, PT ;  /* 0x000000010200780c */ /* 0x000fe20003fa5270 */
[----:B------:R-:W-:Y:S01]  /*1970*/  IMAD.IADD R70, R5, 0x1, R109 ;  /* 0x0000000105467824 */ /* 0x000fe200078e026d */
[----:B------:R-:W-:Y:S01]  /*1980*/  BAR.SYNC.DEFER_BLOCKING 0x0 ;  /* 0x0000000000007b1d */ /* 0x000fe20000010000 */
[----:B------:R-:W-:Y:S01]  /*1990*/  IMAD.IADD R69, R69, 0x1, R107 ;  /* 0x0000000145457824 */ /* 0x000fe200078e026b */
[----:B------:R-:W-:Y:S01]  /*19a0*/  ISETP.GE.AND P6, PT, R0, 0x1, PT ;  /* 0x000000010000780c */ /* 0x000fe20003fc6270 */
[----:B------:R-:W-:-:S02]  /*19b0*/  IMAD.SHL.U32 R78, R78, 0x2, RZ ;  /* 0x000000024e4e7824 */ /* 0x000fc400078e00ff */
[----:B------:R-:W-:Y:S01]  /*19c0*/  IMAD.SHL.U32 R80, R80, 0x2, RZ ;  /* 0x0000000250507824 */ /* 0x000fe200078e00ff */
[----:B------:R-:W-:Y:S01]  /*19d0*/  ULDC.U8 UR4, c[0x0][0x298] ;  /* 0x0000a60000047ab9 */ /* 0x000fe20000000000 */
[----:B------:R-:W-:Y:S02]  /*19e0*/  IMAD.SHL.U32 R85, R85, 0x2, RZ ;  /* 0x0000000255557824 */ /* 0x000fe400078e00ff */
[----:B------:R-:W-:Y:S02]  /*19f0*/  IMAD.SHL.U32 R84, R84, 0x2, RZ ;  /* 0x0000000254547824 */ /* 0x000fe400078e00ff */
.L_x_80:
[----:B------:R-:W-:Y:S01]  /*1a00*/  IMAD.SHL.U32 R68, R98, 0x20, RZ ;  /* 0x0000002062447824 */ /* 0x000fe200078e00ff */
[----:B------:R-:W-:Y:S04]  /*1a10*/  DEPBAR.LE SB0, 0x0 ;  /* 0x000080000000791a */ /* 0x000fe80000000000 */
[----:B------:R-:W-:Y:S01]  /*1a20*/  IMAD.IADD R0, R93, 0x1, R68 ;  /* 0x000000015d007824 */ /* 0x000fe200078e0244 */
[----:B------:R-:W-:Y:S01]  /*1a30*/  BSSY B1, `(.L_x_62) ;  /* 0x0000299000017945 */ /* 0x000fe20003800000 */
[----:B------:R-:W-:Y:S02]  /*1a40*/  IMAD.MOV.U32 R87, RZ, RZ, RZ ;  /* 0x000000ffff577224 */ /* 0x000fe400078e00ff */
[----:B------:R-:W-:Y:S01]  /*1a50*/  IMAD.IADD R67, R73, 0x1, R0 ;  /* 0x0000000149437824 */ /* 0x000fe200078e0200 */
[----:B------:R-:W-:Y:S03]  /*1a60*/  ISETP.GE.AND P0, PT, R0, UR17, PT ;  /* 0x0000001100007c0c */ /* 0x000fe6000bf06270 */
[----:B------:R-:W-:Y:S01]  /*1a70*/  @P5 IMAD.HI.U32 R2, R67, c[0x0][0x2bc], RZ ;  /* 0x0000af0043025a27 */ /* 0x000fe200078e00ff */
[----:B------:R-:W-:Y:S02]  /*1a80*/  ISETP.GT.OR P0, PT, R93, 0x1f, P0 ;  /* 0x0000001f5d00780c */ /* 0x000fe40000704670 */
[----:B------:R-:W-:Y:S02]  /*1a90*/  MOV R0, R67 ;  /* 0x0000004300007202 */ /* 0x000fe40000000f00 */
[----:B------:R-:W-:Y:S09]  /*1aa0*/  @P5 SHF.R.U32.HI R0, RZ, c[0x0][0x2c0], R2 ;  /* 0x0000b000ff005a19 */ /* 0x000ff20000011602 */
[C---:B------:R-:W-:Y:S04]  /*1ab0*/  @!P0 IADD3 R3, P1, R0.reuse, UR36, RZ ;  /* 0x0000002400038c10 */ /* 0x040fe8000ff3e0ff */
[----:B------:R-:W-:Y:S01]  /*1ac0*/  @!P0 LEA.HI.X.SX32 R2, R0, UR29, 0x1, P1 ;  /* 0x0000001d00028c11 */ /* 0x000fe200088f0eff */
[----:B------:R-:W-:Y:S01]  /*1ad0*/  IMAD.MOV R0, RZ, RZ, -R0 ;  /* 0x000000ffff007224 */ /* 0x000fe200078e0a00 */
[C---:B-1----:R-:W-:Y:S03]  /*1ae0*/  @!P0 LEA R6, P1, R3.reuse, c[0x0][0x2a0], 0x2 ;  /* 0x0000a80003068a11 */ /* 0x042fe600078210ff */
[----:B------:R-:W-:Y:S01]  /*1af0*/  IMAD R67, R0, c[0x0][0x2b8], R67 ;  /* 0x0000ae0000437a24 */ /* 0x000fe200078e0243 */
[----:B------:R-:W-:Y:S03]  /*1b00*/  @!P0 LEA.HI.X R7, R3, c[0x0][0x2a4], R2, 0x2, P1 ;  /* 0x0000a90003078a11 */ /* 0x000fe600008f1402 */
[C---:B------:R-:W-:Y:S01]  /*1b10*/  IMAD.WIDE.U32 R4, R67.reuse, c[0x0][0x1e0], RZ ;  /* 0x0000780043047a25 */ /* 0x040fe200078e00ff */
[----:B------:R-:W-:Y:S01]  /*1b20*/  SHF.R.S32.HI R66, RZ, 0x1f, R67 ;  /* 0x0000001fff427819 */ /* 0x000fe20000011443 */
[----:B------:R-:W3:Y:S04]  /*1b30*/  @!P0 LDG.E R87, [R6.64] ;  /* 0x0000001606578981 */ /* 0x000ee8000c1e1900 */
[----:B------:R-:W-:Y:S01]  /*1b40*/  IMAD R0, R66, c[0x0][0x1e0], RZ ;  /* 0x0000780042007a24 */ /* 0x000fe200078e02ff */
[----:B------:R-:W-:Y:S03]  /*1b50*/  BAR.SYNC.DEFER_BLOCKING 0x0 ;  /* 0x0000000000007b1d */ /* 0x000fe60000010000 */
[----:B------:R-:W-:Y:S05]  /*1b60*/  IMAD R0, R67, c[0x0][0x1e4], R0 ;  /* 0x0000790043007a24 */ /* 0x000fea00078e0200 */
[----:B------:R-:W-:Y:S02]  /*1b70*/  IADD3 R5, R5, R0, RZ ;  /* 0x0000000005057210 */ /* 0x000fe40007ffe0ff */
[----:B---3--:R-:W-:Y:S03]  /*1b80*/  SHF.R.S32.HI R65, RZ, 0x1f, R87 ;  /* 0x0000001fff417819 */ /* 0x008fe60000011457 */
[----:B------:R-:W-:Y:S04]  /*1b90*/  IMAD.WIDE.U32 R4, R87, c[0x0][0x1f0], R4 ;  /* 0x00007c0057047a25 */ /* 0x000fe800078e0004 */
[----:B------:R-:W-:Y:S01]  /*1ba0*/  IMAD R2, R65, c[0x0][0x1f0], RZ ;  /* 0x00007c0041027a24 */ /* 0x000fe200078e02ff */
[----:B------:R-:W-:Y:S03]  /*1bb0*/  IADD3 R4, P1, R4, UR34, RZ ;  /* 0x0000002204047c10 */ /* 0x000fe6000ff3e0ff */
[----:B------:R-:W-:Y:S01]  /*1bc0*/  IMAD R2, R87, c[0x0][0x1f4], R2 ;  /* 0x00007d0057027a24 */ /* 0x000fe200078e0202 */
[C---:B------:R-:W-:Y:S04]  /*1bd0*/  LEA R0, P0, R4.reuse, c[0x0][0x1c8], 0x1 ;  /* 0x0000720004007a11 */ /* 0x040fe800078008ff */
[----:B------:R-:W-:Y:S04]  /*1be0*/  IADD3.X R3, R5, UR30, R2, P1, !PT ;  /* 0x0000001e05037c10 */ /* 0x000fe80008ffe402 */
[----:B------:R-:W-:Y:S01]  /*1bf0*/  LEA.HI.X R4, R4, c[0x0][0x1cc], R3, 0x1, P0 ;  /* 0x0000730004047a11 */ /* 0x000fe200000f0c03 */
[----:B----45:R-:W-:-:S05]  /*1c00*/  @!P6 BRA `(.L_x_63) ;  /* 0x000026000000e947 */ /* 0x030fca0003800000 */
[C---:B------:R-:W-:Y:S01]  /*1c10*/  IMAD R5, R98.reuse, UR7, RZ ;  /* 0x0000000762057c24 */ /* 0x040fe2000f8e02ff */
[----:B------:R-:W-:Y:S01]  /*1c20*/  ISETP.NE.AND P0, PT, RZ, UR4, PT ;  /* 0x00000004ff007c0c */ /* 0x000fe2000bf05270 */
[C---:B------:R-:W-:Y:S01]  /*1c30*/  IMAD R3, R98.reuse, UR26, RZ ;  /* 0x0000001a62037c24 */ /* 0x040fe2000f8e02ff */
[----:B------:R-:W-:Y:S01]  /*1c40*/  SHF.R.S32.HI R2, RZ, 0x1f, R98 ;  /* 0x0000001fff027819 */ /* 0x000fe20000011462 */
[----:B------:R-:W-:Y:S01]  /*1c50*/  IMAD.WIDE.U32 R20, R98, UR6, RZ ;  /* 0x0000000662147c25 */ /* 0x000fe2000f8e00ff */
[----:B------:R-:W-:Y:S03]  /*1c60*/  IADD3 R64, -R68, UR17, RZ ;  /* 0x0000001144407c10 */ /* 0x000fe6000fffe1ff */
[----:B------:R-:W-:Y:S01]  /*1c70*/  IMAD R5, R2, UR6, R5 ;  /* 0x0000000602057c24 */ /* 0x000fe2000f8e0205 */
[----:B------:R-:W-:Y:S01]  /*1c80*/  IMNMX R64, R64, 0x20, PT ;  /* 0x0000002040407817 */ /* 0x000fe20003800200 */
[----:B------:R-:W-:Y:S02]  /*1c90*/  IMAD R3, R2, UR27, R3 ;  /* 0x0000001b02037c24 */ /* 0x000fe4000f8e0203 */
[----:B------:R-:W-:Y:S01]  /*1ca0*/  IMAD.WIDE.U32 R6, R98, UR27, RZ ;  /* 0x0000001b62067c25 */ /* 0x000fe2000f8e00ff */
[----:B------:R-:W-:Y:S04]  /*1cb0*/  IADD3 R2, R21, R5, RZ ;  /* 0x0000000515027210 */ /* 0x000fe80007ffe0ff */
[----:B------:R-:W-:Y:S01]  /*1cc0*/  IADD3 R3, R7, R3, RZ ;  /* 0x0000000307037210 */ /* 0x000fe20007ffe0ff */
[----:B------:R-:W-:-:S05]  /*1cd0*/  @!P0 BRA `(.L_x_64) ;  /* 0x0000127000008947 */ /* 0x000fca0003800000 */
[----:B------:R-:W-:Y:S01]  /*1ce0*/  ISETP.GE.AND P2, PT, R105, R64, PT ;  /* 0x000000406900720c */ /* 0x000fe20003f46270 */
[----:B------:R-:W-:Y:S01]  /*1cf0*/  BSSY B0, `(.L_x_65) ;  /* 0x0000026000007945 */ /* 0x000fe20003800000 */
[----:B------:R-:W-:Y:S01]  /*1d00*/  CS2R R40, SRZ ;  /* 0x0000000000287805 */ /* 0x000fe2000001ff00 */
[----:B------:R-:W-:Y:S01]  /*1d10*/  CS2R R44, SRZ ;  /* 0x00000000002c7805 */ /* 0x000fe2000001ff00 */
[----:B------:R-:W-:Y:S01]  /*1d20*/  CS2R R46, SRZ ;  /* 0x00000000002e7805 */ /* 0x000fe2000001ff00 */
[----:B------:R-:W-:Y:S01]  /*1d30*/  CS2R R50, SRZ ;  /* 0x0000000000327805 */ /* 0x000fe2000001ff00 */
[----:B------:R-:W-:Y:S01]  /*1d40*/  CS2R R18, SRZ ;  /* 0x0000000000127805 */ /* 0x000fe2000001ff00 */
[----:B------:R-:W-:Y:S01]  /*1d50*/  CS2R R24, SRZ ;  /* 0x0000000000187805 */ /* 0x000fe2000001ff00 */
[----:B------:R-:W-:Y:S01]  /*1d60*/  CS2R R28, SRZ ;  /* 0x00000000001c7805 */ /* 0x000fe2000001ff00 */
[----:B------:R-:W-:Y:S04]  /*1d70*/  CS2R R32, SRZ ;  /* 0x0000000000207805 */ /* 0x000fe8000001ff00 */
[----:B------:R-:W-:-:S05]  /*1d80*/  @P2 BRA `(.L_x_66) ;  /* 0x000001c000002947 */ /* 0x000fca0003800000 */
[----:B------:R-:W-:Y:S01]  /*1d90*/  IADD3 R20, P1, R106, R20, RZ ;  /* 0x000000146a147210 */ /* 0x000fe20007f3e0ff */
[----:B------:R-:W-:Y:S01]  /*1da0*/  CS2R R50, SRZ ;  /* 0x0000000000327805 */ /* 0x000fe2000001ff00 */
[----:B------:R-:W-:Y:S01]  /*1db0*/  IADD3 R6, P0, R108, R6, RZ ;  /* 0x000000066c067210 */ /* 0x000fe20007f1e0ff */
[----:B------:R-:W-:Y:S01]  /*1dc0*/  CS2R R32, SRZ ;  /* 0x0000000000207805 */ /* 0x000fe2000001ff00 */
[----:B------:R-:W-:Y:S01]  /*1dd0*/  CS2R R46, SRZ ;  /* 0x00000000002e7805 */ /* 0x000fe2000001ff00 */
[----:B------:R-:W-:Y:S01]  /*1de0*/  IMAD.X R5, R2, 0x1, R69, P1 ;  /* 0x0000000102057824 */ /* 0x000fe200008e0645 */
[----:B------:R-:W-:Y:S01]  /*1df0*/  LEA R22, P1, R20, c[0x0][0x270], 0x1 ;  /* 0x00009c0014167a11 */ /* 0x000fe200078208ff */
[----:B------:R-:W-:Y:S01]  /*1e00*/  IMAD.X R3, R3, 0x1, R70, P0 ;  /* 0x0000000103037824 */ /* 0x000fe200000e0646 */
[----:B------:R-:W-:Y:S01]  /*1e10*/  LEA R2, P0, R6, c[0x0][0x288], 0x1 ;  /* 0x0000a20006027a11 */ /* 0x000fe200078008ff */
[----:B------:R-:W-:Y:S01]  /*1e20*/  CS2R R28, SRZ ;  /* 0x00000000001c7805 */ /* 0x000fe2000001ff00 */
[----:B------:R-:W-:Y:S01]  /*1e30*/  LEA.HI.X R23, R20, c[0x0][0x274], R5, 0x1, P1 ;  /* 0x00009d0014177a11 */ /* 0x000fe200008f0c05 */
[----:B------:R-:W-:Y:S01]  /*1e40*/  CS2R R44, SRZ ;  /* 0x00000000002c7805 */ /* 0x000fe2000001ff00 */
[----:B------:R-:W-:Y:S01]  /*1e50*/  ISETP.GE.AND P1, PT, R14, c[0x0][0x27c], PT ;  /* 0x00009f000e007a0c */ /* 0x000fe20003f26270 */
[----:B------:R-:W-:Y:S01]  /*1e60*/  CS2R R40, SRZ ;  /* 0x0000000000287805 */ /* 0x000fe2000001ff00 */
[----:B------:R-:W-:Y:S01]  /*1e70*/  LEA.HI.X R3, R6, c[0x0][0x28c], R3, 0x1, P0 ;  /* 0x0000a30006037a11 */ /* 0x000fe200000f0c03 */
[----:B------:R-:W-:Y:S01]  /*1e80*/  CS2R R24, SRZ ;  /* 0x0000000000187805 */ /* 0x000fe2000001ff00 */
[----:B------:R-:W-:Y:S01]  /*1e90*/  ISETP.GE.AND P0, PT, R9, c[0x0][0x27c], PT ;  /* 0x00009f0009007a0c */ /* 0x000fe20003f06270 */
[----:B------:R-:W-:Y:S08]  /*1ea0*/  CS2R R18, SRZ ;  /* 0x0000000000127805 */ /* 0x000ff0000001ff00 */
[----:B------:R1:W5:Y:S04]  /*1eb0*/  @!P1 LDG.E.64 R50, [R22.64] ;  /* 0x0000001616329981 */ /* 0x000368000c1e1b00 */
[----:B------:R1:W5:Y:S01]  /*1ec0*/  @!P1 LDG.E.64 R32, [R2.64] ;  /* 0x0000001602209981 */ /* 0x000362000c1e1b00 */
[----:B------:R-:W-:Y:S03]  /*1ed0*/  ISETP.GE.AND P1, PT, R12, c[0x0][0x27c], PT ;  /* 0x00009f000c007a0c */ /* 0x000fe60003f26270 */
[----:B------:R1:W5:Y:S04]  /*1ee0*/  @!P0 LDG.E.64 R46, [R22.64+0x40] ;  /* 0x00004016162e8981 */ /* 0x000368000c1e1b00 */
[----:B------:R1:W5:Y:S01]  /*1ef0*/  @!P0 LDG.E.64 R28, [R2.64+0x40] ;  /* 0x00004016021c8981 */ /* 0x000362000c1e1b00 */
[----:B------:R-:W-:Y:S05]  /*1f00*/  ISETP.GE.AND P0, PT, R10, c[0x0][0x27c], PT ;  /* 0x00009f000a007a0c */ /* 0x000fea0003f06270 */
[----:B------:R1:W5:Y:S04]  /*1f10*/  @!P1 LDG.E.64 R44, [R22.64+0x80] ;  /* 0x00008016162c9981 */ /* 0x000368000c1e1b00 */
[----:B------:R1:W5:Y:S04]  /*1f20*/  @!P1 LDG.E.64 R24, [R2.64+0x80] ;  /* 0x0000801602189981 */ /* 0x000368000c1e1b00 */
[----:B------:R1:W5:Y:S04]  /*1f30*/  @!P0 LDG.E.64 R40, [R22.64+0xc0] ;  /* 0x0000c01616288981 */ /* 0x000368000c1e1b00 */
[----:B------:R1:W5:Y:S02]  /*1f40*/  @!P0 LDG.E.64 R18, [R2.64+0xc0] ;  /* 0x0000c01602128981 */ /* 0x000364000c1e1b00 */
.L_x_66:
[----:B------:R-:W-:Y:S05]  /*1f50*/  BSYNC B0 ;  /* 0x0000000000007941 */ /* 0x000fea0003800000 */
.L_x_65:
[----:B------:R3:W4:Y:S04]  /*1f60*/  SHFL.IDX PT, R55, R4, RZ, 0x181f ;  /* 0x00181fff04377589 */ /* 0x00072800000e0000 */
[----:B------:R3:W1:Y:S01]  /*1f70*/  SHFL.IDX PT, R53, R0, RZ, 0x181f ;  /* 0x00181fff00357589 */ /* 0x00066200000e0000 */
[----:B------:R-:W-:-:S05]  /*1f80*/  @P2 BRA `(.L_x_67) ;  /* 0x0000243000002947 */ /* 0x000fca0003800000 */
[----:B------:R-:W-:Y:S01]  /*1f90*/  ISETP.GE.AND P0, PT, R16, c[0x0][0x1d4], PT ;  /* 0x0000750010007a0c */ /* 0x000fe20003f06270 */
[----:B-----5:R-:W-:Y:S01]  /*1fa0*/  IMAD.MOV.U32 R13, RZ, RZ, R44 ;  /* 0x000000ffff0d7224 */ /* 0x020fe200078e002c */
[----:B------:R-:W-:Y:S01]  /*1fb0*/  MOV R8, R45 ;  /* 0x0000002d00087202 */ /* 0x000fe20000000f00 */
[----:B---3--:R-:W-:Y:S01]  /*1fc0*/  IMAD.MOV.U32 R0, RZ, RZ, R19 ;  /* 0x000000ffff007224 */ /* 0x008fe200078e0013 */
[----:B-1----:R-:W-:Y:S01]  /*1fd0*/  MOV R2, R18 ;  /* 0x0000001200027202 */ /* 0x002fe20000000f00 */
[----:B------:R-:W-:Y:S01]  /*1fe0*/  IMAD.MOV.U32 R21, RZ, RZ, R40 ;  /* 0x000000ffff157224 */ /* 0x000fe200078e0028 */
[----:B------:R-:W-:Y:S01]  /*1ff0*/  PRMT R42, R8, 0x5410, R13 ;  /* 0x00005410082a7816 */ /* 0x000fe2000000000d */
[----:B------:R-:W-:Y:S01]  /*2000*/  IMAD.MOV.U32 R20, RZ, RZ, R41 ;  /* 0x000000ffff147224 */ /* 0x000fe200078e0029 */
[----:B------:R-:W-:Y:S01]  /*2010*/  PRMT R5, R0, 0x5410, R2 ;  /* 0x0000541000057816 */ /* 0x000fe20000000002 */
[----:B------:R-:W-:Y:S01]  /*2020*/  IMAD.MOV.U32 R13, RZ, RZ, R46 ;  /* 0x000000ffff0d7224 */ /* 0x000fe200078e002e */
[----:B------:R-:W-:Y:S01]  /*2030*/  MOV R3, R25 ;  /* 0x0000001900037202 */ /* 0x000fe20000000f00 */
[----:B------:R-:W-:Y:S01]  /*2040*/  IMAD.MOV.U32 R8, RZ, RZ, R47 ;  /* 0x000000ffff087224 */ /* 0x000fe200078e002f */
[----:B------:R-:W-:Y:S01]  /*2050*/  MOV R0, R29 ;  /* 0x0000001d00007202 */ /* 0x000fe20000000f00 */
[----:B------:R-:W-:Y:S01]  /*2060*/  IMAD.MOV.U32 R4, RZ, RZ, R24 ;  /* 0x000000ffff047224 */ /* 0x000fe200078e0018 */
[----:B------:R-:W-:Y:S01]  /*2070*/  PRMT R38, R20, 0x5410, R21 ;  /* 0x0000541014267816 */ /* 0x000fe20000000015 */
[----:B------:R-:W-:Y:S01]  /*2080*/  IMAD.MOV.U32 R2, RZ, RZ, R28 ;  /* 0x000000ffff027224 */ /* 0x000fe200078e001c */
[----:B------:R-:W-:Y:S01]  /*2090*/  PRMT R43, R8, 0x5410, R13 ;  /* 0x00005410082b7816 */ /* 0x000fe2000000000d */
[----:B------:R-:W-:Y:S01]  /*20a0*/  BSSY B0, `(.L_x_68) ;  /* 0x000003d000007945 */ /* 0x000fe20003800000 */
[----:B------:R-:W-:Y:S02]  /*20b0*/  PRMT R6, R3, 0x5410, R4 ;  /* 0x0000541003067816 */ /* 0x000fe40000000004 */
[----:B------:R-:W-:Y:S01]  /*20c0*/  PRMT R7, R0, 0x5410, R2 ;  /* 0x0000541000077816 */ /* 0x000fe20000000002 */
[----:B------:R-:W-:-:S05]  /*20d0*/  @P0 BRA `(.L_x_69) ;  /* 0x0000039000000947 */ /* 0x000fca0003800000 */
[----:B------:R-:W-:Y:S01]  /*20e0*/  ISETP.GE.AND P0, PT, R14, c[0x0][0x27c], PT ;  /* 0x00009f000e007a0c */ /* 0x000fe20003f06270 */
[----:B------:R-:W1:Y:S01]  /*20f0*/  LDS.128 R20, [R99+0xc080] ;  /* 0x00c0800063147984 */ /* 0x000e620000000c00 */
[----:B------:R-:W-:Y:S01]  /*2100*/  MOV R26, R32 ;  /* 0x00000020001a7202 */ /* 0x000fe20000000f00 */
[----:B------:R-:W-:Y:S01]  /*2110*/  IMAD.MOV.U32 R34, RZ, RZ, R50 ;  /* 0x000000ffff227224 */ /* 0x000fe200078e0032 */
[----:B------:R-:W-:Y:S02]  /*2120*/  MOV R27, R33 ;  /* 0x00000021001b7202 */ /* 0x000fe40000000f00 */
[----:B------:R-:W-:Y:S02]  /*2130*/  MOV R49, R51 ;  /* 0x0000003300317202 */ /* 0x000fe40000000f00 */
[C---:B------:R-:W-:Y:S04]  /*2140*/  LEA R60, P1, R16.reuse, R53, 0x1 ;  /* 0x00000035103c7211 */ /* 0x040fe800078208ff */
[----:B----4-:R-:W-:Y:S01]  /*2150*/  LEA.HI.X R61, R16, R55, R17, 0x1, P1 ;  /* 0x00000037103d7211 */ /* 0x010fe200008f0c11 */
[----:B------:R-:W-:Y:S01]  /*2160*/  @!P0 HADD2.F32 R35, -RZ, R34.H0_H0 ;  /* 0x20000022ff238230 */ /* 0x000fe20000004100 */
[--C-:B------:R-:W-:Y:S01]  /*2170*/  @!P0 SHF.R.U64 R31, R32, 0x10, R33.reuse ;  /* 0x00000010201f8819 */ /* 0x100fe20000001221 */
[----:B------:R-:W-:Y:S01]  /*2180*/  @!P0 HADD2.F32 R27, -RZ, R27.H0_H0 ;  /* 0x2000001bff1b8230 */ /* 0x000fe20000004100 */
[----:B------:R-:W-:Y:S01]  /*2190*/  @!P0 SHF.R.U32.HI R13, RZ, 0x10, R33 ;  /* 0x00000010ff0d8819 */ /* 0x000fe20000011621 */
[----:B------:R-:W-:Y:S01]  /*21a0*/  @!P0 HADD2.F32 R33, -RZ, R26.H0_H0 ;  /* 0x2000001aff218230 */ /* 0x000fe20000004100 */
[--C-:B------:R-:W-:Y:S01]  /*21b0*/  @!P0 SHF.R.U64 R37, R50, 0x10, R51.reuse ;  /* 0x0000001032258819 */ /* 0x100fe20000001233 */
[----:B------:R-:W-:Y:S01]  /*21c0*/  @!P0 HADD2.F32 R31, -RZ, R31.H0_H0 ;  /* 0x2000001fff1f8230 */ /* 0x000fe20000004100 */
[----:B------:R-:W-:Y:S01]  /*21d0*/  @!P0 SHF.R.U32.HI R39, RZ, 0x10, R51 ;  /* 0x00000010ff278819 */ /* 0x000fe20000011633 */
[----:B------:R-:W-:Y:S02]  /*21e0*/  @!P0 HADD2.F32 R13, -RZ, R13.H0_H0 ;  /* 0x2000000dff0d8230 */ /* 0x000fe40000004100 */
[----:B------:R-:W-:Y:S02]  /*21f0*/  @!P0 HADD2.F32 R37, -RZ, R37.H0_H0 ;  /* 0x20000025ff258230 */ /* 0x000fe40000004100 */
[----:B------:R-:W-:Y:S01]  /*2200*/  @!P0 HADD2.F32 R39, -RZ, R39.H0_H0 ;  /* 0x20000027ff278230 */ /* 0x000fe20000004100 */
[----:B-1----:R-:W-:Y:S02]  /*2210*/  @!P0 MOV R8, R20 ;  /* 0x0000001400088202 */ /* 0x002fe40000000f00 */
[----:B------:R-:W-:Y:S03]  /*2220*/  @!P0 MOV R26, R21 ;  /* 0x00000015001a8202 */ /* 0x000fe60000000f00 */
[--C-:B------:R-:W-:Y:S02]  /*2230*/  @!P0 HADD2.F32 R30, -RZ, R8.reuse.H1_H1 ;  /* 0x30000008ff1e8230 */ /* 0x100fe40000004100 */
[----:B------:R-:W-:Y:S02]  /*2240*/  @!P0 HADD2.F32 R8, -RZ, R8.H0_H0 ;  /* 0x20000008ff088230 */ /* 0x000fe40000004100 */
[--C-:B------:R-:W-:Y:S01]  /*2250*/  @!P0 HADD2.F32 R34, -RZ, R26.reuse.H1_H1 ;  /* 0x3000001aff228230 */ /* 0x100fe20000004100 */
[-C--:B------:R-:W-:Y:S02]  /*2260*/  @!P0 FMUL.FTZ R57, R30, R33.reuse ;  /* 0x000000211e398220 */ /* 0x080fe40000410000 */
[C---:B------:R-:W-:Y:S02]  /*2270*/  @!P0 FMUL.FTZ R0, R8.reuse, R33 ;  /* 0x0000002108008220 */ /* 0x040fe40000410000 */
[----:B------:R-:W-:Y:S01]  /*2280*/  @!P0 FFMA.FTZ R57, R8, R35, -R57 ;  /* 0x0000002308398223 */ /* 0x000fe20000010839 */
[----:B------:R-:W-:Y:S01]  /*2290*/  @!P0 HADD2.F32 R8, -RZ, R26.H0_H0 ;  /* 0x2000001aff088230 */ /* 0x000fe20000004100 */
[-C--:B------:R-:W-:Y:S02]  /*22a0*/  @!P0 FMUL.FTZ R59, R34, R31.reuse ;  /* 0x0000001f223b8220 */ /* 0x080fe40000410000 */
[----:B------:R-:W-:Y:S02]  /*22b0*/  @!P0 IMAD.MOV.U32 R26, RZ, RZ, R22 ;  /* 0x000000ffff1a8224 */ /* 0x000fe400078e0016 */
[C---:B------:R-:W-:Y:S02]  /*22c0*/  @!P0 FMUL.FTZ R2, R8.reuse, R31 ;  /* 0x0000001f08028220 */ /* 0x040fe40000410000 */
[----:B------:R-:W-:Y:S01]  /*22d0*/  @!P0 FFMA.FTZ R59, R8, R37, -R59 ;  /* 0x00000025083b8223 */ /* 0x000fe2000001083b */
[----:B------:R-:W-:Y:S01]  /*22e0*/  @!P0 MOV R8, R23 ;  /* 0x0000001700088202 */ /* 0x000fe20000000f00 */
[----:B------:R-:W-:Y:S01]  /*22f0*/  @!P0 FFMA.FTZ R0, R30, R35, R0 ;  /* 0x000000231e008223 */ /* 0x000fe20000010000 */
[--C-:B------:R-:W-:Y:S01]  /*2300*/  @!P0 HADD2.F32 R30, -RZ, R26.reuse.H1_H1 ;  /* 0x3000001aff1e8230 */ /* 0x100fe20000004100 */
[----:B------:R-:W-:Y:S01]  /*2310*/  @!P0 FFMA.FTZ R2, R34, R37, R2 ;  /* 0x0000002522028223 */ /* 0x000fe20000010002 */
[----:B------:R-:W-:Y:S02]  /*2320*/  @!P0 HADD2.F32 R26, -RZ, R26.H0_H0 ;  /* 0x2000001aff1a8230 */ /* 0x000fe40000004100 */
[--C-:B------:R-:W-:Y:S01]  /*2330*/  @!P0 HADD2.F32 R36, -RZ, R8.reuse.H1_H1 ;  /* 0x30000008ff248230 */ /* 0x100fe20000004100 */
[-C--:B------:R-:W-:Y:S01]  /*2340*/  @!P0 FMUL.FTZ R48, R30, R27.reuse ;  /* 0x0000001b1e308220 */ /* 0x080fe20000410000 */
[----:B------:R-:W-:Y:S01]  /*2350*/  @!P0 HADD2.F32 R8, -RZ, R8.H0_H0 ;  /* 0x20000008ff088230 */ /* 0x000fe20000004100 */
[----:B------:R-:W-:Y:S01]  /*2360*/  @!P0 FMUL.FTZ R3, R26, R27 ;  /* 0x0000001b1a038220 */ /* 0x000fe20000410000 */
[----:B------:R-:W-:Y:S01]  /*2370*/  @!P0 F2FP.PACK_AB R54, R2, R59 ;  /* 0x0000003b0236823e */ /* 0x000fe200000000ff */
[----:B------:R-:W-:Y:S01]  /*2380*/  @!P0 FMUL.FTZ R52, R36, R13 ;  /* 0x0000000d24348220 */ /* 0x000fe20000410000 */
[----:B------:R-:W-:Y:S01]  /*2390*/  @!P0 F2FP.PACK_AB R57, R0, R57 ;  /* 0x000000390039823e */ /* 0x000fe200000000ff */
[C---:B------:R-:W-:Y:S01]  /*23a0*/  @!P0 FMUL.FTZ R4, R8.reuse, R13 ;  /* 0x0000000d08048220 */ /* 0x040fe20000410000 */
[----:B------:R-:W-:Y:S01]  /*23b0*/  @!P0 HADD2.F32 R35, -RZ, R49.H0_H0 ;  /* 0x20000031ff238230 */ /* 0x000fe20000004100 */
[----:B------:R-:W-:Y:S01]  /*23c0*/  @!P0 FFMA.FTZ R52, R8, R39, -R52 ;  /* 0x0000002708348223 */ /* 0x000fe20000010834 */
[----:B------:R-:W-:Y:S01]  /*23d0*/  @!P0 MOV R20, R57 ;  /* 0x0000003900148202 */ /* 0x000fe20000000f00 */
[----:B------:R-:W-:Y:S02]  /*23e0*/  @!P0 IMAD.MOV.U32 R21, RZ, RZ, R54 ;  /* 0x000000ffff158224 */ /* 0x000fe400078e0036 */
[-C--:B------:R-:W-:Y:S02]  /*23f0*/  @!P0 FFMA.FTZ R3, R30, R35.reuse, R3 ;  /* 0x000000231e038223 */ /* 0x080fe40000010003 */
[----:B------:R-:W-:Y:S02]  /*2400*/  @!P0 FFMA.FTZ R48, R26, R35, -R48 ;  /* 0x000000231a308223 */ /* 0x000fe40000010830 */
[----:B------:R-:W-:Y:S03]  /*2410*/  @!P0 FFMA.FTZ R4, R36, R39, R4 ;  /* 0x0000002724048223 */ /* 0x000fe60000010004 */
[----:B------:R-:W-:Y:S02]  /*2420*/  @!P0 F2FP.PACK_AB R48, R3, R48 ;  /* 0x000000300330823e */ /* 0x000fe400000000ff */
[----:B------:R-:W-:Y:S02]  /*2430*/  @!P0 F2FP.PACK_AB R59, R4, R52 ;  /* 0x00000034043b823e */ /* 0x000fe400000000ff */
[----:B------:R-:W-:Y:S02]  /*2440*/  @!P0 MOV R22, R48 ;  /* 0x0000003000168202 */ /* 0x000fe40000000f00 */
[----:B------:R-:W-:Y:S05]  /*2450*/  @!P0 MOV R23, R59 ;  /* 0x0000003b00178202 */ /* 0x000fea0000000f00 */
[----:B------:R1:W-:Y:S02]  /*2460*/  ST.E.128 [R60.64], R20 ;  /* 0x000000143c007985 */ /* 0x0003e4000c101d16 */
.L_x_69:
[----:B------:R-:W-:Y:S05]  /*2470*/  BSYNC B0 ;  /* 0x0000000000007941 */ /* 0x000fea0003800000 */
.L_x_68:
[----:B------:R-:W-:Y:S01]  /*2480*/  ISETP.GE.AND P0, PT, R11, c[0x0][0x1d4], PT ;  /* 0x000075000b007a0c */ /* 0x000fe20003f06270 */
[----:B------:R-:W-:Y:S01]  /*2490*/  @!UPT UIADD3 URZ, URZ, URZ, URZ ;  /* 0x0000003f3f3ff290 */ /* 0x000fe2000fffe03f */
[----:B------:R-:W-:Y:S11]  /*24a0*/  BSSY B0, `(.L_x_70) ;  /* 0x0000037000007945 */ /* 0x000ff60003800000 */
[----:B------:R-:W-:-:S05]  /*24b0*/  @P0 BRA `(.L_x_71) ;  /* 0x0000035000000947 */ /* 0x000fca0003800000 */
[----:B------:R-:W-:Y:S01]  /*24c0*/  ISETP.GE.AND P0, PT, R9, c[0x0][0x27c], PT ;  /* 0x00009f0009007a0c */ /* 0x000fe20003f06270 */
[----:B-1----:R-:W1:Y:S01]  /*24d0*/  LDS.128 R20, [R99+0xd080] ;  /* 0x00d0800063147984 */ /* 0x002e620000000c00 */
[C---:B------:R-:W-:Y:S04]  /*24e0*/  LEA R56, P1, R92.reuse, R53, 0x1 ;  /* 0x000000355c387211 */ /* 0x040fe800078208ff */
[----:B----4-:R-:W-:Y:S07]  /*24f0*/  LEA.HI.X R57, R92, R55, R83, 0x1, P1 ;  /* 0x000000375c397211 */ /* 0x010fee00008f0c53 */
[----:B------:R-:W-:Y:S01]  /*2500*/  @!P0 HADD2.F32 R27, -RZ, R7.H1_H1 ;  /* 0x30000007ff1b8230 */ /* 0x000fe20000004100 */
[----:B------:R-:W-:Y:S01]  /*2510*/  @!P0 SHF.R.U64 R8, R28, 0x10, R29 ;  /* 0x000000101c088819 */ /* 0x000fe2000000121d */
[----:B------:R-:W-:Y:S01]  /*2520*/  @!P0 HADD2.F32 R33, -RZ, R43.H1_H1 ;  /* 0x3000002bff218230 */ /* 0x000fe20000004100 */
[----:B------:R-:W-:Y:S01]  /*2530*/  @!P0 SHF.R.U64 R32, R46, 0x10, R47 ;  /* 0x000000102e208819 */ /* 0x000fe2000000122f */
[----:B------:R-:W-:Y:S01]  /*2540*/  @!P0 HADD2.F32 R7, -RZ, R7.H0_H0 ;  /* 0x20000007ff078230 */ /* 0x000fe20000004100 */
[----:B------:R-:W-:Y:S01]  /*2550*/  @!P0 SHF.R.U32.HI R28, RZ, 0x10, R29 ;  /* 0x00000010ff1c8819 */ /* 0x000fe2000001161d */
        /* <DEDUP_REMOVED lines=8> */
[----:B------:R-:W-:Y:S01]  /*25e0*/  @!P0 HADD2.F32 R30, -RZ, R13.H0_H0 ;  /* 0x2000000dff1e8230 */ /* 0x000fe20000004100 */
[----:B------:R-:W-:Y:S01]  /*25f0*/  @!P0 MOV R13, R22 ;  /* 0x00000016000d8202 */ /* 0x000fe20000000f00 */
[--C-:B------:R-:W-:Y:S01]  /*2600*/  @!P0 HADD2.F32 R35, -RZ, R26.reuse.H1_H1 ;  /* 0x3000001aff238230 */ /* 0x100fe20000004100 */
[-C--:B------:R-:W-:Y:S02]  /*2610*/  @!P0 FMUL.FTZ R37, R31, R27.reuse ;  /* 0x0000001b1f258220 */ /* 0x080fe40000410000 */
[C---:B------:R-:W-:Y:S01]  /*2620*/  @!P0 FMUL.FTZ R0, R30.reuse, R27 ;  /* 0x0000001b1e008220 */ /* 0x040fe20000410000 */
[----:B------:R-:W-:Y:S01]  /*2630*/  @!P0 HADD2.F32 R27, -RZ, R26.H0_H0 ;  /* 0x2000001aff1b8230 */ /* 0x000fe20000004100 */
[-C--:B------:R-:W-:Y:S01]  /*2640*/  @!P0 FMUL.FTZ R39, R35, R8.reuse ;  /* 0x0000000823278220 */ /* 0x080fe20000410000 */
[--C-:B------:R-:W-:Y:S01]  /*2650*/  @!P0 HADD2.F32 R26, -RZ, R13.reuse.H0_H0 ;  /* 0x2000000dff1a8230 */ /* 0x100fe20000004100 */
[----:B------:R-:W-:Y:S01]  /*2660*/  @!P0 FFMA.FTZ R37, R30, R33, -R37 ;  /* 0x000000211e258223 */ /* 0x000fe20000010825 */
[----:B------:R-:W-:Y:S01]  /*2670*/  @!P0 HADD2.F32 R34, -RZ, R13.H1_H1 ;  /* 0x3000000dff228230 */ /* 0x000fe20000004100 */
[----:B------:R-:W-:Y:S01]  /*2680*/  @!P0 FMUL.FTZ R2, R27, R8 ;  /* 0x000000081b028220 */ /* 0x000fe20000410000 */
[----:B------:R-:W-:Y:S01]  /*2690*/  @!P0 MOV R8, R23 ;  /* 0x0000001700088202 */ /* 0x000fe20000000f00 */
[----:B------:R-:W-:Y:S01]  /*26a0*/  @!P0 FFMA.FTZ R0, R31, R33, R0 ;  /* 0x000000211f008223 */ /* 0x000fe20000010000 */
[----:B------:R-:W-:Y:S01]  /*26b0*/  @!P0 HADD2.F32 R31, -RZ, R43.H0_H0 ;  /* 0x2000002bff1f8230 */ /* 0x000fe20000004100 */
[-C--:B------:R-:W-:Y:S02]  /*26c0*/  @!P0 FMUL.FTZ R3, R26, R7.reuse ;  /* 0x000000071a038220 */ /* 0x080fe40000410000 */
[----:B------:R-:W-:Y:S01]  /*26d0*/  @!P0 FMUL.FTZ R48, R34, R7 ;  /* 0x0000000722308220 */ /* 0x000fe20000410000 */
[----:B------:R-:W-:Y:S01]  /*26e0*/  @!P0 F2FP.PACK_AB R37, R0, R37 ;  /* 0x000000250025823e */ /* 0x000fe200000000ff */
[-C--:B------:R-:W-:Y:S01]  /*26f0*/  @!P0 FFMA.FTZ R2, R35, R32.reuse, R2 ;  /* 0x0000002023028223 */ /* 0x080fe20000010002 */
[--C-:B------:R-:W-:Y:S01]  /*2700*/  @!P0 HADD2.F32 R33, -RZ, R8.reuse.H1_H1 ;  /* 0x30000008ff218230 */ /* 0x100fe20000004100 */
[----:B------:R-:W-:Y:S01]  /*2710*/  @!P0 FFMA.FTZ R3, R34, R31, R3 ;  /* 0x0000001f22038223 */ /* 0x000fe20000010003 */
[----:B------:R-:W-:Y:S01]  /*2720*/  @!P0 MOV R20, R37 ;  /* 0x0000002500148202 */ /* 0x000fe20000000f00 */
[----:B------:R-:W-:Y:S01]  /*2730*/  @!P0 HADD2.F32 R13, -RZ, R8.H0_H0 ;  /* 0x20000008ff0d8230 */ /* 0x000fe20000004100 */
[----:B------:R-:W-:Y:S02]  /*2740*/  @!P0 FFMA.FTZ R39, R27, R32, -R39 ;  /* 0x000000201b278223 */ /* 0x000fe40000010827 */
[-C--:B------:R-:W-:Y:S02]  /*2750*/  @!P0 FMUL.FTZ R49, R33, R28.reuse ;  /* 0x0000001c21318220 */ /* 0x080fe40000410000 */
[C---:B------:R-:W-:Y:S01]  /*2760*/  @!P0 FMUL.FTZ R4, R13.reuse, R28 ;  /* 0x0000001c0d048220 */ /* 0x040fe20000410000 */
[----:B------:R-:W-:Y:S01]  /*2770*/  @!P0 F2FP.PACK_AB R50, R2, R39 ;  /* 0x000000270232823e */ /* 0x000fe200000000ff */
[----:B------:R-:W-:Y:S02]  /*2780*/  @!P0 FFMA.FTZ R48, R26, R31, -R48 ;  /* 0x0000001f1a308223 */ /* 0x000fe40000010830 */
[----:B------:R-:W-:Y:S01]  /*2790*/  @!P0 FFMA.FTZ R49, R13, R36, -R49 ;  /* 0x000000240d318223 */ /* 0x000fe20000010831 */
[----:B------:R-:W-:Y:S01]  /*27a0*/  @!P0 MOV R21, R50 ;  /* 0x0000003200158202 */ /* 0x000fe20000000f00 */
[----:B------:R-:W-:Y:S01]  /*27b0*/  @!P0 FFMA.FTZ R4, R33, R36, R4 ;  /* 0x0000002421048223 */ /* 0x000fe20000010004 */
[----:B------:R-:W-:Y:S04]  /*27c0*/  @!P0 F2FP.PACK_AB R48, R3, R48 ;  /* 0x000000300330823e */ /* 0x000fe800000000ff */
[----:B------:R-:W-:Y:S02]  /*27d0*/  @!P0 F2FP.PACK_AB R49, R4, R49 ;  /* 0x000000310431823e */ /* 0x000fe400000000ff */
[----:B------:R-:W-:Y:S02]  /*27e0*/  @!P0 MOV R22, R48 ;  /* 0x0000003000168202 */ /* 0x000fe40000000f00 */
[----:B------:R-:W-:Y:S05]  /*27f0*/  @!P0 MOV R23, R49 ;  /* 0x0000003100178202 */ /* 0x000fea0000000f00 */
[----:B------:R1:W-:Y:S02]  /*2800*/  ST.E.128 [R56.64], R20 ;  /* 0x0000001438007985 */ /* 0x0003e4000c101d16 */
.L_x_71:
[----:B------:R-:W-:Y:S05]  /*2810*/  BSYNC B0 ;  /* 0x0000000000007941 */ /* 0x000fea0003800000 */
.L_x_70:
        /* <DEDUP_REMOVED lines=8> */
[--C-:B------:R-:W-:Y:S01]  /*28a0*/  @!P0 HADD2.F32 R29, -RZ, R42.reuse.H1_H1 ;  /* 0x3000002aff1d8230 */ /* 0x100fe20000004100 */
[--C-:B------:R-:W-:Y:S01]  /*28b0*/  @!P0 SHF.R.U64 R7, R24, 0x10, R25.reuse ;  /* 0x0000001018078819 */ /* 0x100fe20000001219 */
[----:B------:R-:W-:Y:S01]  /*28c0*/  @!P0 HADD2.F32 R30, -RZ, R42.H0_H0 ;  /* 0x2000002aff1e8230 */ /* 0x000fe20000004100 */
[----:B------:R-:W-:Y:S01]  /*28d0*/  @!P0 SHF.R.U32.HI R24, RZ, 0x10, R25 ;  /* 0x00000010ff188819 */ /* 0x000fe20000011619 */
[--C-:B------:R-:W-:Y:S01]  /*28e0*/  @!P0 HADD2.F32 R25, -RZ, R6.reuse.H1_H1 ;  /* 0x30000006ff198230 */ /* 0x100fe20000004100 */
[--C-:B------:R-:W-:Y:S01]  /*28f0*/  @!P0 SHF.R.U64 R31, R44, 0x10, R45.reuse ;  /* 0x000000102c1f8819 */ /* 0x100fe2000000122d */
[----:B------:R-:W-:Y:S01]  /*2900*/  @!P0 HADD2.F32 R7, -RZ, R7.H0_H0 ;  /* 0x20000007ff078230 */ /* 0x000fe20000004100 */
[----:B------:R-:W-:Y:S01]  /*2910*/  @!P0 SHF.R.U32.HI R32, RZ, 0x10, R45 ;  /* 0x00000010ff208819 */ /* 0x000fe2000001162d */
[----:B------:R-:W-:Y:S02]  /*2920*/  @!P0 HADD2.F32 R6, -RZ, R6.H0_H0 ;  /* 0x20000006ff068230 */ /* 0x000fe40000004100 */
        /* <DEDUP_REMOVED lines=8> */
[CC--:B------:R-:W-:Y:S01]  /*29b0*/  @!P0 FMUL.FTZ R33, R27.reuse, R25.reuse ;  /* 0x000000191b218220 */ /* 0x0c0fe20000410000 */
[----:B------:R-:W-:Y:S01]  /*29c0*/  @!P0 HADD2.F32 R26, -RZ, R13.H0_H0 ;  /* 0x2000000dff1a8230 */ /* 0x000fe20000004100 */
[C---:B------:R-:W-:Y:S02]  /*29d0*/  @!P0 FMUL.FTZ R0, R8.reuse, R25 ;  /* 0x0000001908008220 */ /* 0x040fe40000410000 */
[----:B------:R-:W-:Y:S01]  /*29e0*/  @!P0 FFMA.FTZ R33, R8, R29, -R33 ;  /* 0x0000001d08218223 */ /* 0x000fe20000010821 */
[----:B------:R-:W-:Y:S01]  /*29f0*/  @!P0 MOV R8, R22 ;  /* 0x0000001600088202 */ /* 0x000fe20000000f00 */
[-C--:B------:R-:W-:Y:S02]  /*2a00*/  @!P0 FMUL.FTZ R35, R28, R7.reuse ;  /* 0x000000071c238220 */ /* 0x080fe40000410000 */
[----:B------:R-:W-:Y:S01]  /*2a10*/  @!P0 FMUL.FTZ R2, R26, R7 ;  /* 0x000000071a028220 */ /* 0x000fe20000410000 */
[----:B------:R-:W-:Y:S01]  /*2a20*/  @!P0 MOV R7, R23 ;  /* 0x0000001700078202 */ /* 0x000fe20000000f00 */
[----:B------:R-:W-:Y:S01]  /*2a30*/  @!P0 FFMA.FTZ R0, R27, R29, R0 ;  /* 0x0000001d1b008223 */ /* 0x000fe20000010000 */
[--C-:B------:R-:W-:Y:S01]  /*2a40*/  @!P0 HADD2.F32 R13, -RZ, R8.reuse.H0_H0 ;  /* 0x20000008ff0d8230 */ /* 0x100fe20000004100 */
[-C--:B------:R-:W-:Y:S01]  /*2a50*/  @!P0 FFMA.FTZ R2, R28, R31.reuse, R2 ;  /* 0x0000001f1c028223 */ /* 0x080fe20000010002 */
[----:B------:R-:W-:Y:S01]  /*2a60*/  @!P0 HADD2.F32 R27, -RZ, R8.H1_H1 ;  /* 0x30000008ff1b8230 */ /* 0x000fe20000004100 */
[----:B------:R-:W-:Y:S01]  /*2a70*/  @!P0 FFMA.FTZ R35, R26, R31, -R35 ;  /* 0x0000001f1a238223 */ /* 0x000fe20000010823 */
[----:B------:R-:W-:Y:S01]  /*2a80*/  @!P0 F2FP.PACK_AB R33, R0, R33 ;  /* 0x000000210021823e */ /* 0x000fe200000000ff */
[-C--:B------:R-:W-:Y:S01]  /*2a90*/  @!P0 FMUL.FTZ R3, R13, R6.reuse ;  /* 0x000000060d038220 */ /* 0x080fe20000410000 */
[--C-:B------:R-:W-:Y:S01]  /*2aa0*/  @!P0 HADD2.F32 R29, -RZ, R7.reuse.H1_H1 ;  /* 0x30000007ff1d8230 */ /* 0x100fe20000004100 */
[----:B------:R-:W-:Y:S01]  /*2ab0*/  @!P0 FMUL.FTZ R34, R27, R6 ;  /* 0x000000061b228220 */ /* 0x000fe20000410000 */
[----:B------:R-:W-:Y:S01]  /*2ac0*/  @!P0 F2FP.PACK_AB R46, R2, R35 ;  /* 0x00000023022e823e */ /* 0x000fe200000000ff */
[----:B------:R-:W-:Y:S01]  /*2ad0*/  @!P0 HADD2.F32 R7, -RZ, R7.H0_H0 ;  /* 0x20000007ff078230 */ /* 0x000fe20000004100 */
[----:B------:R-:W-:Y:S01]  /*2ae0*/  @!P0 MOV R20, R33 ;  /* 0x0000002100148202 */ /* 0x000fe20000000f00 */
[----:B------:R-:W-:Y:S01]  /*2af0*/  @!P0 FMUL.FTZ R36, R29, R24 ;  /* 0x000000181d248220 */ /* 0x000fe20000410000 */
[----:B------:R-:W-:Y:S01]  /*2b00*/  @!P0 MOV R21, R46 ;  /* 0x0000002e00158202 */ /* 0x000fe20000000f00 */
[----:B------:R-:W-:Y:S02]  /*2b10*/  @!P0 FFMA.FTZ R3, R27, R30, R3 ;  /* 0x0000001e1b038223 */ /* 0x000fe40000010003 */
[----:B------:R-:W-:Y:S02]  /*2b20*/  @!P0 FMUL.FTZ R4, R7, R24 ;  /* 0x0000001807048220 */ /* 0x000fe40000410000 */
[----:B------:R-:W-:Y:S02]  /*2b30*/  @!P0 FFMA.FTZ R34, R13, R30, -R34 ;  /* 0x0000001e0d228223 */ /* 0x000fe40000010822 */
[-C--:B------:R-:W-:Y:S02]  /*2b40*/  @!P0 FFMA.FTZ R36, R7, R32.reuse, -R36 ;  /* 0x0000002007248223 */ /* 0x080fe40000010824 */
[----:B------:R-:W-:Y:S01]  /*2b50*/  @!P0 FFMA.FTZ R4, R29, R32, R4 ;  /* 0x000000201d048223 */ /* 0x000fe20000010004 */
[----:B------:R-:W-:Y:S04]  /*2b60*/  @!P0 F2FP.PACK_AB R34, R3, R34 ;  /* 0x000000220322823e */ /* 0x000fe800000000ff */
[----:B------:R-:W-:Y:S02]  /*2b70*/  @!P0 F2FP.PACK_AB R35, R4, R36 ;  /* 0x000000240423823e */ /* 0x000fe400000000ff */
[----:B------:R-:W-:Y:S02]  /*2b80*/  @!P0 MOV R22, R34 ;  /* 0x0000002200168202 */ /* 0x000fe40000000f00 */
[----:B------:R-:W-:Y:S05]  /*2b90*/  @!P0 MOV R23, R35 ;  /* 0x0000002300178202 */ /* 0x000fea0000000f00 */
[----:B------:R1:W-:Y:S02]  /*2ba0*/  ST.E.128 [R48.64], R20 ;  /* 0x0000001430007985 */ /* 0x0003e4000c101d16 */
.L_x_73:
[----:B------:R-:W-:Y:S05]  /*2bb0*/  BSYNC B0 ;  /* 0x0000000000007941 */ /* 0x000fea0003800000 */
.L_x_72:
[----:B------:R-:W-:Y:S11]  /*2bc0*/  ISETP.GE.AND P0, PT, R102, c[0x0][0x1d4], PT ;  /* 0x0000750066007a0c */ /* 0x000ff60003f06270 */
[----:B------:R-:W-:Y:S02]  /*2bd0*/  @!UPT UIADD3 URZ, URZ, URZ, URZ ;  /* 0x0000003f3f3ff290 */ /* 0x000fe4000fffe03f */
[----:B------:R-:W-:-:S05]  /*2be0*/  @P0 BRA `(.L_x_67) ;  /* 0x000017d000000947 */ /* 0x000fca0003800000 */
[----:B------:R-:W-:Y:S01]  /*2bf0*/  ISETP.GE.AND P0, PT, R10, c[0x0][0x27c], PT ;  /* 0x00009f000a007a0c */ /* 0x000fe20003f06270 */
[----:B-1----:R-:W1:Y:S01]  /*2c00*/  LDS.128 R20, [R99+0xf080] ;  /* 0x00f0800063147984 */ /* 0x002e620000000c00 */
[C---:B------:R-:W-:Y:S04]  /*2c10*/  LEA R42, P1, R90.reuse, R53, 0x1 ;  /* 0x000000355a2a7211 */ /* 0x040fe800078208ff */
[----:B----4-:R-:W-:Y:S07]  /*2c20*/  LEA.HI.X R43, R90, R55, R81, 0x1, P1 ;  /* 0x000000375a2b7211 */ /* 0x010fee00008f0c51 */
[--C-:B------:R-:W-:Y:S01]  /*2c30*/  @!P0 HADD2.F32 R13, -RZ, R5.reuse.H1_H1 ;  /* 0x30000005ff0d8230 */ /* 0x100fe20000004100 */
        /* <DEDUP_REMOVED lines=47> */
[----:B------:R1:W-:Y:S01]  /*2f30*/  ST.E.128 [R42.64], R20 ;  /* 0x000000142a007985 */ /* 0x0003e2000c101d16 */
[----:B------:R-:W-:-:S05]  /*2f40*/  BRA `(.L_x_67) ;  /* 0x0000147000007947 */ /* 0x000fca0003800000 */
.L_x_64:
        /* <DEDUP_REMOVED lines=21> */
[----:B------:R-:W-:Y:S02]  /*30a0*/  LEA.HI.X R19, R5, c[0x0][0x274], R2, 0x1, P1 ;  /* 0x00009d0005137a11 */ /* 0x000fe400008f0c02 */
[----:B------:R-:W-:Y:S02]  /*30b0*/  ISETP.GE.AND P1, PT, R16, c[0x0][0x27c], PT ;  /* 0x00009f0010007a0c */ /* 0x000fe40003f26270 */
[----:B------:R-:W-:Y:S02]  /*30c0*/  LEA.HI.X R21, R6, c[0x0][0x28c], R3, 0x1, P0 ;  /* 0x0000a30006157a11 */ /* 0x000fe400000f0c03 */
[----:B------:R-:W-:Y:S09]  /*30d0*/  ISETP.GE.AND P0, PT, R11, c[0x0][0x27c], PT ;  /* 0x00009f000b007a0c */ /* 0x000ff20003f06270 */
[----:B------:R1:W5:Y:S04]  /*30e0*/  @!P1 LDG.E.128 R40, [R18.64] ;  /* 0x0000001612289981 */ /* 0x000368000c1e1d00 */
[----:B------:R1:W5:Y:S04]  /*30f0*/  @!P0 LDG.E.128 R52, [R18.64+0x80] ;  /* 0x0000801612348981 */ /* 0x000368000c1e1d00 */
[----:B------:R1:W5:Y:S04]  /*3100*/  @!P1 LDG.E.128 R28, [R20.64] ;  /* 0x00000016141c9981 */ /* 0x000368000c1e1d00 */
[----:B------:R1:W5:Y:S02]  /*3110*/  @!P0 LDG.E.128 R24, [R20.64+0x80] ;  /* 0x0000801614188981 */ /* 0x000364000c1e1d00 */
.L_x_75:
[----:B------:R-:W-:Y:S05]  /*3120*/  BSYNC B0 ;  /* 0x0000000000007941 */ /* 0x000fea0003800000 */
.L_x_74:
[----:B------:R3:W4:Y:S04]  /*3130*/  SHFL.IDX PT, R123, R4, RZ, 0x181f ;  /* 0x00181fff047b7589 */ /* 0x00072800000e0000 */
[----:B------:R3:W1:Y:S01]  /*3140*/  SHFL.IDX PT, R122, R0, RZ, 0x181f ;  /* 0x00181fff007a7589 */ /* 0x00066200000e0000 */
[----:B------:R-:W-:-:S05]  /*3150*/  @P2 BRA `(.L_x_67) ;  /* 0x0000126000002947 */ /* 0x000fca0003800000 */
[----:B------:R-:W-:Y:S01]  /*3160*/  ISETP.GE.AND P0, PT, R16, c[0x0][0x1d4], PT ;  /* 0x0000750010007a0c */ /* 0x000fe20003f06270 */
[----:B-----5:R-:W-:Y:S01]  /*3170*/  IMAD.MOV.U32 R8, RZ, RZ, R54 ;  /* 0x000000ffff087224 */ /* 0x020fe200078e0036 */
[----:B---3--:R-:W-:Y:S01]  /*3180*/  MOV R4, R26 ;  /* 0x0000001a00047202 */ /* 0x008fe20000000f00 */
[----:B------:R-:W-:Y:S01]  /*3190*/  IMAD.MOV.U32 R7, RZ, RZ, R55 ;  /* 0x000000ffff077224 */ /* 0x000fe200078e0037 */
[----:B------:R-:W-:Y:S01]  /*31a0*/  MOV R0, R25 ;  /* 0x0000001900007202 */ /* 0x000fe20000000f00 */
[----:B------:R-:W-:Y:S01]  /*31b0*/  IMAD.MOV.U32 R6, RZ, RZ, R52 ;  /* 0x000000ffff067224 */ /* 0x000fe200078e0034 */
[----:B------:R-:W-:Y:S01]  /*31c0*/  IADD3 R125, -R86, c[0x0][0x1d4], RZ ;  /* 0x00007500567d7a10 */ /* 0x000fe20007ffe1ff */
[----:B------:R-:W-:Y:S01]  /*31d0*/  IMAD.MOV.U32 R5, RZ, RZ, R53 ;  /* 0x000000ffff057224 */ /* 0x000fe200078e0035 */
[----:B------:R-:W-:Y:S01]  /*31e0*/  PRMT R60, R7, 0x5410, R8 ;  /* 0x00005410073c7816 */ /* 0x000fe20000000008 */
[----:B------:R-:W-:Y:S01]  /*31f0*/  IMAD.MOV.U32 R3, RZ, RZ, R27 ;  /* 0x000000ffff037224 */ /* 0x000fe200078e001b */
[----:B------:R-:W-:Y:S01]  /*3200*/  BSSY B0, `(.L_x_76) ;  /* 0x0000084000007945 */ /* 0x000fe20003800000 */
[----:B------:R-:W-:Y:S01]  /*3210*/  IMAD.MOV.U32 R2, RZ, RZ, R24 ;  /* 0x000000ffff027224 */ /* 0x000fe200078e0018 */
[----:B------:R-:W-:Y:S02]  /*3220*/  PRMT R61, R6, 0x5410, R5 ;  /* 0x00005410063d7816 */ /* 0x000fe40000000005 */
[----:B------:R-:W-:Y:S02]  /*3230*/  PRMT R13, R3, 0x5410, R4 ;  /* 0x00005410030d7816 */ /* 0x000fe40000000004 */
[----:B-1----:R-:W-:Y:S01]  /*3240*/  PRMT R18, R2, 0x5410, R0 ;  /* 0x0000541002127816 */ /* 0x002fe20000000000 */
[----:B------:R-:W-:-:S05]  /*3250*/  @P0 BRA `(.L_x_77) ;  /* 0x000007e000000947 */ /* 0x000fca0003800000 */
[----:B------:R-:W-:Y:S01]  /*3260*/  IMAD.MOV.U32 R33, RZ, RZ, R28 ;  /* 0x000000ffff217224 */ /* 0x000fe200078e001c */
[----:B------:R-:W-:Y:S01]  /*3270*/  SEL R74, R86, R125, !P3 ;  /* 0x0000007d564a7207 */ /* 0x000fe20005800000 */
[----:B------:R-:W-:Y:S01]  /*3280*/  IMAD.MOV.U32 R38, RZ, RZ, R40 ;  /* 0x000000ffff267224 */ /* 0x000fe200078e0028 */
[----:B------:R-:W-:Y:S01]  /*3290*/  ISETP.GE.AND P0, PT, R16, c[0x0][0x27c], PT ;  /* 0x00009f0010007a0c */ /* 0x000fe20003f06270 */
[----:B------:R-:W-:Y:S01]  /*32a0*/  IMAD.MOV.U32 R44, RZ, RZ, R42 ;  /* 0x000000ffff2c7224 */ /* 0x000fe200078e002a */
[----:B------:R-:W-:Y:S01]  /*32b0*/  SHF.R.S32.HI R51, RZ, 0x1f, R74 ;  /* 0x0000001fff337819 */ /* 0x000fe2000001144a */
[----:B------:R-:W1:Y:S01]  /*32c0*/  LDS.128 R20, [R85+0xc080] ;  /* 0x00c0800055147984 */ /* 0x000e620000000c00 */
[----:B------:R-:W-:Y:S02]  /*32d0*/  MOV R48, R41 ;  /* 0x0000002900307202 */ /* 0x000fe40000000f00 */
[----:B------:R-:W-:Y:S02]  /*32e0*/  LEA.HI R74, R51, R74, RZ, 0x4 ;  /* 0x0000004a334a7211 */ /* 0x000fe400078f20ff */
[----:B------:R-:W-:Y:S02]  /*32f0*/  MOV R19, R31 ;  /* 0x0000001f00137202 */ /* 0x000fe40000000f00 */
[----:B------:R-:W-:Y:S02]  /*3300*/  LEA.HI.SX32 R127, R74, R89, 0x1c ;  /* 0x000000594a7f7211 */ /* 0x000fe400078fe2ff */
[----:B------:R-:W-:Y:S01]  /*3310*/  MOV R32, R29 ;  /* 0x0000001d00207202 */ /* 0x000fe20000000f00 */
[----:B------:R-:W-:Y:S01]  /*3320*/  @!P0 HADD2.F32 R36, -RZ, R33.H0_H0 ;  /* 0x20000021ff248230 */ /* 0x000fe20000004100 */
[----:B------:R-:W-:Y:S01]  /*3330*/  SHF.R.S32.HI R124, RZ, 0x1f, R127 ;  /* 0x0000001fff7c7819 */ /* 0x000fe2000001147f */
[----:B------:R-:W-:Y:S01]  /*3340*/  @!P0 HADD2.F32 R38, -RZ, R38.H0_H0 ;  /* 0x20000026ff268230 */ /* 0x000fe20000004100 */
[----:B------:R-:W-:Y:S02]  /*3350*/  SHF.L.U32 R51, R127, 0x3, RZ ;  /* 0x000000037f337819 */ /* 0x000fe400000006ff */
[----:B------:R-:W-:Y:S02]  /*3360*/  LEA.HI R124, R124, R127, RZ, 0x3 ;  /* 0x0000007f7c7c7211 */ /* 0x000fe400078f18ff */
[----:B------:R-:W-:Y:S02]  /*3370*/  ISETP.GE.AND P1, PT, R51, c[0x0][0x1d4], PT ;  /* 0x0000750033007a0c */ /* 0x000fe40003f26270 */
[----:B------:R-:W-:Y:S01]  /*3380*/  @!P0 SHF.R.U64 R40, R40, 0x10, R41 ;  /* 0x0000001028288819 */ /* 0x000fe20000001229 */
[----:B------:R-:W-:Y:S01]  /*3390*/  IMAD.SHL.U32 R124, R124, 0x100, RZ ;  /* 0x000001007c7c7824 */ /* 0x000fe200078e00ff */
[----:B------:R-:W-:Y:S02]  /*33a0*/  LOP3.LUT R126, R103, 0x38, R51, 0xf8, !PT ;  /* 0x00000038677e7812 */ /* 0x000fe400078ef833 */
[----:B------:R-:W-:Y:S01]  /*33b0*/  @!P0 SHF.R.U32.HI R46, RZ, 0x10, R41 ;  /* 0x00000010ff2e8819 */ /* 0x000fe20000011629 */
[----:B------:R-:W-:Y:S01]  /*33c0*/  @!P0 HADD2.F32 R40, -RZ, R40.H0_H0 ;  /* 0x20000028ff288230 */ /* 0x000fe20000004100 */
[----:B------:R-:W-:Y:S02]  /*33d0*/  LOP3.LUT R127, R126, R101, RZ, 0x3c, !PT ;  /* 0x000000657e7f7212 */ /* 0x000fe400078e3cff */
[----:B------:R-:W-:Y:S02]  /*33e0*/  LOP3.LUT R124, R124, 0x7ffff800, RZ, 0xc0, !PT ;  /* 0x7ffff8007c7c7812 */ /* 0x000fe400078ec0ff */
[----:B------:R-:W-:Y:S01]  /*33f0*/  @!P0 SHF.R.U64 R45, R42, 0x10, R43 ;  /* 0x000000102a2d8819 */ /* 0x000fe2000000122b */
[----:B----4-:R-:W-:Y:S01]  /*3400*/  @!P1 IMAD.WIDE R132, R51, 0x2, R122 ;  /* 0x0000000233849825 */ /* 0x010fe200078e027a */
[----:B------:R-:W-:Y:S02]  /*3410*/  IADD3 R124, R127, R124, R100 ;  /* 0x0000007c7f7c7210 */ /* 0x000fe40007ffe064 */
[----:B------:R-:W-:Y:S01]  /*3420*/  MOV R47, R43 ;  /* 0x0000002b002f7202 */ /* 0x000fe20000000f00 */
[----:B------:R-:W-:Y:S01]  /*3430*/  @!P0 HADD2.F32 R45, -RZ, R45.H0_H0 ;  /* 0x2000002dff2d8230 */ /* 0x000fe20000004100 */
[----:B------:R-:W-:Y:S02]  /*3440*/  SHF.L.U32 R74, R124, 0x1, RZ ;  /* 0x000000017c4a7819 */ /* 0x000fe400000006ff */
[--C-:B------:R-:W-:Y:S01]  /*3450*/  @!P0 SHF.R.U64 R34, R28, 0x10, R29.reuse ;  /* 0x000000101c228819 */ /* 0x100fe2000000121d */
[----:B------:R-:W-:Y:S01]  /*3460*/  IMAD.MOV.U32 R28, RZ, RZ, R30 ;  /* 0x000000ffff1c7224 */ /* 0x000fe200078e001e */
[----:B------:R-:W-:Y:S01]  /*3470*/  @!P0 SHF.R.U32.HI R35, RZ, 0x10, R29 ;  /* 0x00000010ff238819 */ /* 0x000fe2000001161d */
[----:B-1----:R-:W-:Y:S01]  /*3480*/  @!P0 IMAD.MOV.U32 R37, RZ, RZ, R20 ;  /* 0x000000ffff258224 */ /* 0x002fe200078e0014 */
[----:B------:R-:W1:Y:S01]  /*3490*/  LDS.128 R56, [R74+0xc080] ;  /* 0x00c080004a387984 */ /* 0x000e620000000c00 */
[--C-:B------:R-:W-:Y:S01]  /*34a0*/  @!P0 SHF.R.U64 R29, R30, 0x10, R31.reuse ;  /* 0x000000101e1d8819 */ /* 0x100fe2000000121f */
[----:B------:R-:W-:Y:S01]  /*34b0*/  @!P0 HADD2.F32 R34, -RZ, R34.H0_H0 ;  /* 0x20000022ff228230 */ /* 0x000fe20000004100 */
[----:B------:R-:W-:Y:S01]  /*34c0*/  @!P0 SHF.R.U32.HI R30, RZ, 0x10, R31 ;  /* 0x00000010ff1e8819 */ /* 0x000fe2000001161f */
[--C-:B------:R-:W-:Y:S01]  /*34d0*/  @!P0 HADD2.F32 R31, -RZ, R37.reuse.H0_H0 ;  /* 0x20000025ff1f8230 */ /* 0x100fe20000004100 */
[----:B------:R-:W-:Y:S01]  /*34e0*/  @!P0 SHF.R.U32.HI R50, RZ, 0x10, R43 ;  /* 0x00000010ff328819 */ /* 0x000fe2000001162b */
[----:B------:R-:W-:Y:S02]  /*34f0*/  @!P0 HADD2.F32 R33, -RZ, R37.H1_H1 ;  /* 0x30000025ff218230 */ /* 0x000fe40000004100 */
[----:B------:R-:W-:Y:S01]  /*3500*/  @!P0 HADD2.F32 R43, -RZ, R44.H0_H0 ;  /* 0x2000002cff2b8230 */ /* 0x000fe20000004100 */
[----:B------:R-:W-:Y:S01]  /*3510*/  @!P0 FMUL.FTZ R0, R31, R36 ;  /* 0x000000241f008220 */ /* 0x000fe20000410000 */
[----:B------:R-:W-:Y:S01]  /*3520*/  @!P0 HADD2.F32 R29, -RZ, R29.H0_H0 ;  /* 0x2000001dff1d8230 */ /* 0x000fe20000004100 */
[----:B------:R-:W-:Y:S01]  /*3530*/  @!P0 FMUL.FTZ R2, R33, R34 ;  /* 0x0000002221028220 */ /* 0x000fe20000410000 */
[----:B------:R-:W-:Y:S02]  /*3540*/  @!P0 HADD2.F32 R50, -RZ, R50.H0_H0 ;  /* 0x20000032ff328230 */ /* 0x000fe40000004100 */
[----:B------:R-:W-:Y:S01]  /*3550*/  @!P0 HADD2.F32 R30, -RZ, R30.H0_H0 ;  /* 0x2000001eff1e8230 */ /* 0x000fe20000004100 */
[----:B-1----:R-:W-:Y:S01]  /*3560*/  @!P0 IMAD.MOV.U32 R42, RZ, RZ, R57 ;  /* 0x000000ffff2a8224 */ /* 0x002fe200078e0039 */
[----:B------:R-:W-:Y:S01]  /*3570*/  @!P0 MOV R41, R56 ;  /* 0x0000003800298202 */ /* 0x000fe20000000f00 */
[----:B------:R-:W-:Y:S04]  /*3580*/  @!P0 IMAD.MOV.U32 R49, RZ, RZ, R59 ;  /* 0x000000ffff318224 */ /* 0x000fe800078e003b */
[--C-:B------:R-:W-:Y:S02]  /*3590*/  @!P0 HADD2.F32 R39, -RZ, R41.reuse.H0_H0 ;  /* 0x20000029ff278230 */ /* 0x100fe40000004100 */
[----:B------:R-:W-:Y:S03]  /*35a0*/  @!P0 HADD2.F32 R41, -RZ, R41.H1_H1 ;  /* 0x30000029ff298230 */ /* 0x000fe60000004100 */
[----:B------:R-:W-:Y:S02]  /*35b0*/  @!P0 FMUL.FTZ R74, R39, R36 ;  /* 0x00000024274a8220 */ /* 0x000fe40000410000 */
[----:B------:R-:W-:Y:S02]  /*35c0*/  @!P0 FMUL.FTZ R127, R41, R34 ;  /* 0x00000022297f8220 */ /* 0x000fe40000410000 */
[-C--:B------:R-:W-:Y:S01]  /*35d0*/  @!P0 FFMA.FTZ R74, R31, R38.reuse, -R74 ;  /* 0x000000261f4a8223 */ /* 0x080fe2000001084a */
[----:B------:R-:W-:Y:S01]  /*35e0*/  @!P0 MOV R31, R21 ;  /* 0x00000015001f8202 */ /* 0x000fe20000000f00 */
[----:B------:R-:W-:Y:S01]  /*35f0*/  @!P0 FFMA.FTZ R0, R39, R38, R0 ;  /* 0x0000002627008223 */ /* 0x000fe20000010000 */
[----:B------:R-:W-:Y:S01]  /*3600*/  @!P0 HADD2.F32 R38, -RZ, R42.H0_H0 ;  /* 0x2000002aff268230 */ /* 0x000fe20000004100 */
[-C--:B------:R-:W-:Y:S01]  /*3610*/  @!P0 FFMA.FTZ R127, R33, R40.reuse, -R127 ;  /* 0x00000028217f8223 */ /* 0x080fe2000001087f */
[----:B------:R-:W-:Y:S01]  /*3620*/  @!P0 HADD2.F32 R33, -RZ, R32.H0_H0 ;  /* 0x20000020ff218230 */ /* 0x000fe20000004100 */
[----:B------:R-:W-:Y:S01]  /*3630*/  @!P0 FFMA.FTZ R2, R41, R40, R2 ;  /* 0x0000002829028223 */ /* 0x000fe20000010002 */
[----:B------:R-:W-:Y:S02]  /*3640*/  @!P0 HADD2.F32 R34, -RZ, R31.H0_H0 ;  /* 0x2000001fff228230 */ /* 0x000fe40000004100 */
[----:B------:R-:W-:Y:S01]  /*3650*/  @!P0 HADD2.F32 R40, -RZ, R46.H0_H0 ;  /* 0x2000002eff288230 */ /* 0x000fe20000004100 */
[----:B------:R-:W-:Y:S01]  /*3660*/  @!P0 IMAD.MOV.U32 R46, RZ, RZ, R58 ;  /* 0x000000ffff2e8224 */ /* 0x000fe200078e003a */
[----:B------:R-:W-:Y:S01]  /*3670*/  @!P0 HADD2.F32 R41, -RZ, R42.H1_H1 ;  /* 0x3000002aff298230 */ /* 0x000fe20000004100 */
[-C--:B------:R-:W-:Y:S01]  /*3680*/  @!P0 FMUL.FTZ R124, R38, R33.reuse ;  /* 0x00000021267c8220 */ /* 0x080fe20000410000 */
[----:B------:R-:W-:Y:S01]  /*3690*/  @!P0 HADD2.F32 R32, -RZ, R35.H0_H0 ;  /* 0x20000023ff208230 */ /* 0x000fe20000004100 */
[----:B------:R-:W-:Y:S01]  /*36a0*/  @!P0 FMUL.FTZ R3, R34, R33 ;  /* 0x0000002122038220 */ /* 0x000fe20000410000 */
[----:B------:R-:W-:Y:S01]  /*36b0*/  @!P0 MOV R33, R22 ;  /* 0x0000001600218202 */ /* 0x000fe20000000f00 */
[----:B------:R-:W-:Y:S02]  /*36c0*/  @!P0 HADD2.F32 R31, -RZ, R31.H1_H1 ;  /* 0x3000001fff1f8230 */ /* 0x000fe40000004100 */
[-C--:B------:R-:W-:Y:S01]  /*36d0*/  @!P0 FMUL.FTZ R129, R41, R32.reuse ;  /* 0x0000002029818220 */ /* 0x080fe20000410000 */
[----:B------:R-:W-:Y:S02]  /*36e0*/  @!P0 HADD2.F32 R44, -RZ, R46.H1_H1 ;  /* 0x3000002eff2c8230 */ /* 0x000fe40000004100 */
[C---:B------:R-:W-:Y:S01]  /*36f0*/  @!P0 FMUL.FTZ R4, R31.reuse, R32 ;  /* 0x000000201f048220 */ /* 0x040fe20000410000 */
[----:B------:R-:W-:Y:S01]  /*3700*/  @!P0 HADD2.F32 R39, -RZ, R48.H0_H0 ;  /* 0x20000030ff278230 */ /* 0x000fe20000004100 */
[-C--:B------:R-:W-:Y:S01]  /*3710*/  @!P0 FFMA.FTZ R129, R31, R40.reuse, -R129 ;  /* 0x000000281f818223 */ /* 0x080fe20000010881 */
[----:B------:R-:W-:Y:S01]  /*3720*/  @!P0 HADD2.F32 R31, -RZ, R28.H0_H0 ;  /* 0x2000001cff1f8230 */ /* 0x000fe20000004100 */
[----:B------:R-:W-:Y:S01]  /*3730*/  @!P0 FMUL.FTZ R131, R44, R29 ;  /* 0x0000001d2c838220 */ /* 0x000fe20000410000 */
[----:B------:R-:W-:Y:S01]  /*3740*/  @!P0 HADD2.F32 R28, -RZ, R33.H1_H1 ;  /* 0x30000021ff1c8230 */ /* 0x000fe20000004100 */
[-C--:B------:R-:W-:Y:S01]  /*3750*/  @!P0 FFMA.FTZ R3, R38, R39.reuse, R3 ;  /* 0x0000002726038223 */ /* 0x080fe20000010003 */
[----:B------:R-:W-:Y:S01]  /*3760*/  @!P0 HADD2.F32 R48, -RZ, R47.H0_H0 ;  /* 0x2000002fff308230 */ /* 0x000fe20000004100 */
[----:B------:R-:W-:Y:S01]  /*3770*/  @!P0 FFMA.FTZ R124, R34, R39, -R124 ;  /* 0x00000027227c8223 */ /* 0x000fe2000001087c */
[----:B------:R-:W-:Y:S01]  /*3780*/  @!P0 HADD2.F32 R42, -RZ, R46.H0_H0 ;  /* 0x2000002eff2a8230 */ /* 0x000fe20000004100 */
[C---:B------:R-:W-:Y:S01]  /*3790*/  @!P0 FMUL.FTZ R6, R28.reuse, R29 ;  /* 0x0000001d1c068220 */ /* 0x040fe20000410000 */
[----:B------:R-:W-:Y:S01]  /*37a0*/  @!P0 HADD2.F32 R46, -RZ, R49.H0_H0 ;  /* 0x20000031ff2e8230 */ /* 0x000fe20000004100 */
[----:B------:R-:W-:Y:S01]  /*37b0*/  @!P0 FFMA.FTZ R131, R28, R45, -R131 ;  /* 0x0000002d1c838223 */ /* 0x000fe20000010883 */
[----:B------:R-:W-:Y:S01]  /*37c0*/  @!P0 HADD2.F32 R28, -RZ, R19.H0_H0 ;  /* 0x20000013ff1c8230 */ /* 0x000fe20000004100 */
[----:B------:R-:W-:Y:S01]  /*37d0*/  @!P0 FMUL.FTZ R126, R42, R31 ;  /* 0x0000001f2a7e8220 */ /* 0x000fe20000410000 */
[----:B------:R-:W-:Y:S01]  /*37e0*/  @!P0 MOV R19, R23 ;  /* 0x0000001700138202 */ /* 0x000fe20000000f00 */
[----:B------:R-:W-:Y:S01]  /*37f0*/  @!P0 FFMA.FTZ R4, R41, R40, R4 ;  /* 0x0000002829048223 */ /* 0x000fe20000010004 */
[----:B------:R-:W-:Y:S01]  /*3800*/  @!P0 F2FP.PACK_AB R124, R129, R124 ;  /* 0x0000007c817c823e */ /* 0x000fe200000000ff */
[----:B------:R-:W-:Y:S01]  /*3810*/  @!P0 FMUL.FTZ R130, R46, R28 ;  /* 0x0000001c2e828220 */ /* 0x000fe20000410000 */
[----:B------:R-:W-:Y:S01]  /*3820*/  @!P0 F2FP.PACK_AB R129, R127, R74 ;  /* 0x0000004a7f81823e */ /* 0x000fe200000000ff */
[----:B------:R-:W-:Y:S01]  /*3830*/  @!P0 HADD2.F32 R47, -RZ, R49.H1_H1 ;  /* 0x30000031ff2f8230 */ /* 0x000fe20000004100 */
[----:B------:R-:W-:Y:S01]  /*3840*/  @!P0 MOV R21, R124 ;  /* 0x0000007c00158202 */ /* 0x000fe20000000f00 */
[----:B------:R-:W-:Y:S01]  /*3850*/  @!P0 HADD2.F32 R32, -RZ, R33.H0_H0 ;  /* 0x20000021ff208230 */ /* 0x000fe20000004100 */
[----:B------:R-:W-:Y:S01]  /*3860*/  @!P0 F2FP.PACK_AB R74, R2, R0 ;  /* 0x00000000024a823e */ /* 0x000fe200000000ff */
[----:B------:R-:W-:Y:S01]  /*3870*/  @!P0 IMAD.MOV.U32 R20, RZ, RZ, R129 ;  /* 0x000000ffff148224 */ /* 0x000fe200078e0081 */
[--C-:B------:R-:W-:Y:S01]  /*3880*/  @!P0 HADD2.F32 R29, -RZ, R19.reuse.H0_H0 ;  /* 0x20000013ff1d8230 */ /* 0x100fe20000004100 */
[----:B------:R-:W-:Y:S01]  /*3890*/  @!P0 FMUL.FTZ R128, R47, R30 ;  /* 0x0000001e2f808220 */ /* 0x000fe20000410000 */
[----:B------:R-:W-:Y:S01]  /*38a0*/  @!P0 HADD2.F32 R19, -RZ, R19.H1_H1 ;  /* 0x30000013ff138230 */ /* 0x000fe20000004100 */
[C---:B------:R-:W-:Y:S01]  /*38b0*/  @!P0 FMUL.FTZ R5, R32.reuse, R31 ;  /* 0x0000001f20058220 */ /* 0x040fe20000410000 */
[----:B------:R-:W-:Y:S01]  /*38c0*/  @!P0 MOV R56, R74 ;  /* 0x0000004a00388202 */ /* 0x000fe20000000f00 */
[----:B------:R-:W-:Y:S02]  /*38d0*/  @!P0 FFMA.FTZ R130, R29, R48, -R130 ;  /* 0x000000301d828223 */ /* 0x000fe40000010882 */
[----:B------:R-:W-:Y:S02]  /*38e0*/  @!P0 FFMA.FTZ R128, R19, R50, -R128 ;  /* 0x0000003213808223 */ /* 0x000fe40000010880 */
[-C--:B------:R-:W-:Y:S02]  /*38f0*/  @!P0 FFMA.FTZ R126, R32, R43.reuse, -R126 ;  /* 0x0000002b207e8223 */ /* 0x080fe4000001087e */
[----:B------:R-:W-:Y:S01]  /*3900*/  @!P0 FFMA.FTZ R5, R42, R43, R5 ;  /* 0x0000002b2a058223 */ /* 0x000fe20000010005 */
[----:B------:R-:W-:Y:S01]  /*3910*/  @!P0 F2FP.PACK_AB R127, R128, R130 ;  /* 0x00000082807f823e */ /* 0x000fe200000000ff */
[----:B------:R-:W-:Y:S01]  /*3920*/  @!P0 FMUL.FTZ R7, R29, R28 ;  /* 0x0000001c1d078220 */ /* 0x000fe20000410000 */
[----:B------:R-:W-:Y:S01]  /*3930*/  @!P0 F2FP.PACK_AB R126, R131, R126 ;  /* 0x0000007e837e823e */ /* 0x000fe200000000ff */
[----:B------:R-:W-:Y:S01]  /*3940*/  @!P0 FFMA.FTZ R6, R44, R45, R6 ;  /* 0x0000002d2c068223 */ /* 0x000fe20000010006 */
[----:B------:R-:W-:Y:S01]  /*3950*/  IADD3 R130, P2, R122, R78, RZ ;  /* 0x0000004e7a827210 */ /* 0x000fe20007f5e0ff */
[----:B------:R-:W-:Y:S01]  /*3960*/  @!P0 FMUL.FTZ R8, R19, R30 ;  /* 0x0000001e13088220 */ /* 0x000fe20000410000 */
[----:B------:R-:W-:Y:S01]  /*3970*/  @!P0 MOV R22, R126 ;  /* 0x0000007e00168202 */ /* 0x000fe20000000f00 */
[----:B------:R-:W-:Y:S01]  /*3980*/  @!P0 FFMA.FTZ R7, R46, R48, R7 ;  /* 0x000000302e078223 */ /* 0x000fe20000010007 */
[----:B------:R-:W-:Y:S01]  /*3990*/  IADD3.X R131, R123, R76, RZ, P2, !PT ;  /* 0x0000004c7b837210 */ /* 0x000fe200017fe4ff */
[----:B------:R-:W-:Y:S01]  /*39a0*/  @!P0 FFMA.FTZ R8, R47, R50, R8 ;  /* 0x000000322f088223 */ /* 0x000fe20000010008 */
[----:B------:R-:W-:Y:S01]  /*39b0*/  @!P0 F2FP.PACK_AB R124, R6, R5 ;  /* 0x00000005067c823e */ /* 0x000fe200000000ff */
[----:B------:R-:W-:Y:S01]  /*39c0*/  @!P0 IMAD.MOV.U32 R23, RZ, RZ, R127 ;  /* 0x000000ffff178224 */ /* 0x000fe200078e007f */
[----:B------:R-:W-:Y:S02]  /*39d0*/  @!P0 F2FP.PACK_AB R127, R4, R3 ;  /* 0x00000003047f823e */ /* 0x000fe400000000ff */
[----:B------:R-:W-:Y:S02]  /*39e0*/  @!P0 F2FP.PACK_AB R129, R8, R7 ;  /* 0x000000070881823e */ /* 0x000fe400000000ff */
[----:B------:R1:W-:Y:S01]  /*39f0*/  ST.E.128 [R130.64], R20 ;  /* 0x0000001482007985 */ /* 0x0003e2000c101d16 */
[----:B------:R-:W-:Y:S01]  /*3a00*/  @!P0 IMAD.MOV.U32 R57, RZ, RZ, R127 ;  /* 0x000000ffff398224 */ /* 0x000fe200078e007f */
[----:B------:R-:W-:Y:S02]  /*3a10*/  @!P0 MOV R58, R124 ;  /* 0x0000007c003a8202 */ /* 0x000fe40000000f00 */
[----:B------:R-:W-:Y:S05]  /*3a20*/  @!P0 MOV R59, R129 ;  /* 0x00000081003b8202 */ /* 0x000fea0000000f00 */
[----:B------:R1:W-:Y:S02]  /*3a30*/  @!P1 ST.E.128 [R132.64], R56 ;  /* 0x0000003884009985 */ /* 0x0003e4000c101d16 */
.L_x_77:
[----:B------:R-:W-:Y:S05]  /*3a40*/  BSYNC B0 ;  /* 0x0000000000007941 */ /* 0x000fea0003800000 */
.L_x_76:
[----:B------:R-:W-:Y:S11]  /*3a50*/  ISETP.GE.AND P0, PT, R11, c[0x0][0x1d4], PT ;  /* 0x000075000b007a0c */ /* 0x000ff60003f06270 */
[----:B------:R-:W-:Y:S02]  /*3a60*/  @!UPT UIADD3 URZ, URZ, URZ, URZ ;  /* 0x0000003f3f3ff290 */ /* 0x000fe4000fffe03f */
[----:B------:R-:W-:-:S05]  /*3a70*/  @P0 BRA `(.L_x_67) ;  /* 0x0000094000000947 */ /* 0x000fca0003800000 */
[----:B------:R-:W-:Y:S01]  /*3a80*/  SEL R125, R86, R125, !P4 ;  /* 0x0000007d567d7207 */ /* 0x000fe20006000000 */
[----:B-1----:R-:W1:Y:S01]  /*3a90*/  LDS.128 R20, [R84+0xc080] ;  /* 0x00c0800054147984 */ /* 0x002e620000000c00 */
[----:B------:R-:W-:Y:S02]  /*3aa0*/  ISETP.GE.AND P0, PT, R11, c[0x0][0x27c], PT ;  /* 0x00009f000b007a0c */ /* 0x000fe40003f06270 */
[----:B------:R-:W-:Y:S02]  /*3ab0*/  SHF.R.S32.HI R46, RZ, 0x1f, R125 ;  /* 0x0000001fff2e7819 */ /* 0x000fe4000001147d */
[----:B------:R-:W-:Y:S02]  /*3ac0*/  IADD3 R128, P1, R122, R80, RZ ;  /* 0x000000507a807210 */ /* 0x000fe40007f3e0ff */
[----:B------:R-:W-:Y:S03]  /*3ad0*/  LEA.HI R59, R46, R125, RZ, 0x4 ;  /* 0x0000007d2e3b7211 */ /* 0x000fe600078f20ff */
[----:B----4-:R-:W-:Y:S01]  /*3ae0*/  IMAD.X R129, R123, 0x1, R79, P1 ;  /* 0x000000017b817824 */ /* 0x010fe200008e064f */
[----:B------:R-:W-:Y:S03]  /*3af0*/  LEA.HI.SX32 R59, R59, R88, 0x1c ;  /* 0x000000583b3b7211 */ /* 0x000fe600078fe2ff */
[----:B------:R-:W-:Y:S01]  /*3b00*/  @!P0 SHF.R.U32.HI R28, RZ, 0x10, R25 ;  /* 0x00000010ff1c8819 */ /* 0x000fe20000011619 */
[--C-:B------:R-:W-:Y:S01]  /*3b10*/  @!P0 HADD2.F32 R33, -RZ, R61.reuse.H0_H0 ;  /* 0x2000003dff218230 */ /* 0x100fe20000004100 */
[----:B------:R-:W-:Y:S01]  /*3b20*/  SHF.R.S32.HI R46, RZ, 0x1f, R59 ;  /* 0x0000001fff2e7819 */ /* 0x000fe2000001143b */
[----:B------:R-:W-:Y:S01]  /*3b30*/  @!P0 HADD2.F32 R40, -RZ, R60.H1_H1 ;  /* 0x3000003cff288230 */ /* 0x000fe20000004100 */
[----:B------:R-:W-:Y:S01]  /*3b40*/  SHF.L.U32 R57, R59, 0x3, RZ ;  /* 0x000000033b397819 */ /* 0x000fe200000006ff */
[----:B------:R-:W-:Y:S01]  /*3b50*/  @!P0 HADD2.F32 R28, -RZ, R28.H0_H0 ;  /* 0x2000001cff1c8230 */ /* 0x000fe20000004100 */
[----:B------:R-:W-:Y:S01]  /*3b60*/  LEA.HI R46, R46, R59, RZ, 0x3 ;  /* 0x0000003b2e2e7211 */ /* 0x000fe200078f18ff */
[----:B------:R-:W-:Y:S01]  /*3b70*/  @!P0 HADD2.F32 R37, -RZ, R61.H1_H1 ;  /* 0x3000003dff258230 */ /* 0x000fe20000004100 */
[----:B------:R-:W-:Y:S01]  /*3b80*/  @!P0 SHF.R.U64 R24, R24, 0x10, R25 ;  /* 0x0000001018188819 */ /* 0x000fe20000001219 */
[----:B------:R-:W-:Y:S01]  /*3b90*/  @!P0 HADD2.F32 R44, -RZ, R60.H0_H0 ;  /* 0x2000003cff2c8230 */ /* 0x000fe20000004100 */
[----:B------:R-:W-:Y:S01]  /*3ba0*/  LOP3.LUT R56, R103, 0x38, R57, 0xf8, !PT ;  /* 0x0000003867387812 */ /* 0x000fe200078ef839 */
[----:B------:R-:W-:Y:S01]  /*3bb0*/  IMAD.SHL.U32 R46, R46, 0x100, RZ ;  /* 0x000001002e2e7824 */ /* 0x000fe200078e00ff */
[--C-:B------:R-:W-:Y:S02]  /*3bc0*/  @!P0 SHF.R.U32.HI R19, RZ, 0x10, R27.reuse ;  /* 0x00000010ff138819 */ /* 0x100fe4000001161b */
[----:B------:R-:W-:Y:S02]  /*3bd0*/  LOP3.LUT R59, R56, R101, RZ, 0x3c, !PT ;  /* 0x00000065383b7212 */ /* 0x000fe400078e3cff */
[----:B------:R-:W-:Y:S02]  /*3be0*/  LOP3.LUT R46, R46, 0x7ffff800, RZ, 0xc0, !PT ;  /* 0x7ffff8002e2e7812 */ /* 0x000fe400078ec0ff */
[----:B------:R-:W-:Y:S01]  /*3bf0*/  @!P0 SHF.R.U64 R26, R26, 0x10, R27 ;  /* 0x000000101a1a8819 */ /* 0x000fe2000000121b */
[----:B------:R-:W-:Y:S01]  /*3c00*/  @!P0 HADD2.F32 R27, -RZ, R18.H1_H1 ;  /* 0x30000012ff1b8230 */ /* 0x000fe20000004100 */
[----:B------:R-:W-:Y:S02]  /*3c10*/  IADD3 R46, R59, R46, R100 ;  /* 0x0000002e3b2e7210 */ /* 0x000fe40007ffe064 */
[--C-:B------:R-:W-:Y:S02]  /*3c20*/  @!P0 SHF.R.U32.HI R36, RZ, 0x10, R53.reuse ;  /* 0x00000010ff248819 */ /* 0x100fe40000011635 */
[----:B------:R-:W-:Y:S02]  /*3c30*/  SHF.L.U32 R58, R46, 0x1, RZ ;  /* 0x000000012e3a7819 */ /* 0x000fe400000006ff */
[----:B-1----:R-:W-:Y:S01]  /*3c40*/  @!P0 MOV R25, R21 ;  /* 0x0000001500198202 */ /* 0x002fe20000000f00 */
[----:B------:R-:W-:Y:S01]  /*3c50*/  @!P0 HADD2.F32 R36, -RZ, R36.H0_H0 ;  /* 0x20000024ff248230 */ /* 0x000fe20000004100 */
[----:B------:R-:W-:Y:S01]  /*3c60*/  @!P0 SHF.R.U64 R35, R52, 0x10, R53 ;  /* 0x0000001034238819 */ /* 0x000fe20000001235 */
[----:B------:R-:W1:Y:S01]  /*3c70*/  LDS.128 R48, [R58+0xc080] ;  /* 0x00c080003a307984 */ /* 0x000e620000000c00 */
[--C-:B------:R-:W-:Y:S01]  /*3c80*/  @!P0 SHF.R.U64 R43, R54, 0x10, R55.reuse ;  /* 0x00000010362b8819 */ /* 0x100fe20000001237 */
[--C-:B------:R-:W-:Y:S01]  /*3c90*/  @!P0 HADD2.F32 R30, -RZ, R25.reuse.H0_H0 ;  /* 0x20000019ff1e8230 */ /* 0x100fe20000004100 */
[----:B------:R-:W-:Y:S01]  /*3ca0*/  @!P0 SHF.R.U32.HI R47, RZ, 0x10, R55 ;  /* 0x00000010ff2f8819 */ /* 0x000fe20000011637 */
[----:B------:R-:W-:Y:S01]  /*3cb0*/  @!P0 HADD2.F32 R25, -RZ, R25.H1_H1 ;  /* 0x30000019ff198230 */ /* 0x000fe20000004100 */
[----:B------:R-:W-:Y:S01]  /*3cc0*/  ISETP.GE.AND P1, PT, R57, c[0x0][0x1d4], PT ;  /* 0x0000750039007a0c */ /* 0x000fe20003f26270 */
[----:B------:R-:W-:Y:S01]  /*3cd0*/  @!P0 HADD2.F32 R35, -RZ, R35.H0_H0 ;  /* 0x20000023ff238230 */ /* 0x000fe20000004100 */
[----:B------:R-:W-:Y:S01]  /*3ce0*/  @!P0 FMUL.FTZ R3, R30, R27 ;  /* 0x0000001b1e038220 */ /* 0x000fe20000410000 */
[----:B------:R-:W-:Y:S01]  /*3cf0*/  @!P0 HADD2.F32 R43, -RZ, R43.H0_H0 ;  /* 0x2000002bff2b8230 */ /* 0x000fe20000004100 */
[-C--:B------:R-:W-:Y:S01]  /*3d00*/  @!P0 FMUL.FTZ R4, R25, R28.reuse ;  /* 0x0000001c19048220 */ /* 0x080fe20000410000 */
[----:B------:R-:W-:Y:S01]  /*3d10*/  @!P0 HADD2.F32 R47, -RZ, R47.H0_H0 ;  /* 0x2000002fff2f8230 */ /* 0x000fe20000004100 */
[----:B-1----:R-:W-:Y:S01]  /*3d20*/  @!P0 IMAD.MOV.U32 R31, RZ, RZ, R49 ;  /* 0x000000ffff1f8224 */ /* 0x002fe200078e0031 */
[----:B------:R-:W-:Y:S01]  /*3d30*/  @!P0 MOV R45, R51 ;  /* 0x00000033002d8202 */ /* 0x000fe20000000f00 */
[----:B------:R-:W-:Y:S02]  /*3d40*/  @!P0 IMAD.MOV.U32 R32, RZ, RZ, R48 ;  /* 0x000000ffff208224 */ /* 0x000fe400078e0030 */
[----:B------:R-:W-:Y:S01]  /*3d50*/  @!P0 IMAD.MOV.U32 R41, RZ, RZ, R50 ;  /* 0x000000ffff298224 */ /* 0x000fe200078e0032 */
[--C-:B------:R-:W-:Y:S02]  /*3d60*/  @!P0 HADD2.F32 R39, -RZ, R31.reuse.H1_H1 ;  /* 0x3000001fff278230 */ /* 0x100fe40000004100 */
[----:B------:R-:W-:Y:S02]  /*3d70*/  @!P0 HADD2.F32 R34, -RZ, R31.H0_H0 ;  /* 0x2000001fff228230 */ /* 0x000fe40000004100 */
[--C-:B------:R-:W-:Y:S01]  /*3d80*/  @!P0 HADD2.F32 R31, -RZ, R32.reuse.H0_H0 ;  /* 0x20000020ff1f8230 */ /* 0x100fe20000004100 */
[----:B------:R-:W-:Y:S01]  /*3d90*/  @!P0 FMUL.FTZ R59, R39, R28 ;  /* 0x0000001c273b8220 */ /* 0x000fe20000410000 */
[----:B------:R-:W-:Y:S01]  /*3da0*/  @!P0 HADD2.F32 R32, -RZ, R32.H1_H1 ;  /* 0x30000020ff208230 */ /* 0x000fe20000004100 */
[----:B------:R-:W-:Y:S01]  /*3db0*/  @!P0 FMUL.FTZ R46, R34, R27 ;  /* 0x0000001b222e8220 */ /* 0x000fe20000410000 */
[----:B------:R-:W-:Y:S01]  /*3dc0*/  @!P0 HADD2.F32 R27, -RZ, R18.H0_H0 ;  /* 0x20000012ff1b8230 */ /* 0x000fe20000004100 */
[----:B------:R-:W-:Y:S01]  /*3dd0*/  @!P0 FFMA.FTZ R59, R25, R36, -R59 ;  /* 0x00000024193b8223 */ /* 0x000fe2000001083b */
[----:B------:R-:W-:Y:S01]  /*3de0*/  @!P0 MOV R18, R20 ;  /* 0x0000001400128202 */ /* 0x000fe20000000f00 */
[----:B------:R-:W-:Y:S01]  /*3df0*/  @!P0 IMAD.MOV.U32 R28, RZ, RZ, R23 ;  /* 0x000000ffff1c8224 */ /* 0x000fe200078e0017 */
[----:B------:R-:W-:Y:S01]  /*3e00*/  @!P0 HADD2.F32 R25, -RZ, R24.H0_H0 ;  /* 0x20000018ff198230 */ /* 0x000fe20000004100 */
[----:B------:R-:W-:Y:S01]  /*3e10*/  @!P0 FMUL.FTZ R56, R31, R27 ;  /* 0x0000001b1f388220 */ /* 0x000fe20000410000 */
[----:B------:R-:W-:Y:S01]  /*3e20*/  @!P0 HADD2.F32 R38, -RZ, R41.H0_H0 ;  /* 0x20000029ff268230 */ /* 0x000fe20000004100 */
[----:B------:R-:W-:Y:S01]  /*3e30*/  @!P0 FFMA.FTZ R46, R30, R37, -R46 ;  /* 0x000000251e2e8223 */ /* 0x000fe2000001082e */
[--C-:B------:R-:W-:Y:S01]  /*3e40*/  @!P0 HADD2.F32 R24, -RZ, R18.reuse.H0_H0 ;  /* 0x20000012ff188230 */ /* 0x100fe20000004100 */
[----:B------:R-:W-:Y:S01]  /*3e50*/  @!P0 FMUL.FTZ R125, R32, R25 ;  /* 0x00000019207d8220 */ /* 0x000fe20000410000 */
[----:B------:R-:W-:Y:S02]  /*3e60*/  @!P0 HADD2.F32 R18, -RZ, R18.H1_H1 ;  /* 0x30000012ff128230 */ /* 0x000fe40000004100 */
[----:B------:R-:W-:Y:S01]  /*3e70*/  @!P0 F2FP.PACK_AB R46, R59, R46 ;  /* 0x0000002e3b2e823e */ /* 0x000fe200000000ff */
[----:B------:R-:W-:Y:S01]  /*3e80*/  @!P0 FMUL.FTZ R0, R24, R27 ;  /* 0x0000001b18008220 */ /* 0x000fe20000410000 */
[----:B------:R-:W-:Y:S01]  /*3e90*/  @!P0 HADD2.F32 R27, -RZ, R26.H0_H0 ;  /* 0x2000001aff1b8230 */ /* 0x000fe20000004100 */
[----:B------:R-:W-:Y:S01]  /*3ea0*/  @!P0 FMUL.FTZ R2, R18, R25 ;  /* 0x0000001912028220 */ /* 0x000fe20000410000 */
[----:B------:R-:W-:Y:S01]  /*3eb0*/  @!P0 MOV R25, R22 ;  /* 0x0000001600198202 */ /* 0x000fe20000000f00 */
[----:B------:R-:W-:Y:S01]  /*3ec0*/  @!P0 FFMA.FTZ R56, R24, R33, -R56 ;  /* 0x0000002118388223 */ /* 0x000fe20000010838 */
[----:B------:R-:W-:Y:S01]  /*3ed0*/  @!P0 HADD2.F32 R24, -RZ, R13.H1_H1 ;  /* 0x3000000dff188230 */ /* 0x000fe20000004100 */
[----:B------:R-:W-:Y:S01]  /*3ee0*/  @!P0 FFMA.FTZ R125, R18, R35, -R125 ;  /* 0x00000023127d8223 */ /* 0x000fe2000001087d */
[----:B------:R-:W-:Y:S01]  /*3ef0*/  @!P0 HADD2.F32 R41, -RZ, R41.H1_H1 ;  /* 0x30000029ff298230 */ /* 0x000fe20000004100 */
[----:B------:R-:W-:Y:S01]  /*3f00*/  @!P0 FFMA.FTZ R0, R31, R33, R0 ;  /* 0x000000211f008223 */ /* 0x000fe20000010000 */
[----:B------:R-:W-:Y:S01]  /*3f10*/  @!P0 HADD2.F32 R18, -RZ, R13.H0_H0 ;  /* 0x2000000dff128230 */ /* 0x000fe20000004100 */
[----:B------:R-:W-:Y:S01]  /*3f20*/  @!P0 FMUL.FTZ R127, R38, R24 ;  /* 0x00000018267f8220 */ /* 0x000fe20000410000 */
[----:B------:R-:W-:Y:S01]  /*3f30*/  @!P0 HADD2.F32 R13, -RZ, R19.H0_H0 ;  /* 0x20000013ff0d8230 */ /* 0x000fe20000004100 */
[----:B------:R-:W-:Y:S01]  /*3f40*/  @!P0 FMUL.FTZ R124, R41, R27 ;  /* 0x0000001b297c8220 */ /* 0x000fe20000410000 */
[--C-:B------:R-:W-:Y:S01]  /*3f50*/  @!P0 HADD2.F32 R42, -RZ, R45.reuse.H0_H0 ;  /* 0x2000002dff2a8230 */ /* 0x100fe20000004100 */
[----:B------:R-:W-:Y:S01]  /*3f60*/  @!P0 FFMA.FTZ R2, R32, R35, R2 ;  /* 0x0000002320028223 */ /* 0x000fe20000010002 */
[----:B------:R-:W-:Y:S01]  /*3f70*/  @!P0 HADD2.F32 R45, -RZ, R45.H1_H1 ;  /* 0x3000002dff2d8230 */ /* 0x000fe20000004100 */
[----:B------:R-:W-:Y:S01]  /*3f80*/  @!P0 FFMA.FTZ R3, R34, R37, R3 ;  /* 0x0000002522038223 */ /* 0x000fe20000010003 */
[--C-:B------:R-:W-:Y:S01]  /*3f90*/  @!P0 HADD2.F32 R19, -RZ, R28.reuse.H0_H0 ;  /* 0x2000001cff138230 */ /* 0x100fe20000004100 */
[----:B------:R-:W-:Y:S01]  /*3fa0*/  @!P0 FMUL.FTZ R74, R42, R18 ;  /* 0x000000122a4a8220 */ /* 0x000fe20000410000 */
[----:B------:R-:W-:Y:S01]  /*3fb0*/  @!P0 HADD2.F32 R26, -RZ, R28.H1_H1 ;  /* 0x3000001cff1a8230 */ /* 0x000fe20000004100 */
[----:B------:R-:W-:Y:S01]  /*3fc0*/  @!P0 FMUL.FTZ R58, R45, R13 ;  /* 0x0000000d2d3a8220 */ /* 0x000fe20000410000 */
[--C-:B------:R-:W-:Y:S01]  /*3fd0*/  @!P0 HADD2.F32 R29, -RZ, R25.reuse.H0_H0 ;  /* 0x20000019ff1d8230 */ /* 0x100fe20000004100 */
[----:B------:R-:W-:Y:S01]  /*3fe0*/  @!P0 FFMA.FTZ R74, R19, R44, -R74 ;  /* 0x0000002c134a8223 */ /* 0x000fe2000001084a */
[----:B------:R-:W-:Y:S01]  /*3ff0*/  @!P0 HADD2.F32 R28, -RZ, R25.H1_H1 ;  /* 0x30000019ff1c8230 */ /* 0x000fe20000004100 */
[----:B------:R-:W-:Y:S01]  /*4000*/  @!P0 FFMA.FTZ R58, R26, R47, -R58 ;  /* 0x0000002f1a3a8223 */ /* 0x000fe2000001083a */
[----:B------:R-:W-:Y:S01]  /*4010*/  @!P0 F2FP.PACK_AB R125, R125, R56 ;  /* 0x000000387d7d823e */ /* 0x000fe200000000ff */
[C---:B------:R-:W-:Y:S01]  /*4020*/  @!P0 FFMA.FTZ R127, R29.reuse, R40, -R127 ;  /* 0x000000281d7f8223 */ /* 0x040fe2000001087f */
[----:B------:R-:W-:Y:S01]  /*4030*/  @!P0 MOV R21, R46 ;  /* 0x0000002e00158202 */ /* 0x000fe20000000f00 */
[----:B------:R-:W-:Y:S01]  /*4040*/  @!P0 FFMA.FTZ R124, R28, R43, -R124 ;  /* 0x0000002b1c7c8223 */ /* 0x000fe2000001087c */
[----:B------:R-:W-:Y:S01]  /*4050*/  @!P0 F2FP.PACK_AB R58, R58, R74 ;  /* 0x0000004a3a3a823e */ /* 0x000fe200000000ff */
[----:B------:R-:W-:Y:S01]  /*4060*/  @!P0 FMUL.FTZ R5, R29, R24 ;  /* 0x000000181d058220 */ /* 0x000fe20000410000 */
[----:B------:R-:W-:Y:S01]  /*4070*/  @!P0 MOV R20, R125 ;  /* 0x0000007d00148202 */ /* 0x000fe20000000f00 */
[----:B------:R-:W-:Y:S01]  /*4080*/  @!P0 FMUL.FTZ R6, R28, R27 ;  /* 0x0000001b1c068220 */ /* 0x000fe20000410000 */
[----:B------:R-:W-:Y:S01]  /*4090*/  @!P0 F2FP.PACK_AB R127, R124, R127 ;  /* 0x0000007f7c7f823e */ /* 0x000fe200000000ff */
[----:B------:R-:W-:Y:S01]  /*40a0*/  @!P0 FFMA.FTZ R4, R39, R36, R4 ;  /* 0x0000002427048223 */ /* 0x000fe20000010004 */
[----:B------:R-:W-:Y:S01]  /*40b0*/  @!P0 MOV R23, R58 ;  /* 0x0000003a00178202 */ /* 0x000fe20000000f00 */
[----:B------:R-:W-:Y:S01]  /*40c0*/  @!P0 FMUL.FTZ R7, R19, R18 ;  /* 0x0000001213078220 */ /* 0x000fe20000410000 */
[----:B------:R-:W-:Y:S01]  /*40d0*/  @!P0 F2FP.PACK_AB R46, R2, R0 ;  /* 0x00000000022e823e */ /* 0x000fe200000000ff */
[----:B------:R-:W-:Y:S01]  /*40e0*/  @!P0 IMAD.MOV.U32 R22, RZ, RZ, R127 ;  /* 0x000000ffff168224 */ /* 0x000fe200078e007f */
[----:B------:R-:W-:Y:S01]  /*40f0*/  @!P0 F2FP.PACK_AB R59, R4, R3 ;  /* 0x00000003043b823e */ /* 0x000fe200000000ff */
[----:B------:R-:W-:Y:S01]  /*4100*/  @!P0 FFMA.FTZ R5, R38, R40, R5 ;  /* 0x0000002826058223 */ /* 0x000fe20000010005 */
[----:B------:R-:W-:Y:S01]  /*4110*/  @!P0 MOV R48, R46 ;  /* 0x0000002e00308202 */ /* 0x000fe20000000f00 */
[----:B------:R-:W-:Y:S01]  /*4120*/  @!P0 FMUL.FTZ R8, R26, R13 ;  /* 0x0000000d1a088220 */ /* 0x000fe20000410000 */
[----:B------:R1:W-:Y:S01]  /*4130*/  ST.E.128 [R128.64], R20 ;  /* 0x0000001480007985 */ /* 0x0003e2000c101d16 */
[----:B------:R-:W-:Y:S02]  /*4140*/  @!P0 FFMA.FTZ R6, R41, R43, R6 ;  /* 0x0000002b29068223 */ /* 0x000fe40000010006 */
[----:B------:R-:W-:Y:S02]  /*4150*/  @!P0 FFMA.FTZ R7, R42, R44, R7 ;  /* 0x0000002c2a078223 */ /* 0x000fe40000010007 */
[----:B------:R-:W-:Y:S01]  /*4160*/  @!P0 FFMA.FTZ R8, R45, R47, R8 ;  /* 0x0000002f2d088223 */ /* 0x000fe20000010008 */
[----:B------:R-:W-:Y:S01]  /*4170*/  @!P0 F2FP.PACK_AB R56, R6, R5 ;  /* 0x000000050638823e */ /* 0x000fe200000000ff */
[----:B------:R-:W-:Y:S03]  /*4180*/  @!P0 IMAD.MOV.U32 R49, RZ, RZ, R59 ;  /* 0x000000ffff318224 */ /* 0x000fe600078e003b */
[----:B------:R-:W-:Y:S02]  /*4190*/  @!P0 F2FP.PACK_AB R125, R8, R7 ;  /* 0x00000007087d823e */ /* 0x000fe400000000ff */
[----:B------:R-:W-:Y:S02]  /*41a0*/  @!P0 MOV R50, R56 ;  /* 0x0000003800328202 */ /* 0x000fe40000000f00 */
[----:B------:R-:W-:Y:S01]  /*41b0*/  @!P0 MOV R51, R125 ;  /* 0x0000007d00338202 */ /* 0x000fe20000000f00 */
[----:B------:R-:W-:-:S05]  /*41c0*/  @P1 BRA `(.L_x_67) ;  /* 0x000001f000001947 */ /* 0x000fca0003800000 */
[C---:B------:R-:W-:Y:S04]  /*41d0*/  LEA R2, P0, R57.reuse, R122, 0x1 ;  /* 0x0000007a39027211 */ /* 0x040fe800078008ff */
[----:B------:R-:W-:Y:S05]  /*41e0*/  LEA.HI.X.SX32 R3, R57, R123, 0x1, P0 ;  /* 0x0000007b39037211 */ /* 0x000fea00000f0eff */
[----:B------:R3:W-:Y:S01]  /*41f0*/  ST.E.128 [R2.64], R48 ;  /* 0x0000003002007985 */ /* 0x0007e2000c101d16 */
[----:B------:R-:W-:-:S05]  /*4200*/  BRA `(.L_x_67) ;  /* 0x000001b000007947 */ /* 0x000fca0003800000 */
.L_x_63:
[----:B------:R1:W3:Y:S01]  /*4210*/  SHFL.IDX PT, R3, R4, RZ, 0x181f ;  /* 0x00181fff04037589 */ /* 0x0002e200000e0000 */
[----:B------:R-:W-:Y:S03]  /*4220*/  IADD3 R64, -R68, UR17, RZ ;  /* 0x0000001144407c10 */ /* 0x000fe6000fffe1ff */
[----:B------:R1:W4:Y:S01]  /*4230*/  SHFL.IDX PT, R13, R0, RZ, 0x181f ;  /* 0x00181fff000d7589 */ /* 0x00032200000e0000 */
[----:B------:R-:W-:Y:S04]  /*4240*/  IMNMX R64, R64, 0x20, PT ;  /* 0x0000002040407817 */ /* 0x000fe80003800200 */
[----:B------:R-:W-:Y:S11]  /*4250*/  ISETP.GT.AND P0, PT, R64, R105, PT ;  /* 0x000000694000720c */ /* 0x000ff60003f04270 */
[----:B------:R-:W-:Y:S02]  /*4260*/  @!UPT UIADD3 URZ, URZ, URZ, URZ ;  /* 0x0000003f3f3ff290 */ /* 0x000fe4000fffe03f */
[----:B------:R-:W-:-:S05]  /*4270*/  @!P0 BRA `(.L_x_67) ;  /* 0x0000014000008947 */ /* 0x000fca0003800000 */
[C---:B------:R-:W-:Y:S02]  /*4280*/  ISETP.GE.AND P0, PT, R16.reuse, c[0x0][0x1d4], PT ;  /* 0x0000750010007a0c */ /* 0x040fe40003f06270 */
[----:B------:R-:W-:Y:S11]  /*4290*/  ISETP.GE.AND P2, PT, R11, c[0x0][0x1d4], PT ;  /* 0x000075000b007a0c */ /* 0x000ff60003f46270 */
[----:B-1----:R-:W1:Y:S01]  /*42a0*/  @!P0 LDS.128 R4, [R99+0xc080] ;  /* 0x00c0800063048984 */ /* 0x002e620000000c00 */
[C---:B----4-:R-:W-:Y:S04]  /*42b0*/  @!P0 LEA R30, P1, R16.reuse, R13, 0x1 ;  /* 0x0000000d101e8211 */ /* 0x050fe800078208ff */
[----:B---3--:R-:W-:Y:S02]  /*42c0*/  @!P0 LEA.HI.X R31, R16, R3, R17, 0x1, P1 ;  /* 0x00000003101f8211 */ /* 0x008fe400008f0c11 */
[----:B------:R-:W-:Y:S03]  /*42d0*/  ISETP.GE.AND P1, PT, R104, c[0x0][0x1d4], PT ;  /* 0x0000750068007a0c */ /* 0x000fe60003f26270 */
[----:B-1----:R-:W-:Y:S01]  /*42e0*/  @!P0 ST.E.128 [R30.64], R4 ;  /* 0x000000041e008985 */ /* 0x002fe2000c101d16 */
[C---:B------:R-:W-:Y:S03]  /*42f0*/  @!P2 LEA R28, P0, R92.reuse, R13, 0x1 ;  /* 0x0000000d5c1ca211 */ /* 0x040fe600078008ff */
[----:B------:R-:W1:Y:S01]  /*4300*/  @!P2 LDS.128 R24, [R99+0xd080] ;  /* 0x00d080006318a984 */ /* 0x000e620000000c00 */
[----:B------:R-:W-:Y:S02]  /*4310*/  @!P2 LEA.HI.X R29, R92, R3, R83, 0x1, P0 ;  /* 0x000000035c1da211 */ /* 0x000fe400000f0c53 */
[----:B------:R-:W-:Y:S03]  /*4320*/  ISETP.GE.AND P0, PT, R102, c[0x0][0x1d4], PT ;  /* 0x0000750066007a0c */ /* 0x000fe60003f06270 */
[----:B-1----:R-:W-:Y:S01]  /*4330*/  @!P2 ST.E.128 [R28.64], R24 ;  /* 0x000000181c00a985 */ /* 0x002fe2000c101d16 */
[C---:B------:R-:W-:Y:S03]  /*4340*/  @!P1 LEA R18, P2, R91.reuse, R13, 0x1 ;  /* 0x0000000d5b129211 */ /* 0x040fe600078408ff */
[----:B------:R-:W1:Y:S01]  /*4350*/  @!P1 LDS.128 R20, [R99+0xe080] ;  /* 0x00e0800063149984 */ /* 0x000e620000000c00 */
[----:B------:R-:W-:Y:S05]  /*4360*/  @!P1 LEA.HI.X R19, R91, R3, R82, 0x1, P2 ;  /* 0x000000035b139211 */ /* 0x000fea00010f0c52 */
[----:B-1----:R-:W-:Y:S01]  /*4370*/  @!P1 ST.E.128 [R18.64], R20 ;  /* 0x0000001412009985 */ /* 0x002fe2000c101d16 */
[C---:B------:R-:W-:Y:S03]  /*4380*/  @!P0 LEA R2, P1, R90.reuse, R13, 0x1 ;  /* 0x0000000d5a028211 */ /* 0x040fe600078208ff */
[----:B------:R-:W1:Y:S01]  /*4390*/  @!P0 LDS.128 R4, [R99+0xf080] ;  /* 0x00f0800063048984 */ /* 0x000e620000000c00 */
[----:B------:R-:W-:Y:S05]  /*43a0*/  @!P0 LEA.HI.X R3, R90, R3, R81, 0x1, P1 ;  /* 0x000000035a038211 */ /* 0x000fea00008f0c51 */
[----:B-1----:R1:W-:Y:S04]  /*43b0*/  @!P0 ST.E.128 [R2.64], R4 ;  /* 0x0000000402008985 */ /* 0x0023e8000c101d16 */
.L_x_67:
[----:B------:R-:W-:Y:S05]  /*43c0*/  BSYNC B1 ;  /* 0x0000000000017941 */ /* 0x000fea0003800000 */
.L_x_62:
[----:B------:R-:W-:Y:S01]  /*43d0*/  IMAD.IADD R68, R77, 0x1, -R68 ;  /* 0x000000014d447824 */ /* 0x000fe200078e0a44 */
[----:B------:R-:W-:Y:S04]  /*43e0*/  BSSY B0, `(.L_x_78) ;  /* 0x000003c000007945 */ /* 0x000fe80003800000 */
[----:B------:R-:W-:Y:S11]  /*43f0*/  ISETP.GE.AND P0, PT, R68, 0x1, PT ;  /* 0x000000014400780c */ /* 0x000ff60003f06270 */
[----:B------:R-:W-:Y:S02]  /*4400*/  @!UPT UIADD3 URZ, URZ, URZ, URZ ;  /* 0x0000003f3f3ff290 */ /* 0x000fe4000fffe03f */
[----:B-1-3--:R-:W-:Y:S01]  /*4410*/  @P0 IMAD.WIDE R4, R98, 0x20, R118 ;  /* 0x0000002062040825 */ /* 0x00afe200078e0276 */
[----:B------:R-:W-:Y:S03]  /*4420*/  @P0 ISETP.NE.U32.AND P2, PT, R97, RZ, PT ;  /* 0x000000ff6100020c */ /* 0x000fe60003f45070 */
[----:B------:R-:W-:Y:S02]  /*4430*/  @P0 IMAD R0, R5, c[0x0][0x258], RZ ;  /* 0x0000960005000a24 */ /* 0x000fe400078e02ff */
[----:B------:R-:W-:Y:S02]  /*4440*/  @P0 IMAD.MOV.U32 R74, RZ, RZ, R114 ;  /* 0x000000ffff4a0224 */ /* 0x000fe400078e0072 */
[C---:B------:R-:W-:Y:S02]  /*4450*/  @P0 IMAD R0, R4.reuse, c[0x0][0x25c], R0 ;  /* 0x0000970004000a24 */ /* 0x040fe400078e0200 */
[----:B------:R-:W-:Y:S05]  /*4460*/  @P0 IMAD.WIDE.U32 R2, R4, c[0x0][0x258], R74 ;  /* 0x0000960004020a25 */ /* 0x000fea00078e004a */
[C---:B------:R-:W-:Y:S02]  /*4470*/  @P0 LEA R4, P1, R2.reuse, c[0x0][0x250], 0x1 ;  /* 0x0000940002040a11 */ /* 0x040fe400078208ff */
[----:B------:R-:W-:Y:S04]  /*4480*/  @P0 IADD3 R0, R3, R0, RZ ;  /* 0x0000000003000210 */ /* 0x000fe80007ffe0ff */
[----:B------:R-:W-:Y:S01]  /*4490*/  @P0 LEA.HI.X R5, R2, c[0x0][0x254], R0, 0x1, P1 ;  /* 0x0000950002050a11 */ /* 0x000fe200008f0c00 */
[----:B------:R-:W-:Y:S01]  /*44a0*/  IMAD R0, R66, c[0x0][0x208], RZ ;  /* 0x0000820042007a24 */ /* 0x000fe200078e02ff */
[----:B------:R-:W-:Y:S01]  /*44b0*/  @P0 ISETP.NE.U32.AND P1, PT, R96, RZ, PT ;  /* 0x000000ff6000020c */ /* 0x000fe20003f25070 */
[----:B------:R-:W-:Y:S02]  /*44c0*/  IMAD.WIDE.U32 R2, R67, c[0x0][0x208], RZ ;  /* 0x0000820043027a25 */ /* 0x000fe400078e00ff */
[----:B------:R-:W-:Y:S01]  /*44d0*/  @!PT LDS RZ, [RZ] ;  /* 0x00000000fffff984 */ /* 0x000fe20000000800 */
[----:B------:R-:W-:Y:S01]  /*44e0*/  @!PT LDS RZ, [RZ] ;  /* 0x00000000fffff984 */ /* 0x000fe20000000800 */
[----:B------:R-:W-:Y:S01]  /*44f0*/  @!PT LDS RZ, [RZ] ;  /* 0x00000000fffff984 */ /* 0x000fe20000000800 */
[----:B------:R1:W-:Y:S01]  /*4500*/  @P0 LDGSTS.E.BYPASS.LTC128B.128 [R99+0x8080], [R4.64], P2 ;  /* 0x0808000004630fae */ /* 0x0003e20009101d56 */
[----:B------:R-:W-:Y:S01]  /*4510*/  @P0 ISETP.NE.U32.AND P2, PT, R95, RZ, PT ;  /* 0x000000ff5f00020c */ /* 0x000fe20003f45070 */
[----:B------:R-:W-:Y:S04]  /*4520*/  IMAD R0, R67, c[0x0][0x20c], R0 ;  /* 0x0000830043007a24 */ /* 0x000fe800078e0200 */
[----:B------:R-:W-:Y:S02]  /*4530*/  IMAD.IADD R3, R3, 0x1, R0 ;  /* 0x0000000103037824 */ /* 0x000fe400078e0200 */
[----:B------:R-:W-:Y:S02]  /*4540*/  IMAD R0, R65, c[0x0][0x218], RZ ;  /* 0x0000860041007a24 */ /* 0x000fe400078e02ff */
[----:B------:R1:W-:Y:S01]  /*4550*/  @P0 LDGSTS.E.BYPASS.LTC128B.128 [R99+0x9080], [R4.64+0x80], P1 ;  /* 0x0908008004630fae */ /* 0x0003e20008901d56 */
[----:B------:R-:W-:Y:S01]  /*4560*/  @P0 ISETP.NE.U32.AND P1, PT, R94, RZ, PT ;  /* 0x000000ff5e00020c */ /* 0x000fe20003f25070 */
[C---:B------:R-:W-:Y:S02]  /*4570*/  IMAD.WIDE.U32 R6, R87.reuse, c[0x0][0x218], R2 ;  /* 0x0000860057067a25 */ /* 0x040fe400078e0002 */
[----:B------:R1:W-:Y:S02]  /*4580*/  @P0 LDGSTS.E.BYPASS.LTC128B.128 [R99+0xa080], [R4.64+0x100], P2 ;  /* 0x0a08010004630fae */ /* 0x0003e40009101d56 */
[----:B------:R-:W-:Y:S08]  /*4590*/  IMAD R0, R87, c[0x0][0x21c], R0 ;  /* 0x0000870057007a24 */ /* 0x000ff000078e0200 */
[----:B------:R1:W-:Y:S01]  /*45a0*/  @P0 LDGSTS.E.BYPASS.LTC128B.128 [R99+0xb080], [R4.64+0x180], P1 ;  /* 0x0b08018004630fae */ /* 0x0003e20008901d56 */
[----:B------:R-:W-:Y:S03]  /*45b0*/  IADD3 R3, P0, R6, UR32, RZ ;  /* 0x0000002006037c10 */ /* 0x000fe6000ff1e0ff */
[----:B------:R-:W0:Y:S01]  /*45c0*/  LDGDEPBAR ;  /* 0x00000000000079af */ /* 0x000e220000000000 */
[----:B------:R-:W-:Y:S02]  /*45d0*/  IADD3.X R0, R7, UR25, R0, P0, !PT ;  /* 0x0000001907007c10 */ /* 0x000fe400087fe400 */
[C---:B------:R-:W-:Y:S04]  /*45e0*/  LEA R2, P0, R3.reuse, c[0x0][0x1f8], 0x1 ;  /* 0x00007e0003027a11 */ /* 0x040fe800078008ff */
[----:B----4-:R-:W-:Y:S02]  /*45f0*/  LEA.HI.X R13, R3, c[0x0][0x1fc], R0, 0x1, P0 ;  /* 0x00007f00030d7a11 */ /* 0x010fe400000f0c00 */
[----:B------:R1:W3:Y:S01]  /*4600*/  SHFL.IDX PT, R3, R2, RZ, 0x181f ;  /* 0x00181fff02037589 */ /* 0x0002e200000e0000 */
[----:B------:R-:W-:Y:S03]  /*4610*/  ISETP.GT.AND P0, PT, R64, R105, PT ;  /* 0x000000694000720c */ /* 0x000fe60003f04270 */
[----:B------:R-:W4:Y:S01]  /*4620*/  SHFL.IDX PT, R13, R13, RZ, 0x181f ;  /* 0x00181fff0d0d7589 */ /* 0x000f2200000e0000 */
[----:B------:R-:W-:Y:S04]  /*4630*/  DEPBAR.LE SB0, 0x0 ;  /* 0x000080000000791a */ /* 0x000fe80000000000 */
[----:B------:R-:W-:Y:S06]  /*4640*/  BAR.SYNC.DEFER_BLOCKING 0x0 ;  /* 0x0000000000007b1d */ /* 0x000fec0000010000 */
[----:B------:R-:W-:-:S05]  /*4650*/  @!P0 BRA `(.L_x_79) ;  /* 0x0000014000008947 */ /* 0x000fca0003800000 */
[C---:B-1-3--:R-:W-:Y:S02]  /*4660*/  ISETP.GE.AND P0, PT, R16.reuse, c[0x0][0x1d4], PT ;  /* 0x0000750010007a0c */ /* 0x04afe40003f06270 */
[----:B------:R-:W-:Y:S11]  /*4670*/  ISETP.GE.AND P2, PT, R11, c[0x0][0x1d4], PT ;  /* 0x000075000b007a0c */ /* 0x000ff60003f46270 */
[----:B------:R-:W1:Y:S01]  /*4680*/  @!P0 LDS.128 R4, [R99+0x8080] ;  /* 0x0080800063048984 */ /* 0x000e620000000c00 */
[C---:B-----5:R-:W-:Y:S04]  /*4690*/  @!P0 LEA R30, P1, R16.reuse, R3, 0x1 ;  /* 0x00000003101e8211 */ /* 0x060fe800078208ff */
[----:B----4-:R-:W-:Y:S02]  /*46a0*/  @!P0 LEA.HI.X R31, R16, R13, R17, 0x1, P1 ;  /* 0x0000000d101f8211 */ /* 0x010fe400008f0c11 */
        /* <DEDUP_REMOVED lines=15> */
.L_x_79:
[----:B-1-3--:R-:W-:Y:S05]  /*47a0*/  BSYNC B0 ;  /* 0x0000000000007941 */ /* 0x00afea0003800000 */
.L_x_78:
[C---:B------:R-:W-:Y:S02]  /*47b0*/  ISETP.GT.AND P0, PT, R98.reuse, UR8, PT ;  /* 0x0000000862007c0c */ /* 0x040fe4000bf04270 */
[----:B------:R-:W-:Y:S11]  /*47c0*/  IADD3 R98, R98, -0x1, RZ ;  /* 0xffffffff62627810 */ /* 0x000ff60007ffe0ff */
[----:B------:R-:W-:Y:S01]  /*47d0*/  @P0 SHF.R.S32.HI R3, RZ, 0x1f, R98 ;  /* 0x0000001fff030819 */ /* 0x000fe20000011462 */
[----:B------:R-:W-:Y:S01]  /*47e0*/  @P0 IMAD.MOV.U32 R4, RZ, RZ, R116 ;  /* 0x000000ffff040224 */ /* 0x000fe200078e0074 */
[----:B------:R-:W-:Y:S01]  /*47f0*/  @P0 ISETP.NE.U32.AND P2, PT, R97, RZ, PT ;  /* 0x000000ff6100020c */ /* 0x000fe20003f45070 */
[----:B------:R-:W-:Y:S02]  /*4800*/  @P0 IMAD.MOV.U32 R5, RZ, RZ, R121 ;  /* 0x000000ffff050224 */ /* 0x000fe400078e0079 */
[C---:B------:R-:W-:Y:S02]  /*4810*/  @P0 IMAD R0, R98.reuse, UR21, RZ ;  /* 0x0000001562000c24 */ /* 0x040fe4000f8e02ff */
[----:B------:R-:W-:Y:S04]  /*4820*/  @P0 IMAD.WIDE.U32 R4, R98, UR24, R4 ;  /* 0x0000001862040c25 */ /* 0x000fe8000f8e0004 */
[----:B------:R-:W-:Y:S01]  /*4830*/  @P0 IMAD R0, R3, UR24, R0 ;  /* 0x0000001803000c24 */ /* 0x000fe2000f8e0200 */
[C---:B------:R-:W-:Y:S03]  /*4840*/  @P0 LEA R6, P1, R4.reuse, c[0x0][0x220], 0x1 ;  /* 0x0000880004060a11 */ /* 0x040fe600078208ff */
[----:B------:R-:W-:Y:S05]  /*4850*/  @P0 IMAD.IADD R0, R5, 0x1, R0 ;  /* 0x0000000105000824 */ /* 0x000fea00078e0200 */
[----:B------:R-:W-:Y:S02]  /*4860*/  @P0 LEA.HI.X R7, R4, c[0x0][0x224], R0, 0x1, P1 ;  /* 0x0000890004070a11 */ /* 0x000fe400008f0c00 */
[----:B------:R-:W-:Y:S03]  /*4870*/  @P0 ISETP.NE.U32.AND P1, PT, R96, RZ, PT ;  /* 0x000000ff6000020c */ /* 0x000fe60003f25070 */
[----:B------:R-:W-:Y:S01]  /*4880*/  @!PT LDS RZ, [RZ] ;  /* 0x00000000fffff984 */ /* 0x000fe20000000800 */
[----:B------:R-:W-:Y:S01]  /*4890*/  @!PT LDS RZ, [RZ] ;  /* 0x00000000fffff984 */ /* 0x000fe20000000800 */
[----:B------:R-:W-:Y:S01]  /*48a0*/  @!PT LDS RZ, [RZ] ;  /* 0x00000000fffff984 */ /* 0x000fe20000000800 */
[----:B------:R1:W-:Y:S01]  /*48b0*/  @P0 LDGSTS.E.BYPASS.LTC128B.128 [R99+0xc080], [R6.64], P2 ;  /* 0x0c08000006630fae */ /* 0x0003e20009101d56 */
[----:B------:R-:W-:Y:S09]  /*48c0*/  @P0 ISETP.NE.U32.AND P2, PT, R95, RZ, PT ;  /* 0x000000ff5f00020c */ /* 0x000ff20003f45070 */
[----:B------:R1:W-:Y:S01]  /*48d0*/  @P0 LDGSTS.E.BYPASS.LTC128B.128 [R99+0xd080], [R6.64+0x80], P1 ;  /* 0x0d08008006630fae */ /* 0x0003e20008901d56 */
[----:B------:R-:W-:Y:S03]  /*48e0*/  @P0 ISETP.NE.U32.AND P1, PT, R94, RZ, PT ;  /* 0x000000ff5e00020c */ /* 0x000fe60003f25070 */
[----:B------:R1:W-:Y:S10]  /*48f0*/  @P0 LDGSTS.E.BYPASS.LTC128B.128 [R99+0xe080], [R6.64+0x100], P2 ;  /* 0x0e08010006630fae */ /* 0x0003f40009101d56 */
[----:B------:R1:W-:Y:S04]  /*4900*/  @P0 LDGSTS.E.BYPASS.LTC128B.128 [R99+0xf080], [R6.64+0x180], P1 ;  /* 0x0f08018006630fae */ /* 0x0003e80008901d56 */
[----:B------:R-:W0:Y:S01]  /*4910*/  LDGDEPBAR ;  /* 0x00000000000079af */ /* 0x000e220000000000 */
[----:B------:R-:W-:-:S05]  /*4920*/  @P0 BRA `(.L_x_80) ;  /* 0xffffd0d000000947 */ /* 0x000fca000383ffff */
[----:B------:R-:W-:Y:S06]  /*4930*/  BAR.SYNC.DEFER_BLOCKING 0x0 ;  /* 0x0000000000007b1d */ /* 0x000fec0000010000 */
.L_x_59:
[----:B-1----:R-:W-:Y:S01]  /*4940*/  UISETP.GE.AND UP0, UPT, UR11, 0x1, UPT ;  /* 0x000000010b00788c */ /* 0x002fe2000bf06270 */
[----:B------:R-:W-:Y:S01]  /*4950*/  PLOP3.LUT P2, PT, PT, PT, PT, 0x80, 0x0 ;  /* 0x000000000000781c */ /* 0x000fe20003f4f070 */
[----:B------:R-:W-:Y:S01]  /*4960*/  CS2R R130, SRZ ;  /* 0x0000000000827805 */ /* 0x000fe2000001ff00 */
[----:B------:R-:W-:Y:S01]  /*4970*/  CS2R R128, SRZ ;  /* 0x0000000000807805 */ /* 0x000fe2000001ff00 */
[----:B------:R-:W-:Y:S01]  /*4980*/  CS2R R126, SRZ ;  /* 0x00000000007e7805 */ /* 0x000fe2000001ff00 */
[----:B------:R-:W-:Y:S01]  /*4990*/  CS2R R124, SRZ ;  /* 0x00000000007c7805 */ /* 0x000fe2000001ff00 */
[----:B------:R-:W-:Y:S01]  /*49a0*/  PLOP3.LUT P0, PT, PT, PT, UP0, 0x80, 0x0 ;  /* 0x000000000000781c */ /* 0x000fe20003f0f008 */
        /* <DEDUP_REMOVED lines=25> */
[----:B-----5:R-:W-:Y:S01]  /*4b40*/  CS2R R72, SRZ ;  /* 0x0000000000487805 */ /* 0x020fe2000001ff00 */
[----:B------:R-:W-:Y:S01]  /*4b50*/  CS2R R70, SRZ ;  /* 0x0000000000467805 */ /* 0x000fe2000001ff00 */
[----:B------:R-:W-:Y:S01]  /*4b60*/  CS2R R68, SRZ ;  /* 0x0000000000447805 */ /* 0x000fe2000001ff00 */
[----:B------:R-:W-:Y:S01]  /*4b70*/  CS2R R66, SRZ ;  /* 0x0000000000427805 */ /* 0x000fe2000001ff00 */
[----:B------:R-:W-:Y:S01]  /*4b80*/  CS2R R64, SRZ ;  /* 0x0000000000407805 */ /* 0x000fe2000001ff00 */
[----:B------:R-:W-:Y:S01]  /*4b90*/  CS2R R6, SRZ ;  /* 0x0000000000067805 */ /* 0x000fe2000001ff00 */
[----:B------:R-:W-:Y:S01]  /*4ba0*/  IMAD.MOV.U32 R4, RZ, RZ, RZ ;  /* 0x000000ffff047224 */ /* 0x000fe200078e00ff */
        /* <DEDUP_REMOVED lines=30> */
[----:B------:R-:W-:Y:S05]  /*4d90*/  @!P0 BRA `(.L_x_81) ;  /* 0x0000c89000008947 */ /* 0x000fea0003800000 */
[----:B------:R-:W-:Y:S02]  /*4da0*/  ULDC.64 UR4, c[0x0][0x340] ;  /* 0x0000d00000047ab9 */ /* 0x000fe40000000a00 */
[----:B------:R-:W-:-:S02]  /*4db0*/  UISETP.NE.U32.AND UP1, UPT, URZ, UR4, UPT ;  /* 0x000000043f00728c */ /* 0x000fc4000bf25070 */
[----:B------:R-:W-:Y:S02]  /*4dc0*/  ULDC.64 UR6, c[0x0][0x340] ;  /* 0x0000d00000067ab9 */ /* 0x000fe40000000a00 */
[----:B------:R-:W-:-:S06]  /*4dd0*/  UISETP.NE.AND.EX UP1, UPT, URZ, UR5, UPT, UP1 ;  /* 0x000000053f00728c */ /* 0x000fcc000bf25310 */
[----:B------:R-:W-:-:S05]  /*4de0*/  PLOP3.LUT P1, PT, PT, PT, UP1, 0x80, 0x0 ;  /* 0x000000000000781c */ /* 0x000fca0003f2f018 */
[----:B------:R-:W-:Y:S02]  /*4df0*/  @UP1 UMOV UR4, 0x4 ;  /* 0x0000000400041882 */ /* 0x000fe40000000000 */
[----:B------:R-:W-:-:S06]  /*4e00*/  @UP1 UIMAD.WIDE UR4, UR20, UR4, UR6 ;  /* 0x00000004140412a5 */ /* 0x000fcc000f8e0206 */
[----:B------:R-:W-:Y:S02]  /*4e10*/  IMAD.U32 R2, RZ, RZ, UR4 ;  /* 0x00000004ff027e24 */ /* 0x000fe4000f8e00ff */
[----:B------:R-:W-:Y:S01]  /*4e20*/  IMAD.U32 R3, RZ, RZ, UR5 ;  /* 0x00000005ff037e24 */ /* 0x000fe2000f8e00ff */
[----:B------:R-:W1:Y:S01]  /*4e30*/  S2R R9, SR_CTAID.X ;  /* 0x0000000000097919 */ /* 0x000e620000002500 */
[----:B------:R-:W-:Y:S02]  /*4e40*/  USHF.R.S32.HI UR6, URZ, 0x1f, UR16 ;  /* 0x0000001f3f067899 */ /* 0x000fe40008011410 */
[----:B------:R-:W-:Y:S01]  /*4e50*/  ULDC.64 UR4, c[0x0][0x178] ;  /* 0x00005e0000047ab9 */ /* 0x000fe20000000a00 */
[----:B------:R3:W5:Y:S01]  /*4e60*/  @P1 LDG.E R0, [R2.64] ;  /* 0x0000001602001981 */ /* 0x000762000c1e1900 */
[----:B------:R-:W-:Y:S01]  /*4e70*/  UIMAD UR6, UR6, UR4, URZ ;  /* 0x00000004060672a4 */ /* 0x000fe2000f8e023f */
[----:B------:R-:W-:Y:S01]  /*4e80*/  IMAD.MOV.U32 R4, RZ, RZ, c[0x0][0x2c4] ;  /* 0x0000b100ff047624 */ /* 0x000fe200078e00ff */
[----:B------:R-:W-:Y:S01]  /*4e90*/  UIMAD.WIDE.U32 UR24, UR16, UR4, URZ ;  /* 0x00000004101872a5 */ /* 0x000fe2000f8e003f */
[----:B------:R-:W-:Y:S01]  /*4ea0*/  BSSY B0, `(.L_x_82) ;  /* 0x000006a000007945 */ /* 0x000fe20003800000 */
[----:B------:R-:W-:-:S02]  /*4eb0*/  UIMAD UR16, UR16, UR5, UR6 ;  /* 0x00000005101072a4 */ /* 0x000fc4000f8e0206 */
[----:B------:R-:W-:Y:S01]  /*4ec0*/  ISETP.NE.AND P0, PT, R4, 0x1, PT ;  /* 0x000000010400780c */ /* 0x000fe20003f05270 */
[----:B------:R-:W-:Y:S02]  /*4ed0*/  ULDC.64 UR6, c[0x0][0x348] ;  /* 0x0000d20000067ab9 */ /* 0x000fe40000000a00 */
[----:B------:R-:W-:Y:S02]  /*4ee0*/  UISETP.NE.U32.AND UP0, UPT, URZ, UR6, UPT ;  /* 0x000000063f00728c */ /* 0x000fe4000bf05070 */
[----:B------:R-:W-:Y:S02]  /*4ef0*/  ULDC.64 UR4, c[0x0][0x1b8] ;  /* 0x00006e0000047ab9 */ /* 0x000fe40000000a00 */
[----:B------:R-:W-:Y:S02]  /*4f00*/  UISETP.NE.AND.EX UP0, UPT, URZ, UR7, UPT, UP0 ;  /* 0x000000073f00728c */ /* 0x000fe4000bf05300 */
[----:B------:R-:W-:Y:S02]  /*4f10*/  UIADD3 UR17, UR25, UR16, URZ ;  /* 0x0000001019117290 */ /* 0x000fe4000fffe03f */
[----:B------:R-:W-:-:S02]  /*4f20*/  UIMAD UR6, UR12, UR4, URZ ;  /* 0x000000040c0672a4 */ /* 0x000fc4000f8e023f */
[----:B------:R-:W-:Y:S02]  /*4f30*/  USHF.R.S32.HI UR7, URZ, 0x1f, UR20 ;  /* 0x0000001f3f077899 */ /* 0x000fe40008011414 */
[----:B------:R-:W-:Y:S02]  /*4f40*/  UMOV UR16, UR24 ;  /* 0x0000001800107c82 */ /* 0x000fe40008000000 */
[----:B------:R-:W-:Y:S01]  /*4f50*/  UIMAD UR6, UR13, UR5, UR6 ;  /* 0x000000050d0672a4 */ /* 0x000fe2000f8e0206 */
[----:B---3--:R-:W-:Y:S01]  /*4f60*/  SHF.R.S32.HI R3, RZ, 0x1f, R62 ;  /* 0x0000001fff037819 */ /* 0x008fe2000001143e */
[----:B------:R-:W-:Y:S02]  /*4f70*/  UIMAD.WIDE.U32 UR16, UR13, UR4, UR16 ;  /* 0x000000040d1072a5 */ /* 0x000fe4000f8e0010 */
[----:B------:R-:W-:Y:S01]  /*4f80*/  USEL UR7, UR7, URZ, !UP0 ;  /* 0x0000003f07077287 */ /* 0x000fe2000c000000 */
[CC--:B------:R-:W-:Y:S01]  /*4f90*/  LEA.HI R19, R3.reuse, R62.reuse, RZ, 0x3 ;  /* 0x0000003e03137211 */ /* 0x0c0fe200078f18ff */
[----:B------:R-:W-:Y:S01]  /*4fa0*/  ULDC.64 UR4, c[0x0][0x1c0] ;  /* 0x0000700000047ab9 */ /* 0x000fe20000000a00 */
[-C--:B------:R-:W-:Y:S01]  /*4fb0*/  LEA.HI R22, R3, R62.reuse, RZ, 0x4 ;  /* 0x0000003e03167211 */ /* 0x080fe200078f20ff */
[----:B------:R-:W-:Y:S01]  /*4fc0*/  USEL UR8, UR20, URZ, !UP0 ;  /* 0x0000003f14087287 */ /* 0x000fe2000c000000 */
[----:B------:R-:W-:Y:S01]  /*4fd0*/  LOP3.LUT R5, R19, 0xfffffff8, RZ, 0xc0, !PT ;  /* 0xfffffff813057812 */ /* 0x000fe200078ec0ff */
[----:B------:R-:W-:Y:S01]  /*4fe0*/  UIMAD UR7, UR7, UR4, URZ ;  /* 0x00000004070772a4 */ /* 0x000fe2000f8e023f */
[----:B------:R-:W-:Y:S01]  /*4ff0*/  SHF.R.S32.HI R19, RZ, 0x3, R19 ;  /* 0x00000003ff137819 */ /* 0x000fe20000011413 */
[----:B------:R-:W-:Y:S01]  /*5000*/  UIADD3 UR17, UR17, UR6, URZ ;  /* 0x0000000611117290 */ /* 0x000fe2000fffe03f */
[----:B------:R-:W-:Y:S01]  /*5010*/  LEA.HI R40, R3, R62, RZ, 0x6 ;  /* 0x0000003e03287211 */ /* 0x000fe200078f30ff */
[----:B------:R-:W-:Y:S01]  /*5020*/  IMAD.IADD R2, R62, 0x1, -R5 ;  /* 0x000000013e027824 */ /* 0x000fe200078e0a05 */
[----:B------:R-:W-:Y:S01]  /*5030*/  UIMAD UR5, UR8, UR5, UR7 ;  /* 0x00000005080572a4 */ /* 0x000fe2000f8e0207 */
[----:B------:R-:W-:Y:S01]  /*5040*/  IMAD.SHL.U32 R43, R19, 0x40, RZ ;  /* 0x00000040132b7824 */ /* 0x000fe200078e00ff */
[----:B------:R-:W-:Y:S01]  /*5050*/  UIMAD.WIDE.U32 UR16, UR8, UR4, UR16 ;  /* 0x00000004081072a5 */ /* 0x000fe2000f8e0010 */
[----:B------:R-:W-:-:S02]  /*5060*/  IMAD R216, R2, 0x20, R19 ;  /* 0x0000002002d87824 */ /* 0x000fc400078e0213 */
[----:B------:R-:W-:Y:S01]  /*5070*/  ULDC UR4, c[0x0][0x2c4] ;  /* 0x0000b10000047ab9 */ /* 0x000fe20000000800 */
[----:B------:R-:W-:Y:S01]  /*5080*/  IMAD.SHL.U32 R150, R2, 0x8, RZ ;  /* 0x0000000802967824 */ /* 0x000fe200078e00ff */
[----:B------:R-:W-:Y:S01]  /*5090*/  UIADD3 UR5, UR17, UR5, URZ ;  /* 0x0000000511057290 */ /* 0x000fe2000fffe03f */
[----:B-1----:R-:W-:Y:S01]  /*50a0*/  IMAD R7, R9, 0x80, R216 ;  /* 0x0000008009077824 */ /* 0x002fe200078e02d8 */
[----:B--2---:R-:W-:Y:S01]  /*50b0*/  UIMAD UR19, UR19, UR4, URZ ;  /* 0x00000004131372a4 */ /* 0x004fe2000f8e023f */
[----:B------:R-:W-:Y:S01]  /*50c0*/  IMAD.U32 R11, RZ, RZ, UR17 ;  /* 0x00000011ff0b7e24 */ /* 0x000fe2000f8e00ff */
[----:B------:R-:W-:Y:S01]  /*50d0*/  LOP3.LUT R43, R43, 0x1c0, RZ, 0xc0, !PT ;  /* 0x000001c02b2b7812 */ /* 0x000fe200078ec0ff */
[----:B------:R-:W-:Y:S01]  /*50e0*/  @P0 IMAD.HI.U32 R4, R7, c[0x0][0x2c8], RZ ;  /* 0x0000b20007040a27 */ /* 0x000fe200078e00ff */
[C---:B------:R-:W-:Y:S02]  /*50f0*/  IADD3 R17, R150.reuse, 0x40, RZ ;  /* 0x0000004096117810 */ /* 0x040fe40007ffe0ff */
[C---:B------:R-:W-:Y:S01]  /*5100*/  IADD3 R16, R150.reuse, 0x80, RZ ;  /* 0x0000008096107810 */ /* 0x040fe20007ffe0ff */
[----:B------:R-:W-:Y:S01]  /*5110*/  IMAD.MOV.U32 R12, RZ, RZ, R7 ;  /* 0x000000ffff0c7224 */ /* 0x000fe200078e0007 */
[----:B------:R-:W-:Y:S01]  /*5120*/  @P0 SHF.R.U32.HI R12, RZ, c[0x0][0x2cc], R4 ;  /* 0x0000b300ff0c0a19 */ /* 0x000fe20000011604 */
[----:B------:R-:W-:Y:S01]  /*5130*/  IMAD.U32 R10, RZ, RZ, UR16 ;  /* 0x00000010ff0a7e24 */ /* 0x000fe2000f8e00ff */
[----:B------:R-:W-:Y:S01]  /*5140*/  SHF.R.U32.HI R41, RZ, 0x3, R43 ;  /* 0x00000003ff297819 */ /* 0x000fe2000001162b */
[----:B------:R-:W-:Y:S01]  /*5150*/  IMAD.U32 R11, RZ, RZ, UR5 ;  /* 0x00000005ff0b7e24 */ /* 0x000fe2000f8e00ff */
[--C-:B------:R-:W-:Y:S01]  /*5160*/  SHF.R.S32.HI R5, RZ, 0x1f, R12.reuse ;  /* 0x0000001fff057819 */ /* 0x100fe2000001140c */
[----:B------:R-:W-:Y:S01]  /*5170*/  IMAD.MOV R6, RZ, RZ, -R12 ;  /* 0x000000ffff067224 */ /* 0x000fe200078e0a0c */
[----:B------:R-:W-:Y:S01]  /*5180*/  ISETP.GE.AND P3, PT, R150, c[0x0][0x198], PT ;  /* 0x0000660096007a0c */ /* 0x000fe20003f66270 */
[----:B------:R-:W-:Y:S01]  /*5190*/  IMAD R9, R9, 0x80, R19 ;  /* 0x0000008009097824 */ /* 0x000fe200078e0213 */
[----:B------:R-:W-:Y:S01]  /*51a0*/  ISETP.GE.AND P4, PT, R17, c[0x0][0x198], PT ;  /* 0x0000660011007a0c */ /* 0x000fe20003f86270 */
[----:B------:R-:W-:Y:S01]  /*51b0*/  IMAD R5, R5, c[0x0][0x1b0], RZ ;  /* 0x00006c0005057a24 */ /* 0x000fe200078e02ff */
[----:B------:R-:W-:Y:S01]  /*51c0*/  ISETP.GE.AND P6, PT, R16, c[0x0][0x198], PT ;  /* 0x0000660010007a0c */ /* 0x000fe20003fc6270 */
[----:B------:R-:W-:Y:S01]  /*51d0*/  IMAD R6, R6, c[0x0][0x2c4], R7 ;  /* 0x0000b10006067a24 */ /* 0x000fe200078e0207 */
[----:B------:R-:W-:Y:S01]  /*51e0*/  LOP3.LUT R7, R22, 0xfffffff0, RZ, 0xc0, !PT ;  /* 0xfffffff016077812 */ /* 0x000fe200078ec0ff */
[----:B------:R-:W-:-:S02]  /*51f0*/  IMAD R5, R12, c[0x0][0x1b4], R5 ;  /* 0x00006d000c057a24 */ /* 0x000fc400078e0205 */
[----:B----4-:R-:W-:Y:S01]  /*5200*/  IMAD.WIDE.U32 R12, R12, c[0x0][0x1b0], R10 ;  /* 0x00006c000c0c7a25 */ /* 0x010fe200078e000a */
[----:B------:R-:W-:-:S03]  /*5210*/  SHF.R.S32.HI R11, RZ, 0x1f, R6 ;  /* 0x0000001fff0b7819 */ /* 0x000fc60000011406 */
[----:B------:R-:W-:Y:S02]  /*5220*/  IMAD.IADD R13, R13, 0x1, R5 ;  /* 0x000000010d0d7824 */ /* 0x000fe400078e0205 */
[----:B------:R-:W-:Y:S02]  /*5230*/  IMAD R11, R11, c[0x0][0x1a8], RZ ;  /* 0x00006a000b0b7a24 */ /* 0x000fe400078e02ff */
[----:B------:R-:W-:Y:S02]  /*5240*/  IMAD.IADD R8, R62, 0x1, -R7 ;  /* 0x000000013e087824 */ /* 0x000fe400078e0a07 */
[C---:B------:R-:W-:Y:S02]  /*5250*/  IMAD R11, R6.reuse, c[0x0][0x1ac], R11 ;  /* 0x00006b00060b7a24 */ /* 0x040fe400078e020b */
[----:B------:R-:W-:Y:S01]  /*5260*/  IMAD.WIDE.U32 R6, R6, c[0x0][0x1a8], R12 ;  /* 0x00006a0006067a25 */ /* 0x000fe200078e000c */
[----:B------:R-:W-:-:S03]  /*5270*/  SHF.R.S32.HI R5, RZ, 0x1f, R8 ;  /* 0x0000001fff057819 */ /* 0x000fc60000011408 */
[----:B------:R-:W-:Y:S01]  /*5280*/  IMAD.IADD R10, R7, 0x1, R11 ;  /* 0x00000001070a7824 */ /* 0x000fe200078e020b */
[----:B------:R-:W-:Y:S01]  /*5290*/  LEA R15, P0, R6, c[0x0][0x160], 0x1 ;  /* 0x00005800060f7a11 */ /* 0x000fe200078008ff */
[----:B------:R-:W-:Y:S01]  /*52a0*/  IMAD.SHL.U32 R40, R40, 0x8, RZ ;  /* 0x0000000828287824 */ /* 0x000fe200078e00ff */
[----:B------:R-:W-:Y:S02]  /*52b0*/  LEA.HI R4, R5, R8, RZ, 0x3 ;  /* 0x0000000805047211 */ /* 0x000fe400078f18ff */
[----:B------:R-:W-:Y:S01]  /*52c0*/  LEA.HI.X R10, R6, c[0x0][0x164], R10, 0x1, P0 ;  /* 0x00005900060a7a11 */ /* 0x000fe200000f0c0a */
[----:B------:R1:W2:Y:S01]  /*52d0*/  SHFL.IDX PT, R20, R15, RZ, 0x181f ;  /* 0x00181fff0f147589 */ /* 0x0002a200000e0000 */
[----:B------:R-:W-:Y:S02]  /*52e0*/  LOP3.LUT R5, R4, 0xfffffff8, RZ, 0xc0, !PT ;  /* 0xfffffff804057812 */ /* 0x000fe400078ec0ff */
[----:B------:R-:W-:Y:S01]  /*52f0*/  ISETP.GE.AND P0, PT, R9, UR19, PT ;  /* 0x0000001309007c0c */ /* 0x000fe2000bf06270 */
[----:B------:R1:W3:Y:S01]  /*5300*/  SHFL.IDX PT, R21, R10, RZ, 0x181f ;  /* 0x00181fff0a157589 */ /* 0x0002e200000e0000 */
[----:B------:R-:W-:Y:S01]  /*5310*/  IADD3 R6, R150, 0xc0, RZ ;  /* 0x000000c096067810 */ /* 0x000fe20007ffe0ff */
[----:B------:R-:W-:Y:S01]  /*5320*/  IMAD.IADD R7, R8, 0x1, -R5 ;  /* 0x0000000108077824 */ /* 0x000fe200078e0a05 */
[----:B------:R-:W-:Y:S01]  /*5330*/  LOP3.LUT R40, R40, 0xfffffe00, RZ, 0xc0, !PT ;  /* 0xfffffe0028287812 */ /* 0x000fe200078ec0ff */
[----:B------:R-:W-:Y:S01]  /*5340*/  IMAD.MOV.U32 R5, RZ, RZ, 0x20 ;  /* 0x00000020ff057424 */ /* 0x000fe200078e00ff */
[----:B------:R-:W-:-:S02]  /*5350*/  ISETP.GE.AND P5, PT, R6, c[0x0][0x198], PT ;  /* 0x0000660006007a0c */ /* 0x000fc40003fa6270 */
[----:B------:R-:W-:Y:S01]  /*5360*/  P2R R8, PR, RZ, 0x1 ;  /* 0x00000001ff087803 */ /* 0x000fe20000000000 */
[----:B-----5:R4:W5:Y:S01]  /*5370*/  @P1 R2UR UR7, R0 ;  /* 0x00000000000713c2 */ /* 0x02096200000e0000 */
[----:B------:R-:W-:Y:S01]  /*5380*/  R2P PR, R7, 0x6 ;  /* 0x0000000607007804 */ /* 0x000fe20000000000 */
[----:B-----5:R-:W-:-:S04]  /*5390*/  @!UP1 UMOV UR7, UR20 ;  /* 0x0000001400079c82 */ /* 0x020fc80008000000 */
[----:B------:R-:W-:Y:S02]  /*53a0*/  SEL R5, R5, 0xffffffe0, !P2 ;  /* 0xffffffe005057807 */ /* 0x000fe40005000000 */
[----:B----4-:R-:W-:-:S04]  /*53b0*/  LOP3.LUT R0, R43, 0x38, R150, 0xf8, !PT ;  /* 0x000000382b007812 */ /* 0x010fc800078ef896 */
[----:B------:R-:W-:Y:S01]  /*53c0*/  LOP3.LUT R11, R0, R41, RZ, 0x3c, !PT ;  /* 0x00000029000b7212 */ /* 0x000fe200078e3cff */
[----:B------:R-:W-:-:S04]  /*53d0*/  IMAD.MOV.U32 R0, RZ, RZ, 0x10 ;  /* 0x00000010ff007424 */ /* 0x000fc800078e00ff */
[----:B------:R-:W-:Y:S01]  /*53e0*/  IMAD.IADD R18, R11, 0x1, R40 ;  /* 0x000000010b127824 */ /* 0x000fe200078e0228 */
[----:B------:R-:W-:Y:S01]  /*53f0*/  SEL R0, R0, 0xfffffff0, !P1 ;  /* 0xfffffff000007807 */ /* 0x000fe20004800000 */
[----:B------:R-:W-:Y:S05]  /*5400*/  @P0 BRA `(.L_x_83) ;  /* 0x0000013000000947 */ /* 0x000fea0003800000 */
[----:B-123--:R-:W-:Y:S01]  /*5410*/  SHF.R.S32.HI R12, RZ, 0x1f, R17 ;  /* 0x0000001fff0c7819 */ /* 0x00efe20000011411 */
[----:B------:R-:W-:Y:S01]  /*5420*/  IMAD.SHL.U32 R14, R18, 0x2, RZ ;  /* 0x00000002120e7824 */ /* 0x000fe200078e00ff */
[----:B------:R-:W-:Y:S01]  /*5430*/  SHF.R.S32.HI R23, RZ, 0x1f, R16 ;  /* 0x0000001fff177819 */ /* 0x000fe20000011410 */
[----:B------:R-:W-:Y:S01]  /*5440*/  IMAD.WIDE R24, R150, 0x2, R20 ;  /* 0x0000000296187825 */ /* 0x000fe200078e0214 */
[----:B------:R-:W-:Y:S02]  /*5450*/  SHF.R.S32.HI R11, RZ, 0x1f, R6 ;  /* 0x0000001fff0b7819 */ /* 0x000fe40000011406 */
[----:B------:R-:W-:Y:S02]  /*5460*/  LEA.HI R13, R12, R17, RZ, 0x3 ;  /* 0x000000110c0d7211 */ /* 0x000fe400078f18ff */
[----:B------:R-:W-:Y:S01]  /*5470*/  LEA.HI R12, R23, R16, RZ, 0x3 ;  /* 0x00000010170c7211 */ /* 0x000fe200078f18ff */
[----:B------:R-:W-:Y:S01]  /*5480*/  @!PT LDS RZ, [RZ] ;  /* 0x00000000fffff984 */ /* 0x000fe20000000800 */
[----:B------:R1:W-:Y:S01]  /*5490*/  LDGSTS.E.BYPASS.LTC128B.128 [R14+0x10080], [R24.64], !P3 ;  /* 0x10080000180e7fae */ /* 0x0003e2000d901d56 */
[----:B------:R-:W-:-:S02]  /*54a0*/  LEA.HI R11, R11, R6, RZ, 0x3 ;  /* 0x000000060b0b7211 */ /* 0x000fc400078f18ff */
[----:B------:R-:W-:Y:S02]  /*54b0*/  LOP3.LUT R13, R13, 0xfffffff8, RZ, 0xc0, !PT ;  /* 0xfffffff80d0d7812 */ /* 0x000fe400078ec0ff */
[----:B------:R-:W-:Y:S02]  /*54c0*/  LOP3.LUT R12, R12, 0xfffffff8, RZ, 0xc0, !PT ;  /* 0xfffffff80c0c7812 */ /* 0x000fe400078ec0ff */
[----:B------:R-:W-:Y:S01]  /*54d0*/  LOP3.LUT R11, R11, 0xfffffff8, RZ, 0xc0, !PT ;  /* 0xfffffff80b0b7812 */ /* 0x000fe200078ec0ff */
[----:B------:R-:W-:-:S04]  /*54e0*/  IMAD.WIDE R26, R13, 0x2, R20 ;  /* 0x000000020d1a7825 */ /* 0x000fc800078e0214 */
[--C-:B------:R-:W-:Y:S01]  /*54f0*/  IMAD.WIDE R12, R12, 0x2, R20.reuse ;  /* 0x000000020c0c7825 */ /* 0x100fe200078e0214 */
[----:B------:R1:W-:Y:S03]  /*5500*/  LDGSTS.E.BYPASS.LTC128B.128 [R14+0x14080], [R26.64], !P4 ;  /* 0x140800001a0e7fae */ /* 0x0003e6000e101d56 */
[----:B------:R-:W-:Y:S01]  /*5510*/  IMAD.WIDE R20, R11, 0x2, R20 ;  /* 0x000000020b147825 */ /* 0x000fe200078e0214 */
[----:B------:R1:W-:Y:S04]  /*5520*/  LDGSTS.E.BYPASS.LTC128B.128 [R14+0x18080], [R12.64], !P6 ;  /* 0x180800000c0e7fae */ /* 0x0003e8000f101d56 */
[----:B------:R1:W-:Y:S02]  /*5530*/  LDGSTS.E.BYPASS.LTC128B.128 [R14+0x1c080], [R20.64], !P5 ;  /* 0x1c080000140e7fae */ /* 0x0003e4000e901d56 */
.L_x_83:
[----:B-123--:R-:W-:Y:S05]  /*5540*/  BSYNC B0 ;  /* 0x0000000000007941 */ /* 0x00efea0003800000 */
.L_x_82:
[----:B------:R-:W-:Y:S01]  /*5550*/  IADD3 R11, R9, 0x20, RZ ;  /* 0x00000020090b7810 */ /* 0x000fe20007ffe0ff */
[----:B------:R1:W2:Y:S01]  /*5560*/  SHFL.IDX PT, R21, R10, 0x1, 0x181f ;  /* 0x00381f000a157f89 */ /* 0x0002a200000e0000 */
[----:B------:R-:W-:Y:S02]  /*5570*/  BSSY B0, `(.L_x_84) ;  /* 0x0000017000007945 */ /* 0x000fe40003800000 */
[----:B------:R-:W-:Y:S01]  /*5580*/  ISETP.GE.AND P0, PT, R11, UR19, PT ;  /* 0x000000130b007c0c */ /* 0x000fe2000bf06270 */
[----:B------:R1:W3:-:S12]  /*5590*/  SHFL.IDX PT, R20, R15, 0x1, 0x181f ;  /* 0x00381f000f147f89 */ /* 0x0002d800000e0000 */
[----:B------:R-:W-:Y:S05]  /*55a0*/  @P0 BRA `(.L_x_85) ;  /* 0x0000013000000947 */ /* 0x000fea0003800000 */
[----:B------:R-:W-:Y:S01]  /*55b0*/  SHF.R.S32.HI R12, RZ, 0x1f, R17 ;  /* 0x0000001fff0c7819 */ /* 0x000fe20000011411 */
[----:B------:R-:W-:Y:S01]  /*55c0*/  IMAD.SHL.U32 R14, R18, 0x2, RZ ;  /* 0x00000002120e7824 */ /* 0x000fe200078e00ff */
[----:B------:R-:W-:Y:S01]  /*55d0*/  SHF.R.S32.HI R23, RZ, 0x1f, R16 ;  /* 0x0000001fff177819 */ /* 0x000fe20000011410 */
[----:B--23--:R-:W-:Y:S01]  /*55e0*/  IMAD.WIDE R24, R150, 0x2, R20 ;  /* 0x0000000296187825 */ /* 0x00cfe200078e0214 */
        /* <DEDUP_REMOVED lines=15> */
.L_x_85:
[----:B------:R-:W-:Y:S05]  /*56e0*/  BSYNC B0 ;  /* 0x0000000000007941 */ /* 0x000fea0003800000 */
.L_x_84:
[----:B------:R-:W-:Y:S01]  /*56f0*/  IADD3 R11, R9, 0x40, RZ ;  /* 0x00000040090b7810 */ /* 0x000fe20007ffe0ff */
[----:B--2---:R2:W4:Y:S01]  /*5700*/  SHFL.IDX PT, R21, R10, 0x2, 0x181f ;  /* 0x00581f000a157f89 */ /* 0x00452200000e0000 */
[----:B------:R-:W-:Y:S02]  /*5710*/  BSSY B0, `(.L_x_86) ;  /* 0x0000017000007945 */ /* 0x000fe40003800000 */
[----:B------:R-:W-:Y:S01]  /*5720*/  ISETP.GE.AND P0, PT, R11, UR19, PT ;  /* 0x000000130b007c0c */ /* 0x000fe2000bf06270 */
[----:B---3--:R2:W3:-:S12]  /*5730*/  SHFL.IDX PT, R20, R15, 0x2, 0x181f ;  /* 0x00581f000f147f89 */ /* 0x0084d800000e0000 */
[----:B------:R-:W-:Y:S05]  /*5740*/  @P0 BRA `(.L_x_87) ;  /* 0x0000013000000947 */ /* 0x000fea0003800000 */
[----:B------:R-:W-:Y:S01]  /*5750*/  SHF.R.S32.HI R12, RZ, 0x1f, R17 ;  /* 0x0000001fff0c7819 */ /* 0x000fe20000011411 */
[----:B------:R-:W-:Y:S01]  /*5760*/  IMAD.SHL.U32 R14, R18, 0x2, RZ ;  /* 0x00000002120e7824 */ /* 0x000fe200078e00ff */
[----:B------:R-:W-:Y:S01]  /*5770*/  SHF.R.S32.HI R23, RZ, 0x1f, R16 ;  /* 0x0000001fff177819 */ /* 0x000fe20000011410 */
[----:B---34-:R-:W-:Y:S01]  /*5780*/  IMAD.WIDE R24, R150, 0x2, R20 ;  /* 0x0000000296187825 */ /* 0x018fe200078e0214 */
        /* <DEDUP_REMOVED lines=15> */
.L_x_87:
[----:B------:R-:W-:Y:S05]  /*5880*/  BSYNC B0 ;  /* 0x0000000000007941 */ /* 0x000fea0003800000 */
.L_x_86:
[----:B------:R-:W-:Y:S01]  /*5890*/  IADD3 R9, R9, 0x60, RZ ;  /* 0x0000006009097810 */ /* 0x000fe20007ffe0ff */
[----:B---3--:R-:W-:Y:S01]  /*58a0*/  SHFL.IDX PT, R24, R15, 0x3, 0x181f ;  /* 0x00781f000f187f89 */ /* 0x008fe200000e0000 */
[----:B------:R-:W-:Y:S01]  /*58b0*/  UIADD3 UR6, UR9, -0x20, URZ ;  /* 0xffffffe009067890 */ /* 0x000fe2000fffe03f */
[----:B------:R-:W-:Y:S01]  /*58c0*/  IMAD.MOV.U32 R215, RZ, RZ, c[0x0][0x2b8] ;  /* 0x0000ae00ffd77624 */ /* 0x000fe200078e00ff */
[----:B------:R-:W-:Y:S01]  /*58d0*/  ISETP.GE.AND P0, PT, R9, UR19, PT ;  /* 0x0000001309007c0c */ /* 0x000fe2000bf06270 */
[----:B------:R3:W5:Y:S01]  /*58e0*/  SHFL.IDX PT, R25, R10, 0x3, 0x181f ;  /* 0x00781f000a197f89 */ /* 0x00076200000e0000 */
[----:B------:R-:W-:Y:S01]  /*58f0*/  USHF.R.S32.HI UR8, URZ, 0x1f, UR7 ;  /* 0x0000001f3f087899 */ /* 0x000fe20008011407 */
[----:B------:R-:W-:Y:S01]  /*5900*/  IMAD.MOV.U32 R217, RZ, RZ, RZ ;  /* 0x000000ffffd97224 */ /* 0x000fe200078e00ff */
[----:B------:R-:W-:Y:S01]  /*5910*/  ISETP.NE.AND P2, PT, R215, 0x1, PT ;  /* 0x00000001d700780c */ /* 0x000fe20003f45270 */
[----:B------:R-:W-:Y:S01]  /*5920*/  ULDC.64 UR4, c[0x0][0x2b0] ;  /* 0x0000ac0000047ab9 */ /* 0x000fe20000000a00 */
[----:B------:R-:W-:Y:S01]  /*5930*/  IADD3 R11, R216, UR6, RZ ;  /* 0x00000006d80b7c10 */ /* 0x000fe2000fffe0ff */
[----:B------:R-:W-:-:S02]  /*5940*/  UIMAD UR8, UR8, UR4, URZ ;  /* 0x00000004080872a4 */ /* 0x000fc4000f8e023f */
[----:B------:R-:W-:Y:S01]  /*5950*/  UIMAD.WIDE.U32 UR16, UR7, UR4, URZ ;  /* 0x00000004071072a5 */ /* 0x000fe2000f8e003f */
[C---:B------:R-:W-:Y:S01]  /*5960*/  IADD3 R218, R11.reuse, UR15, RZ ;  /* 0x0000000f0bda7c10 */ /* 0x040fe2000fffe0ff */
[----:B------:R-:W-:Y:S01]  /*5970*/  UIMAD UR7, UR7, UR5, UR8 ;  /* 0x00000005070772a4 */ /* 0x000fe2000f8e0208 */
[----:B------:R-:W-:Y:S01]  /*5980*/  ISETP.GE.AND P1, PT, R11, UR11, PT ;  /* 0x0000000b0b007c0c */ /* 0x000fe2000bf26270 */
[----:B------:R-:W-:Y:S01]  /*5990*/  @!P0 IMAD.SHL.U32 R9, R18, 0x2, RZ ;  /* 0x0000000212098824 */ /* 0x000fe200078e00ff */
[----:B------:R-:W-:Y:S01]  /*59a0*/  @!P0 SHF.R.S32.HI R12, RZ, 0x1f, R17 ;  /* 0x0000001fff0c8819 */ /* 0x000fe20000011411 */
[----:B------:R-:W-:Y:S01]  /*59b0*/  UIADD3 UR7, UR17, UR7, URZ ;  /* 0x0000000711077290 */ /* 0x000fe2000fffe03f */
[----:B------:R-:W-:Y:S01]  /*59c0*/  @!P0 SHF.R.S32.HI R13, RZ, 0x1f, R16 ;  /* 0x0000001fff0d8819 */ /* 0x000fe20000011410 */
[----:B------:R-:W-:Y:S01]  /*59d0*/  ULDC.64 UR4, c[0x0][0x1e8] ;  /* 0x00007a0000047ab9 */ /* 0x000fe20000000a00 */
[----:B------:R-:W-:Y:S01]  /*59e0*/  @!P0 LEA.HI R11, R12, R17, RZ, 0x3 ;  /* 0x000000110c0b8211 */ /* 0x000fe200078f18ff */
[----:B------:R-:W-:Y:S01]  /*59f0*/  @P2 IMAD.HI.U32 R12, R218, c[0x0][0x2bc], RZ ;  /* 0x0000af00da0c2a27 */ /* 0x000fe200078e00ff */
[----:B------:R-:W-:-:S02]  /*5a00*/  ISETP.GT.OR P1, PT, R216, 0x1f, P1 ;  /* 0x0000001fd800780c */ /* 0x000fc40000f24670 */
[----:B------:R-:W-:Y:S02]  /*5a10*/  @!P0 LOP3.LUT R11, R11, 0xfffffff8, RZ, 0xc0, !PT ;  /* 0xfffffff80b0b8812 */ /* 0x000fe400078ec0ff */
[----:B-123--:R-:W-:Y:S01]  /*5a20*/  P2R R10, PR, RZ, 0x4 ;  /* 0x00000004ff0a7803 */ /* 0x00efe20000000000 */
[----:B------:R-:W-:Y:S01]  /*5a30*/  IMAD.MOV.U32 R10, RZ, RZ, R218 ;  /* 0x000000ffff0a7224 */ /* 0x000fe200078e00da */
[----:B------:R-:W-:Y:S01]  /*5a40*/  @P2 SHF.R.U32.HI R10, RZ, c[0x0][0x2c0], R12 ;  /* 0x0000b000ff0a2a19 */ /* 0x000fe2000001160c */
[----:B-----5:R-:W-:Y:S01]  /*5a50*/  @!P0 IMAD.WIDE R28, R11, 0x2, R24 ;  /* 0x000000020b1c8825 */ /* 0x020fe200078e0218 */
[----:B------:R-:W-:Y:S02]  /*5a60*/  @!P0 SHF.R.S32.HI R11, RZ, 0x1f, R6 ;  /* 0x0000001fff0b8819 */ /* 0x000fe40000011406 */
[----:B------:R-:W-:Y:S01]  /*5a70*/  @!P0 LEA.HI R12, R13, R16, RZ, 0x3 ;  /* 0x000000100d0c8211 */ /* 0x000fe200078f18ff */
[----:B----4-:R-:W-:Y:S01]  /*5a80*/  @!P0 IMAD.WIDE R20, R150, 0x2, R24 ;  /* 0x0000000296148825 */ /* 0x010fe200078e0218 */
[----:B------:R-:W-:-:S02]  /*5a90*/  @!P0 LEA.HI R11, R11, R6, RZ, 0x3 ;  /* 0x000000060b0b8211 */ /* 0x000fc400078f18ff */
[----:B------:R-:W-:Y:S02]  /*5aa0*/  @!P0 LOP3.LUT R12, R12, 0xfffffff8, RZ, 0xc0, !PT ;  /* 0xfffffff80c0c8812 */ /* 0x000fe400078ec0ff */
[----:B------:R-:W-:Y:S01]  /*5ab0*/  @!P0 LOP3.LUT R11, R11, 0xfffffff8, RZ, 0xc0, !PT ;  /* 0xfffffff80b0b8812 */ /* 0x000fe200078ec0ff */
[----:B------:R-:W-:Y:S01]  /*5ac0*/  @!PT LDS RZ, [RZ] ;  /* 0x00000000fffff984 */ /* 0x000fe20000000800 */
[----:B------:R1:W-:Y:S02]  /*5ad0*/  @!P0 LDGSTS.E.BYPASS.LTC128B.128 [R9+0x13080], [R20.64], !P3 ;  /* 0x1308000014098fae */ /* 0x0003e4000d901d56 */
[--C-:B------:R-:W-:Y:S02]  /*5ae0*/  @!P0 IMAD.WIDE R26, R12, 0x2, R24.reuse ;  /* 0x000000020c1a8825 */ /* 0x100fe400078e0218 */
[----:B------:R2:W-:Y:S02]  /*5af0*/  @!P0 LDGSTS.E.BYPASS.LTC128B.128 [R9+0x17080], [R28.64], !P4 ;  /* 0x170800001c098fae */ /* 0x0005e4000e101d56 */
[----:B------:R-:W-:Y:S02]  /*5b00*/  @!P0 IMAD.WIDE R24, R11, 0x2, R24 ;  /* 0x000000020b188825 */ /* 0x000fe400078e0218 */
[----:B------:R2:W-:Y:S04]  /*5b10*/  @!P0 LDGSTS.E.BYPASS.LTC128B.128 [R9+0x1b080], [R26.64], !P6 ;  /* 0x1b0800001a098fae */ /* 0x0005e8000f101d56 */
[----:B------:R2:W-:Y:S04]  /*5b20*/  @!P0 LDGSTS.E.BYPASS.LTC128B.128 [R9+0x1f080], [R24.64], !P5 ;  /* 0x1f08000018098fae */ /* 0x0005e8000e901d56 */
[----:B------:R-:W0:Y:S01]  /*5b30*/  LDGDEPBAR ;  /* 0x00000000000079af */ /* 0x000e220000000000 */
[----:B-1----:R-:W-:-:S04]  /*5b40*/  @!P1 IADD3 R20, P2, R10, UR16, RZ ;  /* 0x000000100a149c10 */ /* 0x002fc8000ff5e0ff */
[----:B------:R-:W-:Y:S02]  /*5b50*/  @!P1 LEA.HI.X.SX32 R13, R10, UR7, 0x1, P2 ;  /* 0x000000070a0d9c11 */ /* 0x000fe400090f0eff */
[----:B------:R-:W-:-:S04]  /*5b60*/  @!P1 LEA R14, P2, R20, c[0x0][0x2a0], 0x2 ;  /* 0x0000a800140e9a11 */ /* 0x000fc800078410ff */
[----:B------:R-:W-:Y:S01]  /*5b70*/  @!P1 LEA.HI.X R15, R20, c[0x0][0x2a4], R13, 0x2, P2 ;  /* 0x0000a900140f9a11 */ /* 0x000fe200010f140d */
[----:B------:R-:W-:Y:S06]  /*5b80*/  BAR.SYNC.DEFER_BLOCKING 0x0 ;  /* 0x0000000000007b1d */ /* 0x000fec0000010000 */
[----:B------:R-:W3:Y:S01]  /*5b90*/  @!P1 LDG.E R217, [R14.64] ;  /* 0x000000160ed99981 */ /* 0x000ee2000c1e1900 */
[----:B------:R-:W-:Y:S01]  /*5ba0*/  IMAD.MOV R11, RZ, RZ, -R10 ;  /* 0x000000ffff0b7224 */ /* 0x000fe200078e0a0a */
[----:B------:R-:W-:Y:S01]  /*5bb0*/  UIMAD UR8, UR12, UR4, URZ ;  /* 0x000000040c0872a4 */ /* 0x000fe2000f8e023f */
[----:B--2---:R-:W-:Y:S01]  /*5bc0*/  IMAD.U32 R9, RZ, RZ, UR13 ;  /* 0x0000000dff097e24 */ /* 0x004fe2000f8e00ff */
[----:B------:R-:W-:Y:S01]  /*5bd0*/  UIMAD.WIDE.U32 UR24, UR13, UR4, URZ ;  /* 0x000000040d1872a5 */ /* 0x000fe2000f8e003f */
[----:B------:R-:W-:Y:S01]  /*5be0*/  IMAD R218, R11, c[0x0][0x2b8], R218 ;  /* 0x0000ae000bda7a24 */ /* 0x000fe200078e02da */
[----:B------:R-:W-:Y:S01]  /*5bf0*/  UIMAD UR5, UR13, UR5, UR8 ;  /* 0x000000050d0572a4 */ /* 0x000fe2000f8e0208 */
[----:B------:R-:W-:Y:S01]  /*5c00*/  ISETP.GE.AND P4, PT, R150, c[0x0][0x1d4], PT ;  /* 0x0000750096007a0c */ /* 0x000fe20003f86270 */
[----:B------:R-:W-:Y:S01]  /*5c10*/  UIADD3 UR8, UR11, -UR6, URZ ;  /* 0x800000060b087290 */ /* 0x000fe2000fffe03f */
[----:B------:R-:W-:Y:S01]  /*5c20*/  IMAD.WIDE.U32 R12, R218, c[0x0][0x1e0], RZ ;  /* 0x00007800da0c7a25 */ /* 0x000fe200078e00ff */
[----:B------:R-:W-:Y:S01]  /*5c30*/  SHF.R.S32.HI R21, RZ, 0x1f, R218 ;  /* 0x0000001fff157819 */ /* 0x000fe200000114da */
[----:B------:R-:W-:Y:S01]  /*5c40*/  UIADD3 UR6, UR25, UR5, URZ ;  /* 0x0000000519067290 */ /* 0x000fe2000fffe03f */
[----:B------:R-:W-:-:S02]  /*5c50*/  ISETP.GE.AND P5, PT, R17, c[0x0][0x1d4], PT ;  /* 0x0000750011007a0c */ /* 0x000fc40003fa6270 */
[----:B------:R-:W-:Y:S01]  /*5c60*/  ISETP.GE.AND P3, PT, R16, c[0x0][0x1d4], PT ;  /* 0x0000750010007a0c */ /* 0x000fe20003f66270 */
[----:B------:R-:W-:Y:S01]  /*5c70*/  IMAD R11, R21, c[0x0][0x1e0], RZ ;  /* 0x00007800150b7a24 */ /* 0x000fe200078e02ff */
[----:B------:R-:W-:Y:S01]  /*5c80*/  ISETP.GE.AND P2, PT, R6, c[0x0][0x1d4], PT ;  /* 0x0000750006007a0c */ /* 0x000fe20003f46270 */
[----:B------:R-:W-:Y:S02]  /*5c90*/  ULDC.64 UR4, c[0x0][0x210] ;  /* 0x0000840000047ab9 */ /* 0x000fe40000000a00 */
[----:B------:R-:W-:Y:S01]  /*5ca0*/  IMAD R10, R218, c[0x0][0x1e4], R11 ;  /* 0x00007900da0a7a24 */ /* 0x000fe200078e020b */
[----:B------:R-:W-:Y:S02]  /*5cb0*/  UIMAD UR12, UR12, UR4, URZ ;  /* 0x000000040c0c72a4 */ /* 0x000fe4000f8e023f */
[----:B------:R-:W-:Y:S01]  /*5cc0*/  UIMAD.WIDE.U32 UR26, UR13, UR4, URZ ;  /* 0x000000040d1a72a5 */ /* 0x000fe2000f8e003f */
[----:B------:R-:W-:Y:S01]  /*5cd0*/  IMAD.IADD R13, R13, 0x1, R10 ;  /* 0x000000010d0d7824 */ /* 0x000fe200078e020a */
[----:B------:R-:W-:-:S04]  /*5ce0*/  UIMAD UR5, UR13, UR5, UR12 ;  /* 0x000000050d0572a4 */ /* 0x000fc8000f8e020c */
[----:B------:R-:W-:Y:S01]  /*5cf0*/  UIADD3 UR5, UR27, UR5, URZ ;  /* 0x000000051b057290 */ /* 0x000fe2000fffe03f */
[----:B---3--:R-:W-:Y:S01]  /*5d00*/  SHF.R.S32.HI R20, RZ, 0x1f, R217 ;  /* 0x0000001fff147819 */ /* 0x008fe200000114d9 */
[----:B------:R-:W-:-:S04]  /*5d10*/  IMAD.WIDE.U32 R12, R217, c[0x0][0x1f0], R12 ;  /* 0x00007c00d90c7a25 */ /* 0x000fc800078e000c */
[----:B------:R-:W-:Y:S01]  /*5d20*/  IMAD R10, R20, c[0x0][0x1f0], RZ ;  /* 0x00007c00140a7a24 */ /* 0x000fe200078e02ff */
[----:B------:R-:W-:Y:S01]  /*5d30*/  IADD3 R11, P0, R12, UR24, RZ ;  /* 0x000000180c0b7c10 */ /* 0x000fe2000ff1e0ff */
[----:B------:R-:W-:Y:S01]  /*5d40*/  IMAD R9, R9, c[0x0][0x1e8], R12 ;  /* 0x00007a0009097a24 */ /* 0x000fe200078e020c */
[----:B------:R-:W-:Y:S01]  /*5d50*/  IADD3 R12, -R19, UR8, RZ ;  /* 0x00000008130c7c10 */ /* 0x000fe2000fffe1ff */
[----:B------:R-:W-:Y:S01]  /*5d60*/  IMAD R10, R217, c[0x0][0x1f4], R10 ;  /* 0x00007d00d90a7a24 */ /* 0x000fe200078e020a */
[----:B------:R-:W-:Y:S02]  /*5d70*/  LEA RZ, P1, R11, c[0x0][0x1c8], 0x1 ;  /* 0x000072000bff7a11 */ /* 0x000fe400078208ff */
[----:B------:R-:W-:Y:S01]  /*5d80*/  LEA R23, R9, c[0x0][0x1c8], 0x1 ;  /* 0x0000720009177a11 */ /* 0x000fe200078e08ff */
[----:B------:R-:W-:-:S04]  /*5d90*/  IMAD.IADD R10, R13, 0x1, R10 ;  /* 0x000000010d0a7824 */ /* 0x000fc800078e020a */
[----:B------:R-:W-:Y:S01]  /*5da0*/  SHFL.IDX PT, R14, R23, RZ, 0x181f ;  /* 0x00181fff170e7589 */ /* 0x000fe200000e0000 */
[----:B------:R-:W-:Y:S02]  /*5db0*/  IADD3.X R10, R10, UR6, RZ, P0, !PT ;  /* 0x000000060a0a7c10 */ /* 0x000fe400087fe4ff */
[----:B------:R-:W-:Y:S02]  /*5dc0*/  ISETP.GE.AND P0, PT, R12, 0x1, PT ;  /* 0x000000010c00780c */ /* 0x000fe40003f06270 */
[----:B------:R-:W-:Y:S02]  /*5dd0*/  LEA.HI.X R15, R11, c[0x0][0x1cc], R10, 0x1, P1 ;  /* 0x000073000b0f7a11 */ /* 0x000fe400008f0c0a */
[----:B------:R-:W-:-:S04]  /*5de0*/  ISETP.GT.AND P1, PT, R216, 0x1f, PT ;  /* 0x0000001fd800780c */ /* 0x000fc80003f24270 */
[----:B------:R-:W1:Y:S05]  /*5df0*/  SHFL.IDX PT, R15, R15, RZ, 0x181f ;  /* 0x00181fff0f0f7589 */ /* 0x000e6a00000e0000 */
[----:B------:R-:W-:Y:S01]  /*5e00*/  @P0 SHF.R.S32.HI R10, RZ, 0x1f, R17 ;  /* 0x0000001fff0a0819 */ /* 0x000fe20000011411 */
[----:B------:R-:W-:Y:S01]  /*5e10*/  @P0 IMAD.SHL.U32 R12, R18, 0x2, RZ ;  /* 0x00000002120c0824 */ /* 0x000fe200078e00ff */
[----:B------:R-:W-:Y:S02]  /*5e20*/  @P0 SHF.R.S32.HI R13, RZ, 0x1f, R16 ;  /* 0x0000001fff0d0819 */ /* 0x000fe40000011410 */
[----:B------:R-:W-:Y:S02]  /*5e30*/  @P0 SHF.R.S32.HI R9, RZ, 0x1f, R6 ;  /* 0x0000001fff090819 */ /* 0x000fe40000011406 */
[----:B------:R-:W-:-:S02]  /*5e40*/  @P0 LEA.HI R11, R10, R17, RZ, 0x3 ;  /* 0x000000110a0b0211 */ /* 0x000fc400078f18ff */
[----:B------:R-:W-:Y:S02]  /*5e50*/  @P0 LEA.HI R10, R13, R16, RZ, 0x3 ;  /* 0x000000100d0a0211 */ /* 0x000fe400078f18ff */
[----:B------:R-:W-:Y:S02]  /*5e60*/  @P0 LEA.HI R9, R9, R6, RZ, 0x3 ;  /* 0x0000000609090211 */ /* 0x000fe400078f18ff */
[----:B------:R-:W-:Y:S02]  /*5e70*/  @P0 LOP3.LUT R11, R11, 0xfffffff8, RZ, 0xc0, !PT ;  /* 0xfffffff80b0b0812 */ /* 0x000fe400078ec0ff */
[----:B------:R-:W-:Y:S02]  /*5e80*/  @P0 LOP3.LUT R10, R10, 0xfffffff8, RZ, 0xc0, !PT ;  /* 0xfffffff80a0a0812 */ /* 0x000fe400078ec0ff */
[----:B------:R-:W-:Y:S01]  /*5e90*/  @P0 LOP3.LUT R9, R9, 0xfffffff8, RZ, 0xc0, !PT ;  /* 0xfffffff809090812 */ /* 0x000fe200078ec0ff */
[----:B-1----:R-:W-:-:S04]  /*5ea0*/  @P0 IMAD.WIDE R24, R150, 0x2, R14 ;  /* 0x0000000296180825 */ /* 0x002fc800078e020e */
[--C-:B------:R-:W-:Y:S01]  /*5eb0*/  @P0 IMAD.WIDE R26, R11, 0x2, R14.reuse ;  /* 0x000000020b1a0825 */ /* 0x100fe200078e020e */
[----:B------:R-:W-:Y:S01]  /*5ec0*/  @!PT LDS RZ, [RZ] ;  /* 0x00000000fffff984 */ /* 0x000fe20000000800 */
[----:B------:R1:W-:Y:S03]  /*5ed0*/  @P0 LDGSTS.E.BYPASS.LTC128B.128 [R12+0xc080], [R24.64], !P4 ;  /* 0x0c080000180c0fae */ /* 0x0003e6000e101d56 */
[--C-:B------:R-:W-:Y:S01]  /*5ee0*/  @P0 IMAD.WIDE R10, R10, 0x2, R14.reuse ;  /* 0x000000020a0a0825 */ /* 0x100fe200078e020e */
[----:B------:R1:W-:Y:S03]  /*5ef0*/  @P0 LDGSTS.E.BYPASS.LTC128B.128 [R12+0xd080], [R26.64], !P5 ;  /* 0x0d0800001a0c0fae */ /* 0x0003e6000e901d56 */
[----:B------:R-:W-:Y:S01]  /*5f00*/  @P0 IMAD.WIDE R14, R9, 0x2, R14 ;  /* 0x00000002090e0825 */ /* 0x000fe200078e020e */
[----:B------:R1:W-:Y:S04]  /*5f10*/  @P0 LDGSTS.E.BYPASS.LTC128B.128 [R12+0xe080], [R10.64], !P3 ;  /* 0x0e0800000a0c0fae */ /* 0x0003e8000d901d56 */
[----:B------:R1:W-:Y:S01]  /*5f20*/  @P0 LDGSTS.E.BYPASS.LTC128B.128 [R12+0xf080], [R14.64], !P2 ;  /* 0x0f0800000e0c0fae */ /* 0x0003e2000d101d56 */
[----:B------:R-:W-:-:S03]  /*5f30*/  ISETP.LT.AND P0, PT, RZ, c[0x0][0x27c], PT ;  /* 0x00009f00ff007a0c */ /* 0x000fc60003f01270 */
[----:B------:R-:W0:Y:S10]  /*5f40*/  LDGDEPBAR ;  /* 0x00000000000079af */ /* 0x000e340000000000 */
[----:B------:R-:W-:Y:S05]  /*5f50*/  @P0 BRA `(.L_x_88) ;  /* 0x0000002000000947 */ /* 0x000fea0003800000 */
[----:B------:R-:W-:-:S04]  /*5f60*/  DEPBAR.LE SB0, 0x1 ;  /* 0x000080400000791a */ /* 0x000fc80000000000 */
[----:B------:R-:W-:Y:S05]  /*5f70*/  BRA `(.L_x_89) ;  /* 0x00006ab000007947 */ /* 0x000fea0003800000 */
.L_x_88:
[----:B-1----:R-:W-:Y:S01]  /*5f80*/  SHF.R.S32.HI R10, RZ, 0x1f, R63 ;  /* 0x0000001fff0a7819 */ /* 0x002fe2000001143f */
[C---:B------:R-:W-:Y:S01]  /*5f90*/  IMAD.WIDE.U32 R12, R63.reuse, c[0x0][0x280], RZ ;  /* 0x0000a0003f0c7a25 */ /* 0x040fe200078e00ff */
[----:B------:R-:W-:Y:S01]  /*5fa0*/  ULDC.U8 UR4, c[0x0][0x298] ;  /* 0x0000a60000047ab9 */ /* 0x000fe20000000000 */
[----:B------:R-:W-:Y:S01]  /*5fb0*/  BSSY B2, `(.L_x_89) ;  /* 0x00006a7000027945 */ /* 0x000fe20003800000 */
[----:B------:R-:W-:Y:S01]  /*5fc0*/  SHF.L.U32 R39, R18, 0x1, RZ ;  /* 0x0000000112277819 */ /* 0x000fe200000006ff */
[----:B------:R-:W-:Y:S01]  /*5fd0*/  IMAD R14, R10, c[0x0][0x280], RZ ;  /* 0x0000a0000a0e7a24 */ /* 0x000fe200078e02ff */
[----:B------:R-:W-:Y:S01]  /*5fe0*/  LEA R28, P0, R12, c[0x0][0x270], 0x1 ;  /* 0x00009c000c1c7a11 */ /* 0x000fe200078008ff */
[----:B------:R-:W-:Y:S02]  /*5ff0*/  IMAD R10, R10, c[0x0][0x290], RZ ;  /* 0x0000a4000a0a7a24 */ /* 0x000fe400078e02ff */
[----:B------:R-:W-:-:S05]  /*6000*/  IMAD R9, R63, c[0x0][0x284], R14 ;  /* 0x0000a1003f097a24 */ /* 0x000fca00078e020e */
[----:B------:R-:W-:-:S04]  /*6010*/  IADD3 R9, R9, R13, RZ ;  /* 0x0000000d09097210 */ /* 0x000fc80007ffe0ff */
[----:B------:R-:W-:Y:S01]  /*6020*/  LEA.HI.X R29, R12, c[0x0][0x274], R9, 0x1, P0 ;  /* 0x00009d000c1d7a11 */ /* 0x000fe200000f0c09 */
[----:B------:R-:W-:-:S04]  /*6030*/  IMAD.WIDE.U32 R12, R63, c[0x0][0x290], RZ ;  /* 0x0000a4003f0c7a25 */ /* 0x000fc800078e00ff */
[----:B------:R-:W-:Y:S01]  /*6040*/  IMAD R9, R63, c[0x0][0x294], R10 ;  /* 0x0000a5003f097a24 */ /* 0x000fe200078e020a */
[----:B------:R-:W-:-:S04]  /*6050*/  LEA R30, P0, R12, c[0x0][0x288], 0x1 ;  /* 0x0000a2000c1e7a11 */ /* 0x000fc800078008ff */
[----:B------:R-:W-:-:S04]  /*6060*/  IADD3 R9, R9, R13, RZ ;  /* 0x0000000d09097210 */ /* 0x000fc80007ffe0ff */
[----:B------:R-:W-:Y:S02]  /*6070*/  LEA.HI.X R31, R12, c[0x0][0x28c], R9, 0x1, P0 ;  /* 0x0000a3000c1f7a11 */ /* 0x000fe400000f0c09 */
[----:B------:R-:W-:-:S13]  /*6080*/  ISETP.NE.AND P0, PT, RZ, UR4, PT ;  /* 0x00000004ff007c0c */ /* 0x000fda000bf05270 */
[----:B------:R-:W-:Y:S05]  /*6090*/  @!P0 BRA `(.L_x_90) ;  /* 0x0000320000008947 */ /* 0x000fea0003800000 */
[----:B------:R-:W-:Y:S01]  /*60a0*/  ISETP.NE.AND P6, PT, R8, RZ, PT ;  /* 0x000000ff0800720c */ /* 0x000fe20003fc5270 */
[----:B------:R-:W-:Y:S01]  /*60b0*/  BSSY B0, `(.L_x_91) ;  /* 0x0000033000007945 */ /* 0x000fe20003800000 */
[----:B------:R-:W-:Y:S01]  /*60c0*/  SHF.L.U32 R27, R2, 0x2, RZ ;  /* 0x00000002021b7819 */ /* 0x000fe200000006ff */
[----:B------:R-:W-:Y:S01]  /*60d0*/  CS2R R36, SRZ ;  /* 0x0000000000247805 */ /* 0x000fe2000001ff00 */
[----:B------:R-:W-:Y:S01]  /*60e0*/  CS2R R14, SRZ ;  /* 0x00000000000e7805 */ /* 0x000fe2000001ff00 */
[----:B------:R-:W-:Y:S01]  /*60f0*/  CS2R R24, SRZ ;  /* 0x0000000000187805 */ /* 0x000fe2000001ff00 */
[----:B------:R-:W-:Y:S01]  /*6100*/  CS2R R32, SRZ ;  /* 0x0000000000207805 */ /* 0x000fe2000001ff00 */
[----:B------:R-:W-:Y:S01]  /*6110*/  CS2R R50, SRZ ;  /* 0x0000000000327805 */ /* 0x000fe2000001ff00 */
[----:B------:R-:W-:Y:S01]  /*6120*/  CS2R R8, SRZ ;  /* 0x0000000000087805 */ /* 0x000fe2000001ff00 */
[----:B------:R-:W-:Y:S01]  /*6130*/  CS2R R12, SRZ ;  /* 0x00000000000c7805 */ /* 0x000fe2000001ff00 */
[----:B------:R-:W-:-:S03]  /*6140*/  CS2R R10, SRZ ;  /* 0x00000000000a7805 */ /* 0x000fc6000001ff00 */
[----:B------:R-:W-:Y:S05]  /*6150*/  @P6 BRA `(.L_x_92) ;  /* 0x0000028000006947 */ /* 0x000fea0003800000 */
[C---:B------:R-:W-:Y:S01]  /*6160*/  ISETP.GE.AND P0, PT, R27.reuse, c[0x0][0x27c], PT ;  /* 0x00009f001b007a0c */ /* 0x040fe20003f06270 */
[----:B------:R-:W-:Y:S01]  /*6170*/  CS2R R32, SRZ ;  /* 0x0000000000207805 */ /* 0x000fe2000001ff00 */
[----:B------:R-:W-:Y:S01]  /*6180*/  CS2R R10, SRZ ;  /* 0x00000000000a7805 */ /* 0x000fe2000001ff00 */
[----:B------:R-:W-:-:S10]  /*6190*/  IADD3 R8, R27, 0x20, RZ ;  /* 0x000000201b087810 */ /* 0x000fd40007ffe0ff */
[----:B------:R-:W-:-:S04]  /*61a0*/  @!P0 IMAD.WIDE R34, R27, 0x2, R28 ;  /* 0x000000021b228825 */ /* 0x000fc800078e021c */
[----:B------:R-:W-:Y:S01]  /*61b0*/  @!P0 IMAD.WIDE R14, R27, 0x2, R30 ;  /* 0x000000021b0e8825 */ /* 0x000fe200078e021e */
[----:B------:R1:W5:Y:S04]  /*61c0*/  @!P0 LD.E.64 R32, [R34.64] ;  /* 0x0000001622208980 */ /* 0x000368000c101b00 */
[----:B------:R2:W5:Y:S01]  /*61d0*/  @!P0 LD.E.64 R10, [R14.64] ;  /* 0x000000160e0a8980 */ /* 0x000562000c101b00 */
[----:B------:R-:W-:Y:S01]  /*61e0*/  ISETP.GE.AND P0, PT, R8, c[0x0][0x27c], PT ;  /* 0x00009f0008007a0c */ /* 0x000fe20003f06270 */
[----:B------:R-:W-:Y:S01]  /*61f0*/  CS2R R24, SRZ ;  /* 0x0000000000187805 */ /* 0x000fe2000001ff00 */
[----:B------:R-:W-:-:S11]  /*6200*/  CS2R R12, SRZ ;  /* 0x00000000000c7805 */ /* 0x000fd6000001ff00 */
[----:B------:R-:W-:-:S04]  /*6210*/  @!P0 SHF.R.S32.HI R9, RZ, 0x1f, R8 ;  /* 0x0000001fff098819 */ /* 0x000fc80000011408 */
[----:B------:R-:W-:Y:S02]  /*6220*/  @!P0 LEA.HI R9, R9, R8, RZ, 0x2 ;  /* 0x0000000809098211 */ /* 0x000fe400078f10ff */
[----:B------:R-:W-:Y:S02]  /*6230*/  IADD3 R8, R27, 0x40, RZ ;  /* 0x000000401b087810 */ /* 0x000fe40007ffe0ff */
[----:B------:R-:W-:-:S05]  /*6240*/  @!P0 LOP3.LUT R9, R9, 0xfffffffc, RZ, 0xc0, !PT ;  /* 0xfffffffc09098812 */ /* 0x000fca00078ec0ff */
[----:B------:R-:W-:-:S04]  /*6250*/  @!P0 IMAD.WIDE R36, R9, 0x2, R28 ;  /* 0x0000000209248825 */ /* 0x000fc800078e021c */
[----:B------:R-:W-:Y:S01]  /*6260*/  @!P0 IMAD.WIDE R42, R9, 0x2, R30 ;  /* 0x00000002092a8825 */ /* 0x000fe200078e021e */
[----:B------:R3:W5:Y:S04]  /*6270*/  @!P0 LD.E.64 R24, [R36.64] ;  /* 0x0000001624188980 */ /* 0x000768000c101b00 */
[----:B------:R4:W5:Y:S01]  /*6280*/  @!P0 LD.E.64 R12, [R42.64] ;  /* 0x000000162a0c8980 */ /* 0x000962000c101b00 */
[----:B------:R-:W-:Y:S01]  /*6290*/  ISETP.GE.AND P0, PT, R8, c[0x0][0x27c], PT ;  /* 0x00009f0008007a0c */ /* 0x000fe20003f06270 */
[----:B--2---:R-:W-:-:S12]  /*62a0*/  CS2R R14, SRZ ;  /* 0x00000000000e7805 */ /* 0x004fd8000001ff00 */
[----:B------:R-:W-:-:S04]  /*62b0*/  @!P0 SHF.R.S32.HI R9, RZ, 0x1f, R8 ;  /* 0x0000001fff098819 */ /* 0x000fc80000011408 */
[----:B------:R-:W-:-:S04]  /*62c0*/  @!P0 LEA.HI R9, R9, R8, RZ, 0x2 ;  /* 0x0000000809098211 */ /* 0x000fc800078f10ff */
[----:B------:R-:W-:Y:S02]  /*62d0*/  @!P0 LOP3.LUT R23, R9, 0xfffffffc, RZ, 0xc0, !PT ;  /* 0xfffffffc09178812 */ /* 0x000fe400078ec0ff */
[----:B------:R-:W-:-:S03]  /*62e0*/  CS2R R8, SRZ ;  /* 0x0000000000087805 */ /* 0x000fc6000001ff00 */
[----:B-1----:R-:W-:-:S04]  /*62f0*/  @!P0 IMAD.WIDE R34, R23, 0x2, R28 ;  /* 0x0000000217228825 */ /* 0x002fc800078e021c */
[----:B------:R-:W-:Y:S01]  /*6300*/  @!P0 IMAD.WIDE R40, R23, 0x2, R30 ;  /* 0x0000000217288825 */ /* 0x000fe200078e021e */
[----:B------:R-:W-:Y:S01]  /*6310*/  IADD3 R23, R27, 0x60, RZ ;  /* 0x000000601b177810 */ /* 0x000fe20007ffe0ff */
[----:B------:R4:W5:Y:S04]  /*6320*/  @!P0 LD.E.64 R14, [R34.64] ;  /* 0x00000016220e8980 */ /* 0x000968000c101b00 */
[----:B------:R4:W5:Y:S01]  /*6330*/  @!P0 LD.E.64 R8, [R40.64] ;  /* 0x0000001628088980 */ /* 0x000962000c101b00 */
[----:B------:R-:W-:Y:S01]  /*6340*/  ISETP.GE.AND P0, PT, R23, c[0x0][0x27c], PT ;  /* 0x00009f0017007a0c */ /* 0x000fe20003f06270 */
[----:B---3--:R-:W-:Y:S01]  /*6350*/  CS2R R36, SRZ ;  /* 0x0000000000247805 */ /* 0x008fe2000001ff00 */
[----:B------:R-:W-:-:S11]  /*6360*/  CS2R R50, SRZ ;  /* 0x0000000000327805 */ /* 0x000fd6000001ff00 */
[----:B------:R-:W-:-:S04]  /*6370*/  @!P0 SHF.R.S32.HI R26, RZ, 0x1f, R23 ;  /* 0x0000001fff1a8819 */ /* 0x000fc80000011417 */
[----:B------:R-:W-:-:S04]  /*6380*/  @!P0 LEA.HI R23, R26, R23, RZ, 0x2 ;  /* 0x000000171a178211 */ /* 0x000fc800078f10ff */
[----:B------:R-:W-:-:S05]  /*6390*/  @!P0 LOP3.LUT R23, R23, 0xfffffffc, RZ, 0xc0, !PT ;  /* 0xfffffffc17178812 */ /* 0x000fca00078ec0ff */
[----:B------:R-:W-:-:S04]  /*63a0*/  @!P0 IMAD.WIDE R28, R23, 0x2, R28 ;  /* 0x00000002171c8825 */ /* 0x000fc800078e021c */
[----:B------:R-:W-:Y:S01]  /*63b0*/  @!P0 IMAD.WIDE R30, R23, 0x2, R30 ;  /* 0x00000002171e8825 */ /* 0x000fe200078e021e */
[----:B------:R4:W5:Y:S04]  /*63c0*/  @!P0 LD.E.64 R36, [R28.64] ;  /* 0x000000161c248980 */ /* 0x000968000c101b00 */
[----:B------:R4:W5:Y:S02]  /*63d0*/  @!P0 LD.E.64 R50, [R30.64] ;  /* 0x000000161e328980 */ /* 0x000964000c101b00 */
.L_x_92:
[----:B------:R-:W-:Y:S05]  /*63e0*/  BSYNC B0 ;  /* 0x0000000000007941 */ /* 0x000fea0003800000 */
.L_x_91:
[----:B------:R-:W-:Y:S01]  /*63f0*/  UIMAD UR4, UR14, -0x80, UR19 ;  /* 0xffffff800e0478a4 */ /* 0x000fe2000f8e0213 */
[----:B-----5:R-:W-:Y:S01]  /*6400*/  IMAD.MOV.U32 R48, RZ, RZ, R32 ;  /* 0x000000ffff307224 */ /* 0x020fe200078e0020 */
[----:B------:R-:W-:Y:S01]  /*6410*/  SHF.R.U64 R47, R32, 0x10, R33 ;  /* 0x00000010202f7819 */ /* 0x000fe20000001221 */
[----:B------:R-:W-:Y:S01]  /*6420*/  IMAD.MOV.U32 R44, RZ, RZ, R14 ;  /* 0x000000ffff2c7224 */ /* 0x000fe200078e000e */
[----:B------:R-:W-:Y:S01]  /*6430*/  UISETP.LT.AND UP0, UPT, UR4, 0x80, UPT ;  /* 0x000000800400788c */ /* 0x000fe2000bf01270 */
[----:B----4-:R-:W-:Y:S01]  /*6440*/  SHF.R.U64 R42, R14, 0x10, R15 ;  /* 0x000000100e2a7819 */ /* 0x010fe2000000120f */
[--C-:B------:R-:W-:Y:S01]  /*6450*/  IMAD.MOV.U32 R43, RZ, RZ, R37.reuse ;  /* 0x000000ffff2b7224 */ /* 0x100fe200078e0025 */
[--C-:B------:R-:W-:Y:S01]  /*6460*/  SHF.R.U64 R40, R36, 0x10, R37.reuse ;  /* 0x0000001024287819 */ /* 0x100fe20000001225 */
[----:B------:R-:W-:Y:S01]  /*6470*/  USEL UR4, UR4, 0x80, UP0 ;  /* 0x0000008004047887 */ /* 0x000fe20008000000 */
[----:B------:R-:W-:Y:S01]  /*6480*/  SHF.R.U32.HI R14, RZ, 0x10, R37 ;  /* 0x00000010ff0e7819 */ /* 0x000fe20000011625 */
[--C-:B------:R-:W-:Y:S01]  /*6490*/  IMAD.MOV.U32 R41, RZ, RZ, R11.reuse ;  /* 0x000000ffff297224 */ /* 0x100fe200078e000b */
[--C-:B------:R-:W-:Y:S01]  /*64a0*/  SHF.R.U64 R38, R10, 0x10, R11.reuse ;  /* 0x000000100a267819 */ /* 0x100fe2000000120b */
[----:B------:R-:W-:Y:S01]  /*64b0*/  IMAD.MOV.U32 R34, RZ, RZ, R10 ;  /* 0x000000ffff227224 */ /* 0x000fe200078e000a */
[----:B------:R-:W-:Y:S01]  /*64c0*/  SHF.R.U32.HI R32, RZ, 0x10, R11 ;  /* 0x00000010ff207819 */ /* 0x000fe2000001160b */
[--C-:B------:R-:W-:Y:S01]  /*64d0*/  IMAD.MOV.U32 R37, RZ, RZ, R13.reuse ;  /* 0x000000ffff257224 */ /* 0x100fe200078e000d */
[----:B------:R-:W-:Y:S01]  /*64e0*/  ISETP.GE.AND P0, PT, R19, UR4, PT ;  /* 0x0000000413007c0c */ /* 0x000fe2000bf06270 */
[----:B------:R-:W-:Y:S01]  /*64f0*/  IMAD.MOV.U32 R46, RZ, RZ, R24 ;  /* 0x000000ffff2e7224 */ /* 0x000fe200078e0018 */
[----:B------:R-:W-:Y:S01]  /*6500*/  SHF.R.U64 R11, R12, 0x10, R13 ;  /* 0x000000100c0b7819 */ /* 0x000fe2000000120d */
[----:B------:R-:W-:Y:S01]  /*6510*/  IMAD.MOV.U32 R31, RZ, RZ, R25 ;  /* 0x000000ffff1f7224 */ /* 0x000fe200078e0019 */
[----:B------:R-:W-:Y:S01]  /*6520*/  SHF.R.U32.HI R28, RZ, 0x10, R13 ;  /* 0x00000010ff1c7819 */ /* 0x000fe2000001160d */
        /* <DEDUP_REMOVED lines=9> */
[----:B------:R-:W-:Y:S01]  /*65c0*/  SHF.R.U32.HI R33, RZ, 0x10, R33 ;  /* 0x00000010ff217819 */ /* 0x000fe20000011621 */
[----:B------:R-:W-:Y:S01]  /*65d0*/  IMAD.MOV.U32 R36, RZ, RZ, R8 ;  /* 0x000000ffff247224 */ /* 0x000fe200078e0008 */
[----:B------:R-:W-:Y:S01]  /*65e0*/  SHF.R.U32.HI R15, RZ, 0x10, R15 ;  /* 0x00000010ff0f7819 */ /* 0x000fe2000001160f */
[----:B------:R-:W-:Y:S01]  /*65f0*/  IMAD.MOV.U32 R24, RZ, RZ, R50 ;  /* 0x000000ffff187224 */ /* 0x000fe200078e0032 */
[--C-:B------:R-:W-:Y:S01]  /*6600*/  SHF.R.U64 R8, R50, 0x10, R51.reuse ;  /* 0x0000001032087819 */ /* 0x100fe20000001233 */
[--C-:B------:R-:W-:Y:S01]  /*6610*/  IMAD.MOV.U32 R9, RZ, RZ, R51.reuse ;  /* 0x000000ffff097224 */ /* 0x100fe200078e0033 */
[----:B------:R-:W-:Y:S01]  /*6620*/  SHF.R.U32.HI R12, RZ, 0x10, R51 ;  /* 0x00000010ff0c7819 */ /* 0x000fe20000011633 */
[----:B------:R-:W-:-:S04]  /*6630*/  DEPBAR.LE SB0, 0x1 ;  /* 0x000080400000791a */ /* 0x000fc80000000000 */
[----:B------:R-:W-:Y:S01]  /*6640*/  BSSY B1, `(.L_x_93) ;  /* 0x00000bc000017945 */ /* 0x000fe20003800000 */
[----:B------:R-:W-:Y:S02]  /*6650*/  PRMT R35, R35, 0x5410, R48 ;  /* 0x0000541023237816 */ /* 0x000fe40000000030 */
[----:B------:R-:W-:Y:S02]  /*6660*/  PRMT R33, R33, 0x5410, R47 ;  /* 0x0000541021217816 */ /* 0x000fe4000000002f */
[----:B------:R-:W-:Y:S02]  /*6670*/  PRMT R31, R31, 0x5410, R46 ;  /* 0x000054101f1f7816 */ /* 0x000fe4000000002e */
[----:B------:R-:W-:Y:S02]  /*6680*/  PRMT R29, R29, 0x5410, R45 ;  /* 0x000054101d1d7816 */ /* 0x000fe4000000002d */
[----:B------:R-:W-:Y:S02]  /*6690*/  PRMT R25, R25, 0x5410, R44 ;  /* 0x0000541019197816 */ /* 0x000fe4000000002c */
[----:B------:R-:W-:-:S02]  /*66a0*/  PRMT R15, R15, 0x5410, R42 ;  /* 0x000054100f0f7816 */ /* 0x000fc4000000002a */
        /* <DEDUP_REMOVED lines=9> */
[----:B------:R-:W-:Y:S01]  /*6740*/  PRMT R12, R12, 0x5410, R8 ;  /* 0x000054100c0c7816 */ /* 0x000fe20000000008 */
[----:B------:R-:W-:Y:S06]  /*6750*/  BAR.SYNC.DEFER_BLOCKING 0x0 ;  /* 0x0000000000007b1d */ /* 0x000fec0000010000 */
[----:B------:R-:W-:Y:S05]  /*6760*/  @P0 BRA `(.L_x_94) ;  /* 0x00000a9000000947 */ /* 0x000fea0003800000 */
[----:B------:R-:W-:Y:S01]  /*6770*/  ISETP.GE.AND P0, PT, R27, c[0x0][0x27c], PT ;  /* 0x00009f001b007a0c */ /* 0x000fe20003f06270 */
[----:B------:R-:W-:-:S12]  /*6780*/  BSSY B0, `(.L_x_95) ;  /* 0x0000028000007945 */ /* 0x000fd80003800000 */
[----:B------:R-:W-:Y:S05]  /*6790*/  @P0 BRA `(.L_x_96) ;  /* 0x0000026000000947 */ /* 0x000fea0003800000 */
[----:B------:R-:W1:Y:S01]  /*67a0*/  LDS.128 R8, [R39+0x10080] ;  /* 0x0100800027087984 */ /* 0x000e620000000c00 */
[--C-:B------:R-:W-:Y:S02]  /*67b0*/  HADD2.F32 R36, -RZ, R34.reuse.H1_H1 ;  /* 0x30000022ff247230 */ /* 0x100fe40000004100 */
[----:B------:R-:W-:Y:S02]  /*67c0*/  HADD2.F32 R43, -RZ, R33.H1_H1 ;  /* 0x30000021ff2b7230 */ /* 0x000fe40000004100 */
[----:B------:R-:W-:Y:S02]  /*67d0*/  HADD2.F32 R44, -RZ, R35.H1_H1 ;  /* 0x30000023ff2c7230 */ /* 0x000fe40000004100 */
[----:B------:R-:W-:Y:S02]  /*67e0*/  HADD2.F32 R47, -RZ, R34.H0_H0 ;  /* 0x20000022ff2f7230 */ /* 0x000fe40000004100 */
[--C-:B-1----:R-:W-:Y:S02]  /*67f0*/  HADD2.F32 R37, -RZ, R8.reuse.H0_H0 ;  /* 0x20000008ff257230 */ /* 0x102fe40000004100 */
[----:B------:R-:W-:-:S02]  /*6800*/  HADD2.F32 R41, -RZ, R8.H1_H1 ;  /* 0x30000008ff297230 */ /* 0x000fc40000004100 */
[--C-:B------:R-:W-:Y:S01]  /*6810*/  HADD2.F32 R8, -RZ, R9.reuse.H0_H0 ;  /* 0x20000009ff087230 */ /* 0x100fe20000004100 */
[-C--:B------:R-:W-:Y:S01]  /*6820*/  FMUL.FTZ R46, R37, R36.reuse ;  /* 0x00000024252e7220 */ /* 0x080fe20000410000 */
[----:B------:R-:W-:Y:S01]  /*6830*/  HADD2.F32 R38, -RZ, R9.H1_H1 ;  /* 0x30000009ff267230 */ /* 0x000fe20000004100 */
[C---:B------:R-:W-:Y:S01]  /*6840*/  FMUL.FTZ R42, R41.reuse, R36 ;  /* 0x00000024292a7220 */ /* 0x040fe20000410000 */
[--C-:B------:R-:W-:Y:S01]  /*6850*/  HADD2.F32 R9, -RZ, R10.reuse.H0_H0 ;  /* 0x2000000aff097230 */ /* 0x100fe20000004100 */
[-C--:B------:R-:W-:Y:S01]  /*6860*/  FFMA.FTZ R41, R41, R44.reuse, R46 ;  /* 0x0000002c29297223 */ /* 0x080fe2000001002e */
[----:B------:R-:W-:Y:S01]  /*6870*/  HADD2.F32 R40, -RZ, R10.H1_H1 ;  /* 0x3000000aff287230 */ /* 0x000fe20000004100 */
[----:B------:R-:W-:Y:S01]  /*6880*/  FFMA.FTZ R42, R37, R44, -R42 ;  /* 0x0000002c252a7223 */ /* 0x000fe2000001082a */
[--C-:B------:R-:W-:Y:S02]  /*6890*/  HADD2.F32 R10, -RZ, R11.reuse.H0_H0 ;  /* 0x2000000bff0a7230 */ /* 0x100fe40000004100 */
[----:B------:R-:W-:-:S02]  /*68a0*/  HADD2.F32 R45, -RZ, R11.H1_H1 ;  /* 0x3000000bff2d7230 */ /* 0x000fc40000004100 */
[----:B------:R-:W-:Y:S02]  /*68b0*/  HADD2.F32 R11, -RZ, R32.H1_H1 ;  /* 0x30000020ff0b7230 */ /* 0x000fe40000004100 */
[----:B------:R-:W-:-:S03]  /*68c0*/  HADD2.F32 R44, -RZ, R35.H0_H0 ;  /* 0x20000023ff2c7230 */ /* 0x000fc60000004100 */
[-C--:B------:R-:W-:Y:S02]  /*68d0*/  FMUL.FTZ R36, R38, R11.reuse ;  /* 0x0000000b26247220 */ /* 0x080fe40000410000 */
[C---:B------:R-:W-:Y:S02]  /*68e0*/  FMUL.FTZ R11, R8.reuse, R11 ;  /* 0x0000000b080b7220 */ /* 0x040fe40000410000 */
[-C--:B------:R-:W-:Y:S01]  /*68f0*/  FFMA.FTZ R36, R8, R43.reuse, -R36 ;  /* 0x0000002b08247223 */ /* 0x080fe20000010824 */
[----:B------:R-:W-:Y:S01]  /*6900*/  HADD2.F32 R8, -RZ, R32.H0_H0 ;  /* 0x20000020ff087230 */ /* 0x000fe20000004100 */
[----:B------:R-:W-:Y:S01]  /*6910*/  FFMA.FTZ R43, R38, R43, R11 ;  /* 0x0000002b262b7223 */ /* 0x000fe2000001000b */
[----:B------:R-:W-:Y:S01]  /*6920*/  HADD2.F32 R38, -RZ, R33.H0_H0 ;  /* 0x20000021ff267230 */ /* 0x000fe20000004100 */
[-C--:B------:R-:W-:Y:S02]  /*6930*/  FMUL.FTZ R11, R40, R47.reuse ;  /* 0x0000002f280b7220 */ /* 0x080fe40000410000 */
[----:B------:R-:W-:-:S02]  /*6940*/  FMUL.FTZ R47, R9, R47 ;  /* 0x0000002f092f7220 */ /* 0x000fc40000410000 */
[-C--:B------:R-:W-:Y:S02]  /*6950*/  FMUL.FTZ R37, R45, R8.reuse ;  /* 0x000000082d257220 */ /* 0x080fe40000410000 */
[----:B------:R-:W-:Y:S02]  /*6960*/  FMUL.FTZ R8, R10, R8 ;  /* 0x000000080a087220 */ /* 0x000fe40000410000 */
[----:B------:R-:W-:Y:S01]  /*6970*/  FFMA.FTZ R11, R9, R44, -R11 ;  /* 0x0000002c090b7223 */ /* 0x000fe2000001080b */
[----:B------:R-:W-:Y:S01]  /*6980*/  F2FP.PACK_AB R9, R43, R36 ;  /* 0x000000242b09723e */ /* 0x000fe200000000ff */
[----:B------:R-:W-:Y:S02]  /*6990*/  FFMA.FTZ R40, R40, R44, R47 ;  /* 0x0000002c28287223 */ /* 0x000fe4000001002f */
[-C--:B------:R-:W-:Y:S02]  /*69a0*/  FFMA.FTZ R37, R10, R38.reuse, -R37 ;  /* 0x000000260a257223 */ /* 0x080fe40000010825 */
[----:B------:R-:W-:Y:S01]  /*69b0*/  FFMA.FTZ R38, R45, R38, R8 ;  /* 0x000000262d267223 */ /* 0x000fe20000010008 */
[----:B------:R-:W-:-:S02]  /*69c0*/  F2FP.PACK_AB R10, R40, R11 ;  /* 0x0000000b280a723e */ /* 0x000fc400000000ff */
[----:B------:R-:W-:Y:S02]  /*69d0*/  F2FP.PACK_AB R8, R41, R42 ;  /* 0x0000002a2908723e */ /* 0x000fe400000000ff */
[----:B------:R-:W-:-:S05]  /*69e0*/  F2FP.PACK_AB R11, R38, R37 ;  /* 0x00000025260b723e */ /* 0x000fca00000000ff */
[----:B------:R1:W-:Y:S02]  /*69f0*/  STS.128 [R39+0x10080], R8 ;  /* 0x0100800827007388 */ /* 0x0003e40000000c00 */
.L_x_96:
[----:B------:R-:W-:Y:S05]  /*6a00*/  BSYNC B0 ;  /* 0x0000000000007941 */ /* 0x000fea0003800000 */
.L_x_95:
[----:B-1----:R-:W-:Y:S01]  /*6a10*/  IADD3 R8, R27, 0x20, RZ ;  /* 0x000000201b087810 */ /* 0x002fe20007ffe0ff */
[----:B------:R-:W-:Y:S03]  /*6a20*/  BSSY B0, `(.L_x_97) ;  /* 0x0000029000007945 */ /* 0x000fe60003800000 */
[----:B------:R-:W-:-:S13]  /*6a30*/  ISETP.GE.AND P0, PT, R8, c[0x0][0x27c], PT ;  /* 0x00009f0008007a0c */ /* 0x000fda0003f06270 */
        /* <DEDUP_REMOVED lines=39> */
.L_x_98:
[----:B------:R-:W-:Y:S05]  /*6cb0*/  BSYNC B0 ;  /* 0x0000000000007941 */ /* 0x000fea0003800000 */
.L_x_97:
[----:B-1----:R-:W-:Y:S01]  /*6cc0*/  IADD3 R8, R27, 0x40, RZ ;  /* 0x000000401b087810 */ /* 0x002fe20007ffe0ff */
[----:B------:R-:W-:Y:S03]  /*6cd0*/  BSSY B0, `(.L_x_99) ;  /* 0x0000029000007945 */ /* 0x000fe60003800000 */
[----:B------:R-:W-:-:S13]  /*6ce0*/  ISETP.GE.AND P0, PT, R8, c[0x0][0x27c], PT ;  /* 0x00009f0008007a0c */ /* 0x000fda0003f06270 */
[----:B------:R-:W-:Y:S05]  /*6cf0*/  @P0 BRA `(.L_x_100) ;  /* 0x0000026000000947 */ /* 0x000fea0003800000 */
[----:B------:R-:W1:Y:S01]  /*6d00*/  LDS.128 R8, [R39+0x18080] ;  /* 0x0180800027087984 */ /* 0x000e620000000c00 */
[----:B------:R-:W-:Y:S02]  /*6d10*/  HADD2.F32 R36, -RZ, R23.H1_H1 ;  /* 0x30000017ff247230 */ /* 0x000fe40000004100 */
        /* <DEDUP_REMOVED lines=36> */
.L_x_100:
[----:B------:R-:W-:Y:S05]  /*6f60*/  BSYNC B0 ;  /* 0x0000000000007941 */ /* 0x000fea0003800000 */
.L_x_99:
[----:B-1----:R-:W-:-:S04]  /*6f70*/  IADD3 R8, R27, 0x60, RZ ;  /* 0x000000601b087810 */ /* 0x002fc80007ffe0ff */
        /* <DEDUP_REMOVED lines=40> */
.L_x_94:
[----:B------:R-:W-:Y:S05]  /*7200*/  BSYNC B1 ;  /* 0x0000000000017941 */ /* 0x000fea0003800000 */
.L_x_93:
[----:B-1----:R-:W-:Y:S01]  /*7210*/  IADD3 R8, R19, 0x20, RZ ;  /* 0x0000002013087810 */ /* 0x002fe20007ffe0ff */
[----:B------:R-:W-:Y:S03]  /*7220*/  BSSY B1, `(.L_x_101) ;  /* 0x00000ac000017945 */ /* 0x000fe60003800000 */
[----:B------:R-:W-:-:S13]  /*7230*/  ISETP.GE.AND P0, PT, R8, UR4, PT ;  /* 0x0000000408007c0c */ /* 0x000fda000bf06270 */
[----:B------:R-:W-:Y:S05]  /*7240*/  @P0 BRA `(.L_x_102) ;  /* 0x00000a9000000947 */ /* 0x000fea0003800000 */
[----:B------:R-:W-:Y:S01]  /*7250*/  ISETP.GE.AND P0, PT, R27, c[0x0][0x27c], PT ;  /* 0x00009f001b007a0c */ /* 0x000fe20003f06270 */
[----:B------:R-:W-:-:S12]  /*7260*/  BSSY B0, `(.L_x_103) ;  /* 0x0000028000007945 */ /* 0x000fd80003800000 */
[----:B------:R-:W-:Y:S05]  /*7270*/  @P0 BRA `(.L_x_104) ;  /* 0x0000026000000947 */ /* 0x000fea0003800000 */
[----:B------:R-:W1:Y:S01]  /*7280*/  LDS.128 R8, [R39+0x11080] ;  /* 0x0110800027087984 */ /* 0x000e620000000c00 */
[----:B------:R-:W-:Y:S02]  /*7290*/  HADD2.F32 R40, -RZ, R34.H1_H1 ;  /* 0x30000022ff287230 */ /* 0x000fe40000004100 */
[----:B------:R-:W-:Y:S02]  /*72a0*/  HADD2.F32 R44, -RZ, R35.H1_H1 ;  /* 0x30000023ff2c7230 */ /* 0x000fe40000004100 */
[----:B------:R-:W-:Y:S02]  /*72b0*/  HADD2.F32 R49, -RZ, R32.H0_H0 ;  /* 0x20000020ff317230 */ /* 0x000fe40000004100 */
[--C-:B-1----:R-:W-:Y:S02]  /*72c0*/  HADD2.F32 R45, -RZ, R8.reuse.H0_H0 ;  /* 0x20000008ff2d7230 */ /* 0x102fe40000004100 */
[----:B------:R-:W-:Y:S02]  /*72d0*/  HADD2.F32 R41, -RZ, R8.H1_H1 ;  /* 0x30000008ff297230 */ /* 0x000fe40000004100 */
[----:B------:R-:W-:-:S02]  /*72e0*/  HADD2.F32 R36, -RZ, R9.H0_H0 ;  /* 0x20000009ff247230 */ /* 0x000fc40000004100 */
[--C-:B------:R-:W-:Y:S01]  /*72f0*/  HADD2.F32 R8, -RZ, R11.reuse.H0_H0 ;  /* 0x2000000bff087230 */ /* 0x100fe20000004100 */
[C---:B------:R-:W-:Y:S01]  /*7300*/  FMUL.FTZ R42, R40.reuse, R41 ;  /* 0x00000029282a7220 */ /* 0x040fe20000410000 */
[----:B------:R-:W-:Y:S01]  /*7310*/  HADD2.F32 R46, -RZ, R11.H1_H1 ;  /* 0x3000000bff2e7230 */ /* 0x000fe20000004100 */
[-C--:B------:R-:W-:Y:S01]  /*7320*/  FMUL.FTZ R40, R40, R45.reuse ;  /* 0x0000002d28287220 */ /* 0x080fe20000410000 */
[----:B------:R-:W-:Y:S01]  /*7330*/  HADD2.F32 R9, -RZ, R9.H1_H1 ;  /* 0x30000009ff097230 */ /* 0x000fe20000004100 */
[C---:B------:R-:W-:Y:S01]  /*7340*/  FFMA.FTZ R45, R44.reuse, R45, -R42 ;  /* 0x0000002d2c2d7223 */ /* 0x040fe2000001082a */
[----:B------:R-:W-:Y:S01]  /*7350*/  HADD2.F32 R11, -RZ, R32.H1_H1 ;  /* 0x30000020ff0b7230 */ /* 0x000fe20000004100 */
[----:B------:R-:W-:Y:S01]  /*7360*/  FFMA.FTZ R44, R44, R41, R40 ;  /* 0x000000292c2c7223 */ /* 0x000fe20000010028 */
[--C-:B------:R-:W-:Y:S01]  /*7370*/  HADD2.F32 R38, -RZ, R10.reuse.H0_H0 ;  /* 0x2000000aff267230 */ /* 0x100fe20000004100 */
[----:B------:R-:W-:Y:S01]  /*7380*/  FMUL.FTZ R41, R49, R46 ;  /* 0x0000002e31297220 */ /* 0x000fe20000410000 */
[----:B------:R-:W-:Y:S01]  /*7390*/  HADD2.F32 R37, -RZ, R10.H1_H1 ;  /* 0x3000000aff257230 */ /* 0x000fe20000004100 */
[C---:B------:R-:W-:Y:S01]  /*73a0*/  FMUL.FTZ R43, R11.reuse, R9 ;  /* 0x000000090b2b7220 */ /* 0x040fe20000410000 */
[----:B------:R-:W-:Y:S01]  /*73b0*/  HADD2.F32 R10, -RZ, R33.H1_H1 ;  /* 0x30000021ff0a7230 */ /* 0x000fe20000004100 */
[----:B------:R-:W-:Y:S01]  /*73c0*/  FMUL.FTZ R11, R11, R36 ;  /* 0x000000240b0b7220 */ /* 0x000fe20000410000 */
[----:B------:R-:W-:Y:S01]  /*73d0*/  HADD2.F32 R40, -RZ, R35.H0_H0 ;  /* 0x20000023ff287230 */ /* 0x000fe20000004100 */
[----:B------:R-:W-:-:S02]  /*73e0*/  FMUL.FTZ R42, R49, R8 ;  /* 0x00000008312a7220 */ /* 0x000fc40000410000 */
[C---:B------:R-:W-:Y:S01]  /*73f0*/  FFMA.FTZ R36, R10.reuse, R36, -R43 ;  /* 0x000000240a247223 */ /* 0x040fe2000001082b */
[----:B------:R-:W-:Y:S01]  /*7400*/  HADD2.F32 R43, -RZ, R34.H0_H0 ;  /* 0x20000022ff2b7230 */ /* 0x000fe20000004100 */
[----:B------:R-:W-:Y:S01]  /*7410*/  FFMA.FTZ R9, R10, R9, R11 ;  /* 0x000000090a097223 */ /* 0x000fe2000001000b */
[----:B------:R-:W-:-:S03]  /*7420*/  HADD2.F32 R11, -RZ, R33.H0_H0 ;  /* 0x20000021ff0b7230 */ /* 0x000fc60000004100 */
[-C--:B------:R-:W-:Y:S01]  /*7430*/  FMUL.FTZ R47, R43, R37.reuse ;  /* 0x000000252b2f7220 */ /* 0x080fe20000410000 */
[----:B------:R-:W-:Y:S01]  /*7440*/  F2FP.PACK_AB R9, R9, R36 ;  /* 0x000000240909723e */ /* 0x000fe200000000ff */
[-C--:B------:R-:W-:Y:S02]  /*7450*/  FMUL.FTZ R43, R43, R38.reuse ;  /* 0x000000262b2b7220 */ /* 0x080fe40000410000 */
[C---:B------:R-:W-:Y:S02]  /*7460*/  FFMA.FTZ R10, R40.reuse, R38, -R47 ;  /* 0x00000026280a7223 */ /* 0x040fe4000001082f */
[----:B------:R-:W-:Y:S02]  /*7470*/  FFMA.FTZ R43, R40, R37, R43 ;  /* 0x00000025282b7223 */ /* 0x000fe4000001002b */
[C---:B------:R-:W-:Y:S01]  /*7480*/  FFMA.FTZ R41, R11.reuse, R8, -R41 ;  /* 0x000000080b297223 */ /* 0x040fe20000010829 */
[----:B------:R-:W-:Y:S01]  /*7490*/  F2FP.PACK_AB R8, R44, R45 ;  /* 0x0000002d2c08723e */ /* 0x000fe200000000ff */
[----:B------:R-:W-:Y:S01]  /*74a0*/  FFMA.FTZ R42, R11, R46, R42 ;  /* 0x0000002e0b2a7223 */ /* 0x000fe2000001002a */
[----:B------:R-:W-:-:S04]  /*74b0*/  F2FP.PACK_AB R10, R43, R10 ;  /* 0x0000000a2b0a723e */ /* 0x000fc800000000ff */
[----:B------:R-:W-:-:S05]  /*74c0*/  F2FP.PACK_AB R11, R42, R41 ;  /* 0x000000292a0b723e */ /* 0x000fca00000000ff */
[----:B------:R1:W-:Y:S02]  /*74d0*/  STS.128 [R39+0x11080], R8 ;  /* 0x0110800827007388 */ /* 0x0003e40000000c00 */
.L_x_104:
[----:B------:R-:W-:Y:S05]  /*74e0*/  BSYNC B0 ;  /* 0x0000000000007941 */ /* 0x000fea0003800000 */
.L_x_103:
[----:B-1----:R-:W-:Y:S01]  /*74f0*/  IADD3 R8, R27, 0x20, RZ ;  /* 0x000000201b087810 */ /* 0x002fe20007ffe0ff */
[----:B------:R-:W-:Y:S03]  /*7500*/  BSSY B0, `(.L_x_105) ;  /* 0x0000029000007945 */ /* 0x000fe60003800000 */
[----:B------:R-:W-:-:S13]  /*7510*/  ISETP.GE.AND P0, PT, R8, c[0x0][0x27c], PT ;  /* 0x00009f0008007a0c */ /* 0x000fda0003f06270 */
        /* <DEDUP_REMOVED lines=39> */
.L_x_106:
[----:B------:R-:W-:Y:S05]  /*7790*/  BSYNC B0 ;  /* 0x0000000000007941 */ /* 0x000fea0003800000 */
.L_x_105:
        /* <DEDUP_REMOVED lines=42> */
.L_x_108:
[----:B------:R-:W-:Y:S05]  /*7a40*/  BSYNC B0 ;  /* 0x0000000000007941 */ /* 0x000fea0003800000 */
.L_x_107:
[----:B-1----:R-:W-:-:S04]  /*7a50*/  IADD3 R8, R27, 0x60, RZ ;  /* 0x000000601b087810 */ /* 0x002fc80007ffe0ff */
        /* <DEDUP_REMOVED lines=40> */
.L_x_102:
[----:B------:R-:W-:Y:S05]  /*7ce0*/  BSYNC B1 ;  /* 0x0000000000017941 */ /* 0x000fea0003800000 */
.L_x_101:
        /* <DEDUP_REMOVED lines=45> */
.L_x_112:
[----:B------:R-:W-:Y:S05]  /*7fc0*/  BSYNC B0 ;  /* 0x0000000000007941 */ /* 0x000fea0003800000 */
.L_x_111:
        /* <DEDUP_REMOVED lines=42> */
.L_x_114:
[----:B------:R-:W-:Y:S05]  /*8270*/  BSYNC B0 ;  /* 0x0000000000007941 */ /* 0x000fea0003800000 */
.L_x_113:
        /* <DEDUP_REMOVED lines=42> */
.L_x_116:
[----:B------:R-:W-:Y:S05]  /*8520*/  BSYNC B0 ;  /* 0x0000000000007941 */ /* 0x000fea0003800000 */
.L_x_115:
        /* <DEDUP_REMOVED lines=41> */
.L_x_110:
[----:B------:R-:W-:Y:S05]  /*87c0*/  BSYNC B1 ;  /* 0x0000000000017941 */ /* 0x000fea0003800000 */
.L_x_109:
[----:B-1----:R-:W-:-:S04]  /*87d0*/  IADD3 R8, R19, 0x60, RZ ;  /* 0x0000006013087810 */ /* 0x002fc80007ffe0ff */
        /* <DEDUP_REMOVED lines=8> */
[----:B------:R-:W-:Y:S02]  /*8860*/  HADD2.F32 R42, -RZ, R35.H1_H1 ;  /* 0x30000023ff2a7230 */ /* 0x000fe40000004100 */
[----:B------:R-:W-:Y:S02]  /*8870*/  HADD2.F32 R45, -RZ, R33.H1_H1 ;  /* 0x30000021ff2d7230 */ /* 0x000fe40000004100 */
[----:B------:R-:W-:Y:S02]  /*8880*/  HADD2.F32 R34, -RZ, R34.H0_H0 ;  /* 0x20000022ff227230 */ /* 0x000fe40000004100 */
[----:B------:R-:W-:-:S02]  /*8890*/  HADD2.F32 R32, -RZ, R32.H0_H0 ;  /* 0x20000020ff207230 */ /* 0x000fc40000004100 */
[----:B------:R-:W-:Y:S02]  /*88a0*/  HADD2.F32 R35, -RZ, R35.H0_H0 ;  /* 0x20000023ff237230 */ /* 0x000fe40000004100 */
[----:B------:R-:W-:Y:S02]  /*88b0*/  HADD2.F32 R33, -RZ, R33.H0_H0 ;  /* 0x20000021ff217230 */ /* 0x000fe40000004100 */
[--C-:B-1----:R-:W-:Y:S02]  /*88c0*/  HADD2.F32 R37, -RZ, R8.reuse.H0_H0 ;  /* 0x20000008ff257230 */ /* 0x102fe40000004100 */
[----:B------:R-:W-:Y:S02]  /*88d0*/  HADD2.F32 R41, -RZ, R8.H1_H1 ;  /* 0x30000008ff297230 */ /* 0x000fe40000004100 */
[--C-:B------:R-:W-:Y:S01]  /*88e0*/  HADD2.F32 R38, -RZ, R9.reuse.H1_H1 ;  /* 0x30000009ff267230 */ /* 0x100fe20000004100 */
[C---:B------:R-:W-:Y:S01]  /*88f0*/  FMUL.FTZ R46, R36.reuse, R37 ;  /* 0x00000025242e7220 */ /* 0x040fe20000410000 */
[----:B------:R-:W-:Y:S01]  /*8900*/  HADD2.F32 R8, -RZ, R9.H0_H0 ;  /* 0x20000009ff087230 */ /* 0x000fe20000004100 */
[----:B------:R-:W-:Y:S01]  /*8910*/  FMUL.FTZ R44, R36, R41 ;  /* 0x00000029242c7220 */ /* 0x000fe20000410000 */
[--C-:B------:R-:W-:Y:S01]  /*8920*/  HADD2.F32 R9, -RZ, R10.reuse.H0_H0 ;  /* 0x2000000aff097230 */ /* 0x100fe20000004100 */
[C---:B------:R-:W-:Y:S01]  /*8930*/  FMUL.FTZ R36, R43.reuse, R38 ;  /* 0x000000262b247220 */ /* 0x040fe20000410000 */
[----:B------:R-:W-:Y:S01]  /*8940*/  HADD2.F32 R40, -RZ, R10.H1_H1 ;  /* 0x3000000aff287230 */ /* 0x000fe20000004100 */
[----:B------:R-:W-:Y:S01]  /*8950*/  FFMA.FTZ R44, R42, R37, -R44 ;  /* 0x000000252a2c7223 */ /* 0x000fe2000001082c */
[--C-:B------:R-:W-:Y:S01]  /*8960*/  HADD2.F32 R10, -RZ, R11.reuse.H0_H0 ;  /* 0x2000000bff0a7230 */ /* 0x100fe20000004100 */
[-C--:B------:R-:W-:Y:S01]  /*8970*/  FMUL.FTZ R43, R43, R8.reuse ;  /* 0x000000082b2b7220 */ /* 0x080fe20000410000 */
[----:B------:R-:W-:Y:S01]  /*8980*/  HADD2.F32 R11, -RZ, R11.H1_H1 ;  /* 0x3000000bff0b7230 */ /* 0x000fe20000004100 */
[----:B------:R-:W-:-:S02]  /*8990*/  FFMA.FTZ R36, R45, R8, -R36 ;  /* 0x000000082d247223 */ /* 0x000fc40000010824 */
[C---:B------:R-:W-:Y:S02]  /*89a0*/  FMUL.FTZ R8, R34.reuse, R40 ;  /* 0x0000002822087220 */ /* 0x040fe40000410000 */
[----:B------:R-:W-:Y:S02]  /*89b0*/  FMUL.FTZ R37, R34, R9 ;  /* 0x0000000922257220 */ /* 0x000fe40000410000 */
[C---:B------:R-:W-:Y:S02]  /*89c0*/  FMUL.FTZ R34, R32.reuse, R11 ;  /* 0x0000000b20227220 */ /* 0x040fe40000410000 */
[----:B------:R-:W-:Y:S02]  /*89d0*/  FMUL.FTZ R32, R32, R10 ;  /* 0x0000000a20207220 */ /* 0x000fe40000410000 */
[----:B------:R-:W-:Y:S02]  /*89e0*/  FFMA.FTZ R43, R45, R38, R43 ;  /* 0x000000262d2b7223 */ /* 0x000fe4000001002b */
[----:B------:R-:W-:-:S02]  /*89f0*/  FFMA.FTZ R41, R42, R41, R46 ;  /* 0x000000292a297223 */ /* 0x000fc4000001002e */
[----:B------:R-:W-:Y:S01]  /*8a00*/  FFMA.FTZ R38, R35, R9, -R8 ;  /* 0x0000000923267223 */ /* 0x000fe20000010808 */
[----:B------:R-:W-:Y:S01]  /*8a10*/  F2FP.PACK_AB R9, R43, R36 ;  /* 0x000000242b09723e */ /* 0x000fe200000000ff */
[----:B------:R-:W-:Y:S01]  /*8a20*/  FFMA.FTZ R37, R35, R40, R37 ;  /* 0x0000002823257223 */ /* 0x000fe20000010025 */
[----:B------:R-:W-:Y:S01]  /*8a30*/  F2FP.PACK_AB R8, R41, R44 ;  /* 0x0000002c2908723e */ /* 0x000fe200000000ff */
[C---:B------:R-:W-:Y:S02]  /*8a40*/  FFMA.FTZ R34, R33.reuse, R10, -R34 ;  /* 0x0000000a21227223 */ /* 0x040fe40000010822 */
[----:B------:R-:W-:Y:S01]  /*8a50*/  FFMA.FTZ R11, R33, R11, R32 ;  /* 0x0000000b210b7223 */ /* 0x000fe20000010020 */
[----:B------:R-:W-:-:S04]  /*8a60*/  F2FP.PACK_AB R10, R37, R38 ;  /* 0x00000026250a723e */ /* 0x000fc800000000ff */
[----:B------:R-:W-:-:S05]  /*8a70*/  F2FP.PACK_AB R11, R11, R34 ;  /* 0x000000220b0b723e */ /* 0x000fca00000000ff */
[----:B------:R1:W-:Y:S02]  /*8a80*/  STS.128 [R39+0x13080], R8 ;  /* 0x0130800827007388 */ /* 0x0003e40000000c00 */
.L_x_119:
[----:B------:R-:W-:Y:S05]  /*8a90*/  BSYNC B0 ;  /* 0x0000000000007941 */ /* 0x000fea0003800000 */
.L_x_118:
        /* <DEDUP_REMOVED lines=42> */
.L_x_121:
[----:B------:R-:W-:Y:S05]  /*8d40*/  BSYNC B0 ;  /* 0x0000000000007941 */ /* 0x000fea0003800000 */
.L_x_120:
        /* <DEDUP_REMOVED lines=22> */
[-C--:B------:R-:W-:Y:S01]  /*8eb0*/  FMUL.FTZ R33, R33, R8.reuse ;  /* 0x0000000821217220 */ /* 0x080fe20000410000 */
[--C-:B------:R-:W-:Y:S01]  /*8ec0*/  HADD2.F32 R10, -RZ, R11.reuse.H0_H0 ;  /* 0x2000000bff0a7230 */ /* 0x100fe20000004100 */
[----:B------:R-:W-:Y:S01]  /*8ed0*/  FFMA.FTZ R35, R34, R29, -R35 ;  /* 0x0000001d22237223 */ /* 0x000fe20000010823 */
[----:B------:R-:W-:Y:S01]  /*8ee0*/  HADD2.F32 R11, -RZ, R11.H1_H1 ;  /* 0x3000000bff0b7230 */ /* 0x000fe20000004100 */
[----:B------:R-:W-:-:S02]  /*8ef0*/  FFMA.FTZ R28, R37, R8, -R28 ;  /* 0x00000008251c7223 */ /* 0x000fc4000001081c */
[----:B------:R-:W-:Y:S02]  /*8f00*/  FFMA.FTZ R33, R37, R30, R33 ;  /* 0x0000001e25217223 */ /* 0x000fe40000010021 */
[C---:B------:R-:W-:Y:S02]  /*8f10*/  FMUL.FTZ R8, R23.reuse, R32 ;  /* 0x0000002017087220 */ /* 0x040fe40000410000 */
[----:B------:R-:W-:Y:S02]  /*8f20*/  FMUL.FTZ R29, R23, R9 ;  /* 0x00000009171d7220 */ /* 0x000fe40000410000 */
[C---:B------:R-:W-:Y:S02]  /*8f30*/  FMUL.FTZ R23, R13.reuse, R11 ;  /* 0x0000000b0d177220 */ /* 0x040fe40000410000 */
[----:B------:R-:W-:Y:S02]  /*8f40*/  FMUL.FTZ R30, R13, R10 ;  /* 0x0000000a0d1e7220 */ /* 0x000fe40000410000 */
        /* <DEDUP_REMOVED lines=10> */
.L_x_123:
[----:B------:R-:W-:Y:S05]  /*8ff0*/  BSYNC B0 ;  /* 0x0000000000007941 */ /* 0x000fea0003800000 */
.L_x_122:
[----:B------:R-:W-:-:S04]  /*9000*/  IADD3 R27, R27, 0x60, RZ ;  /* 0x000000601b1b7810 */ /* 0x000fc80007ffe0ff */
[----:B------:R-:W-:-:S13]  /*9010*/  ISETP.GE.AND P0, PT, R27, c[0x0][0x27c], PT ;  /* 0x00009f001b007a0c */ /* 0x000fda0003f06270 */
[----:B------:R-:W-:Y:S05]  /*9020*/  @P0 BRA `(.L_x_117) ;  /* 0x000039f000000947 */ /* 0x000fea0003800000 */
[----:B-1----:R-:W1:Y:S01]  /*9030*/  LDS.128 R8, [R39+0x1f080] ;  /* 0x01f0800027087984 */ /* 0x002e620000000c00 */
        /* <DEDUP_REMOVED lines=8> */
[--C-:B-1----:R-:W-:Y:S02]  /*90c0*/  HADD2.F32 R30, -RZ, R8.reuse.H1_H1 ;  /* 0x30000008ff1e7230 */ /* 0x102fe40000004100 */
[----:B------:R-:W-:Y:S02]  /*90d0*/  HADD2.F32 R28, -RZ, R8.H0_H0 ;  /* 0x20000008ff1c7230 */ /* 0x000fe40000004100 */
[--C-:B------:R-:W-:Y:S01]  /*90e0*/  HADD2.F32 R8, -RZ, R9.reuse.H0_H0 ;  /* 0x20000009ff087230 */ /* 0x100fe20000004100 */
[C---:B------:R-:W-:Y:S01]  /*90f0*/  FMUL.FTZ R29, R13.reuse, R30 ;  /* 0x0000001e0d1d7220 */ /* 0x040fe20000410000 */
[----:B------:R-:W-:Y:S01]  /*9100*/  HADD2.F32 R15, -RZ, R9.H1_H1 ;  /* 0x30000009ff0f7230 */ /* 0x000fe20000004100 */
[-C--:B------:R-:W-:Y:S01]  /*9110*/  FMUL.FTZ R32, R13, R28.reuse ;  /* 0x0000001c0d207220 */ /* 0x080fe20000410000 */
[--C-:B------:R-:W-:Y:S01]  /*9120*/  HADD2.F32 R9, -RZ, R10.reuse.H0_H0 ;  /* 0x2000000aff097230 */ /* 0x100fe20000004100 */
[----:B------:R-:W-:Y:S01]  /*9130*/  FFMA.FTZ R29, R27, R28, -R29 ;  /* 0x0000001c1b1d7223 */ /* 0x000fe2000001081d */
[----:B------:R-:W-:Y:S01]  /*9140*/  HADD2.F32 R23, -RZ, R10.H1_H1 ;  /* 0x3000000aff177230 */ /* 0x000fe20000004100 */
[C---:B------:R-:W-:Y:S01]  /*9150*/  FMUL.FTZ R13, R25.reuse, R15 ;  /* 0x0000000f190d7220 */ /* 0x040fe20000410000 */
[--C-:B------:R-:W-:Y:S01]  /*9160*/  HADD2.F32 R10, -RZ, R11.reuse.H0_H0 ;  /* 0x2000000bff0a7230 */ /* 0x100fe20000004100 */
[-C--:B------:R-:W-:Y:S01]  /*9170*/  FMUL.FTZ R28, R25, R8.reuse ;  /* 0x00000008191c7220 */ /* 0x080fe20000410000 */
[----:B------:R-:W-:Y:S01]  /*9180*/  HADD2.F32 R11, -RZ, R11.H1_H1 ;  /* 0x3000000bff0b7230 */ /* 0x000fe20000004100 */
[----:B------:R-:W-:-:S02]  /*9190*/  FFMA.FTZ R13, R31, R8, -R13 ;  /* 0x000000081f0d7223 */ /* 0x000fc4000001080d */
[----:B------:R-:W-:Y:S02]  /*91a0*/  FFMA.FTZ R28, R31, R15, R28 ;  /* 0x0000000f1f1c7223 */ /* 0x000fe4000001001c */
[----:B------:R-:W-:Y:S02]  /*91b0*/  FMUL.FTZ R8, R24, R23 ;  /* 0x0000001718087220 */ /* 0x000fe40000410000 */
[----:B------:R-:W-:Y:S02]  /*91c0*/  FMUL.FTZ R15, R12, R11 ;  /* 0x0000000b0c0f7220 */ /* 0x000fe40000410000 */
[----:B------:R-:W-:Y:S02]  /*91d0*/  FMUL.FTZ R24, R24, R9 ;  /* 0x0000000918187220 */ /* 0x000fe40000410000 */
        /* <DEDUP_REMOVED lines=10> */
[----:B------:R1:W-:Y:S01]  /*9280*/  STS.128 [R39+0x1f080], R8 ;  /* 0x01f0800827007388 */ /* 0x0003e20000000c00 */
[----:B------:R-:W-:Y:S05]  /*9290*/  BRA `(.L_x_117) ;  /* 0x0000378000007947 */ /* 0x000fea0003800000 */
.L_x_90:
[----:B------:R-:W-:Y:S01]  /*92a0*/  ISETP.NE.AND P0, PT, R8, RZ, PT ;  /* 0x000000ff0800720c */ /* 0x000fe20003f05270 */
        /* <DEDUP_REMOVED lines=8> */
[----:B------:R-:W-:-:S04]  /*9330*/  CS2R R8, SRZ ;  /* 0x0000000000087805 */ /* 0x000fc8000001ff00 */
[----:B------:R-:W-:Y:S05]  /*9340*/  @P0 BRA `(.L_x_125) ;  /* 0x0000011000000947 */ /* 0x000fea0003800000 */
[----:B------:R-:W-:-:S13]  /*9350*/  ISETP.GE.AND P0, PT, R150, c[0x0][0x27c], PT ;  /* 0x00009f0096007a0c */ /* 0x000fda0003f06270 */
[----:B------:R-:W-:-:S04]  /*9360*/  @!P0 IMAD.WIDE R44, R150, 0x2, R28 ;  /* 0x00000002962c8825 */ /* 0x000fc800078e021c */
[----:B------:R-:W-:Y:S01]  /*9370*/  @!P0 IMAD.WIDE R36, R150, 0x2, R30 ;  /* 0x0000000296248825 */ /* 0x000fe200078e021e */
[----:B------:R1:W5:Y:S04]  /*9380*/  @!P0 LD.E.128 R24, [R44.64] ;  /* 0x000000162c188980 */ /* 0x000368000c101d00 */
[----:B------:R1:W5:Y:S01]  /*9390*/  @!P0 LD.E.128 R8, [R36.64] ;  /* 0x0000001624088980 */ /* 0x000362000c101d00 */
[----:B------:R-:W-:Y:S01]  /*93a0*/  ISETP.GE.AND P0, PT, R17, c[0x0][0x27c], PT ;  /* 0x00009f0011007a0c */ /* 0x000fe20003f06270 */
[----:B------:R-:W-:Y:S01]  /*93b0*/  CS2R R34, SRZ ;  /* 0x0000000000227805 */ /* 0x000fe2000001ff00 */
[----:B------:R-:W-:Y:S01]  /*93c0*/  CS2R R32, SRZ ;  /* 0x0000000000207805 */ /* 0x000fe2000001ff00 */
[----:B------:R-:W-:-:S10]  /*93d0*/  CS2R R14, SRZ ;  /* 0x00000000000e7805 */ /* 0x000fd4000001ff00 */
[----:B------:R-:W-:-:S04]  /*93e0*/  @!P0 SHF.R.S32.HI R12, RZ, 0x1f, R17 ;  /* 0x0000001fff0c8819 */ /* 0x000fc80000011411 */
[----:B------:R-:W-:-:S04]  /*93f0*/  @!P0 LEA.HI R12, R12, R17, RZ, 0x3 ;  /* 0x000000110c0c8211 */ /* 0x000fc800078f18ff */
[----:B------:R-:W-:-:S05]  /*9400*/  @!P0 LOP3.LUT R12, R12, 0xfffffff8, RZ, 0xc0, !PT ;  /* 0xfffffff80c0c8812 */ /* 0x000fca00078ec0ff */
[----:B------:R-:W-:-:S04]  /*9410*/  @!P0 IMAD.WIDE R28, R12, 0x2, R28 ;  /* 0x000000020c1c8825 */ /* 0x000fc800078e021c */
[----:B------:R-:W-:Y:S01]  /*9420*/  @!P0 IMAD.WIDE R30, R12, 0x2, R30 ;  /* 0x000000020c1e8825 */ /* 0x000fe200078e021e */
[----:B------:R1:W5:Y:S01]  /*9430*/  @!P0 LD.E.128 R32, [R28.64] ;  /* 0x000000161c208980 */ /* 0x000362000c101d00 */
[----:B------:R-:W-:-:S06]  /*9440*/  CS2R R12, SRZ ;  /* 0x00000000000c7805 */ /* 0x000fcc000001ff00 */
[----:B------:R1:W5:Y:S02]  /*9450*/  @!P0 LD.E.128 R12, [R30.64] ;  /* 0x000000161e0c8980 */ /* 0x000364000c101d00 */
.L_x_125:
[----:B------:R-:W-:Y:S05]  /*9460*/  BSYNC B0 ;  /* 0x0000000000007941 */ /* 0x000fea0003800000 */
.L_x_124:
[----:B------:R-:W-:Y:S01]  /*9470*/  UIMAD UR4, UR14, -0x80, UR19 ;  /* 0xffffff800e0478a4 */ /* 0x000fe2000f8e0213 */
[--C-:B-1---5:R-:W-:Y:S01]  /*9480*/  IMAD.MOV.U32 R37, RZ, RZ, R25.reuse ;  /* 0x000000ffff257224 */ /* 0x122fe200078e0019 */
[--C-:B------:R-:W-:Y:S01]  /*9490*/  SHF.R.U64 R55, R24, 0x10, R25.reuse ;  /* 0x0000001018377819 */ /* 0x100fe20000001219 */
[----:B------:R-:W-:Y:S01]  /*94a0*/  IMAD.MOV.U32 R50, RZ, RZ, R32 ;  /* 0x000000ffff327224 */ /* 0x000fe200078e0020 */
[----:B------:R-:W-:Y:S01]  /*94b0*/  UISETP.LT.AND UP0, UPT, UR4, 0x80, UPT ;  /* 0x000000800400788c */ /* 0x000fe2000bf01270 */
[----:B------:R-:W-:Y:S01]  /*94c0*/  SHF.R.U32.HI R54, RZ, 0x10, R25 ;  /* 0x00000010ff367819 */ /* 0x000fe20000011619 */
[----:B------:R-:W-:Y:S01]  /*94d0*/  IMAD.MOV.U32 R49, RZ, RZ, R35 ;  /* 0x000000ffff317224 */ /* 0x000fe200078e0023 */
[----:B------:R-:W-:Y:S01]  /*94e0*/  SHF.R.U64 R48, R32, 0x10, R33 ;  /* 0x0000001020307819 */ /* 0x000fe20000001221 */
[----:B------:R-:W-:Y:S01]  /*94f0*/  USEL UR4, UR4, 0x80, UP0 ;  /* 0x0000008004047887 */ /* 0x000fe20008000000 */
[----:B------:R-:W-:Y:S01]  /*9500*/  SHF.R.U64 R47, R34, 0x10, R35 ;  /* 0x00000010222f7819 */ /* 0x000fe20000001223 */
[----:B------:R-:W-:Y:S01]  /*9510*/  IMAD.MOV.U32 R53, RZ, RZ, R27 ;  /* 0x000000ffff357224 */ /* 0x000fe200078e001b */
[----:B------:R-:W-:Y:S01]  /*9520*/  SHF.R.U32.HI R25, RZ, 0x10, R35 ;  /* 0x00000010ff197819 */ /* 0x000fe20000011623 */
[----:B------:R-:W-:Y:S01]  /*9530*/  IMAD.MOV.U32 R35, RZ, RZ, R9 ;  /* 0x000000ffff237224 */ /* 0x000fe200078e0009 */
[----:B------:R-:W-:Y:S01]  /*9540*/  SHF.R.U64 R52, R26, 0x10, R27 ;  /* 0x000000101a347819 */ /* 0x000fe2000000121b */
[----:B------:R-:W-:Y:S01]  /*9550*/  IMAD.MOV.U32 R45, RZ, RZ, R11 ;  /* 0x000000ffff2d7224 */ /* 0x000fe200078e000b */
[----:B------:R-:W-:Y:S01]  /*9560*/  ISETP.GE.AND P0, PT, R19, UR4, PT ;  /* 0x0000000413007c0c */ /* 0x000fe2000bf06270 */
[----:B------:R-:W-:Y:S01]  /*9570*/  IMAD.MOV.U32 R56, RZ, RZ, R24 ;  /* 0x000000ffff387224 */ /* 0x000fe200078e0018 */
[----:B------:R-:W-:Y:S01]  /*9580*/  SHF.R.U32.HI R51, RZ, 0x10, R27 ;  /* 0x00000010ff337819 */ /* 0x000fe2000001161b */
[----:B------:R-:W-:Y:S01]  /*9590*/  IMAD.MOV.U32 R38, RZ, RZ, R26 ;  /* 0x000000ffff267224 */ /* 0x000fe200078e001a */
[----:B------:R-:W-:Y:S01]  /*95a0*/  SHF.R.U64 R44, R8, 0x10, R9 ;  /* 0x00000010082c7819 */ /* 0x000fe20000001209 */
[----:B------:R-:W-:Y:S01]  /*95b0*/  IMAD.MOV.U32 R29, RZ, RZ, R33 ;  /* 0x000000ffff1d7224 */ /* 0x000fe200078e0021 */
[----:B------:R-:W-:Y:S01]  /*95c0*/  SHF.R.U32.HI R32, RZ, 0x10, R9 ;  /* 0x00000010ff207819 */ /* 0x000fe20000011609 */
[----:B------:R-:W-:Y:S01]  /*95d0*/  IMAD.MOV.U32 R30, RZ, RZ, R34 ;  /* 0x000000ffff1e7224 */ /* 0x000fe200078e0022 */
[--C-:B------:R-:W-:Y:S01]  /*95e0*/  SHF.R.U64 R42, R10, 0x10, R11.reuse ;  /* 0x000000100a2a7819 */ /* 0x100fe2000000120b */
        /* <DEDUP_REMOVED lines=33> */
[----:B------:R-:W-:Y:S01]  /*9800*/  IMAD.MOV.U32 R45, RZ, RZ, c[0x0][0x27c] ;  /* 0x00009f00ff2d7624 */ /* 0x000fe200078e00ff */
[----:B------:R-:W-:Y:S04]  /*9810*/  BSSY B0, `(.L_x_128) ;  /* 0x0000059000007945 */ /* 0x000fe80003800000 */
[----:B------:R-:W-:-:S07]  /*9820*/  SHF.R.U32.HI R45, RZ, 0x3, R45 ;  /* 0x00000003ff2d7819 */ /* 0x000fce000001162d */
[----:B------:R-:W-:Y:S05]  /*9830*/  @P0 BRA `(.L_x_129) ;  /* 0x0000056000000947 */ /* 0x000fea0003800000 */
[----:B------:R-:W-:Y:S01]  /*9840*/  IADD3 R9, R2, R45, RZ ;  /* 0x0000002d02097210 */ /* 0x000fe20007ffe0ff */
[----:B------:R-:W1:Y:S01]  /*9850*/  LDS.128 R12, [R39+0x10080] ;  /* 0x01008000270c7984 */ /* 0x000e620000000c00 */
[--C-:B------:R-:W-:Y:S02]  /*9860*/  HADD2.F32 R61, -RZ, R35.reuse.H1_H1 ;  /* 0x30000023ff3d7230 */ /* 0x100fe40000004100 */
[----:B------:R-:W-:Y:S01]  /*9870*/  SHF.R.S32.HI R8, RZ, 0x1f, R9 ;  /* 0x0000001fff087819 */ /* 0x000fe20000011409 */
[----:B------:R-:W-:Y:S01]  /*9880*/  HADD2.F32 R58, -RZ, R32.H1_H1 ;  /* 0x30000020ff3a7230 */ /* 0x000fe20000004100 */
[----:B------:R-:W-:Y:S01]  /*9890*/  SHF.L.U32 R10, R9, 0x3, RZ ;  /* 0x00000003090a7819 */ /* 0x000fe200000006ff */
[----:B------:R-:W-:Y:S01]  /*98a0*/  HADD2.F32 R57, -RZ, R35.H0_H0 ;  /* 0x20000023ff397230 */ /* 0x000fe20000004100 */
[----:B------:R-:W-:Y:S01]  /*98b0*/  LEA.HI R8, R8, R9, RZ, 0x3 ;  /* 0x0000000908087211 */ /* 0x000fe200078f18ff */
[--C-:B------:R-:W-:Y:S01]  /*98c0*/  HADD2.F32 R69, -RZ, R37.reuse.H1_H1 ;  /* 0x30000025ff457230 */ /* 0x100fe20000004100 */
[----:B------:R-:W-:Y:S01]  /*98d0*/  LOP3.LUT R10, R43, 0x38, R10, 0xf8, !PT ;  /* 0x000000382b0a7812 */ /* 0x000fe200078ef80a */
[----:B------:R-:W-:Y:S01]  /*98e0*/  HADD2.F32 R68, -RZ, R34.H1_H1 ;  /* 0x30000022ff447230 */ /* 0x000fe20000004100 */
[----:B------:R-:W-:Y:S01]  /*98f0*/  SHF.L.U32 R8, R8, 0xa, RZ ;  /* 0x0000000a08087819 */ /* 0x000fe200000006ff */
[----:B------:R-:W-:Y:S01]  /*9900*/  HADD2.F32 R67, -RZ, R37.H0_H0 ;  /* 0x20000025ff437230 */ /* 0x000fe20000004100 */
[----:B------:R-:W-:Y:S01]  /*9910*/  LOP3.LUT R9, R10, R41, RZ, 0x3c, !PT ;  /* 0x000000290a097212 */ /* 0x000fe200078e3cff */
[----:B------:R-:W-:Y:S01]  /*9920*/  HADD2.F32 R55, -RZ, R32.H0_H0 ;  /* 0x20000020ff377230 */ /* 0x000fe20000004100 */
[----:B------:R-:W-:Y:S01]  /*9930*/  LOP3.LUT R8, R8, 0x7fffe000, RZ, 0xc0, !PT ;  /* 0x7fffe00008087812 */ /* 0x000fe200078ec0ff */
[----:B------:R-:W-:-:S02]  /*9940*/  HADD2.F32 R54, -RZ, R36.H1_H1 ;  /* 0x30000024ff367230 */ /* 0x000fc40000004100 */
[----:B------:R-:W-:Y:S01]  /*9950*/  HADD2.F32 R66, -RZ, R34.H0_H0 ;  /* 0x20000022ff427230 */ /* 0x000fe20000004100 */
[----:B------:R-:W-:Y:S01]  /*9960*/  IADD3 R8, R9, R8, R40 ;  /* 0x0000000809087210 */ /* 0x000fe20007ffe028 */
[----:B------:R-:W-:Y:S02]  /*9970*/  HADD2.F32 R65, -RZ, R38.H1_H1 ;  /* 0x30000026ff417230 */ /* 0x000fe40000004100 */
[--C-:B------:R-:W-:Y:S01]  /*9980*/  HADD2.F32 R64, -RZ, R33.reuse.H1_H1 ;  /* 0x30000021ff407230 */ /* 0x100fe20000004100 */
[----:B------:R-:W-:Y:S01]  /*9990*/  SHF.L.U32 R42, R8, 0x1, RZ ;  /* 0x00000001082a7819 */ /* 0x000fe200000006ff */
[----:B------:R-:W-:Y:S02]  /*99a0*/  HADD2.F32 R53, -RZ, R36.H0_H0 ;  /* 0x20000024ff357230 */ /* 0x000fe40000004100 */
[----:B------:R-:W-:Y:S02]  /*99b0*/  HADD2.F32 R60, -RZ, R33.H0_H0 ;  /* 0x20000021ff3c7230 */ /* 0x000fe40000004100 */
[----:B------:R-:W2:Y:S01]  /*99c0*/  LDS.128 R8, [R42+0x10080] ;  /* 0x010080002a087984 */ /* 0x000ea20000000c00 */
[----:B-1----:R-:W-:-:S02]  /*99d0*/  HADD2.F32 R44, -RZ, R12.H0_H0 ;  /* 0x2000000cff2c7230 */ /* 0x002fc40000004100 */
[----:B------:R-:W-:Y:S02]  /*99e0*/  HADD2.F32 R47, -RZ, R12.H1_H1 ;  /* 0x3000000cff2f7230 */ /* 0x000fe40000004100 */
[--C-:B------:R-:W-:Y:S01]  /*99f0*/  HADD2.F32 R12, -RZ, R13.reuse.H0_H0 ;  /* 0x2000000dff0c7230 */ /* 0x100fe20000004100 */
[----:B------:R-:W-:Y:S01]  /*9a00*/  FMUL.FTZ R59, R44, R61 ;  /* 0x0000003d2c3b7220 */ /* 0x000fe20000410000 */
[----:B------:R-:W-:Y:S01]  /*9a10*/  HADD2.F32 R48, -RZ, R13.H1_H1 ;  /* 0x3000000dff307230 */ /* 0x000fe20000004100 */
[----:B------:R-:W-:Y:S01]  /*9a20*/  FMUL.FTZ R56, R47, R58 ;  /* 0x0000003a2f387220 */ /* 0x000fe20000410000 */
[--C-:B------:R-:W-:Y:S02]  /*9a30*/  HADD2.F32 R13, -RZ, R14.reuse.H0_H0 ;  /* 0x2000000eff0d7230 */ /* 0x100fe40000004100 */
[----:B------:R-:W-:Y:S02]  /*9a40*/  HADD2.F32 R49, -RZ, R14.H1_H1 ;  /* 0x3000000eff317230 */ /* 0x000fe40000004100 */
[----:B------:R-:W-:-:S02]  /*9a50*/  HADD2.F32 R14, -RZ, R15.H0_H0 ;  /* 0x2000000fff0e7230 */ /* 0x000fc40000004100 */
[----:B------:R-:W-:-:S03]  /*9a60*/  HADD2.F32 R15, -RZ, R15.H1_H1 ;  /* 0x3000000fff0f7230 */ /* 0x000fc60000004100 */
[----:B------:R-:W-:Y:S01]  /*9a70*/  FMUL.FTZ R71, R14, R53 ;  /* 0x000000350e477220 */ /* 0x000fe20000410000 */
[--C-:B--2---:R-:W-:Y:S02]  /*9a80*/  HADD2.F32 R52, -RZ, R8.reuse.H0_H0 ;  /* 0x20000008ff347230 */ /* 0x104fe40000004100 */
[----:B------:R-:W-:Y:S02]  /*9a90*/  HADD2.F32 R51, -RZ, R8.H1_H1 ;  /* 0x30000008ff337230 */ /* 0x000fe40000004100 */
[--C-:B------:R-:W-:Y:S01]  /*9aa0*/  HADD2.F32 R50, -RZ, R9.reuse.H0_H0 ;  /* 0x20000009ff327230 */ /* 0x100fe20000004100 */
[C---:B------:R-:W-:Y:S01]  /*9ab0*/  FMUL.FTZ R61, R52.reuse, R61 ;  /* 0x0000003d343d7220 */ /* 0x040fe20000410000 */
[--C-:B------:R-:W-:Y:S01]  /*9ac0*/  HADD2.F32 R8, -RZ, R10.reuse.H0_H0 ;  /* 0x2000000aff087230 */ /* 0x100fe20000004100 */
[----:B------:R-:W-:Y:S01]  /*9ad0*/  FFMA.FTZ R59, R52, R69, R59 ;  /* 0x00000045343b7223 */ /* 0x000fe2000001003b */
[----:B------:R-:W-:Y:S01]  /*9ae0*/  HADD2.F32 R63, -RZ, R10.H1_H1 ;  /* 0x3000000aff3f7230 */ /* 0x000fe20000004100 */
[-C--:B------:R-:W-:Y:S01]  /*9af0*/  FMUL.FTZ R10, R12, R57.reuse ;  /* 0x000000390c0a7220 */ /* 0x080fe20000410000 */
[----:B------:R-:W-:Y:S01]  /*9b00*/  HADD2.F32 R9, -RZ, R9.H1_H1 ;  /* 0x30000009ff097230 */ /* 0x000fe20000004100 */
[C---:B------:R-:W-:Y:S01]  /*9b10*/  FMUL.FTZ R57, R50.reuse, R57 ;  /* 0x0000003932397220 */ /* 0x040fe20000410000 */
[----:B------:R-:W-:Y:S01]  /*9b20*/  HADD2.F32 R52, -RZ, R31.H1_H1 ;  /* 0x3000001fff347230 */ /* 0x000fe20000004100 */
[C---:B------:R-:W-:Y:S01]  /*9b30*/  FMUL.FTZ R58, R51.reuse, R58 ;  /* 0x0000003a333a7220 */ /* 0x040fe20000410000 */
[--C-:B------:R-:W-:Y:S01]  /*9b40*/  HADD2.F32 R46, -RZ, R11.reuse.H0_H0 ;  /* 0x2000000bff2e7230 */ /* 0x100fe20000004100 */
[----:B------:R-:W-:Y:S01]  /*9b50*/  FFMA.FTZ R56, R51, R68, R56 ;  /* 0x0000004433387223 */ /* 0x000fe20000010038 */
[----:B------:R-:W-:Y:S01]  /*9b60*/  HADD2.F32 R70, -RZ, R11.H1_H1 ;  /* 0x3000000bff467230 */ /* 0x000fe20000004100 */
[----:B------:R-:W-:-:S02]  /*9b70*/  FFMA.FTZ R50, R50, R67, R10 ;  /* 0x0000004332327223 */ /* 0x000fc4000001000a */
[-C--:B------:R-:W-:Y:S02]  /*9b80*/  FMUL.FTZ R10, R48, R55.reuse ;  /* 0x00000037300a7220 */ /* 0x080fe40000410000 */
[----:B------:R-:W-:Y:S02]  /*9b90*/  FMUL.FTZ R51, R13, R54 ;  /* 0x000000360d337220 */ /* 0x000fe40000410000 */
[C---:B------:R-:W-:Y:S02]  /*9ba0*/  FMUL.FTZ R55, R9.reuse, R55 ;  /* 0x0000003709377220 */ /* 0x040fe40000410000 */
[----:B------:R-:W-:Y:S02]  /*9bb0*/  FFMA.FTZ R9, R9, R66, R10 ;  /* 0x0000004209097223 */ /* 0x000fe4000001000a */
[C---:B------:R-:W-:Y:S02]  /*9bc0*/  FMUL.FTZ R54, R8.reuse, R54 ;  /* 0x0000003608367220 */ /* 0x040fe40000410000 */
[----:B------:R-:W-:Y:S01]  /*9bd0*/  FFMA.FTZ R51, R8, R65, R51 ;  /* 0x0000004108337223 */ /* 0x000fe20000010033 */
[----:B------:R-:W-:Y:S01]  /*9be0*/  HADD2.F32 R8, -RZ, R31.H0_H0 ;  /* 0x2000001fff087230 */ /* 0x000fe20000004100 */
[----:B------:R-:W-:Y:S01]  /*9bf0*/  FMUL.FTZ R10, R49, R52 ;  /* 0x00000034310a7220 */ /* 0x000fe20000410000 */
[----:B------:R-:W-:Y:S01]  /*9c00*/  F2FP.PACK_AB R9, R9, R50 ;  /* 0x000000320909723e */ /* 0x000fe200000000ff */
[----:B------:R-:W-:-:S02]  /*9c10*/  FMUL.FTZ R52, R63, R52 ;  /* 0x000000343f347220 */ /* 0x000fc40000410000 */
[----:B------:R-:W-:Y:S01]  /*9c20*/  FFMA.FTZ R10, R63, R64, R10 ;  /* 0x000000403f0a7223 */ /* 0x000fe2000001000a */
[----:B------:R-:W-:Y:S01]  /*9c30*/  HADD2.F32 R63, -RZ, R38.H0_H0 ;  /* 0x20000026ff3f7230 */ /* 0x000fe20000004100 */
[-C--:B------:R-:W-:Y:S02]  /*9c40*/  FMUL.FTZ R11, R15, R8.reuse ;  /* 0x000000080f0b7220 */ /* 0x080fe40000410000 */
[----:B------:R-:W-:Y:S01]  /*9c50*/  FMUL.FTZ R53, R46, R53 ;  /* 0x000000352e357220 */ /* 0x000fe20000410000 */
[----:B------:R-:W-:Y:S01]  /*9c60*/  F2FP.PACK_AB R10, R10, R51 ;  /* 0x000000330a0a723e */ /* 0x000fe200000000ff */
[C---:B------:R-:W-:Y:S02]  /*9c70*/  FMUL.FTZ R8, R70.reuse, R8 ;  /* 0x0000000846087220 */ /* 0x040fe40000410000 */
[----:B------:R-:W-:Y:S02]  /*9c80*/  FFMA.FTZ R11, R70, R60, R11 ;  /* 0x0000003c460b7223 */ /* 0x000fe4000001000b */
[----:B------:R-:W-:-:S02]  /*9c90*/  FFMA.FTZ R61, R44, R69, -R61 ;  /* 0x000000452c3d7223 */ /* 0x000fc4000001083d */
[----:B------:R-:W-:Y:S02]  /*9ca0*/  FFMA.FTZ R58, R47, R68, -R58 ;  /* 0x000000442f3a7223 */ /* 0x000fe4000001083a */
[----:B------:R-:W-:Y:S02]  /*9cb0*/  FFMA.FTZ R57, R12, R67, -R57 ;  /* 0x000000430c397223 */ /* 0x000fe40000010839 */
[----:B------:R-:W-:Y:S01]  /*9cc0*/  FFMA.FTZ R48, R48, R66, -R55 ;  /* 0x0000004230307223 */ /* 0x000fe20000010837 */
[----:B------:R-:W-:Y:S01]  /*9cd0*/  F2FP.PACK_AB R12, R58, R61 ;  /* 0x0000003d3a0c723e */ /* 0x000fe200000000ff */
[----:B------:R-:W-:Y:S02]  /*9ce0*/  FFMA.FTZ R54, R13, R65, -R54 ;  /* 0x000000410d367223 */ /* 0x000fe40000010836 */
[----:B------:R-:W-:Y:S01]  /*9cf0*/  FFMA.FTZ R49, R49, R64, -R52 ;  /* 0x0000004031317223 */ /* 0x000fe20000010834 */
[----:B------:R-:W-:Y:S01]  /*9d00*/  F2FP.PACK_AB R13, R48, R57 ;  /* 0x00000039300d723e */ /* 0x000fe200000000ff */
[----:B------:R-:W-:-:S02]  /*9d10*/  FFMA.FTZ R53, R14, R63, -R53 ;  /* 0x0000003f0e357223 */ /* 0x000fc40000010835 */
[----:B------:R-:W-:Y:S01]  /*9d20*/  FFMA.FTZ R60, R15, R60, -R8 ;  /* 0x0000003c0f3c7223 */ /* 0x000fe20000010808 */
[----:B------:R-:W-:Y:S01]  /*9d30*/  F2FP.PACK_AB R14, R49, R54 ;  /* 0x00000036310e723e */ /* 0x000fe200000000ff */
[----:B------:R-:W-:Y:S01]  /*9d40*/  FFMA.FTZ R46, R46, R63, R71 ;  /* 0x0000003f2e2e7223 */ /* 0x000fe20000010047 */
[----:B------:R-:W-:Y:S02]  /*9d50*/  F2FP.PACK_AB R8, R56, R59 ;  /* 0x0000003b3808723e */ /* 0x000fe400000000ff */
[----:B------:R-:W-:Y:S02]  /*9d60*/  F2FP.PACK_AB R15, R60, R53 ;  /* 0x000000353c0f723e */ /* 0x000fe400000000ff */
[----:B------:R-:W-:-:S03]  /*9d70*/  F2FP.PACK_AB R11, R11, R46 ;  /* 0x0000002e0b0b723e */ /* 0x000fc600000000ff */
[----:B------:R1:W-:Y:S04]  /*9d80*/  STS.128 [R39+0x10080], R12 ;  /* 0x0100800c27007388 */ /* 0x0003e80000000c00 */
[----:B------:R1:W-:Y:S02]  /*9d90*/  STS.128 [R42+0x10080], R8 ;  /* 0x010080082a007388 */ /* 0x0003e40000000c00 */
.L_x_129:
[----:B------:R-:W-:Y:S05]  /*9da0*/  BSYNC B0 ;  /* 0x0000000000007941 */ /* 0x000fea0003800000 */
.L_x_128:
[----:B------:R-:W-:-:S13]  /*9db0*/  ISETP.GE.AND P0, PT, R17, c[0x0][0x27c], PT ;  /* 0x00009f0011007a0c */ /* 0x000fda0003f06270 */
[----:B------:R-:W-:Y:S05]  /*9dc0*/  @P0 BRA `(.L_x_127) ;  /* 0x000005f000000947 */ /* 0x000fea0003800000 */
[----:B-1----:R-:W-:Y:S01]  /*9dd0*/  SHF.R.S32.HI R8, RZ, 0x1f, R17 ;  /* 0x0000001fff087819 */ /* 0x002fe20000011411 */
[--C-:B------:R-:W-:Y:S02]  /*9de0*/  HADD2.F32 R56, -RZ, R27.reuse.H1_H1 ;  /* 0x3000001bff387230 */ /* 0x100fe40000004100 */
[----:B------:R-:W-:Y:S01]  /*9df0*/  HADD2.F32 R53, -RZ, R27.H0_H0 ;  /* 0x2000001bff357230 */ /* 0x000fe20000004100 */
[CC--:B------:R-:W-:Y:S01]  /*9e00*/  LEA.HI R10, R8.reuse, R17.reuse, RZ, 0x3 ;  /* 0x00000011080a7211 */ /* 0x0c0fe200078f18ff */
[--C-:B------:R-:W-:Y:S01]  /*9e10*/  HADD2.F32 R65, -RZ, R29.reuse.H1_H1 ;  /* 0x3000001dff417230 */ /* 0x100fe20000004100 */
[----:B------:R-:W-:Y:S01]  /*9e20*/  LEA.HI R11, R8, R17, RZ, 0x6 ;  /* 0x00000011080b7211 */ /* 0x000fe200078f30ff */
[----:B------:R-:W-:Y:S01]  /*9e30*/  HADD2.F32 R63, -RZ, R29.H0_H0 ;  /* 0x2000001dff3f7230 */ /* 0x000fe20000004100 */
[----:B------:R-:W-:Y:S01]  /*9e40*/  LEA.HI.SX32 R45, R10, R45, 0x1d ;  /* 0x0000002d0a2d7211 */ /* 0x000fe200078feaff */
[--C-:B------:R-:W-:Y:S01]  /*9e50*/  HADD2.F32 R54, -RZ, R24.reuse.H1_H1 ;  /* 0x30000018ff367230 */ /* 0x100fe20000004100 */
[----:B------:R-:W-:Y:S01]  /*9e60*/  LOP3.LUT R10, R43, 0x38, R10, 0xf8, !PT ;  /* 0x000000382b0a7812 */ /* 0x000fe200078ef80a */
[----:B------:R-:W-:Y:S01]  /*9e70*/  HADD2.F32 R51, -RZ, R24.H0_H0 ;  /* 0x20000018ff337230 */ /* 0x000fe20000004100 */
[----:B------:R-:W-:Y:S01]  /*9e80*/  SHF.R.S32.HI R8, RZ, 0x1f, R45 ;  /* 0x0000001fff087819 */ /* 0x000fe2000001142d */
[----:B------:R-:W-:Y:S01]  /*9e90*/  HADD2.F32 R50, -RZ, R28.H1_H1 ;  /* 0x3000001cff327230 */ /* 0x000fe20000004100 */
[----:B------:R-:W-:Y:S01]  /*9ea0*/  LOP3.LUT R9, R10, R41, RZ, 0x3c, !PT ;  /* 0x000000290a097212 */ /* 0x000fe200078e3cff */
[--C-:B------:R-:W-:Y:S01]  /*9eb0*/  HADD2.F32 R64, -RZ, R26.reuse.H1_H1 ;  /* 0x3000001aff407230 */ /* 0x100fe20000004100 */
[----:B------:R-:W-:Y:S01]  /*9ec0*/  SHF.L.U32 R11, R11, 0x7, RZ ;  /* 0x000000070b0b7819 */ /* 0x000fe200000006ff */
[----:B------:R-:W-:Y:S01]  /*9ed0*/  HADD2.F32 R61, -RZ, R26.H0_H0 ;  /* 0x2000001aff3d7230 */ /* 0x000fe20000004100 */
[----:B------:R-:W-:Y:S01]  /*9ee0*/  SHF.L.U32 R10, R45, 0x3, RZ ;  /* 0x000000032d0a7819 */ /* 0x000fe200000006ff */
[--C-:B------:R-:W-:Y:S01]  /*9ef0*/  HADD2.F32 R60, -RZ, R30.reuse.H1_H1 ;  /* 0x3000001eff3c7230 */ /* 0x100fe20000004100 */
[----:B------:R-:W-:Y:S01]  /*9f00*/  LEA.HI R8, R8, R45, RZ, 0x3 ;  /* 0x0000002d08087211 */ /* 0x000fe200078f18ff */
[--C-:B------:R-:W-:Y:S01]  /*9f10*/  HADD2.F32 R59, -RZ, R25.reuse.H1_H1 ;  /* 0x30000019ff3b7230 */ /* 0x100fe20000004100 */
[----:B------:R-:W-:Y:S01]  /*9f20*/  LOP3.LUT R11, R11, 0x7fffe000, RZ, 0xc0, !PT ;  /* 0x7fffe0000b0b7812 */ /* 0x000fe200078ec0ff */
[----:B------:R-:W-:Y:S01]  /*9f30*/  HADD2.F32 R58, -RZ, R30.H0_H0 ;  /* 0x2000001eff3a7230 */ /* 0x000fe20000004100 */
[----:B------:R-:W-:Y:S01]  /*9f40*/  LOP3.LUT R10, R43, 0x38, R10, 0xf8, !PT ;  /* 0x000000382b0a7812 */ /* 0x000fe200078ef80a */
[----:B------:R-:W-:Y:S01]  /*9f50*/  HADD2.F32 R57, -RZ, R25.H0_H0 ;  /* 0x20000019ff397230 */ /* 0x000fe20000004100 */
[----:B------:R-:W-:-:S02]  /*9f60*/  SHF.L.U32 R8, R8, 0xa, RZ ;  /* 0x0000000a08087819 */ /* 0x000fc400000006ff */
[--C-:B------:R-:W-:Y:S02]  /*9f70*/  IADD3 R9, R9, R11, R40.reuse ;  /* 0x0000000b09097210 */ /* 0x100fe40007ffe028 */
[----:B------:R-:W-:Y:S02]  /*9f80*/  LOP3.LUT R41, R10, R41, RZ, 0x3c, !PT ;  /* 0x000000290a297212 */ /* 0x000fe400078e3cff */
[----:B------:R-:W-:Y:S02]  /*9f90*/  LOP3.LUT R8, R8, 0x7fffe000, RZ, 0xc0, !PT ;  /* 0x7fffe00008087812 */ /* 0x000fe400078ec0ff */
[----:B------:R-:W-:Y:S02]  /*9fa0*/  SHF.L.U32 R39, R9, 0x1, RZ ;  /* 0x0000000109277819 */ /* 0x000fe400000006ff */
[----:B------:R-:W-:-:S03]  /*9fb0*/  IADD3 R40, R41, R8, R40 ;  /* 0x0000000829287210 */ /* 0x000fc60007ffe028 */
[----:B------:R-:W1:Y:S01]  /*9fc0*/  LDS.128 R12, [R39+0x10080] ;  /* 0x01008000270c7984 */ /* 0x000e620000000c00 */
[----:B------:R-:W-:-:S05]  /*9fd0*/  SHF.L.U32 R40, R40, 0x1, RZ ;  /* 0x0000000128287819 */ /* 0x000fca00000006ff */
[----:B------:R-:W2:Y:S01]  /*9fe0*/  LDS.128 R8, [R40+0x10080] ;  /* 0x0100800028087984 */ /* 0x000ea20000000c00 */
[--C-:B-1----:R-:W-:Y:S02]  /*9ff0*/  HADD2.F32 R41, -RZ, R12.reuse.H0_H0 ;  /* 0x2000000cff297230 */ /* 0x102fe40000004100 */
[----:B------:R-:W-:Y:S02]  /*a000*/  HADD2.F32 R43, -RZ, R12.H1_H1 ;  /* 0x3000000cff2b7230 */ /* 0x000fe40000004100 */
[----:B------:R-:W-:Y:S01]  /*a010*/  HADD2.F32 R12, -RZ, R13.H0_H0 ;  /* 0x2000000dff0c7230 */ /* 0x000fe20000004100 */
[----:B------:R-:W-:Y:S01]  /*a020*/  FMUL.FTZ R55, R41, R56 ;  /* 0x0000003829377220 */ /* 0x000fe20000410000 */
[----:B--2---:R-:W-:Y:S01]  /*a030*/  HADD2.F32 R46, -RZ, R9.H0_H0 ;  /* 0x20000009ff2e7230 */ /* 0x004fe20000004100 */
[----:B------:R-:W-:Y:S01]  /*a040*/  FMUL.FTZ R52, R43, R54 ;  /* 0x000000362b347220 */ /* 0x000fe20000410000 */
[----:B------:R-:W-:Y:S02]  /*a050*/  HADD2.F32 R44, -RZ, R13.H1_H1 ;  /* 0x3000000dff2c7230 */ /* 0x000fe40000004100 */
[----:B------:R-:W-:-:S02]  /*a060*/  HADD2.F32 R48, -RZ, R8.H0_H0 ;  /* 0x20000008ff307230 */ /* 0x000fc40000004100 */
[----:B------:R-:W-:Y:S01]  /*a070*/  HADD2.F32 R49, -RZ, R8.H1_H1 ;  /* 0x30000008ff317230 */ /* 0x000fe20000004100 */
[-C--:B------:R-:W-:Y:S01]  /*a080*/  FMUL.FTZ R8, R12, R53.reuse ;  /* 0x000000350c087220 */ /* 0x080fe20000410000 */
[----:B------:R-:W-:Y:S01]  /*a090*/  HADD2.F32 R13, -RZ, R14.H0_H0 ;  /* 0x2000000eff0d7230 */ /* 0x000fe20000004100 */
[----:B------:R-:W-:Y:S01]  /*a0a0*/  FMUL.FTZ R53, R46, R53 ;  /* 0x000000352e357220 */ /* 0x000fe20000410000 */
[----:B------:R-:W-:Y:S01]  /*a0b0*/  HADD2.F32 R47, -RZ, R10.H0_H0 ;  /* 0x2000000aff2f7230 */ /* 0x000fe20000004100 */
[C---:B------:R-:W-:Y:S01]  /*a0c0*/  FMUL.FTZ R56, R48.reuse, R56 ;  /* 0x0000003830387220 */ /* 0x040fe20000410000 */
[----:B------:R-:W-:Y:S01]  /*a0d0*/  HADD2.F32 R42, -RZ, R9.H1_H1 ;  /* 0x30000009ff2a7230 */ /* 0x000fe20000004100 */
[----:B------:R-:W-:Y:S01]  /*a0e0*/  FFMA.FTZ R55, R48, R65, R55 ;  /* 0x0000004130377223 */ /* 0x000fe20000010037 */
[----:B------:R-:W-:Y:S01]  /*a0f0*/  HADD2.F32 R45, -RZ, R14.H1_H1 ;  /* 0x3000000eff2d7230 */ /* 0x000fe20000004100 */
[----:B------:R-:W-:Y:S01]  /*a100*/  FFMA.FTZ R46, R46, R63, R8 ;  /* 0x0000003f2e2e7223 */ /* 0x000fe20000010008 */
[----:B------:R-:W-:Y:S01]  /*a110*/  HADD2.F32 R48, -RZ, R23.H1_H1 ;  /* 0x30000017ff307230 */ /* 0x000fe20000004100 */
[-C--:B------:R-:W-:Y:S01]  /*a120*/  FMUL.FTZ R9, R44, R51.reuse ;  /* 0x000000332c097220 */ /* 0x080fe20000410000 */
[----:B------:R-:W-:Y:S01]  /*a130*/  HADD2.F32 R10, -RZ, R10.H1_H1 ;  /* 0x3000000aff0a7230 */ /* 0x000fe20000004100 */
[-C--:B------:R-:W-:Y:S01]  /*a140*/  FMUL.FTZ R8, R13, R50.reuse ;  /* 0x000000320d087220 */ /* 0x080fe20000410000 */
[--C-:B------:R-:W-:Y:S01]  /*a150*/  HADD2.F32 R14, -RZ, R15.reuse.H0_H0 ;  /* 0x2000000fff0e7230 */ /* 0x100fe20000004100 */
[----:B------:R-:W-:Y:S01]  /*a160*/  FMUL.FTZ R50, R47, R50 ;  /* 0x000000322f327220 */ /* 0x000fe20000410000 */
[----:B------:R-:W-:Y:S01]  /*a170*/  HADD2.F32 R15, -RZ, R15.H1_H1 ;  /* 0x3000000fff0f7230 */ /* 0x000fe20000004100 */
[C---:B------:R-:W-:Y:S01]  /*a180*/  FMUL.FTZ R54, R49.reuse, R54 ;  /* 0x0000003631367220 */ /* 0x040fe20000410000 */
[--C-:B------:R-:W-:Y:S01]  /*a190*/  HADD2.F32 R67, -RZ, R11.reuse.H0_H0 ;  /* 0x2000000bff437230 */ /* 0x100fe20000004100 */
[----:B------:R-:W-:Y:S01]  /*a1a0*/  FFMA.FTZ R52, R49, R64, R52 ;  /* 0x0000004031347223 */ /* 0x000fe20000010034 */
[----:B------:R-:W-:Y:S01]  /*a1b0*/  HADD2.F32 R49, -RZ, R28.H0_H0 ;  /* 0x2000001cff317230 */ /* 0x000fe20000004100 */
[C---:B------:R-:W-:Y:S01]  /*a1c0*/  FMUL.FTZ R51, R42.reuse, R51 ;  /* 0x000000332a337220 */ /* 0x040fe20000410000 */
[----:B------:R-:W-:Y:S01]  /*a1d0*/  HADD2.F32 R11, -RZ, R11.H1_H1 ;  /* 0x3000000bff0b7230 */ /* 0x000fe20000004100 */
[----:B------:R-:W-:-:S02]  /*a1e0*/  FFMA.FTZ R9, R42, R61, R9 ;  /* 0x0000003d2a097223 */ /* 0x000fc40000010009 */
[----:B------:R-:W-:Y:S01]  /*a1f0*/  FFMA.FTZ R47, R47, R60, R8 ;  /* 0x0000003c2f2f7223 */ /* 0x000fe20000010008 */
[----:B------:R-:W-:Y:S01]  /*a200*/  HADD2.F32 R8, -RZ, R23.H0_H0 ;  /* 0x20000017ff087230 */ /* 0x000fe20000004100 */
[----:B------:R-:W-:Y:S01]  /*a210*/  FMUL.FTZ R42, R45, R48 ;  /* 0x000000302d2a7220 */ /* 0x000fe20000410000 */
[----:B------:R-:W-:Y:S01]  /*a220*/  F2FP.PACK_AB R9, R9, R46 ;  /* 0x0000002e0909723e */ /* 0x000fe200000000ff */
[C---:B------:R-:W-:Y:S02]  /*a230*/  FMUL.FTZ R48, R10.reuse, R48 ;  /* 0x000000300a307220 */ /* 0x040fe40000410000 */
[----:B------:R-:W-:Y:S02]  /*a240*/  FFMA.FTZ R10, R10, R59, R42 ;  /* 0x0000003b0a0a7223 */ /* 0x000fe4000001002a */
[----:B------:R-:W-:Y:S02]  /*a250*/  FMUL.FTZ R42, R14, R49 ;  /* 0x000000310e2a7220 */ /* 0x000fe40000410000 */
[----:B------:R-:W-:Y:S01]  /*a260*/  FMUL.FTZ R66, R15, R8 ;  /* 0x000000080f427220 */ /* 0x000fe20000410000 */
[----:B------:R-:W-:Y:S01]  /*a270*/  F2FP.PACK_AB R10, R10, R47 ;  /* 0x0000002f0a0a723e */ /* 0x000fe200000000ff */
[----:B------:R-:W-:-:S02]  /*a280*/  FMUL.FTZ R49, R67, R49 ;  /* 0x0000003143317220 */ /* 0x000fc40000410000 */
[----:B------:R-:W-:Y:S02]  /*a290*/  FMUL.FTZ R8, R11, R8 ;  /* 0x000000080b087220 */ /* 0x000fe40000410000 */
[----:B------:R-:W-:Y:S02]  /*a2a0*/  FFMA.FTZ R45, R45, R59, -R48 ;  /* 0x0000003b2d2d7223 */ /* 0x000fe40000010830 */
[----:B------:R-:W-:Y:S02]  /*a2b0*/  FFMA.FTZ R56, R41, R65, -R56 ;  /* 0x0000004129387223 */ /* 0x000fe40000010838 */
[----:B------:R-:W-:Y:S02]  /*a2c0*/  FFMA.FTZ R43, R43, R64, -R54 ;  /* 0x000000402b2b7223 */ /* 0x000fe40000010836 */
[----:B------:R-:W-:Y:S02]  /*a2d0*/  FFMA.FTZ R53, R12, R63, -R53 ;  /* 0x0000003f0c357223 */ /* 0x000fe40000010835 */
[----:B------:R-:W-:Y:S01]  /*a2e0*/  FFMA.FTZ R44, R44, R61, -R51 ;  /* 0x0000003d2c2c7223 */ /* 0x000fe20000010833 */
[----:B------:R-:W-:Y:S01]  /*a2f0*/  F2FP.PACK_AB R12, R43, R56 ;  /* 0x000000382b0c723e */ /* 0x000fe200000000ff */
[----:B------:R-:W-:-:S02]  /*a300*/  FFMA.FTZ R50, R13, R60, -R50 ;  /* 0x0000003c0d327223 */ /* 0x000fc40000010832 */
[----:B------:R-:W-:Y:S01]  /*a310*/  FFMA.FTZ R49, R14, R58, -R49 ;  /* 0x0000003a0e317223 */ /* 0x000fe20000010831 */
[----:B------:R-:W-:Y:S01]  /*a320*/  F2FP.PACK_AB R13, R44, R53 ;  /* 0x000000352c0d723e */ /* 0x000fe200000000ff */
[----:B------:R-:W-:Y:S01]  /*a330*/  FFMA.FTZ R48, R15, R57, -R8 ;  /* 0x000000390f307223 */ /* 0x000fe20000010808 */
[----:B------:R-:W-:Y:S01]  /*a340*/  F2FP.PACK_AB R14, R45, R50 ;  /* 0x000000322d0e723e */ /* 0x000fe200000000ff */
[----:B------:R-:W-:Y:S01]  /*a350*/  FFMA.FTZ R42, R67, R58, R42 ;  /* 0x0000003a432a7223 */ /* 0x000fe2000001002a */
[----:B------:R-:W-:Y:S01]  /*a360*/  F2FP.PACK_AB R8, R52, R55 ;  /* 0x000000373408723e */ /* 0x000fe200000000ff */
[----:B------:R-:W-:Y:S01]  /*a370*/  FFMA.FTZ R11, R11, R57, R66 ;  /* 0x000000390b0b7223 */ /* 0x000fe20000010042 */
[----:B------:R-:W-:-:S04]  /*a380*/  F2FP.PACK_AB R15, R48, R49 ;  /* 0x00000031300f723e */ /* 0x000fc800000000ff */
[----:B------:R-:W-:Y:S01]  /*a390*/  F2FP.PACK_AB R11, R11, R42 ;  /* 0x0000002a0b0b723e */ /* 0x000fe200000000ff */
[----:B------:R1:W-:Y:S04]  /*a3a0*/  STS.128 [R39+0x10080], R12 ;  /* 0x0100800c27007388 */ /* 0x0003e80000000c00 */
[----:B------:R1:W-:Y:S02]  /*a3b0*/  STS.128 [R40+0x10080], R8 ;  /* 0x0100800828007388 */ /* 0x0003e40000000c00 */
.L_x_127:
[----:B------:R-:W-:Y:S05]  /*a3c0*/  BSYNC B1 ;  /* 0x0000000000017941 */ /* 0x000fea0003800000 */
.L_x_126:
[----:B-1----:R-:W-:Y:S01]  /*a3d0*/  IADD3 R39, R19, 0x20, RZ ;  /* 0x0000002013277810 */ /* 0x002fe20007ffe0ff */
[----:B------:R-:W-:Y:S03]  /*a3e0*/  BSSY B1, `(.L_x_130) ;  /* 0x00000cb000017945 */ /* 0x000fe60003800000 */
[----:B------:R-:W-:-:S13]  /*a3f0*/  ISETP.GE.AND P0, PT, R39, UR4, PT ;  /* 0x0000000427007c0c */ /* 0x000fda000bf06270 */
[----:B------:R-:W-:Y:S05]  /*a400*/  @P0 BRA `(.L_x_131) ;  /* 0x00000c8000000947 */ /* 0x000fea0003800000 */
[----:B------:R-:W-:Y:S01]  /*a410*/  ISETP.GE.AND P0, PT, R150, c[0x0][0x27c], PT ;  /* 0x00009f0096007a0c */ /* 0x000fe20003f06270 */
[----:B------:R-:W-:Y:S01]  /*a420*/  IMAD.SHL.U32 R45, R39, 0x40, RZ ;  /* 0x00000040272d7824 */ /* 0x000fe200078e00ff */
[----:B------:R-:W-:Y:S01]  /*a430*/  SHF.R.S32.HI R8, RZ, 0x1f, R39 ;  /* 0x0000001fff087819 */ /* 0x000fe20000011427 */
[----:B------:R-:W-:Y:S01]  /*a440*/  IMAD.MOV.U32 R41, RZ, RZ, c[0x0][0x27c] ;  /* 0x00009f00ff297624 */ /* 0x000fe200078e00ff */
[----:B------:R-:W-:Y:S02]  /*a450*/  BSSY B0, `(.L_x_132) ;  /* 0x0000062000007945 */ /* 0x000fe40003800000 */
[----:B------:R-:W-:Y:S02]  /*a460*/  LEA.HI R39, R8, R39, RZ, 0x3 ;  /* 0x0000002708277211 */ /* 0x000fe400078f18ff */
[----:B------:R-:W-:Y:S02]  /*a470*/  LOP3.LUT R45, R45, 0x1c0, RZ, 0xc0, !PT ;  /* 0x000001c02d2d7812 */ /* 0x000fe400078ec0ff */
[----:B------:R-:W-:Y:S01]  /*a480*/  SHF.R.U32.HI R41, RZ, 0x3, R41 ;  /* 0x00000003ff297819 */ /* 0x000fe20000011629 */
[----:B------:R-:W-:Y:S01]  /*a490*/  IMAD.SHL.U32 R39, R39, 0x40, RZ ;  /* 0x0000004027277824 */ /* 0x000fe200078e00ff */
[----:B------:R-:W-:-:S04]  /*a4a0*/  SHF.R.U32.HI R43, RZ, 0x3, R45 ;  /* 0x00000003ff2b7819 */ /* 0x000fc8000001162d */
[----:B------:R-:W-:Y:S01]  /*a4b0*/  LOP3.LUT R39, R39, 0xfffffe00, RZ, 0xc0, !PT ;  /* 0xfffffe0027277812 */ /* 0x000fe200078ec0ff */
[----:B------:R-:W-:Y:S05]  /*a4c0*/  @P0 BRA `(.L_x_133) ;  /* 0x000005a000000947 */ /* 0x000fea0003800000 */
[----:B------:R-:W-:Y:S01]  /*a4d0*/  IADD3 R9, R2, R41, RZ ;  /* 0x0000002902097210 */ /* 0x000fe20007ffe0ff */
[----:B------:R-:W-:Y:S01]  /*a4e0*/  HADD2.F32 R67, -RZ, R35.H1_H1 ;  /* 0x30000023ff437230 */ /* 0x000fe20000004100 */
[----:B------:R-:W-:Y:S01]  /*a4f0*/  LOP3.LUT R42, R45, 0x38, R150, 0xf8, !PT ;  /* 0x000000382d2a7812 */ /* 0x000fe200078ef896 */
[----:B------:R-:W-:Y:S01]  /*a500*/  HADD2.F32 R66, -RZ, R32.H1_H1 ;  /* 0x30000020ff427230 */ /* 0x000fe20000004100 */
[----:B------:R-:W-:Y:S01]  /*a510*/  SHF.R.S32.HI R8, RZ, 0x1f, R9 ;  /* 0x0000001fff087819 */ /* 0x000fe20000011409 */
[--C-:B------:R-:W-:Y:S01]  /*a520*/  HADD2.F32 R59, -RZ, R37.reuse.H1_H1 ;  /* 0x30000025ff3b7230 */ /* 0x100fe20000004100 */
[----:B------:R-:W-:Y:S01]  /*a530*/  SHF.L.U32 R10, R9, 0x3, RZ ;  /* 0x00000003090a7819 */ /* 0x000fe200000006ff */
[----:B------:R-:W-:Y:S01]  /*a540*/  HADD2.F32 R56, -RZ, R34.H1_H1 ;  /* 0x30000022ff387230 */ /* 0x000fe20000004100 */
[----:B------:R-:W-:Y:S01]  /*a550*/  LEA.HI R8, R8, R9, RZ, 0x3 ;  /* 0x0000000908087211 */ /* 0x000fe200078f18ff */
[----:B------:R-:W-:Y:S01]  /*a560*/  HADD2.F32 R63, -RZ, R32.H0_H0 ;  /* 0x20000020ff3f7230 */ /* 0x000fe20000004100 */
[----:B------:R-:W-:Y:S01]  /*a570*/  LOP3.LUT R10, R45, 0x38, R10, 0xf8, !PT ;  /* 0x000000382d0a7812 */ /* 0x000fe200078ef80a */
[----:B------:R-:W-:Y:S01]  /*a580*/  HADD2.F32 R57, -RZ, R37.H0_H0 ;  /* 0x20000025ff397230 */ /* 0x000fe20000004100 */
[----:B------:R-:W-:Y:S01]  /*a590*/  SHF.L.U32 R8, R8, 0xa, RZ ;  /* 0x0000000a08087819 */ /* 0x000fe200000006ff */
[----:B------:R-:W-:Y:S01]  /*a5a0*/  HADD2.F32 R55, -RZ, R34.H0_H0 ;  /* 0x20000022ff377230 */ /* 0x000fe20000004100 */
[-C--:B------:R-:W-:Y:S01]  /*a5b0*/  LOP3.LUT R42, R42, R43.reuse, RZ, 0x3c, !PT ;  /* 0x0000002b2a2a7212 */ /* 0x080fe200078e3cff */
[--C-:B------:R-:W-:Y:S01]  /*a5c0*/  HADD2.F32 R60, -RZ, R31.reuse.H1_H1 ;  /* 0x3000001fff3c7230 */ /* 0x100fe20000004100 */
[----:B------:R-:W-:Y:S01]  /*a5d0*/  LOP3.LUT R9, R10, R43, RZ, 0x3c, !PT ;  /* 0x0000002b0a097212 */ /* 0x000fe200078e3cff */
[----:B------:R-:W-:Y:S01]  /*a5e0*/  HADD2.F32 R54, -RZ, R38.H1_H1 ;  /* 0x30000026ff367230 */ /* 0x000fe20000004100 */
[----:B------:R-:W-:Y:S01]  /*a5f0*/  LOP3.LUT R8, R8, 0x7fffe000, RZ, 0xc0, !PT ;  /* 0x7fffe00008087812 */ /* 0x000fe200078ec0ff */
[----:B------:R-:W-:Y:S01]  /*a600*/  HADD2.F32 R70, -RZ, R31.H0_H0 ;  /* 0x2000001fff467230 */ /* 0x000fe20000004100 */
[----:B------:R-:W-:Y:S01]  /*a610*/  IADD3 R42, R39, R42, RZ ;  /* 0x0000002a272a7210 */ /* 0x000fe20007ffe0ff */
[----:B------:R-:W-:Y:S01]  /*a620*/  HADD2.F32 R73, -RZ, R36.H0_H0 ;  /* 0x20000024ff497230 */ /* 0x000fe20000004100 */
[----:B------:R-:W-:-:S02]  /*a630*/  IADD3 R8, R9, R8, R39 ;  /* 0x0000000809087210 */ /* 0x000fc40007ffe027 */
[----:B------:R-:W-:Y:S02]  /*a640*/  SHF.L.U32 R42, R42, 0x1, RZ ;  /* 0x000000012a2a7819 */ /* 0x000fe400000006ff */
[----:B------:R-:W-:-:S03]  /*a650*/  SHF.L.U32 R40, R8, 0x1, RZ ;  /* 0x0000000108287819 */ /* 0x000fc600000006ff */
[----:B------:R-:W1:Y:S04]  /*a660*/  LDS.128 R12, [R42+0x10080] ;  /* 0x010080002a0c7984 */ /* 0x000e680000000c00 */
[----:B------:R-:W2:Y:S01]  /*a670*/  LDS.128 R8, [R40+0x10080] ;  /* 0x0100800028087984 */ /* 0x000ea20000000c00 */
[--C-:B-1----:R-:W-:Y:S02]  /*a680*/  HADD2.F32 R44, -RZ, R12.reuse.H0_H0 ;  /* 0x2000000cff2c7230 */ /* 0x102fe40000004100 */
[----:B------:R-:W-:Y:S02]  /*a690*/  HADD2.F32 R47, -RZ, R12.H1_H1 ;  /* 0x3000000cff2f7230 */ /* 0x000fe40000004100 */
[--C-:B--2---:R-:W-:Y:S02]  /*a6a0*/  HADD2.F32 R68, -RZ, R8.reuse.H0_H0 ;  /* 0x20000008ff447230 */ /* 0x104fe40000004100 */
[----:B------:R-:W-:Y:S01]  /*a6b0*/  HADD2.F32 R65, -RZ, R8.H1_H1 ;  /* 0x30000008ff417230 */ /* 0x000fe20000004100 */
[C---:B------:R-:W-:Y:S01]  /*a6c0*/  FMUL.FTZ R8, R67.reuse, R44 ;  /* 0x0000002c43087220 */ /* 0x040fe20000410000 */
[--C-:B------:R-:W-:Y:S01]  /*a6d0*/  HADD2.F32 R50, -RZ, R9.reuse.H0_H0 ;  /* 0x20000009ff327230 */ /* 0x100fe20000004100 */
[-C--:B------:R-:W-:Y:S01]  /*a6e0*/  FMUL.FTZ R67, R67, R68.reuse ;  /* 0x0000004443437220 */ /* 0x080fe20000410000 */
[----:B------:R-:W-:Y:S01]  /*a6f0*/  HADD2.F32 R52, -RZ, R9.H1_H1 ;  /* 0x30000009ff347230 */ /* 0x000fe20000004100 */
[C---:B------:R-:W-:Y:S01]  /*a700*/  FFMA.FTZ R68, R59.reuse, R68, R8 ;  /* 0x000000443b447223 */ /* 0x040fe20000010008 */
[----:B------:R-:W-:Y:S01]  /*a710*/  HADD2.F32 R12, -RZ, R13.H0_H0 ;  /* 0x2000000dff0c7230 */ /* 0x000fe20000004100 */
[----:B------:R-:W-:Y:S01]  /*a720*/  FFMA.FTZ R67, R59, R44, -R67 ;  /* 0x0000002c3b437223 */ /* 0x000fe20000010843 */
[----:B------:R-:W-:-:S02]  /*a730*/  HADD2.F32 R51, -RZ, R10.H0_H0 ;  /* 0x2000000aff337230 */ /* 0x000fc40000004100 */
[----:B------:R-:W-:Y:S01]  /*a740*/  HADD2.F32 R53, -RZ, R10.H1_H1 ;  /* 0x3000000aff357230 */ /* 0x000fe20000004100 */
[C---:B------:R-:W-:Y:S01]  /*a750*/  FMUL.FTZ R10, R66.reuse, R47 ;  /* 0x0000002f420a7220 */ /* 0x040fe20000410000 */
[----:B------:R-:W-:Y:S01]  /*a760*/  HADD2.F32 R9, -RZ, R35.H0_H0 ;  /* 0x20000023ff097230 */ /* 0x000fe20000004100 */
[-C--:B------:R-:W-:Y:S01]  /*a770*/  FMUL.FTZ R66, R66, R65.reuse ;  /* 0x0000004142427220 */ /* 0x080fe20000410000 */
[----:B------:R-:W-:Y:S01]  /*a780*/  HADD2.F32 R48, -RZ, R13.H1_H1 ;  /* 0x3000000dff307230 */ /* 0x000fe20000004100 */
[----:B------:R-:W-:Y:S01]  /*a790*/  FFMA.FTZ R65, R56, R65, R10 ;  /* 0x0000004138417223 */ /* 0x000fe2000001000a */
[----:B------:R-:W-:Y:S01]  /*a7a0*/  HADD2.F32 R13, -RZ, R14.H0_H0 ;  /* 0x2000000eff0d7230 */ /* 0x000fe20000004100 */
[C---:B------:R-:W-:Y:S01]  /*a7b0*/  FMUL.FTZ R8, R9.reuse, R12 ;  /* 0x0000000c09087220 */ /* 0x040fe20000410000 */
[----:B------:R-:W-:Y:S01]  /*a7c0*/  HADD2.F32 R10, -RZ, R36.H1_H1 ;  /* 0x30000024ff0a7230 */ /* 0x000fe20000004100 */
[----:B------:R-:W-:Y:S01]  /*a7d0*/  FMUL.FTZ R64, R9, R50 ;  /* 0x0000003209407220 */ /* 0x000fe20000410000 */
[----:B------:R-:W-:Y:S01]  /*a7e0*/  HADD2.F32 R49, -RZ, R14.H1_H1 ;  /* 0x3000000eff317230 */ /* 0x000fe20000004100 */
[----:B------:R-:W-:Y:S01]  /*a7f0*/  FMUL.FTZ R9, R63, R48 ;  /* 0x000000303f097220 */ /* 0x000fe20000410000 */
[--C-:B------:R-:W-:Y:S01]  /*a800*/  HADD2.F32 R14, -RZ, R15.reuse.H0_H0 ;  /* 0x2000000fff0e7230 */ /* 0x100fe20000004100 */
[----:B------:R-:W-:Y:S01]  /*a810*/  FFMA.FTZ R50, R57, R50, R8 ;  /* 0x0000003239327223 */ /* 0x000fe20000010008 */
[----:B------:R-:W-:Y:S01]  /*a820*/  HADD2.F32 R15, -RZ, R15.H1_H1 ;  /* 0x3000000fff0f7230 */ /* 0x000fe20000004100 */
[-C--:B------:R-:W-:Y:S01]  /*a830*/  FMUL.FTZ R63, R63, R52.reuse ;  /* 0x000000343f3f7220 */ /* 0x080fe20000410000 */
[----:B------:R-:W-:Y:S01]  /*a840*/  HADD2.F32 R46, -RZ, R11.H0_H0 ;  /* 0x2000000bff2e7230 */ /* 0x000fe20000004100 */
[----:B------:R-:W-:Y:S01]  /*a850*/  FFMA.FTZ R9, R55, R52, R9 ;  /* 0x0000003437097223 */ /* 0x000fe20000010009 */
[----:B------:R-:W-:Y:S01]  /*a860*/  HADD2.F32 R52, -RZ, R33.H1_H1 ;  /* 0x30000021ff347230 */ /* 0x000fe20000004100 */
[C---:B------:R-:W-:Y:S01]  /*a870*/  FMUL.FTZ R8, R10.reuse, R13 ;  /* 0x0000000d0a087220 */ /* 0x040fe20000410000 */
[----:B------:R-:W-:Y:S01]  /*a880*/  HADD2.F32 R69, -RZ, R11.H1_H1 ;  /* 0x3000000bff457230 */ /* 0x000fe20000004100 */
[----:B------:R-:W-:Y:S01]  /*a890*/  FMUL.FTZ R61, R10, R51 ;  /* 0x000000330a3d7220 */ /* 0x000fe20000410000 */
[----:B------:R-:W-:Y:S01]  /*a8a0*/  F2FP.PACK_AB R9, R9, R50 ;  /* 0x000000320909723e */ /* 0x000fe200000000ff */
[----:B------:R-:W-:-:S02]  /*a8b0*/  FMUL.FTZ R10, R60, R49 ;  /* 0x000000313c0a7220 */ /* 0x000fc40000410000 */
[----:B------:R-:W-:Y:S01]  /*a8c0*/  FFMA.FTZ R51, R54, R51, R8 ;  /* 0x0000003336337223 */ /* 0x000fe20000010008 */
[----:B------:R-:W-:Y:S01]  /*a8d0*/  HADD2.F32 R8, -RZ, R33.H0_H0 ;  /* 0x20000021ff087230 */ /* 0x000fe20000004100 */
[-C--:B------:R-:W-:Y:S02]  /*a8e0*/  FMUL.FTZ R60, R60, R53.reuse ;  /* 0x000000353c3c7220 */ /* 0x080fe40000410000 */
[----:B------:R-:W-:Y:S01]  /*a8f0*/  FFMA.FTZ R10, R52, R53, R10 ;  /* 0x00000035340a7223 */ /* 0x000fe2000001000a */
[----:B------:R-:W-:Y:S01]  /*a900*/  HADD2.F32 R53, -RZ, R38.H0_H0 ;  /* 0x20000026ff357230 */ /* 0x000fe20000004100 */
[----:B------:R-:W-:Y:S02]  /*a910*/  FMUL.FTZ R11, R70, R15 ;  /* 0x0000000f460b7220 */ /* 0x000fe40000410000 */
[----:B------:R-:W-:Y:S01]  /*a920*/  FMUL.FTZ R58, R73, R46 ;  /* 0x0000002e493a7220 */ /* 0x000fe20000410000 */
[----:B------:R-:W-:Y:S01]  /*a930*/  F2FP.PACK_AB R10, R10, R51 ;  /* 0x000000330a0a723e */ /* 0x000fe200000000ff */
[----:B------:R-:W-:-:S02]  /*a940*/  FMUL.FTZ R70, R70, R69 ;  /* 0x0000004546467220 */ /* 0x000fc40000410000 */
[----:B------:R-:W-:Y:S02]  /*a950*/  FMUL.FTZ R71, R73, R14 ;  /* 0x0000000e49477220 */ /* 0x000fe40000410000 */
        /* <DEDUP_REMOVED lines=10> */
[----:B------:R-:W-:Y:S02]  /*aa00*/  FFMA.FTZ R46, R53, R46, R71 ;  /* 0x0000002e352e7223 */ /* 0x000fe40000010047 */
[----:B------:R-:W-:Y:S01]  /*aa10*/  FFMA.FTZ R11, R8, R69, R11 ;  /* 0x00000045080b7223 */ /* 0x000fe2000001000b */
[----:B------:R-:W-:Y:S02]  /*aa20*/  F2FP.PACK_AB R15, R15, R58 ;  /* 0x0000003a0f0f723e */ /* 0x000fe400000000ff */
[----:B------:R-:W-:Y:S02]  /*aa30*/  F2FP.PACK_AB R8, R65, R68 ;  /* 0x000000444108723e */ /* 0x000fe400000000ff */
[----:B------:R-:W-:Y:S01]  /*aa40*/  F2FP.PACK_AB R11, R11, R46 ;  /* 0x0000002e0b0b723e */ /* 0x000fe200000000ff */
[----:B------:R1:W-:Y:S04]  /*aa50*/  STS.128 [R42+0x10080], R12 ;  /* 0x0100800c2a007388 */ /* 0x0003e80000000c00 */
[----:B------:R1:W-:Y:S02]  /*aa60*/  STS.128 [R40+0x10080], R8 ;  /* 0x0100800828007388 */ /* 0x0003e40000000c00 */
.L_x_133:
[----:B------:R-:W-:Y:S05]  /*aa70*/  BSYNC B0 ;  /* 0x0000000000007941 */ /* 0x000fea0003800000 */
.L_x_132:
[----:B------:R-:W-:-:S13]  /*aa80*/  ISETP.GE.AND P0, PT, R17, c[0x0][0x27c], PT ;  /* 0x00009f0011007a0c */ /* 0x000fda0003f06270 */
[----:B------:R-:W-:Y:S05]  /*aa90*/  @P0 BRA `(.L_x_131) ;  /* 0x000005f000000947 */ /* 0x000fea0003800000 */
[----:B-1----:R-:W-:Y:S01]  /*aaa0*/  SHF.R.S32.HI R12, RZ, 0x1f, R17 ;  /* 0x0000001fff0c7819 */ /* 0x002fe20000011411 */
[----:B------:R-:W-:Y:S02]  /*aab0*/  HADD2.F32 R64, -RZ, R27.H1_H1 ;  /* 0x3000001bff407230 */ /* 0x000fe40000004100 */
[----:B------:R-:W-:Y:S01]  /*aac0*/  HADD2.F32 R52, -RZ, R26.H1_H1 ;  /* 0x3000001aff347230 */ /* 0x000fe20000004100 */
[CC--:B------:R-:W-:Y:S01]  /*aad0*/  LEA.HI R10, R12.reuse, R17.reuse, RZ, 0x3 ;  /* 0x000000110c0a7211 */ /* 0x0c0fe200078f18ff */
[----:B------:R-:W-:Y:S01]  /*aae0*/  HADD2.F32 R54, -RZ, R29.H1_H1 ;  /* 0x3000001dff367230 */ /* 0x000fe20000004100 */
[----:B------:R-:W-:Y:S01]  /*aaf0*/  LEA.HI R12, R12, R17, RZ, 0x6 ;  /* 0x000000110c0c7211 */ /* 0x000fe200078f30ff */
[----:B------:R-:W-:Y:S01]  /*ab00*/  HADD2.F32 R59, -RZ, R27.H0_H0 ;  /* 0x2000001bff3b7230 */ /* 0x000fe20000004100 */
[----:B------:R-:W-:Y:S01]  /*ab10*/  LEA.HI.SX32 R41, R10, R41, 0x1d ;  /* 0x000000290a297211 */ /* 0x000fe200078feaff */
[----:B------:R-:W-:Y:S01]  /*ab20*/  HADD2.F32 R53, -RZ, R29.H0_H0 ;  /* 0x2000001dff357230 */ /* 0x000fe20000004100 */
[----:B------:R-:W-:Y:S01]  /*ab30*/  LOP3.LUT R10, R45, 0x38, R10, 0xf8, !PT ;  /* 0x000000382d0a7812 */ /* 0x000fe200078ef80a */
[--C-:B------:R-:W-:Y:S01]  /*ab40*/  HADD2.F32 R56, -RZ, R23.reuse.H1_H1 ;  /* 0x30000017ff387230 */ /* 0x100fe20000004100 */
[----:B------:R-:W-:Y:S01]  /*ab50*/  SHF.R.S32.HI R8, RZ, 0x1f, R41 ;  /* 0x0000001fff087819 */ /* 0x000fe20000011429 */
[----:B------:R-:W-:Y:S01]  /*ab60*/  HADD2.F32 R50, -RZ, R30.H1_H1 ;  /* 0x3000001eff327230 */ /* 0x000fe20000004100 */
[----:B------:R-:W-:Y:S01]  /*ab70*/  LOP3.LUT R9, R10, R43, RZ, 0x3c, !PT ;  /* 0x0000002b0a097212 */ /* 0x000fe200078e3cff */
[----:B------:R-:W-:Y:S01]  /*ab80*/  HADD2.F32 R55, -RZ, R28.H0_H0 ;  /* 0x2000001cff377230 */ /* 0x000fe20000004100 */
[----:B------:R-:W-:Y:S01]  /*ab90*/  SHF.L.U32 R10, R41, 0x3, RZ ;  /* 0x00000003290a7819 */ /* 0x000fe200000006ff */
[----:B------:R-:W-:Y:S01]  /*aba0*/  HADD2.F32 R66, -RZ, R23.H0_H0 ;  /* 0x20000017ff427230 */ /* 0x000fe20000004100 */
[----:B------:R-:W-:-:S02]  /*abb0*/  LEA.HI R8, R8, R41, RZ, 0x3 ;  /* 0x0000002908087211 */ /* 0x000fc400078f18ff */
[----:B------:R-:W-:Y:S02]  /*abc0*/  SHF.L.U32 R12, R12, 0x7, RZ ;  /* 0x000000070c0c7819 */ /* 0x000fe400000006ff */
[----:B------:R-:W-:Y:S02]  /*abd0*/  LOP3.LUT R10, R45, 0x38, R10, 0xf8, !PT ;  /* 0x000000382d0a7812 */ /* 0x000fe400078ef80a */
[----:B------:R-:W-:Y:S02]  /*abe0*/  SHF.L.U32 R8, R8, 0xa, RZ ;  /* 0x0000000a08087819 */ /* 0x000fe400000006ff */
[----:B------:R-:W-:Y:S02]  /*abf0*/  LOP3.LUT R12, R12, 0x7fffe000, RZ, 0xc0, !PT ;  /* 0x7fffe0000c0c7812 */ /* 0x000fe400078ec0ff */
[----:B------:R-:W-:Y:S02]  /*ac00*/  LOP3.LUT R43, R10, R43, RZ, 0x3c, !PT ;  /* 0x0000002b0a2b7212 */ /* 0x000fe400078e3cff */
[----:B------:R-:W-:-:S02]  /*ac10*/  LOP3.LUT R8, R8, 0x7fffe000, RZ, 0xc0, !PT ;  /* 0x7fffe00008087812 */ /* 0x000fc400078ec0ff */
[--C-:B------:R-:W-:Y:S02]  /*ac20*/  IADD3 R9, R9, R12, R39.reuse ;  /* 0x0000000c09097210 */ /* 0x100fe40007ffe027 */
[----:B------:R-:W-:Y:S02]  /*ac30*/  IADD3 R39, R43, R8, R39 ;  /* 0x000000082b277210 */ /* 0x000fe40007ffe027 */
[----:B------:R-:W-:Y:S02]  /*ac40*/  SHF.L.U32 R40, R9, 0x1, RZ ;  /* 0x0000000109287819 */ /* 0x000fe400000006ff */
[----:B------:R-:W-:-:S03]  /*ac50*/  SHF.L.U32 R39, R39, 0x1, RZ ;  /* 0x0000000127277819 */ /* 0x000fc600000006ff */
[----:B------:R-:W1:Y:S04]  /*ac60*/  LDS.128 R12, [R40+0x10080] ;  /* 0x01008000280c7984 */ /* 0x000e680000000c00 */
[----:B------:R-:W2:Y:S01]  /*ac70*/  LDS.128 R8, [R39+0x10080] ;  /* 0x0100800027087984 */ /* 0x000ea20000000c00 */
[--C-:B-1----:R-:W-:Y:S02]  /*ac80*/  HADD2.F32 R43, -RZ, R12.reuse.H1_H1 ;  /* 0x3000000cff2b7230 */ /* 0x102fe40000004100 */
[----:B------:R-:W-:Y:S02]  /*ac90*/  HADD2.F32 R41, -RZ, R12.H0_H0 ;  /* 0x2000000cff297230 */ /* 0x000fe40000004100 */
[--C-:B--2---:R-:W-:Y:S02]  /*aca0*/  HADD2.F32 R47, -RZ, R10.reuse.H0_H0 ;  /* 0x2000000aff2f7230 */ /* 0x104fe40000004100 */
[----:B------:R-:W-:-:S02]  /*acb0*/  HADD2.F32 R49, -RZ, R10.H1_H1 ;  /* 0x3000000aff317230 */ /* 0x000fc40000004100 */
[----:B------:R-:W-:Y:S02]  /*acc0*/  HADD2.F32 R10, -RZ, R24.H1_H1 ;  /* 0x30000018ff0a7230 */ /* 0x000fe40000004100 */
[--C-:B------:R-:W-:Y:S02]  /*acd0*/  HADD2.F32 R63, -RZ, R8.reuse.H0_H0 ;  /* 0x20000008ff3f7230 */ /* 0x100fe40000004100 */
[----:B------:R-:W-:Y:S01]  /*ace0*/  HADD2.F32 R51, -RZ, R8.H1_H1 ;  /* 0x30000008ff337230 */ /* 0x000fe20000004100 */
[----:B------:R-:W-:Y:S01]  /*acf0*/  FMUL.FTZ R60, R10, R43 ;  /* 0x0000002b0a3c7220 */ /* 0x000fe20000410000 */
[--C-:B------:R-:W-:Y:S01]  /*ad00*/  HADD2.F32 R42, -RZ, R11.reuse.H0_H0 ;  /* 0x2000000bff2a7230 */ /* 0x100fe20000004100 */
[C---:B------:R-:W-:Y:S01]  /*ad10*/  FMUL.FTZ R8, R64.reuse, R41 ;  /* 0x0000002940087220 */ /* 0x040fe20000410000 */
[----:B------:R-:W-:Y:S01]  /*ad20*/  HADD2.F32 R65, -RZ, R11.H1_H1 ;  /* 0x3000000bff417230 */ /* 0x000fe20000004100 */
[----:B------:R-:W-:Y:S01]  /*ad30*/  FMUL.FTZ R64, R64, R63 ;  /* 0x0000003f40407220 */ /* 0x000fe20000410000 */
[--C-:B------:R-:W-:Y:S01]  /*ad40*/  HADD2.F32 R12, -RZ, R13.reuse.H0_H0 ;  /* 0x2000000dff0c7230 */ /* 0x100fe20000004100 */
[-C--:B------:R-:W-:Y:S01]  /*ad50*/  FMUL.FTZ R61, R10, R51.reuse ;  /* 0x000000330a3d7220 */ /* 0x080fe20000410000 */
[----:B------:R-:W-:Y:S01]  /*ad60*/  HADD2.F32 R44, -RZ, R13.H1_H1 ;  /* 0x3000000dff2c7230 */ /* 0x000fe20000004100 */
[----:B------:R-:W-:Y:S01]  /*ad70*/  FFMA.FTZ R60, R52, R51, R60 ;  /* 0x00000033343c7223 */ /* 0x000fe2000001003c */
[----:B------:R-:W-:Y:S01]  /*ad80*/  HADD2.F32 R11, -RZ, R24.H0_H0 ;  /* 0x20000018ff0b7230 */ /* 0x000fe20000004100 */
[----:B------:R-:W-:Y:S01]  /*ad90*/  FFMA.FTZ R63, R54, R63, R8 ;  /* 0x0000003f363f7223 */ /* 0x000fe20000010008 */
[--C-:B------:R-:W-:Y:S01]  /*ada0*/  HADD2.F32 R46, -RZ, R9.reuse.H0_H0 ;  /* 0x20000009ff2e7230 */ /* 0x100fe20000004100 */
[----:B------:R-:W-:Y:S01]  /*adb0*/  FMUL.FTZ R8, R59, R12 ;  /* 0x0000000c3b087220 */ /* 0x000fe20000410000 */
[----:B------:R-:W-:Y:S01]  /*adc0*/  HADD2.F32 R48, -RZ, R9.H1_H1 ;  /* 0x30000009ff307230 */ /* 0x000fe20000004100 */
[----:B------:R-:W-:Y:S01]  /*add0*/  FMUL.FTZ R9, R11, R44 ;  /* 0x0000002c0b097220 */ /* 0x000fe20000410000 */
[----:B------:R-:W-:Y:S01]  /*ade0*/  HADD2.F32 R51, -RZ, R26.H0_H0 ;  /* 0x2000001aff337230 */ /* 0x000fe20000004100 */
[-C--:B------:R-:W-:Y:S01]  /*adf0*/  FMUL.FTZ R59, R59, R46.reuse ;  /* 0x0000002e3b3b7220 */ /* 0x080fe20000410000 */
[----:B------:R-:W-:Y:S01]  /*ae00*/  HADD2.F32 R13, -RZ, R14.H0_H0 ;  /* 0x2000000eff0d7230 */ /* 0x000fe20000004100 */
[----:B------:R-:W-:Y:S01]  /*ae10*/  FFMA.FTZ R46, R53, R46, R8 ;  /* 0x0000002e352e7223 */ /* 0x000fe20000010008 */
[----:B------:R-:W-:Y:S01]  /*ae20*/  HADD2.F32 R10, -RZ, R28.H1_H1 ;  /* 0x3000001cff0a7230 */ /* 0x000fe20000004100 */
        /* <DEDUP_REMOVED lines=9> */
[----:B------:R-:W-:Y:S01]  /*aec0*/  F2FP.PACK_AB R9, R9, R46 ;  /* 0x0000002e0909723e */ /* 0x000fe200000000ff */
[----:B------:R-:W-:Y:S01]  /*aed0*/  FFMA.FTZ R47, R50, R47, R8 ;  /* 0x0000002f322f7223 */ /* 0x000fe20000010008 */
[----:B------:R-:W-:Y:S01]  /*aee0*/  HADD2.F32 R8, -RZ, R25.H0_H0 ;  /* 0x20000019ff087230 */ /* 0x000fe20000004100 */
[----:B------:R-:W-:-:S02]  /*aef0*/  FMUL.FTZ R56, R56, R49 ;  /* 0x0000003138387220 */ /* 0x000fc40000410000 */
[----:B------:R-:W-:Y:S01]  /*af00*/  FFMA.FTZ R10, R48, R49, R10 ;  /* 0x00000031300a7223 */ /* 0x000fe2000001000a */
[----:B------:R-:W-:Y:S01]  /*af10*/  HADD2.F32 R49, -RZ, R30.H0_H0 ;  /* 0x2000001eff317230 */ /* 0x000fe20000004100 */
[C---:B------:R-:W-:Y:S02]  /*af20*/  FMUL.FTZ R67, R55.reuse, R14 ;  /* 0x0000000e37437220 */ /* 0x040fe40000410000 */
[----:B------:R-:W-:Y:S01]  /*af30*/  FMUL.FTZ R11, R66, R15 ;  /* 0x0000000f420b7220 */ /* 0x000fe20000410000 */
[----:B------:R-:W-:Y:S01]  /*af40*/  F2FP.PACK_AB R10, R10, R47 ;  /* 0x0000002f0a0a723e */ /* 0x000fe200000000ff */
[----:B------:R-:W-:Y:S02]  /*af50*/  FMUL.FTZ R55, R55, R42 ;  /* 0x0000002a37377220 */ /* 0x000fe40000410000 */
[----:B------:R-:W-:Y:S02]  /*af60*/  FMUL.FTZ R66, R66, R65 ;  /* 0x0000004142427220 */ /* 0x000fe40000410000 */
        /* <DEDUP_REMOVED lines=18> */
.L_x_131:
[----:B------:R-:W-:Y:S05]  /*b090*/  BSYNC B1 ;  /* 0x0000000000017941 */ /* 0x000fea0003800000 */
.L_x_130:
        /* <DEDUP_REMOVED lines=106> */
.L_x_137:
[----:B------:R-:W-:Y:S05]  /*b740*/  BSYNC B0 ;  /* 0x0000000000007941 */ /* 0x000fea0003800000 */
.L_x_136:
        /* <DEDUP_REMOVED lines=97> */
.L_x_135:
[----:B------:R-:W-:Y:S05]  /*bd60*/  BSYNC B1 ;  /* 0x0000000000017941 */ /* 0x000fea0003800000 */
.L_x_134:
[----:B-1----:R-:W-:-:S04]  /*bd70*/  IADD3 R39, R19, 0x60, RZ ;  /* 0x0000006013277810 */ /* 0x002fc80007ffe0ff */
        /* <DEDUP_REMOVED lines=19> */
[----:B------:R-:W-:Y:S01]  /*beb0*/  HADD2.F32 R35, -RZ, R35.H0_H0 ;  /* 0x20000023ff237230 */ /* 0x000fe20000004100 */
[----:B------:R-:W-:Y:S01]  /*bec0*/  SHF.L.U32 R10, R9, 0x3, RZ ;  /* 0x00000003090a7819 */ /* 0x000fe200000006ff */
[--C-:B------:R-:W-:Y:S01]  /*bed0*/  HADD2.F32 R54, -RZ, R32.reuse.H1_H1 ;  /* 0x30000020ff367230 */ /* 0x100fe20000004100 */
[----:B------:R-:W-:Y:S01]  /*bee0*/  LEA.HI R8, R8, R9, RZ, 0x3 ;  /* 0x0000000908087211 */ /* 0x000fe200078f18ff */
[----:B------:R-:W-:Y:S01]  /*bef0*/  HADD2.F32 R32, -RZ, R32.H0_H0 ;  /* 0x20000020ff207230 */ /* 0x000fe20000004100 */
[----:B------:R-:W-:Y:S01]  /*bf00*/  LOP3.LUT R10, R45, 0x38, R10, 0xf8, !PT ;  /* 0x000000382d0a7812 */ /* 0x000fe200078ef80a */
[----:B------:R-:W-:Y:S01]  /*bf10*/  HADD2.F32 R37, -RZ, R37.H0_H0 ;  /* 0x20000025ff257230 */ /* 0x000fe20000004100 */
[----:B------:R-:W-:Y:S01]  /*bf20*/  SHF.L.U32 R8, R8, 0xa, RZ ;  /* 0x0000000a08087819 */ /* 0x000fe200000006ff */
[----:B------:R-:W-:Y:S01]  /*bf30*/  HADD2.F32 R63, -RZ, R38.H0_H0 ;  /* 0x20000026ff3f7230 */ /* 0x000fe20000004100 */
[----:B------:R-:W-:-:S02]  /*bf40*/  LOP3.LUT R42, R42, R43, RZ, 0x3c, !PT ;  /* 0x0000002b2a2a7212 */ /* 0x000fc400078e3cff */
[----:B------:R-:W-:Y:S02]  /*bf50*/  LOP3.LUT R9, R10, R43, RZ, 0x3c, !PT ;  /* 0x0000002b0a097212 */ /* 0x000fe400078e3cff */
[----:B------:R-:W-:Y:S02]  /*bf60*/  LOP3.LUT R8, R8, 0x7fffe000, RZ, 0xc0, !PT ;  /* 0x7fffe00008087812 */ /* 0x000fe400078ec0ff */
[----:B------:R-:W-:Y:S02]  /*bf70*/  IADD3 R42, R39, R42, RZ ;  /* 0x0000002a272a7210 */ /* 0x000fe40007ffe0ff */
[----:B------:R-:W-:Y:S02]  /*bf80*/  IADD3 R8, R9, R8, R39 ;  /* 0x0000000809087210 */ /* 0x000fe40007ffe027 */
[----:B------:R-:W-:Y:S02]  /*bf90*/  SHF.L.U32 R42, R42, 0x1, RZ ;  /* 0x000000012a2a7819 */ /* 0x000fe400000006ff */
[----:B------:R-:W-:-:S03]  /*bfa0*/  SHF.L.U32 R40, R8, 0x1, RZ ;  /* 0x0000000108287819 */ /* 0x000fc600000006ff */
[----:B------:R-:W1:Y:S04]  /*bfb0*/  LDS.128 R12, [R42+0x10080] ;  /* 0x010080002a0c7984 */ /* 0x000e680000000c00 */
[----:B------:R-:W2:Y:S01]  /*bfc0*/  LDS.128 R8, [R40+0x10080] ;  /* 0x0100800028087984 */ /* 0x000ea20000000c00 */
[--C-:B-1----:R-:W-:Y:S02]  /*bfd0*/  HADD2.F32 R44, -RZ, R12.reuse.H0_H0 ;  /* 0x2000000cff2c7230 */ /* 0x102fe40000004100 */
[----:B------:R-:W-:Y:S02]  /*bfe0*/  HADD2.F32 R46, -RZ, R12.H1_H1 ;  /* 0x3000000cff2e7230 */ /* 0x000fe40000004100 */
[--C-:B--2---:R-:W-:Y:S01]  /*bff0*/  HADD2.F32 R50, -RZ, R8.reuse.H0_H0 ;  /* 0x20000008ff327230 */ /* 0x104fe20000004100 */
[C---:B------:R-:W-:Y:S01]  /*c000*/  FMUL.FTZ R56, R49.reuse, R44 ;  /* 0x0000002c31387220 */ /* 0x040fe20000410000 */
[--C-:B------:R-:W-:Y:S01]  /*c010*/  HADD2.F32 R12, -RZ, R13.reuse.H0_H0 ;  /* 0x2000000dff0c7230 */ /* 0x100fe20000004100 */
[----:B------:R-:W-:Y:S01]  /*c020*/  FMUL.FTZ R58, R54, R46 ;  /* 0x0000002e363a7220 */ /* 0x000fe20000410000 */
[----:B------:R-:W-:Y:S01]  /*c030*/  HADD2.F32 R47, -RZ, R13.H1_H1 ;  /* 0x3000000dff2f7230 */ /* 0x000fe20000004100 */
[-C--:B------:R-:W-:Y:S01]  /*c040*/  FMUL.FTZ R49, R49, R50.reuse ;  /* 0x0000003231317220 */ /* 0x080fe20000410000 */
[----:B------:R-:W-:Y:S01]  /*c050*/  HADD2.F32 R51, -RZ, R8.H1_H1 ;  /* 0x30000008ff337230 */ /* 0x000fe20000004100 */
[----:B------:R-:W-:Y:S01]  /*c060*/  FFMA.FTZ R50, R55, R50, R56 ;  /* 0x0000003237327223 */ /* 0x000fe20000010038 */
[--C-:B------:R-:W-:Y:S01]  /*c070*/  HADD2.F32 R8, -RZ, R9.reuse.H0_H0 ;  /* 0x20000009ff087230 */ /* 0x100fe20000004100 */
[C---:B------:R-:W-:Y:S01]  /*c080*/  FMUL.FTZ R57, R35.reuse, R12 ;  /* 0x0000000c23397220 */ /* 0x040fe20000410000 */
[----:B------:R-:W-:Y:S01]  /*c090*/  HADD2.F32 R52, -RZ, R9.H1_H1 ;  /* 0x30000009ff347230 */ /* 0x000fe20000004100 */
[C---:B------:R-:W-:Y:S01]  /*c0a0*/  FMUL.FTZ R61, R32.reuse, R47 ;  /* 0x0000002f203d7220 */ /* 0x040fe20000410000 */
[--C-:B------:R-:W-:Y:S01]  /*c0b0*/  HADD2.F32 R56, -RZ, R34.reuse.H1_H1 ;  /* 0x30000022ff387230 */ /* 0x100fe20000004100 */
[-C--:B------:R-:W-:Y:S01]  /*c0c0*/  FMUL.FTZ R35, R35, R8.reuse ;  /* 0x0000000823237220 */ /* 0x080fe20000410000 */
[----:B------:R-:W-:Y:S01]  /*c0d0*/  HADD2.F32 R34, -RZ, R34.H0_H0 ;  /* 0x20000022ff227230 */ /* 0x000fe20000004100 */
[----:B------:R-:W-:Y:S01]  /*c0e0*/  FFMA.FTZ R57, R37, R8, R57 ;  /* 0x0000000825397223 */ /* 0x000fe20000010039 */
[----:B------:R-:W-:Y:S01]  /*c0f0*/  HADD2.F32 R13, -RZ, R14.H0_H0 ;  /* 0x2000000eff0d7230 */ /* 0x000fe20000004100 */
[-C--:B------:R-:W-:Y:S01]  /*c100*/  FMUL.FTZ R32, R32, R52.reuse ;  /* 0x0000003420207220 */ /* 0x080fe20000410000 */
[----:B------:R-:W-:Y:S01]  /*c110*/  HADD2.F32 R8, -RZ, R36.H1_H1 ;  /* 0x30000024ff087230 */ /* 0x000fe20000004100 */
[----:B------:R-:W-:Y:S01]  /*c120*/  FFMA.FTZ R52, R34, R52, R61 ;  /* 0x0000003422347223 */ /* 0x000fe2000001003d */
[----:B------:R-:W-:Y:S01]  /*c130*/  HADD2.F32 R48, -RZ, R14.H1_H1 ;  /* 0x3000000eff307230 */ /* 0x000fe20000004100 */
[-C--:B------:R-:W-:Y:S01]  /*c140*/  FMUL.FTZ R59, R54, R51.reuse ;  /* 0x00000033363b7220 */ /* 0x080fe20000410000 */
[--C-:B------:R-:W-:Y:S01]  /*c150*/  HADD2.F32 R14, -RZ, R15.reuse.H0_H0 ;  /* 0x2000000fff0e7230 */ /* 0x100fe20000004100 */
[----:B------:R-:W-:Y:S01]  /*c160*/  FFMA.FTZ R51, R56, R51, R58 ;  /* 0x0000003338337223 */ /* 0x000fe2000001003a */
[----:B------:R-:W-:Y:S01]  /*c170*/  HADD2.F32 R61, -RZ, R36.H0_H0 ;  /* 0x20000024ff3d7230 */ /* 0x000fe20000004100 */
[----:B------:R-:W-:Y:S01]  /*c180*/  FMUL.FTZ R60, R8, R13 ;  /* 0x0000000d083c7220 */ /* 0x000fe20000410000 */
[----:B------:R-:W-:Y:S01]  /*c190*/  HADD2.F32 R9, -RZ, R10.H0_H0 ;  /* 0x2000000aff097230 */ /* 0x000fe20000004100 */
[----:B------:R-:W-:Y:S01]  /*c1a0*/  FFMA.FTZ R49, R55, R44, -R49 ;  /* 0x0000002c37317223 */ /* 0x000fe20000010831 */
[----:B------:R-:W-:Y:S01]  /*c1b0*/  HADD2.F32 R54, -RZ, R38.H1_H1 ;  /* 0x30000026ff367230 */ /* 0x000fe20000004100 */
[----:B------:R-:W-:Y:S01]  /*c1c0*/  FFMA.FTZ R46, R56, R46, -R59 ;  /* 0x0000002e382e7223 */ /* 0x000fe2000001083b */
[----:B------:R-:W-:Y:S01]  /*c1d0*/  HADD2.F32 R53, -RZ, R10.H1_H1 ;  /* 0x3000000aff357230 */ /* 0x000fe20000004100 */
[-C--:B------:R-:W-:Y:S01]  /*c1e0*/  FMUL.FTZ R8, R8, R9.reuse ;  /* 0x0000000908087220 */ /* 0x080fe20000410000 */
[----:B------:R-:W-:Y:S01]  /*c1f0*/  HADD2.F32 R15, -RZ, R15.H1_H1 ;  /* 0x3000000fff0f7230 */ /* 0x000fe20000004100 */
[----:B------:R-:W-:Y:S01]  /*c200*/  FFMA.FTZ R60, R54, R9, R60 ;  /* 0x00000009363c7223 */ /* 0x000fe2000001003c */
[----:B------:R-:W-:Y:S01]  /*c210*/  HADD2.F32 R10, -RZ, R11.H0_H0 ;  /* 0x2000000bff0a7230 */ /* 0x000fe20000004100 */
[----:B------:R-:W-:Y:S01]  /*c220*/  FFMA.FTZ R35, R37, R12, -R35 ;  /* 0x0000000c25237223 */ /* 0x000fe20000010823 */
[--C-:B------:R-:W-:Y:S01]  /*c230*/  HADD2.F32 R58, -RZ, R31.reuse.H1_H1 ;  /* 0x3000001fff3a7230 */ /* 0x100fe20000004100 */
[----:B------:R-:W-:Y:S01]  /*c240*/  FFMA.FTZ R32, R34, R47, -R32 ;  /* 0x0000002f22207223 */ /* 0x000fe20000010820 */
[----:B------:R-:W-:Y:S01]  /*c250*/  HADD2.F32 R36, -RZ, R31.H0_H0 ;  /* 0x2000001fff247230 */ /* 0x000fe20000004100 */
[C---:B------:R-:W-:Y:S01]  /*c260*/  FMUL.FTZ R31, R61.reuse, R14 ;  /* 0x0000000e3d1f7220 */ /* 0x040fe20000410000 */
[----:B------:R-:W-:Y:S01]  /*c270*/  HADD2.F32 R11, -RZ, R11.H1_H1 ;  /* 0x3000000bff0b7230 */ /* 0x000fe20000004100 */
[----:B------:R-:W-:Y:S01]  /*c280*/  FMUL.FTZ R64, R58, R48 ;  /* 0x000000303a407220 */ /* 0x000fe20000410000 */
[--C-:B------:R-:W-:Y:S01]  /*c290*/  HADD2.F32 R9, -RZ, R33.reuse.H1_H1 ;  /* 0x30000021ff097230 */ /* 0x100fe20000004100 */
[-C--:B------:R-:W-:Y:S01]  /*c2a0*/  FMUL.FTZ R61, R61, R10.reuse ;  /* 0x0000000a3d3d7220 */ /* 0x080fe20000410000 */
[----:B------:R-:W-:Y:S01]  /*c2b0*/  HADD2.F32 R38, -RZ, R33.H0_H0 ;  /* 0x20000021ff267230 */ /* 0x000fe20000004100 */
[----:B------:R-:W-:Y:S01]  /*c2c0*/  FMUL.FTZ R33, R36, R15 ;  /* 0x0000000f24217220 */ /* 0x000fe20000410000 */
[----:B------:R-:W-:Y:S01]  /*c2d0*/  F2FP.PACK_AB R12, R46, R49 ;  /* 0x000000312e0c723e */ /* 0x000fe200000000ff */
[----:B------:R-:W-:-:S02]  /*c2e0*/  FFMA.FTZ R31, R63, R10, R31 ;  /* 0x0000000a3f1f7223 */ /* 0x000fc4000001001f */
[----:B------:R-:W-:Y:S02]  /*c2f0*/  FMUL.FTZ R58, R58, R53 ;  /* 0x000000353a3a7220 */ /* 0x000fe40000410000 */
[-C--:B------:R-:W-:Y:S02]  /*c300*/  FMUL.FTZ R10, R36, R11.reuse ;  /* 0x0000000b240a7220 */ /* 0x080fe40000410000 */
[----:B------:R-:W-:Y:S02]  /*c310*/  FFMA.FTZ R36, R38, R11, R33 ;  /* 0x0000000b26247223 */ /* 0x000fe40000010021 */
[----:B------:R-:W-:Y:S01]  /*c320*/  FFMA.FTZ R54, R54, R13, -R8 ;  /* 0x0000000d36367223 */ /* 0x000fe20000010808 */
[----:B------:R-:W-:Y:S01]  /*c330*/  F2FP.PACK_AB R13, R32, R35 ;  /* 0x00000023200d723e */ /* 0x000fe200000000ff */
        /* <DEDUP_REMOVED lines=8> */
[----:B------:R-:W-:Y:S02]  /*c3c0*/  F2FP.PACK_AB R10, R53, R60 ;  /* 0x0000003c350a723e */ /* 0x000fe400000000ff */
[----:B------:R-:W-:Y:S01]  /*c3d0*/  F2FP.PACK_AB R11, R36, R31 ;  /* 0x0000001f240b723e */ /* 0x000fe200000000ff */
[----:B------:R1:W-:Y:S04]  /*c3e0*/  STS.128 [R42+0x10080], R12 ;  /* 0x0100800c2a007388 */ /* 0x0003e80000000c00 */
[----:B------:R1:W-:Y:S02]  /*c3f0*/  STS.128 [R40+0x10080], R8 ;  /* 0x0100800828007388 */ /* 0x0003e40000000c00 */
.L_x_139:
[----:B------:R-:W-:Y:S05]  /*c400*/  BSYNC B0 ;  /* 0x0000000000007941 */ /* 0x000fea0003800000 */
.L_x_138:
        /* <DEDUP_REMOVED lines=10> */
[----:B------:R-:W-:Y:S01]  /*c4b0*/  HADD2.F32 R48, -RZ, R30.H1_H1 ;  /* 0x3000001eff307230 */ /* 0x000fe20000004100 */
[----:B------:R-:W-:-:S02]  /*c4c0*/  LOP3.LUT R10, R45, 0x38, R10, 0xf8, !PT ;  /* 0x000000382d0a7812 */ /* 0x000fc400078ef80a */
[----:B------:R-:W-:Y:S02]  /*c4d0*/  SHF.R.S32.HI R8, RZ, 0x1f, R41 ;  /* 0x0000001fff087819 */ /* 0x000fe40000011429 */
[----:B------:R-:W-:Y:S02]  /*c4e0*/  LOP3.LUT R9, R10, R43, RZ, 0x3c, !PT ;  /* 0x0000002b0a097212 */ /* 0x000fe400078e3cff */
[----:B------:R-:W-:Y:S02]  /*c4f0*/  SHF.L.U32 R12, R12, 0x7, RZ ;  /* 0x000000070c0c7819 */ /* 0x000fe400000006ff */
[----:B------:R-:W-:Y:S02]  /*c500*/  SHF.L.U32 R10, R41, 0x3, RZ ;  /* 0x00000003290a7819 */ /* 0x000fe400000006ff */
[----:B------:R-:W-:Y:S02]  /*c510*/  LEA.HI R8, R8, R41, RZ, 0x3 ;  /* 0x0000002908087211 */ /* 0x000fe400078f18ff */
[----:B------:R-:W-:-:S02]  /*c520*/  LOP3.LUT R12, R12, 0x7fffe000, RZ, 0xc0, !PT ;  /* 0x7fffe0000c0c7812 */ /* 0x000fc400078ec0ff */
[----:B------:R-:W-:Y:S02]  /*c530*/  LOP3.LUT R10, R45, 0x38, R10, 0xf8, !PT ;  /* 0x000000382d0a7812 */ /* 0x000fe400078ef80a */
[----:B------:R-:W-:Y:S02]  /*c540*/  SHF.L.U32 R8, R8, 0xa, RZ ;  /* 0x0000000a08087819 */ /* 0x000fe400000006ff */
[----:B------:R-:W-:Y:S02]  /*c550*/  IADD3 R9, R9, R12, R39 ;  /* 0x0000000c09097210 */ /* 0x000fe40007ffe027 */
[----:B------:R-:W-:Y:S02]  /*c560*/  LOP3.LUT R43, R10, R43, RZ, 0x3c, !PT ;  /* 0x0000002b0a2b7212 */ /* 0x000fe400078e3cff */
[----:B------:R-:W-:Y:S02]  /*c570*/  LOP3.LUT R8, R8, 0x7fffe000, RZ, 0xc0, !PT ;  /* 0x7fffe00008087812 */ /* 0x000fe400078ec0ff */
[----:B------:R-:W-:-:S02]  /*c580*/  SHF.L.U32 R31, R9, 0x1, RZ ;  /* 0x00000001091f7819 */ /* 0x000fc400000006ff */
[----:B------:R-:W-:Y:S01]  /*c590*/  IADD3 R8, R43, R8, R39 ;  /* 0x000000082b087210 */ /* 0x000fe20007ffe027 */
[--C-:B------:R-:W-:Y:S02]  /*c5a0*/  HADD2.F32 R43, -RZ, R24.reuse.H1_H1 ;  /* 0x30000018ff2b7230 */ /* 0x100fe40000004100 */
[----:B------:R-:W1:Y:S01]  /*c5b0*/  LDS.128 R12, [R31+0x10080] ;  /* 0x010080001f0c7984 */ /* 0x000e620000000c00 */
[----:B------:R-:W-:Y:S01]  /*c5c0*/  SHF.L.U32 R32, R8, 0x1, RZ ;  /* 0x0000000108207819 */ /* 0x000fe200000006ff */
[----:B------:R-:W-:-:S04]  /*c5d0*/  HADD2.F32 R24, -RZ, R24.H0_H0 ;  /* 0x20000018ff187230 */ /* 0x000fc80000004100 */
[----:B------:R-:W2:Y:S01]  /*c5e0*/  LDS.128 R8, [R32+0x10080] ;  /* 0x0100800020087984 */ /* 0x000ea20000000c00 */
[--C-:B-1----:R-:W-:Y:S02]  /*c5f0*/  HADD2.F32 R33, -RZ, R12.reuse.H0_H0 ;  /* 0x2000000cff217230 */ /* 0x102fe40000004100 */
[----:B------:R-:W-:Y:S02]  /*c600*/  HADD2.F32 R34, -RZ, R12.H1_H1 ;  /* 0x3000000cff227230 */ /* 0x000fe40000004100 */
[----:B------:R-:W-:Y:S01]  /*c610*/  HADD2.F32 R12, -RZ, R13.H0_H0 ;  /* 0x2000000dff0c7230 */ /* 0x000fe20000004100 */
[C---:B------:R-:W-:Y:S01]  /*c620*/  FMUL.FTZ R44, R38.reuse, R33 ;  /* 0x00000021262c7220 */ /* 0x040fe20000410000 */
[--C-:B--2---:R-:W-:Y:S01]  /*c630*/  HADD2.F32 R37, -RZ, R8.reuse.H0_H0 ;  /* 0x20000008ff257230 */ /* 0x104fe20000004100 */
[----:B------:R-:W-:Y:S01]  /*c640*/  FMUL.FTZ R46, R43, R34 ;  /* 0x000000222b2e7220 */ /* 0x000fe20000410000 */
[----:B------:R-:W-:Y:S01]  /*c650*/  HADD2.F32 R39, -RZ, R8.H1_H1 ;  /* 0x30000008ff277230 */ /* 0x000fe20000004100 */
[C---:B------:R-:W-:Y:S01]  /*c660*/  FMUL.FTZ R45, R27.reuse, R12 ;  /* 0x0000000c1b2d7220 */ /* 0x040fe20000410000 */
[----:B------:R-:W-:Y:S01]  /*c670*/  HADD2.F32 R8, -RZ, R9.H0_H0 ;  /* 0x20000009ff087230 */ /* 0x000fe20000004100 */
[-C--:B------:R-:W-:Y:S01]  /*c680*/  FMUL.FTZ R38, R38, R37.reuse ;  /* 0x0000002526267220 */ /* 0x080fe20000410000 */
[----:B------:R-:W-:Y:S01]  /*c690*/  HADD2.F32 R35, -RZ, R13.H1_H1 ;  /* 0x3000000dff237230 */ /* 0x000fe20000004100 */
[----:B------:R-:W-:Y:S01]  /*c6a0*/  FFMA.FTZ R37, R42, R37, R44 ;  /* 0x000000252a257223 */ /* 0x000fe2000001002c */
[----:B------:R-:W-:Y:S01]  /*c6b0*/  HADD2.F32 R13, -RZ, R14.H0_H0 ;  /* 0x2000000eff0d7230 */ /* 0x000fe20000004100 */
[-C--:B------:R-:W-:Y:S01]  /*c6c0*/  FMUL.FTZ R27, R27, R8.reuse ;  /* 0x000000081b1b7220 */ /* 0x080fe20000410000 */
[----:B------:R-:W-:Y:S01]  /*c6d0*/  HADD2.F32 R44, -RZ, R26.H1_H1 ;  /* 0x3000001aff2c7230 */ /* 0x000fe20000004100 */
[----:B------:R-:W-:Y:S01]  /*c6e0*/  FFMA.FTZ R45, R29, R8, R45 ;  /* 0x000000081d2d7223 */ /* 0x000fe2000001002d */
[----:B------:R-:W-:Y:S01]  /*c6f0*/  HADD2.F32 R8, -RZ, R28.H1_H1 ;  /* 0x3000001cff087230 */ /* 0x000fe20000004100 */
[-C--:B------:R-:W-:Y:S01]  /*c700*/  FMUL.FTZ R43, R43, R39.reuse ;  /* 0x000000272b2b7220 */ /* 0x080fe20000410000 */
[----:B------:R-:W-:Y:S01]  /*c710*/  HADD2.F32 R40, -RZ, R9.H1_H1 ;  /* 0x30000009ff287230 */ /* 0x000fe20000004100 */
[----:B------:R-:W-:Y:S01]  /*c720*/  FFMA.FTZ R46, R44, R39, R46 ;  /* 0x000000272c2e7223 */ /* 0x000fe2000001002e */
[----:B------:R-:W-:Y:S01]  /*c730*/  HADD2.F32 R9, -RZ, R10.H0_H0 ;  /* 0x2000000aff097230 */ /* 0x000fe20000004100 */
[----:B------:R-:W-:Y:S01]  /*c740*/  FMUL.FTZ R47, R8, R13 ;  /* 0x0000000d082f7220 */ /* 0x000fe20000410000 */
[----:B------:R-:W-:Y:S01]  /*c750*/  HADD2.F32 R36, -RZ, R14.H1_H1 ;  /* 0x3000000eff247230 */ /* 0x000fe20000004100 */
[----:B------:R-:W-:Y:S01]  /*c760*/  FMUL.FTZ R49, R24, R35 ;  /* 0x0000002318317220 */ /* 0x000fe20000410000 */
        /* <DEDUP_REMOVED lines=8> */
[--C-:B------:R-:W-:Y:S01]  /*c7f0*/  HADD2.F32 R14, -RZ, R15.reuse.H0_H0 ;  /* 0x2000000fff0e7230 */ /* 0x100fe20000004100 */
[C---:B------:R-:W-:Y:S01]  /*c800*/  FMUL.FTZ R50, R39.reuse, R36 ;  /* 0x0000002427327220 */ /* 0x040fe20000410000 */
[----:B------:R-:W-:Y:S01]  /*c810*/  HADD2.F32 R49, -RZ, R28.H0_H0 ;  /* 0x2000001cff317230 */ /* 0x000fe20000004100 */
[-C--:B------:R-:W-:Y:S01]  /*c820*/  FMUL.FTZ R39, R39, R41.reuse ;  /* 0x0000002927277220 */ /* 0x080fe20000410000 */
[----:B------:R-:W-:Y:S01]  /*c830*/  HADD2.F32 R15, -RZ, R15.H1_H1 ;  /* 0x3000000fff0f7230 */ /* 0x000fe20000004100 */
[----:B------:R-:W-:Y:S01]  /*c840*/  FFMA.FTZ R50, R9, R41, R50 ;  /* 0x0000002909327223 */ /* 0x000fe20000010032 */
[----:B------:R-:W-:Y:S01]  /*c850*/  HADD2.F32 R10, -RZ, R11.H0_H0 ;  /* 0x2000000bff0a7230 */ /* 0x000fe20000004100 */
[----:B------:R-:W-:Y:S01]  /*c860*/  FFMA.FTZ R38, R42, R33, -R38 ;  /* 0x000000212a267223 */ /* 0x000fe20000010826 */
[----:B------:R-:W-:Y:S01]  /*c870*/  HADD2.F32 R28, -RZ, R23.H0_H0 ;  /* 0x20000017ff1c7230 */ /* 0x000fe20000004100 */
[C---:B------:R-:W-:Y:S01]  /*c880*/  FMUL.FTZ R23, R49.reuse, R14 ;  /* 0x0000000e31177220 */ /* 0x040fe20000410000 */
[----:B------:R-:W-:Y:S01]  /*c890*/  HADD2.F32 R41, -RZ, R30.H0_H0 ;  /* 0x2000001eff297230 */ /* 0x000fe20000004100 */
[----:B------:R-:W-:Y:S01]  /*c8a0*/  FMUL.FTZ R49, R49, R10 ;  /* 0x0000000a31317220 */ /* 0x000fe20000410000 */
[----:B------:R-:W-:Y:S01]  /*c8b0*/  HADD2.F32 R11, -RZ, R11.H1_H1 ;  /* 0x3000000bff0b7230 */ /* 0x000fe20000004100 */
[----:B------:R-:W-:Y:S01]  /*c8c0*/  FFMA.FTZ R43, R44, R34, -R43 ;  /* 0x000000222c2b7223 */ /* 0x000fe2000001082b */
[----:B------:R-:W-:Y:S01]  /*c8d0*/  HADD2.F32 R30, -RZ, R25.H0_H0 ;  /* 0x20000019ff1e7230 */ /* 0x000fe20000004100 */
[----:B------:R-:W-:-:S02]  /*c8e0*/  FMUL.FTZ R25, R28, R15 ;  /* 0x0000000f1c197220 */ /* 0x000fc40000410000 */
[----:B------:R-:W-:Y:S02]  /*c8f0*/  FFMA.FTZ R23, R41, R10, R23 ;  /* 0x0000000a29177223 */ /* 0x000fe40000010017 */
[-C--:B------:R-:W-:Y:S02]  /*c900*/  FMUL.FTZ R10, R28, R11.reuse ;  /* 0x0000000b1c0a7220 */ /* 0x080fe40000410000 */
[----:B------:R-:W-:Y:S02]  /*c910*/  FFMA.FTZ R28, R30, R11, R25 ;  /* 0x0000000b1e1c7223 */ /* 0x000fe40000010019 */
[----:B------:R-:W-:Y:S01]  /*c920*/  FFMA.FTZ R27, R29, R12, -R27 ;  /* 0x0000000c1d1b7223 */ /* 0x000fe2000001081b */
[----:B------:R-:W-:Y:S01]  /*c930*/  F2FP.PACK_AB R12, R43, R38 ;  /* 0x000000262b0c723e */ /* 0x000fe200000000ff */
        /* <DEDUP_REMOVED lines=9> */
[----:B------:R-:W-:-:S02]  /*c9d0*/  F2FP.PACK_AB R14, R39, R48 ;  /* 0x00000030270e723e */ /* 0x000fc400000000ff */
[----:B------:R-:W-:Y:S02]  /*c9e0*/  F2FP.PACK_AB R10, R50, R47 ;  /* 0x0000002f320a723e */ /* 0x000fe400000000ff */
[----:B------:R-:W-:-:S05]  /*c9f0*/  F2FP.PACK_AB R15, R30, R49 ;  /* 0x000000311e0f723e */ /* 0x000fca00000000ff */
[----:B------:R1:W-:Y:S04]  /*ca00*/  STS.128 [R31+0x10080], R12 ;  /* 0x0100800c1f007388 */ /* 0x0003e80000000c00 */
[----:B------:R1:W-:Y:S02]  /*ca10*/  STS.128 [R32+0x10080], R8 ;  /* 0x0100800820007388 */ /* 0x0003e40000000c00 */
.L_x_117:
[----:B------:R-:W-:Y:S05]  /*ca20*/  BSYNC B2 ;  /* 0x0000000000027941 */ /* 0x000fea0003800000 */
.L_x_89:
[C---:B-1----:R-:W-:Y:S01]  /*ca30*/  IMAD.SHL.U32 R15, R2.reuse, 0x40, RZ ;  /* 0x00000040020f7824 */ /* 0x042fe200078e00ff */
[----:B------:R-:W-:Y:S01]  /*ca40*/  SHF.R.S32.HI R9, RZ, 0x4, R22 ;  /* 0x00000004ff097819 */ /* 0x000fe20000011416 */
[----:B------:R-:W-:Y:S01]  /*ca50*/  IMAD.SHL.U32 R8, R19, 0x8, RZ ;  /* 0x0000000813087824 */ /* 0x000fe200078e00ff */
[----:B------:R-:W-:Y:S01]  /*ca60*/  LOP3.LUT P0, RZ, R2, 0x2, RZ, 0xc0, !PT ;  /* 0x0000000202ff7812 */ /* 0x000fe2000780c0ff */
[----:B------:R-:W-:Y:S01]  /*ca70*/  IMAD R13, R21, c[0x0][0x208], RZ ;  /* 0x00008200150d7a24 */ /* 0x000fe200078e02ff */
[----:B------:R-:W-:Y:S01]  /*ca80*/  LOP3.LUT R15, R15, 0x1c0, RZ, 0xc0, !PT ;  /* 0x000001c00f0f7812 */ /* 0x000fe200078ec0ff */
[----:B------:R-:W-:Y:S01]  /*ca90*/  IMAD.WIDE.U32 R10, R218, c[0x0][0x208], RZ ;  /* 0x00008200da0a7a25 */ /* 0x000fe200078e00ff */
[----:B------:R-:W-:Y:S01]  /*caa0*/  LEA.HI R12, R22, R9, RZ, 0x1 ;  /* 0x00000009160c7211 */ /* 0x000fe200078f08ff */
[----:B------:R-:W-:-:S04]  /*cab0*/  DEPBAR.LE SB0, 0x0 ;  /* 0x000080000000791a */ /* 0x000fc80000000000 */
[----:B------:R-:W-:Y:S01]  /*cac0*/  LOP3.LUT R8, R15, 0x8, R8, 0xf8, !PT ;  /* 0x000000080f087812 */ /* 0x000fe200078ef808 */
[----:B------:R-:W-:Y:S01]  /*cad0*/  IMAD R13, R218, c[0x0][0x20c], R13 ;  /* 0x00008300da0d7a24 */ /* 0x000fe200078e020d */
[----:B------:R-:W-:Y:S01]  /*cae0*/  SHF.R.U32.HI R15, RZ, 0x3, R15 ;  /* 0x00000003ff0f7819 */ /* 0x000fe2000001160f */
[----:B------:R-:W-:Y:S01]  /*caf0*/  IMAD.SHL.U32 R7, R7, 0x40, RZ ;  /* 0x0000004007077824 */ /* 0x000fe200078e00ff */
[----:B------:R-:W-:Y:S01]  /*cb00*/  LOP3.LUT R12, R12, 0xfffffffe, RZ, 0xc0, !PT ;  /* 0xfffffffe0c0c7812 */ /* 0x000fe200078ec0ff */
[----:B------:R-:W-:Y:S01]  /*cb10*/  IMAD.IADD R11, R11, 0x1, R13 ;  /* 0x000000010b0b7824 */ /* 0x000fe200078e020d */
[----:B------:R-:W-:Y:S01]  /*cb20*/  LOP3.LUT R15, R8, R15, RZ, 0x3c, !PT ;  /* 0x0000000f080f7212 */ /* 0x000fe200078e3cff */
[----:B------:R-:W-:Y:S01]  /*cb30*/  IMAD R8, R20, c[0x0][0x218], RZ ;  /* 0x0000860014087a24 */ /* 0x000fe200078e02ff */
[----:B------:R-:W-:Y:S01]  /*cb40*/  LOP3.LUT R7, R7, 0x1c0, RZ, 0xc0, !PT ;  /* 0x000001c007077812 */ /* 0x000fe200078ec0ff */
[----:B------:R-:W-:Y:S01]  /*cb50*/  IMAD.IADD R12, R9, 0x1, -R12 ;  /* 0x00000001090c7824 */ /* 0x000fe200078e0a0c */
[----:B------:R-:W-:Y:S01]  /*cb60*/  LEA.HI R3, R3, R62, RZ, 0x5 ;  /* 0x0000003e03037211 */ /* 0x000fe200078f28ff */
[----:B------:R-:W-:Y:S01]  /*cb70*/  IMAD.WIDE.U32 R10, R217, c[0x0][0x218], R10 ;  /* 0x00008600d90a7a25 */ /* 0x000fe200078e000a */
[----:B------:R-:W-:Y:S01]  /*cb80*/  SHF.R.S32.HI R149, RZ, 0x1f, R16 ;  /* 0x0000001fff957819 */ /* 0x000fe20000011410 */
[----:B------:R-:W-:Y:S01]  /*cb90*/  UISETP.GE.AND UP0, UPT, UR11, 0x21, UPT ;  /* 0x000000210b00788c */ /* 0x000fe2000bf06270 */
[----:B------:R-:W-:Y:S01]  /*cba0*/  SHF.R.S32.HI R221, RZ, 0x1f, R150 ;  /* 0x0000001fffdd7819 */ /* 0x000fe20000011496 */
[----:B------:R-:W-:Y:S01]  /*cbb0*/  IMAD R213, R12, 0x200, R15 ;  /* 0x000002000cd57824 */ /* 0x000fe200078e020f */
[----:B------:R-:W-:Y:S01]  /*cbc0*/  LEA.HI R149, R149, R16, RZ, 0x3 ;  /* 0x0000001095957211 */ /* 0x000fe200078f18ff */
[----:B------:R-:W-:-:S02]  /*cbd0*/  IMAD R8, R217, c[0x0][0x21c], R8 ;  /* 0x00008700d9087a24 */ /* 0x000fc400078e0208 */
[----:B------:R-:W-:Y:S01]  /*cbe0*/  IMAD.SHL.U32 R213, R213, 0x2, RZ ;  /* 0x00000002d5d57824 */ /* 0x000fe200078e00ff */
[----:B------:R-:W-:Y:S01]  /*cbf0*/  BAR.SYNC.DEFER_BLOCKING 0x0 ;  /* 0x0000000000007b1d */ /* 0x000fe20000010000 */
[----:B------:R-:W-:Y:S01]  /*cc00*/  IMAD.SHL.U32 R12, R12, 0x8, RZ ;  /* 0x000000080c0c7824 */ /* 0x000fe200078e00ff */
[----:B------:R-:W-:Y:S01]  /*cc10*/  LOP3.LUT R149, R149, 0xfffffff8, RZ, 0xc0, !PT ;  /* 0xfffffff895957812 */ /* 0x000fe200078ec0ff */
[----:B------:R-:W-:Y:S01]  /*cc20*/  IMAD.SHL.U32 R219, R18, 0x2, RZ ;  /* 0x0000000212db7824 */ /* 0x000fe200078e00ff */
[C---:B------:R-:W-:Y:S02]  /*cc30*/  IADD3 R9, R213.reuse, 0xc080, RZ ;  /* 0x0000c080d5097810 */ /* 0x040fe40007ffe0ff */
[----:B------:R-:W-:Y:S02]  /*cc40*/  IADD3 R212, R213, 0xc0a0, RZ ;  /* 0x0000c0a0d5d47810 */ /* 0x000fe40007ffe0ff */
[----:B------:R-:W-:Y:S02]  /*cc50*/  @P0 IADD3 R212, R9, -0x20, RZ ;  /* 0xffffffe009d40810 */ /* 0x000fe40007ffe0ff */
[----:B------:R-:W-:-:S02]  /*cc60*/  IADD3 R9, P0, R10, UR26, RZ ;  /* 0x0000001a0a097c10 */ /* 0x000fc4000ff1e0ff */
[----:B------:R-:W-:Y:S02]  /*cc70*/  LOP3.LUT R12, R7, 0x8, R12, 0xf8, !PT ;  /* 0x00000008070c7812 */ /* 0x000fe400078ef80c */
[----:B------:R-:W-:Y:S01]  /*cc80*/  IADD3.X R8, R11, UR5, R8, P0, !PT ;  /* 0x000000050b087c10 */ /* 0x000fe200087fe408 */
[----:B------:R-:W-:Y:S01]  /*cc90*/  IMAD.SHL.U32 R11, R4, 0x40, RZ ;  /* 0x00000040040b7824 */ /* 0x000fe200078e00ff */
[C---:B------:R-:W-:Y:S02]  /*cca0*/  LEA R10, P0, R9.reuse, c[0x0][0x1f8], 0x1 ;  /* 0x00007e00090a7a11 */ /* 0x040fe400078008ff */
[----:B------:R-:W-:Y:S02]  /*ccb0*/  SHF.R.U32.HI R7, RZ, 0x3, R7 ;  /* 0x00000003ff077819 */ /* 0x000fe40000011607 */
[----:B------:R-:W-:Y:S02]  /*ccc0*/  LEA.HI.X R9, R9, c[0x0][0x1fc], R8, 0x1, P0 ;  /* 0x00007f0009097a11 */ /* 0x000fe400000f0c08 */
[----:B------:R-:W-:Y:S01]  /*ccd0*/  LOP3.LUT P0, RZ, R2, 0x4, RZ, 0xc0, !PT ;  /* 0x0000000402ff7812 */ /* 0x000fe2000780c0ff */
[----:B------:R-:W-:Y:S01]  /*cce0*/  IMAD.SHL.U32 R2, R3, 0x20, RZ ;  /* 0x0000002003027824 */ /* 0x000fe200078e00ff */
[----:B------:R-:W-:Y:S01]  /*ccf0*/  LOP3.LUT R4, R12, R7, RZ, 0x3c, !PT ;  /* 0x000000070c047212 */ /* 0x000fe200078e3cff */
[----:B------:R1:W-:Y:S01]  /*cd00*/  SHFL.IDX PT, R8, R10, RZ, 0x181f ;  /* 0x00181fff0a087589 */ /* 0x0003e200000e0000 */
[----:B------:R-:W-:Y:S01]  /*cd10*/  LOP3.LUT R7, R11, 0xfffffe00, RZ, 0xc0, !PT ;  /* 0xfffffe000b077812 */ /* 0x000fe200078ec0ff */
[----:B------:R-:W-:Y:S01]  /*cd20*/  IMAD.MOV.U32 R12, RZ, RZ, 0x40 ;  /* 0x00000040ff0c7424 */ /* 0x000fe200078e00ff */
[----:B------:R-:W-:Y:S01]  /*cd30*/  LOP3.LUT R214, R2, 0x7ffffc00, RZ, 0xc0, !PT ;  /* 0x7ffffc0002d67812 */ /* 0x000fe200078ec0ff */
[----:B------:R-:W2:Y:S01]  /*cd40*/  SHFL.IDX PT, R9, R9, RZ, 0x181f ;  /* 0x00181fff09097589 */ /* 0x000ea200000e0000 */
[----:B------:R-:W-:-:S02]  /*cd50*/  SHF.R.S32.HI R11, RZ, 0x1f, R6 ;  /* 0x0000001fff0b7819 */ /* 0x000fc40000011406 */
[-C--:B------:R-:W-:Y:S01]  /*cd60*/  IADD3 R214, R4, R7.reuse, R214 ;  /* 0x0000000704d67210 */ /* 0x080fe20007ffe0d6 */
[----:B------:R-:W-:Y:S01]  /*cd70*/  LDSM.16.M88.4 R28, [R213+0xc080] ;  /* 0x00c08000d51c783b */ /* 0x000fe20000000200 */
[----:B------:R-:W-:Y:S02]  /*cd80*/  SEL R2, R12, 0xffffffc0, !P0 ;  /* 0xffffffc00c027807 */ /* 0x000fe40004000000 */
[----:B------:R-:W-:Y:S01]  /*cd90*/  ISETP.LT.AND P0, PT, R19, UR8, PT ;  /* 0x0000000813007c0c */ /* 0x000fe2000bf01270 */
[----:B------:R-:W-:Y:S01]  /*cda0*/  IMAD.SHL.U32 R214, R214, 0x2, RZ ;  /* 0x00000002d6d67824 */ /* 0x000fe200078e00ff */
[----:B------:R-:W-:Y:S01]  /*cdb0*/  LDSM.16.M88.4 R44, [R213+0xc880] ;  /* 0x00c88000d52c783b */ /* 0x000fe20000000200 */
[----:B------:R-:W-:Y:S01]  /*cdc0*/  LEA.HI R220, R11, R6, RZ, 0x3 ;  /* 0x000000060bdc7211 */ /* 0x000fe200078f18ff */
[----:B------:R-:W-:Y:S01]  /*cdd0*/  IMAD.IADD R208, R213, 0x1, R2 ;  /* 0x00000001d5d07824 */ /* 0x000fe200078e0202 */
[----:B------:R-:W-:Y:S01]  /*cde0*/  ISETP.GE.OR P6, PT, R150, c[0x0][0x1d4], !P0 ;  /* 0x0000750096007a0c */ /* 0x000fe200047c6670 */
[----:B------:R-:W3:Y:S01]  /*cdf0*/  LDSM.16.M88.4 R24, [R214+0x10080] ;  /* 0x01008000d618783b */ /* 0x000ee20000000200 */
[--C-:B------:R-:W-:Y:S01]  /*ce00*/  IMAD R210, R0, 0x2, R214.reuse ;  /* 0x0000000200d27824 */ /* 0x100fe200078e02d6 */
[----:B------:R-:W-:Y:S01]  /*ce10*/  LOP3.LUT R220, R220, 0xfffffff8, RZ, 0xc0, !PT ;  /* 0xfffffff8dcdc7812 */ /* 0x000fe200078ec0ff */
[C---:B------:R-:W-:Y:S01]  /*ce20*/  IMAD R209, R5.reuse, 0x2, R214 ;  /* 0x0000000205d17824 */ /* 0x040fe200078e02d6 */
[----:B------:R-:W-:Y:S01]  /*ce30*/  LDSM.16.M88.4 R20, [R212] ;  /* 0x00000000d414783b */ /* 0x000fe20000000200 */
[----:B------:R-:W-:Y:S01]  /*ce40*/  IMAD R207, R5, 0x2, R210 ;  /* 0x0000000205cf7824 */ /* 0x000fe200078e02d2 */
[----:B-1----:R-:W-:Y:S01]  /*ce50*/  SHF.R.S32.HI R10, RZ, 0x1f, R17 ;  /* 0x0000001fff0a7819 */ /* 0x002fe20000011411 */
[----:B------:R-:W-:Y:S01]  /*ce60*/  IMAD.IADD R202, R2, 0x1, R212 ;  /* 0x0000000102ca7824 */ /* 0x000fe200078e02d4 */
[----:B------:R-:W-:Y:S01]  /*ce70*/  LDSM.16.M88.4 R48, [R212+0x800] ;  /* 0x00080000d430783b */ /* 0x000fe20000000200 */
[----:B------:R-:W-:Y:S01]  /*ce80*/  LOP3.LUT R211, R4, R7, RZ, 0xfc, !PT ;  /* 0x0000000704d37212 */ /* 0x000fe200078efcff */
[----:B--2---:R-:W-:-:S02]  /*ce90*/  IMAD.WIDE R34, R150, 0x2, R8 ;  /* 0x0000000296227825 */ /* 0x004fc400078e0208 */
[----:B------:R-:W1:Y:S01]  /*cea0*/  LDSM.16.M88.4 R12, [R210+0x10080] ;  /* 0x01008000d20c783b */ /* 0x000e620000000200 */
[----:B------:R-:W-:Y:S01]  /*ceb0*/  LEA.HI R151, R10, R17, RZ, 0x3 ;  /* 0x000000110a977211 */ /* 0x000fe200078f18ff */
[--C-:B------:R-:W-:Y:S02]  /*cec0*/  IMAD.WIDE R32, R149, 0x2, R8.reuse ;  /* 0x0000000295207825 */ /* 0x100fe400078e0208 */
[----:B------:R-:W-:Y:S01]  /*ced0*/  @!PT LDS RZ, [RZ] ;  /* 0x00000000fffff984 */ /* 0x000fe20000000800 */
[----:B------:R-:W-:Y:S01]  /*cee0*/  @!PT LDS RZ, [RZ] ;  /* 0x00000000fffff984 */ /* 0x000fe20000000800 */
[----:B------:R-:W-:Y:S01]  /*cef0*/  @!PT LDS RZ, [RZ] ;  /* 0x00000000fffff984 */ /* 0x000fe20000000800 */
[----:B------:R2:W-:Y:S01]  /*cf00*/  LDGSTS.E.BYPASS.LTC128B.128 [R219+0x8080], [R34.64], !P6 ;  /* 0x0808000022db7fae */ /* 0x0005e2000f101d56 */
[----:B------:R-:W-:Y:S02]  /*cf10*/  ISETP.GE.OR P6, PT, R17, c[0x0][0x1d4], !P0 ;  /* 0x0000750011007a0c */ /* 0x000fe400047c6670 */
[----:B------:R-:W-:Y:S01]  /*cf20*/  LOP3.LUT R151, R151, 0xfffffff8, RZ, 0xc0, !PT ;  /* 0xfffffff897977812 */ /* 0x000fe200078ec0ff */
[----:B------:R-:W-:Y:S01]  /*cf30*/  IMAD.WIDE R56, R220, 0x2, R8 ;  /* 0x00000002dc387825 */ /* 0x000fe200078e0208 */
[----:B------:R-:W-:Y:S02]  /*cf40*/  SHF.R.S32.HI R2, RZ, 0x1f, R149 ;  /* 0x0000001fff027819 */ /* 0x000fe40000011495 */
[----:B------:R-:W-:Y:S01]  /*cf50*/  SHF.R.S32.HI R224, RZ, 0x1f, R151 ;  /* 0x0000001fffe07819 */ /* 0x000fe20000011497 */
[----:B------:R-:W-:Y:S01]  /*cf60*/  IMAD.WIDE R18, R151, 0x2, R8 ;  /* 0x0000000297127825 */ /* 0x000fe200078e0208 */
[----:B------:R-:W-:-:S02]  /*cf70*/  SHF.R.S32.HI R7, RZ, 0x1f, R220 ;  /* 0x0000001fff077819 */ /* 0x000fc400000114dc */
[C---:B------:R-:W-:Y:S02]  /*cf80*/  IADD3 R203, R212.reuse, 0x800, RZ ;  /* 0x00000800d4cb7810 */ /* 0x040fe40007ffe0ff */
[----:B------:R-:W-:Y:S01]  /*cf90*/  IADD3 R201, R212, 0x1000, RZ ;  /* 0x00001000d4c97810 */ /* 0x000fe20007ffe0ff */
[----:B------:R4:W-:Y:S01]  /*cfa0*/  LDGSTS.E.BYPASS.LTC128B.128 [R219+0x9080], [R18.64], !P6 ;  /* 0x0908000012db7fae */ /* 0x0009e2000f101d56 */
[----:B------:R-:W-:Y:S02]  /*cfb0*/  ISETP.GE.OR P6, PT, R16, c[0x0][0x1d4], !P0 ;  /* 0x0000750010007a0c */ /* 0x000fe400047c6670 */
[----:B------:R-:W-:Y:S02]  /*cfc0*/  ISETP.GE.OR P0, PT, R6, c[0x0][0x1d4], !P0 ;  /* 0x0000750006007a0c */ /* 0x000fe40004706670 */
[C---:B------:R-:W-:Y:S02]  /*cfd0*/  IADD3 R200, R212.reuse, 0x1800, RZ ;  /* 0x00001800d4c87810 */ /* 0x040fe40007ffe0ff */
[----:B------:R-:W-:-:S02]  /*cfe0*/  IADD3 R199, R212, 0x2000, RZ ;  /* 0x00002000d4c77810 */ /* 0x000fc40007ffe0ff */
[C---:B------:R-:W-:Y:S01]  /*cff0*/  IADD3 R198, R212.reuse, 0x2800, RZ ;  /* 0x00002800d4c67810 */ /* 0x040fe20007ffe0ff */
[----:B---3--:R-:W-:Y:S01]  /*d000*/  HMMA.16816.F32 R40, R24, R44, RZ ;  /* 0x0000002c1828723c */ /* 0x008fe200000018ff */
[C---:B------:R-:W-:Y:S02]  /*d010*/  IADD3 R197, R212.reuse, 0x3000, RZ ;  /* 0x00003000d4c57810 */ /* 0x040fe40007ffe0ff */
[----:B------:R-:W-:Y:S01]  /*d020*/  IADD3 R196, R212, 0x3800, RZ ;  /* 0x00003800d4c47810 */ /* 0x000fe20007ffe0ff */
[----:B------:R2:W-:Y:S04]  /*d030*/  LDGSTS.E.BYPASS.LTC128B.128 [R219+0xa080], [R32.64], !P6 ;  /* 0x0a08000020db7fae */ /* 0x0005e8000f101d56 */
[----:B------:R3:W-:Y:S01]  /*d040*/  LDGSTS.E.BYPASS.LTC128B.128 [R219+0xb080], [R56.64], !P0 ;  /* 0x0b08000038db7fae */ /* 0x0007e2000c101d56 */
[----:B------:R-:W-:-:S03]  /*d050*/  PLOP3.LUT P0, PT, PT, PT, UP0, 0x40, 0x0 ;  /* 0x000000000000781c */ /* 0x000fc60003f0e808 */
[----:B------:R-:W-:Y:S04]  /*d060*/  LDSM.16.M88.4 R52, [R209+0x10080] ;  /* 0x01008000d134783b */ /* 0x000fe80000000200 */
[----:B------:R-:W5:Y:S01]  /*d070*/  LDSM.16.M88.4 R8, [R208+0xc080] ;  /* 0x00c08000d008783b */ /* 0x000f620000000200 */
[C---:B----4-:R-:W-:Y:S03]  /*d080*/  HMMA.16816.F32 R16, R24.reuse, R28, RZ ;  /* 0x0000001c1810723c */ /* 0x050fe600000018ff */
[----:B------:R-:W4:Y:S04]  /*d090*/  LDSM.16.M88.4 R68, [R208+0xc880] ;  /* 0x00c88000d044783b */ /* 0x000f280000000200 */
[----:B------:R-:W-:Y:S01]  /*d0a0*/  LDSM.16.M88.4 R36, [R207+0x10080] ;  /* 0x01008000cf24783b */ /* 0x000fe20000000200 */
[C---:B------:R-:W-:Y:S03]  /*d0b0*/  HMMA.16816.F32 R28, R24.reuse, R30, RZ ;  /* 0x0000001e181c723c */ /* 0x040fe600000018ff */
[----:B------:R-:W-:Y:S04]  /*d0c0*/  LDSM.16.M88.4 R64, [R213+0xd080] ;  /* 0x00d08000d540783b */ /* 0x000fe80000000200 */
[----:B--2---:R-:W2:Y:S01]  /*d0d0*/  LDSM.16.M88.4 R32, [R202] ;  /* 0x00000000ca20783b */ /* 0x004ea20000000200 */
[----:B------:R-:W-:Y:S03]  /*d0e0*/  HMMA.16816.F32 R24, R24, R46, RZ ;  /* 0x0000002e1818723c */ /* 0x000fe600000018ff */
[----:B---3--:R-:W3:Y:S04]  /*d0f0*/  LDSM.16.M88.4 R56, [R202+0x800] ;  /* 0x00080000ca38783b */ /* 0x008ee80000000200 */
[----:B------:R-:W-:Y:S01]  /*d100*/  LDSM.16.M88.4 R44, [R212+0x1000] ;  /* 0x00100000d42c783b */ /* 0x000fe20000000200 */
[C---:B-1----:R-:W-:Y:S03]  /*d110*/  HMMA.16816.F32 R16, R12.reuse, R20, R16 ;  /* 0x000000140c10723c */ /* 0x042fe60000001810 */
[----:B------:R-:W0:Y:S05]  /*d120*/  LDGDEPBAR ;  /* 0x00000000000079af */ /* 0x000e2a0000000000 */
[C---:B------:R-:W-:Y:S01]  /*d130*/  HMMA.16816.F32 R28, R12.reuse, R22, R28 ;  /* 0x000000160c1c723c */ /* 0x040fe2000000181c */
[----:B------:R-:W1:Y:S07]  /*d140*/  LDSM.16.M88.4 R20, [R214+0x14080] ;  /* 0x01408000d614783b */ /* 0x000e6e0000000200 */
[C---:B------:R-:W-:Y:S08]  /*d150*/  HMMA.16816.F32 R40, R12.reuse, R48, R40 ;  /* 0x000000300c28723c */ /* 0x040ff00000001828 */
[----:B------:R-:W-:Y:S01]  /*d160*/  HMMA.16816.F32 R12, R12, R50, R24 ;  /* 0x000000320c0c723c */ /* 0x000fe20000001818 */
[----:B------:R-:W1:Y:S04]  /*d170*/  LDSM.16.M88.4 R48, [R213+0xd880] ;  /* 0x00d88000d530783b */ /* 0x000e680000000200 */
[----:B------:R-:W-:Y:S03]  /*d180*/  LDSM.16.M88.4 R24, [R209+0x14080] ;  /* 0x01408000d118783b */ /* 0x000fe60000000200 */
[C---:B-----5:R-:W-:Y:S08]  /*d190*/  HMMA.16816.F32 R16, R52.reuse, R8, R16 ;  /* 0x000000083410723c */ /* 0x060ff00000001810 */
[C---:B------:R-:W-:Y:S01]  /*d1a0*/  HMMA.16816.F32 R28, R52.reuse, R10, R28 ;  /* 0x0000000a341c723c */ /* 0x040fe2000000181c */
[----:B------:R-:W5:Y:S07]  /*d1b0*/  LDSM.16.M88.4 R8, [R210+0x14080] ;  /* 0x01408000d208783b */ /* 0x000f6e0000000200 */
[C---:B----4-:R-:W-:Y:S08]  /*d1c0*/  HMMA.16816.F32 R40, R52.reuse, R68, R40 ;  /* 0x000000443428723c */ /* 0x050ff00000001828 */
[----:B------:R-:W-:Y:S01]  /*d1d0*/  HMMA.16816.F32 R52, R52, R70, R12 ;  /* 0x000000463434723c */ /* 0x000fe2000000180c */
[----:B------:R-:W4:Y:S04]  /*d1e0*/  LDSM.16.M88.4 R68, [R212+0x1800] ;  /* 0x00180000d444783b */ /* 0x000f280000000200 */
[----:B------:R-:W-:Y:S03]  /*d1f0*/  LDSM.16.M88.4 R12, [R207+0x14080] ;  /* 0x01408000cf0c783b */ /* 0x000fe60000000200 */
[C---:B--2---:R-:W-:Y:S08]  /*d200*/  HMMA.16816.F32 R16, R36.reuse, R32, R16 ;  /* 0x000000202410723c */ /* 0x044ff00000001810 */
[C---:B------:R-:W-:Y:S01]  /*d210*/  HMMA.16816.F32 R28, R36.reuse, R34, R28 ;  /* 0x00000022241c723c */ /* 0x040fe2000000181c */
[----:B------:R-:W2:Y:S07]  /*d220*/  LDSM.16.M88.4 R32, [R208+0xd080] ;  /* 0x00d08000d020783b */ /* 0x000eae0000000200 */
[C---:B---3--:R-:W-:Y:S08]  /*d230*/  HMMA.16816.F32 R40, R36.reuse, R56, R40 ;  /* 0x000000382428723c */ /* 0x048ff00000001828 */
[----:B------:R-:W-:Y:S01]  /*d240*/  HMMA.16816.F32 R52, R36, R58, R52 ;  /* 0x0000003a2434723c */ /* 0x000fe20000001834 */
[----:B------:R-:W3:Y:S04]  /*d250*/  LDSM.16.M88.4 R56, [R208+0xd880] ;  /* 0x00d88000d038783b */ /* 0x000ee80000000200 */
[----:B------:R-:W-:Y:S03]  /*d260*/  LDSM.16.M88.4 R36, [R214+0x18080] ;  /* 0x01808000d624783b */ /* 0x000fe60000000200 */
[C---:B-1----:R-:W-:Y:S08]  /*d270*/  HMMA.16816.F32 R16, R20.reuse, R64, R16 ;  /* 0x000000401410723c */ /* 0x042ff00000001810 */
        /* <DEDUP_REMOVED lines=18> */
[----:B------:R-:W-:Y:S04]  /*d3a0*/  LDSM.16.M88.4 R56, [R207+0x18080] ;  /* 0x01808000cf38783b */ /* 0x000fe80000000200 */
[----:B------:R-:W-:Y:S03]  /*d3b0*/  LDSM.16.M88.4 R24, [R202+0x2000] ;  /* 0x00200000ca18783b */ /* 0x000fe60000000200 */
[C---:B-1----:R-:W-:Y:S08]  /*d3c0*/  HMMA.16816.F32 R16, R12.reuse, R64, R16 ;  /* 0x000000400c10723c */ /* 0x042ff00000001810 */
[C---:B------:R-:W-:Y:S01]  /*d3d0*/  HMMA.16816.F32 R28, R12.reuse, R66, R28 ;  /* 0x000000420c1c723c */ /* 0x040fe2000000181c */
[----:B------:R-:W-:Y:S07]  /*d3e0*/  LDSM.16.M88.4 R64, [R208+0xe080] ;  /* 0x00e08000d040783b */ /* 0x000fee0000000200 */
[C---:B------:R-:W-:Y:S08]  /*d3f0*/  HMMA.16816.F32 R40, R12.reuse, R48, R40 ;  /* 0x000000300c28723c */ /* 0x040ff00000001828 */
[----:B------:R-:W-:Y:S01]  /*d400*/  HMMA.16816.F32 R52, R12, R50, R52 ;  /* 0x000000320c34723c */ /* 0x000fe20000001834 */
[----:B------:R-:W-:Y:S04]  /*d410*/  LDSM.16.M88.4 R48, [R214+0x1c080] ;  /* 0x01c08000d630783b */ /* 0x000fe80000000200 */
[----:B------:R-:W-:Y:S03]  /*d420*/  LDSM.16.M88.4 R12, [R213+0xf080] ;  /* 0x00f08000d50c783b */ /* 0x000fe60000000200 */
[C---:B-----5:R-:W-:Y:S08]  /*d430*/  HMMA.16816.F32 R16, R36.reuse, R44, R16 ;  /* 0x0000002c2410723c */ /* 0x060ff00000001810 */
[C---:B------:R-:W-:Y:S01]  /*d440*/  HMMA.16816.F32 R28, R36.reuse, R46, R28 ;  /* 0x0000002e241c723c */ /* 0x040fe2000000181c */
[----:B------:R-:W1:Y:S07]  /*d450*/  LDSM.16.M88.4 R44, [R212+0x2800] ;  /* 0x00280000d42c783b */ /* 0x000e6e0000000200 */
[C---:B----4-:R-:W-:Y:S08]  /*d460*/  HMMA.16816.F32 R40, R36.reuse, R68, R40 ;  /* 0x000000442428723c */ /* 0x050ff00000001828 */
[----:B------:R-:W-:Y:S01]  /*d470*/  HMMA.16816.F32 R52, R36, R70, R52 ;  /* 0x000000462434723c */ /* 0x000fe20000001834 */
[----:B------:R-:W-:Y:S04]  /*d480*/  LDSM.16.M88.4 R68, [R202+0x2800] ;  /* 0x00280000ca44783b */ /* 0x000fe80000000200 */
[----:B------:R-:W-:Y:S03]  /*d490*/  LDSM.16.M88.4 R36, [R210+0x1c080] ;  /* 0x01c08000d224783b */ /* 0x000fe60000000200 */
[C---:B--2---:R-:W-:Y:S08]  /*d4a0*/  HMMA.16816.F32 R16, R20.reuse, R32, R16 ;  /* 0x000000201410723c */ /* 0x044ff00000001810 */
[C---:B------:R-:W-:Y:S01]  /*d4b0*/  HMMA.16816.F32 R28, R20.reuse, R34, R28 ;  /* 0x00000022141c723c */ /* 0x040fe2000000181c */
[----:B------:R-:W2:Y:S07]  /*d4c0*/  LDSM.16.M88.4 R32, [R208+0xe880] ;  /* 0x00e88000d020783b */ /* 0x000eae0000000200 */
[C---:B-1----:R-:W-:Y:S08]  /*d4d0*/  HMMA.16816.F32 R40, R20.reuse, R44, R40 ;  /* 0x0000002c1428723c */ /* 0x042ff00000001828 */
[----:B------:R-:W-:Y:S01]  /*d4e0*/  HMMA.16816.F32 R52, R20, R46, R52 ;  /* 0x0000002e1434723c */ /* 0x000fe20000001834 */
[----:B------:R-:W1:Y:S04]  /*d4f0*/  LDSM.16.M88.4 R44, [R213+0xf880] ;  /* 0x00f88000d52c783b */ /* 0x000e680000000200 */
[----:B------:R-:W-:Y:S03]  /*d500*/  LDSM.16.M88.4 R20, [R208+0xf080] ;  /* 0x00f08000d014783b */ /* 0x000fe60000000200 */
[C---:B------:R-:W-:Y:S08]  /*d510*/  HMMA.16816.F32 R16, R8.reuse, R64, R16 ;  /* 0x000000400810723c */ /* 0x040ff00000001810 */
[C---:B------:R-:W-:Y:S01]  /*d520*/  HMMA.16816.F32 R28, R8.reuse, R66, R28 ;  /* 0x00000042081c723c */ /* 0x040fe2000000181c */
[----:B------:R-:W3:Y:S07]  /*d530*/  LDSM.16.M88.4 R64, [R212+0x3000] ;  /* 0x00300000d440783b */ /* 0x000eee0000000200 */
[C---:B--2---:R-:W-:Y:S08]  /*d540*/  HMMA.16816.F32 R40, R8.reuse, R32, R40 ;  /* 0x000000200828723c */ /* 0x044ff00000001828 */
[----:B------:R-:W-:Y:S01]  /*d550*/  HMMA.16816.F32 R52, R8, R34, R52 ;  /* 0x000000220834723c */ /* 0x000fe20000001834 */
[----:B------:R-:W2:Y:S04]  /*d560*/  LDSM.16.M88.4 R32, [R212+0x3800] ;  /* 0x00380000d420783b */ /* 0x000ea80000000200 */
[----:B------:R-:W-:Y:S03]  /*d570*/  LDSM.16.M88.4 R8, [R202+0x3000] ;  /* 0x00300000ca08783b */ /* 0x000fe60000000200 */
[C---:B------:R-:W-:Y:S08]  /*d580*/  HMMA.16816.F32 R16, R56.reuse, R24, R16 ;  /* 0x000000183810723c */ /* 0x040ff00000001810 */
[C---:B------:R-:W-:Y:S01]  /*d590*/  HMMA.16816.F32 R28, R56.reuse, R26, R28 ;  /* 0x0000001a381c723c */ /* 0x040fe2000000181c */
[----:B------:R-:W4:Y:S07]  /*d5a0*/  LDSM.16.M88.4 R24, [R209+0x1c080] ;  /* 0x01c08000d118783b */ /* 0x000f2e0000000200 */
[C---:B------:R-:W-:Y:S08]  /*d5b0*/  HMMA.16816.F32 R40, R56.reuse, R68, R40 ;  /* 0x000000443828723c */ /* 0x040ff00000001828 */
[----:B------:R-:W-:Y:S01]  /*d5c0*/  HMMA.16816.F32 R52, R56, R70, R52 ;  /* 0x000000463834723c */ /* 0x000fe20000001834 */
[----:B------:R-:W5:Y:S07]  /*d5d0*/  LDSM.16.M88.4 R56, [R208+0xf880] ;  /* 0x00f88000d038783b */ /* 0x000f6e0000000200 */
[C---:B------:R-:W-:Y:S08]  /*d5e0*/  HMMA.16816.F32 R16, R48.reuse, R12, R16 ;  /* 0x0000000c3010723c */ /* 0x040ff00000001810 */
[C---:B------:R-:W-:Y:S01]  /*d5f0*/  HMMA.16816.F32 R28, R48.reuse, R14, R28 ;  /* 0x0000000e301c723c */ /* 0x040fe2000000181c */
[----:B------:R-:W4:Y:S07]  /*d600*/  LDSM.16.M88.4 R12, [R207+0x1c080] ;  /* 0x01c08000cf0c783b */ /* 0x000f2e0000000200 */
[C---:B-1----:R-:W-:Y:S08]  /*d610*/  HMMA.16816.F32 R40, R48.reuse, R44, R40 ;  /* 0x0000002c3028723c */ /* 0x042ff00000001828 */
[----:B------:R-:W-:Y:S08]  /*d620*/  HMMA.16816.F32 R52, R48, R46, R52 ;  /* 0x0000002e3034723c */ /* 0x000ff00000001834 */
[C---:B---3--:R-:W-:Y:S08]  /*d630*/  HMMA.16816.F32 R16, R36.reuse, R64, R16 ;  /* 0x000000402410723c */ /* 0x048ff00000001810 */
[C---:B------:R-:W-:Y:S08]  /*d640*/  HMMA.16816.F32 R28, R36.reuse, R66, R28 ;  /* 0x00000042241c723c */ /* 0x040ff0000000181c */
[C---:B--2---:R-:W-:Y:S08]  /*d650*/  HMMA.16816.F32 R40, R36.reuse, R32, R40 ;  /* 0x000000202428723c */ /* 0x044ff00000001828 */
[----:B------:R-:W-:Y:S08]  /*d660*/  HMMA.16816.F32 R52, R36, R34, R52 ;  /* 0x000000222434723c */ /* 0x000ff00000001834 */
[C---:B----4-:R-:W-:Y:S08]  /*d670*/  HMMA.16816.F32 R16, R24.reuse, R20, R16 ;  /* 0x000000141810723c */ /* 0x050ff00000001810 */
[----:B------:R-:W-:Y:S01]  /*d680*/  HMMA.16816.F32 R28, R24, R22, R28 ;  /* 0x00000016181c723c */ /* 0x000fe2000000181c */
[----:B------:R-:W1:Y:S01]  /*d690*/  LDSM.16.M88.4 R20, [R202+0x3800] ;  /* 0x00380000ca14783b */ /* 0x000e620000000200 */
[----:B------:R-:W-:-:S06]  /*d6a0*/  DEPBAR.LE SB0, 0x0 ;  /* 0x000080000000791a */ /* 0x000fcc0000000000 */
[C---:B-----5:R-:W-:Y:S08]  /*d6b0*/  HMMA.16816.F32 R40, R24.reuse, R56, R40 ;  /* 0x000000381828723c */ /* 0x060ff00000001828 */
[----:B------:R-:W-:Y:S08]  /*d6c0*/  HMMA.16816.F32 R52, R24, R58, R52 ;  /* 0x0000003a1834723c */ /* 0x000ff00000001834 */
[C---:B------:R-:W-:Y:S08]  /*d6d0*/  HMMA.16816.F32 R16, R12.reuse, R8, R16 ;  /* 0x000000080c10723c */ /* 0x040ff00000001810 */
[C---:B------:R-:W-:Y:S08]  /*d6e0*/  HMMA.16816.F32 R28, R12.reuse, R10, R28 ;  /* 0x0000000a0c1c723c */ /* 0x040ff0000000181c */
[C---:B-1----:R-:W-:Y:S08]  /*d6f0*/  HMMA.16816.F32 R40, R12.reuse, R20, R40 ;  /* 0x000000140c28723c */ /* 0x042ff00000001828 */
[----:B------:R-:W-:Y:S01]  /*d700*/  FMUL.FTZ R6, R16, c[0x0][0x320] ;  /* 0x0000c80010067a20 */ /* 0x000fe20000410000 */
[----:B------:R-:W-:Y:S01]  /*d710*/  HMMA.16816.F32 R52, R12, R22, R52 ;  /* 0x000000160c34723c */ /* 0x000fe20000001834 */
[----:B------:R-:W-:-:S02]  /*d720*/  FMUL.FTZ R8, R17, c[0x0][0x320] ;  /* 0x0000c80011087a20 */ /* 0x000fc40000410000 */
[----:B------:R-:W-:Y:S02]  /*d730*/  FMUL.FTZ R9, R18, c[0x0][0x320] ;  /* 0x0000c80012097a20 */ /* 0x000fe40000410000 */
[----:B------:R-:W-:Y:S01]  /*d740*/  FMUL.FTZ R10, R19, c[0x0][0x320] ;  /* 0x0000c800130a7a20 */ /* 0x000fe20000410000 */
[----:B------:R-:W1:Y:S01]  /*d750*/  MUFU.TANH R6, R6 ;  /* 0x0000000600067308 */ /* 0x000e620000002400 */
[----:B------:R-:W-:Y:S02]  /*d760*/  FMUL.FTZ R16, R28, c[0x0][0x320] ;  /* 0x0000c8001c107a20 */ /* 0x000fe40000410000 */
[----:B------:R-:W-:Y:S02]  /*d770*/  FMUL.FTZ R11, R29, c[0x0][0x320] ;  /* 0x0000c8001d0b7a20 */ /* 0x000fe40000410000 */
[----:B------:R-:W-:Y:S02]  /*d780*/  FMUL.FTZ R18, R30, c[0x0][0x320] ;  /* 0x0000c8001e127a20 */ /* 0x000fe40000410000 */
[----:B------:R-:W-:Y:S01]  /*d790*/  FMUL.FTZ R17, R31, c[0x0][0x320] ;  /* 0x0000c8001f117a20 */ /* 0x000fe20000410000 */
[----:B------:R-:W2:Y:S01]  /*d7a0*/  MUFU.TANH R8, R8 ;  /* 0x0000000800087308 */ /* 0x000ea20000002400 */
[----:B------:R-:W-:-:S02]  /*d7b0*/  FMUL.FTZ R15, R40, c[0x0][0x320] ;  /* 0x0000c800280f7a20 */ /* 0x000fc40000410000 */
[----:B------:R-:W-:Y:S02]  /*d7c0*/  FMUL.FTZ R13, R41, c[0x0][0x320] ;  /* 0x0000c800290d7a20 */ /* 0x000fe40000410000 */
[----:B------:R-:W-:Y:S02]  /*d7d0*/  FMUL.FTZ R12, R42, c[0x0][0x320] ;  /* 0x0000c8002a0c7a20 */ /* 0x000fe40000410000 */
[----:B------:R-:W-:Y:S01]  /*d7e0*/  FMUL.FTZ R21, R43, c[0x0][0x320] ;  /* 0x0000c8002b157a20 */ /* 0x000fe20000410000 */
[----:B------:R-:W3:Y:S02]  /*d7f0*/  MUFU.TANH R9, R9 ;  /* 0x0000000900097308 */ /* 0x000ee40000002400 */
[----:B------:R-:W-:Y:S02]  /*d800*/  FMUL.FTZ R20, R52, c[0x0][0x320] ;  /* 0x0000c80034147a20 */ /* 0x000fe40000410000 */
[----:B------:R-:W-:Y:S02]  /*d810*/  FMUL.FTZ R14, R53, c[0x0][0x320] ;  /* 0x0000c800350e7a20 */ /* 0x000fe40000410000 */
[----:B------:R-:W-:-:S02]  /*d820*/  FMUL.FTZ R23, R54, c[0x0][0x320] ;  /* 0x0000c80036177a20 */ /* 0x000fc40000410000 */
[----:B------:R-:W-:Y:S01]  /*d830*/  FMUL.FTZ R22, R55, c[0x0][0x320] ;  /* 0x0000c80037167a20 */ /* 0x000fe20000410000 */
[----:B------:R-:W4:Y:S08]  /*d840*/  MUFU.TANH R10, R10 ;  /* 0x0000000a000a7308 */ /* 0x000f300000002400 */
[----:B------:R-:W1:Y:S08]  /*d850*/  MUFU.TANH R16, R16 ;  /* 0x0000001000107308 */ /* 0x000e700000002400 */
        /* <DEDUP_REMOVED lines=10> */
[----:B------:R-:W1:Y:S01]  /*d900*/  MUFU.TANH R22, R22 ;  /* 0x0000001600167308 */ /* 0x000e620000002400 */
[----:B------:R-:W-:Y:S06]  /*d910*/  BAR.SYNC.DEFER_BLOCKING 0x0 ;  /* 0x0000000000007b1d */ /* 0x000fec0000010000 */
[----:B------:R-:W-:Y:S05]  /*d920*/  @P0 BRA `(.L_x_140) ;  /* 0x000002b000000947 */ /* 0x000fea0003800000 */
[----:B--234-:R-:W-:Y:S01]  /*d930*/  IMAD.U32 R19, RZ, RZ, UR9 ;  /* 0x00000009ff137e24 */ /* 0x01cfe2000f8e00ff */
[----:B------:R-:W-:Y:S01]  /*d940*/  ISETP.NE.AND P6, PT, R215, 0x1, PT ;  /* 0x00000001d700780c */ /* 0x000fe20003fc5270 */
[----:B------:R-:W-:-:S03]  /*d950*/  IMAD.MOV.U32 R217, RZ, RZ, RZ ;  /* 0x000000ffffd97224 */ /* 0x000fc600078e00ff */
[----:B------:R-:W-:-:S04]  /*d960*/  IADD3 R19, R216, UR15, R19 ;  /* 0x0000000fd8137c10 */ /* 0x000fc8000fffe013 */
[----:B------:R-:W-:-:S05]  /*d970*/  IADD3 R218, R19, -0x40, RZ ;  /* 0xffffffc013da7810 */ /* 0x000fca0007ffe0ff */
[----:B------:R-:W-:-:S04]  /*d980*/  @P6 IMAD.HI.U32 R19, R218, c[0x0][0x2bc], RZ ;  /* 0x0000af00da136a27 */ /* 0x000fc800078e00ff */
[----:B------:R-:W-:Y:S01]  /*d990*/  IMAD.MOV.U32 R4, RZ, RZ, R218 ;  /* 0x000000ffff047224 */ /* 0x000fe200078e00da */
[----:B------:R-:W-:-:S04]  /*d9a0*/  @P6 SHF.R.U32.HI R4, RZ, c[0x0][0x2c0], R19 ;  /* 0x0000b000ff046a19 */ /* 0x000fc80000011613 */
[----:B------:R-:W-:-:S04]  /*d9b0*/  @!P1 IADD3 R26, P0, R4, UR16, RZ ;  /* 0x00000010041a9c10 */ /* 0x000fc8000ff1e0ff */
[----:B------:R-:W-:Y:S02]  /*d9c0*/  @!P1 LEA.HI.X.SX32 R19, R4, UR7, 0x1, P0 ;  /* 0x0000000704139c11 */ /* 0x000fe400080f0eff */
[----:B------:R-:W-:-:S04]  /*d9d0*/  @!P1 LEA R24, P0, R26, c[0x0][0x2a0], 0x2 ;  /* 0x0000a8001a189a11 */ /* 0x000fc800078010ff */
[----:B------:R-:W-:-:S05]  /*d9e0*/  @!P1 LEA.HI.X R25, R26, c[0x0][0x2a4], R19, 0x2, P0 ;  /* 0x0000a9001a199a11 */ /* 0x000fca00000f1413 */
[----:B------:R-:W2:Y:S01]  /*d9f0*/  @!P1 LDG.E R217, [R24.64] ;  /* 0x0000001618d99981 */ /* 0x000ea2000c1e1900 */
[----:B------:R-:W-:-:S04]  /*da00*/  IMAD.MOV R19, RZ, RZ, -R4 ;  /* 0x000000ffff137224 */ /* 0x000fc800078e0a04 */
[----:B------:R-:W-:-:S04]  /*da10*/  IMAD R218, R19, c[0x0][0x2b8], R218 ;  /* 0x0000ae0013da7a24 */ /* 0x000fc800078e02da */
[----:B------:R-:W-:Y:S01]  /*da20*/  IMAD.WIDE.U32 R26, R218, c[0x0][0x1e0], RZ ;  /* 0x00007800da1a7a25 */ /* 0x000fe200078e00ff */
[----:B------:R-:W-:-:S05]  /*da30*/  SHF.R.S32.HI R19, RZ, 0x1f, R218 ;  /* 0x0000001fff137819 */ /* 0x000fca00000114da */
[----:B------:R-:W-:-:S04]  /*da40*/  IMAD R19, R19, c[0x0][0x1e0], RZ ;  /* 0x0000780013137a24 */ /* 0x000fc800078e02ff */
[----:B------:R-:W-:-:S04]  /*da50*/  IMAD R19, R218, c[0x0][0x1e4], R19 ;  /* 0x00007900da137a24 */ /* 0x000fc800078e0213 */
[----:B------:R-:W-:Y:S01]  /*da60*/  IMAD.IADD R27, R27, 0x1, R19 ;  /* 0x000000011b1b7824 */ /* 0x000fe200078e0213 */
[----:B--2---:R-:W-:-:S03]  /*da70*/  SHF.R.S32.HI R4, RZ, 0x1f, R217 ;  /* 0x0000001fff047819 */ /* 0x004fc600000114d9 */
[----:B------:R-:W-:-:S04]  /*da80*/  IMAD.WIDE.U32 R24, R217, c[0x0][0x1f0], R26 ;  /* 0x00007c00d9187a25 */ /* 0x000fc800078e001a */
[----:B------:R-:W-:Y:S01]  /*da90*/  IMAD R4, R4, c[0x0][0x1f0], RZ ;  /* 0x00007c0004047a24 */ /* 0x000fe200078e02ff */
[----:B------:R-:W-:-:S03]  /*daa0*/  IADD3 R19, P0, R24, UR24, RZ ;  /* 0x0000001818137c10 */ /* 0x000fc6000ff1e0ff */
[----:B------:R-:W-:-:S05]  /*dab0*/  IMAD R4, R217, c[0x0][0x1f4], R4 ;  /* 0x00007d00d9047a24 */ /* 0x000fca00078e0204 */
[----:B------:R-:W-:Y:S02]  /*dac0*/  IADD3.X R24, R25, UR6, R4, P0, !PT ;  /* 0x0000000619187c10 */ /* 0x000fe400087fe404 */
[----:B------:R-:W-:-:S04]  /*dad0*/  LEA R4, P0, R19, c[0x0][0x1c8], 0x1 ;  /* 0x0000720013047a11 */ /* 0x000fc800078008ff */
[----:B------:R-:W-:Y:S02]  /*dae0*/  LEA.HI.X R19, R19, c[0x0][0x1cc], R24, 0x1, P0 ;  /* 0x0000730013137a11 */ /* 0x000fe400000f0c18 */
[----:B------:R-:W2:Y:S04]  /*daf0*/  SHFL.IDX PT, R4, R4, RZ, 0x181f ;  /* 0x00181fff04047589 */ /* 0x000ea800000e0000 */
[----:B------:R-:W3:Y:S01]  /*db00*/  SHFL.IDX PT, R19, R19, RZ, 0x181f ;  /* 0x00181fff13137589 */ /* 0x000ee200000e0000 */
[----:B--2---:R-:W-:-:S04]  /*db10*/  LEA R28, P0, R150, R4, 0x1 ;  /* 0x00000004961c7211 */ /* 0x004fc800078008ff */
[----:B---3--:R-:W-:Y:S02]  /*db20*/  LEA.HI.X R29, R150, R19, R221, 0x1, P0 ;  /* 0x00000013961d7211 */ /* 0x008fe400000f0cdd */
[----:B------:R-:W-:-:S03]  /*db30*/  LEA R26, P0, R151, R4, 0x1 ;  /* 0x00000004971a7211 */ /* 0x000fc600078008ff */
[----:B------:R-:W-:Y:S01]  /*db40*/  @!PT LDS RZ, [RZ] ;  /* 0x00000000fffff984 */ /* 0x000fe20000000800 */
[----:B------:R2:W-:Y:S01]  /*db50*/  LDGSTS.E.BYPASS.LTC128B.128 [R219+0xc080], [R28.64], !P4 ;  /* 0x0c0800001cdb7fae */ /* 0x0005e2000e101d56 */
[----:B------:R-:W-:Y:S02]  /*db60*/  LEA.HI.X R27, R151, R19, R224, 0x1, P0 ;  /* 0x00000013971b7211 */ /* 0x000fe400000f0ce0 */
[----:B------:R-:W-:-:S03]  /*db70*/  LEA R24, P0, R149, R4, 0x1 ;  /* 0x0000000495187211 */ /* 0x000fc600078008ff */
[----:B------:R2:W-:Y:S01]  /*db80*/  LDGSTS.E.BYPASS.LTC128B.128 [R219+0xd080], [R26.64], !P5 ;  /* 0x0d0800001adb7fae */ /* 0x0005e2000e901d56 */
[----:B------:R-:W-:Y:S02]  /*db90*/  LEA.HI.X R25, R149, R19, R2, 0x1, P0 ;  /* 0x0000001395197211 */ /* 0x000fe400000f0c02 */
[----:B------:R-:W-:-:S03]  /*dba0*/  LEA R30, P0, R220, R4, 0x1 ;  /* 0x00000004dc1e7211 */ /* 0x000fc600078008ff */
[----:B------:R2:W-:Y:S01]  /*dbb0*/  LDGSTS.E.BYPASS.LTC128B.128 [R219+0xe080], [R24.64], !P3 ;  /* 0x0e08000018db7fae */ /* 0x0005e2000d901d56 */
[----:B------:R-:W-:-:S05]  /*dbc0*/  LEA.HI.X R31, R220, R19, R7, 0x1, P0 ;  /* 0x00000013dc1f7211 */ /* 0x000fca00000f0c07 */
[----:B------:R2:W-:Y:S04]  /*dbd0*/  LDGSTS.E.BYPASS.LTC128B.128 [R219+0xf080], [R30.64], !P2 ;  /* 0x0f0800001edb7fae */ /* 0x0005e8000d101d56 */
.L_x_140:
[----:B--234-:R-:W-:Y:S01]  /*dbe0*/  LOP3.LUT R3, R3, 0xffffffe0, RZ, 0xc0, !PT ;  /* 0xffffffe003037812 */ /* 0x01cfe200078ec0ff */
[----:B------:R-:W-:Y:S01]  /*dbf0*/  IMAD.U32 R25, RZ, RZ, UR8 ;  /* 0x00000008ff197e24 */ /* 0x000fe2000f8e00ff */
[----:B------:R-:W0:Y:S01]  /*dc00*/  LDGDEPBAR ;  /* 0x00000000000079af */ /* 0x000e220000000000 */
[----:B------:R-:W-:Y:S02]  /*dc10*/  IMAD.SHL.U32 R211, R211, 0x2, RZ ;  /* 0x00000002d3d37824 */ /* 0x000fe400078e00ff */
[----:B------:R-:W-:Y:S02]  /*dc20*/  IMAD.IADD R62, R62, 0x1, -R3 ;  /* 0x000000013e3e7824 */ /* 0x000fe400078e0a03 */
[--C-:B------:R-:W-:Y:S01]  /*dc30*/  IMAD R206, R0, 0x2, R211.reuse ;  /* 0x0000000200ce7824 */ /* 0x100fe200078e02d3 */
[----:B------:R-:W-:Y:S01]  /*dc40*/  LDSM.16.MT88.4 R140, [R211+0x8080] ;  /* 0x00808000d38c783b */ /* 0x000fe20000004200 */
[C---:B------:R-:W-:Y:S01]  /*dc50*/  IMAD R205, R5.reuse, 0x2, R211 ;  /* 0x0000000205cd7824 */ /* 0x040fe200078e02d3 */
[----:B------:R-:W-:Y:S01]  /*dc60*/  SHF.R.S32.HI R3, RZ, 0x1f, R62 ;  /* 0x0000001fff037819 */ /* 0x000fe2000001143e */
[----:B------:R-:W-:Y:S01]  /*dc70*/  IMAD R204, R5, 0x2, R206 ;  /* 0x0000000205cc7824 */ /* 0x000fe200078e02ce */
[----:B------:R-:W-:Y:S02]  /*dc80*/  LDSM.16.MT88.4 R132, [R206+0x8080] ;  /* 0x00808000ce84783b */ /* 0x000fe40000004200 */
[----:B------:R-:W-:-:S02]  /*dc90*/  LEA.HI R3, R3, R62, RZ, 0x2 ;  /* 0x0000003e03037211 */ /* 0x000fc400078f10ff */
[----:B------:R-:W-:Y:S02]  /*dca0*/  LDSM.16.MT88.4 R32, [R204+0x8080] ;  /* 0x00808000cc20783b */ /* 0x000fe40000004200 */
[----:B------:R-:W-:Y:S02]  /*dcb0*/  LOP3.LUT R3, R3, 0x7ffffffc, RZ, 0xc0, !PT ;  /* 0x7ffffffc03037812 */ /* 0x000fe400078ec0ff */
[----:B------:R-:W-:Y:S03]  /*dcc0*/  LDSM.16.MT88.4 R40, [R211+0x9080] ;  /* 0x00908000d328783b */ /* 0x000fe60000004200 */
[----:B------:R-:W-:Y:S01]  /*dcd0*/  IMAD.IADD R62, R62, 0x1, -R3 ;  /* 0x000000013e3e7824 */ /* 0x000fe200078e0a03 */
[----:B------:R-:W-:Y:S03]  /*dce0*/  LDSM.16.MT88.4 R48, [R206+0x9080] ;  /* 0x00908000ce30783b */ /* 0x000fe60000004200 */
[----:B------:R-:W-:Y:S01]  /*dcf0*/  IMAD R25, R62, -0x2, R25 ;  /* 0xfffffffe3e197824 */ /* 0x000fe200078e0219 */
[----:B------:R-:W-:Y:S04]  /*dd00*/  LDSM.16.MT88.4 R56, [R205+0x9080] ;  /* 0x00908000cd38783b */ /* 0x000fe80000004200 */
[----:B------:R-:W-:Y:S01]  /*dd10*/  ISETP.GT.AND P0, PT, R25, RZ, PT ;  /* 0x000000ff1900720c */ /* 0x000fe20003f04270 */
[----:B------:R-:W-:Y:S03]  /*dd20*/  LDSM.16.MT88.4 R72, [R211+0xa080] ;  /* 0x00a08000d348783b */ /* 0x000fe60000004200 */
[----:B------:R-:W-:Y:S01]  /*dd30*/  FSEL R19, R9, -INF , P0 ;  /* 0xff80000009137808 */ /* 0x000fe20000000000 */
[----:B------:R-:W-:Y:S01]  /*dd40*/  LDSM.16.MT88.4 R64, [R204+0x9080] ;  /* 0x00908000cc40783b */ /* 0x000fe20000004200 */
[----:B-1----:R-:W-:-:S02]  /*dd50*/  FSEL R3, R6, -INF , P0 ;  /* 0xff80000006037808 */ /* 0x002fc40000000000 */
[C---:B------:R-:W-:Y:S01]  /*dd60*/  ISETP.GT.AND P0, PT, R25.reuse, 0x1, PT ;  /* 0x000000011900780c */ /* 0x040fe20003f04270 */
[----:B------:R-:W-:Y:S03]  /*dd70*/  LDSM.16.MT88.4 R80, [R206+0xa080] ;  /* 0x00a08000ce50783b */ /* 0x000fe60000004200 */
[----:B------:R-:W-:Y:S01]  /*dd80*/  FSEL R228, R10, -INF , P0 ;  /* 0xff8000000ae47808 */ /* 0x000fe20000000000 */
[----:B------:R-:W-:Y:S01]  /*dd90*/  LDSM.16.MT88.4 R88, [R205+0xa080] ;  /* 0x00a08000cd58783b */ /* 0x000fe20000004200 */
[----:B------:R-:W-:Y:S02]  /*dda0*/  FSEL R24, R8, -INF , P0 ;  /* 0xff80000008187808 */ /* 0x000fe40000000000 */
[----:B------:R-:W-:Y:S01]  /*ddb0*/  ISETP.GT.AND P0, PT, R25, 0x8, PT ;  /* 0x000000081900780c */ /* 0x000fe20003f04270 */
[----:B------:R-:W-:Y:S01]  /*ddc0*/  LDSM.16.MT88.4 R96, [R204+0xa080] ;  /* 0x00a08000cc60783b */ /* 0x000fe20000004200 */
[----:B------:R-:W-:-:S02]  /*ddd0*/  FMNMX.FTZ R8, R3, R24, !PT ;  /* 0x0000001803087209 */ /* 0x000fc40007810000 */
[----:B------:R-:W-:Y:S01]  /*dde0*/  FSEL R6, R18, -INF , P0 ;  /* 0xff80000012067808 */ /* 0x000fe20000000000 */
[----:B------:R-:W-:Y:S01]  /*ddf0*/  LDSM.16.MT88.4 R104, [R211+0xb080] ;  /* 0x00b08000d368783b */ /* 0x000fe20000004200 */
[----:B------:R-:W-:Y:S02]  /*de00*/  FSEL R9, R16, -INF , P0 ;  /* 0xff80000010097808 */ /* 0x000fe40000000000 */
[----:B------:R-:W-:Y:S01]  /*de10*/  ISETP.GT.AND P0, PT, R25, 0x9, PT ;  /* 0x000000091900780c */ /* 0x000fe20003f04270 */
[----:B------:R-:W-:Y:S01]  /*de20*/  LDSM.16.MT88.4 R112, [R206+0xb080] ;  /* 0x00b08000ce70783b */ /* 0x000fe20000004200 */
[----:B------:R-:W-:Y:S02]  /*de30*/  FMNMX.FTZ R8, R9, R8, !PT ;  /* 0x0000000809087209 */ /* 0x000fe40007810000 */
[----:B------:R-:W-:Y:S01]  /*de40*/  FSEL R4, R17, -INF , P0 ;  /* 0xff80000011047808 */ /* 0x000fe20000000000 */
[----:B------:R-:W-:Y:S01]  /*de50*/  LDSM.16.MT88.4 R120, [R205+0xb080] ;  /* 0x00b08000cd78783b */ /* 0x000fe20000004200 */
[----:B------:R-:W-:-:S02]  /*de60*/  FSEL R17, R11, -INF , P0 ;  /* 0xff8000000b117808 */ /* 0x000fc40000000000 */
[----:B------:R-:W-:Y:S01]  /*de70*/  ISETP.GT.AND P0, PT, R25, 0x10, PT ;  /* 0x000000101900780c */ /* 0x000fe20003f04270 */
[----:B------:R-:W-:Y:S01]  /*de80*/  LDSM.16.MT88.4 R192, [R205+0x8880] ;  /* 0x00888000cdc0783b */ /* 0x000fe20000004200 */
[----:B------:R-:W-:Y:S02]  /*de90*/  FMNMX.FTZ R8, R17, R8, !PT ;  /* 0x0000000811087209 */ /* 0x000fe40007810000 */
        /* <DEDUP_REMOVED lines=20> */
[----:B------:R-:W-:Y:S02]  /*dfe0*/  FMNMX.FTZ R14, R7, R8, !PT ;  /* 0x00000008070e7209 */ /* 0x000fe40007810000 */
[----:B------:R-:W-:Y:S01]  /*dff0*/  FMNMX.FTZ R21, R6, R21, !PT ;  /* 0x0000001506157209 */ /* 0x000fe20007810000 */
[----:B------:R-:W-:Y:S01]  /*e000*/  LDSM.16.MT88.4 R160, [R205+0xa880] ;  /* 0x00a88000cda0783b */ /* 0x000fe20000004200 */
[----:B------:R-:W-:-:S02]  /*e010*/  FMNMX.FTZ R14, R11, R14, !PT ;  /* 0x0000000e0b0e7209 */ /* 0x000fc40007810000 */
[----:B------:R-:W-:Y:S01]  /*e020*/  FMNMX.FTZ R21, R4, R21, !PT ;  /* 0x0000001504157209 */ /* 0x000fe20007810000 */
[----:B------:R-:W-:Y:S01]  /*e030*/  LDSM.16.MT88.4 R156, [R204+0xa880] ;  /* 0x00a88000cc9c783b */ /* 0x000fe20000004200 */
[----:B------:R-:W-:Y:S02]  /*e040*/  FSEL R8, R22, -INF , P0 ;  /* 0xff80000016087808 */ /* 0x000fe40000000000 */
[----:B------:R-:W-:Y:S01]  /*e050*/  FMNMX.FTZ R21, R12, R21, !PT ;  /* 0x000000150c157209 */ /* 0x000fe20007810000 */
[----:B------:R-:W1:Y:S03]  /*e060*/  SHFL.BFLY PT, R23, R14, 0x2, 0x1f ;  /* 0x0c401f000e177f89 */ /* 0x000e6600000e0000 */
[----:B------:R-:W-:Y:S01]  /*e070*/  FMNMX.FTZ R21, R16, R21, !PT ;  /* 0x0000001510157209 */ /* 0x000fe20007810000 */
[----:B------:R-:W-:Y:S03]  /*e080*/  LDSM.16.MT88.4 R152, [R211+0xb880] ;  /* 0x00b88000d398783b */ /* 0x000fe60000004200 */
[----:B------:R-:W-:-:S04]  /*e090*/  FMNMX.FTZ R21, R10, R21, !PT ;  /* 0x000000150a157209 */ /* 0x000fc80007810000 */
[----:B------:R-:W-:-:S05]  /*e0a0*/  FMNMX.FTZ R20, R8, R21, !PT ;  /* 0x0000001508147209 */ /* 0x000fca0007810000 */
[----:B------:R-:W2:Y:S01]  /*e0b0*/  SHFL.BFLY PT, R21, R20, 0x2, 0x1f ;  /* 0x0c401f0014157f89 */ /* 0x000ea200000e0000 */
[----:B-1----:R-:W-:-:S05]  /*e0c0*/  FMNMX.FTZ R23, R14, R23, !PT ;  /* 0x000000170e177209 */ /* 0x002fca0007810000 */
[----:B------:R-:W1:Y:S01]  /*e0d0*/  SHFL.BFLY PT, R148, R23, 0x1, 0x1f ;  /* 0x0c201f0017947f89 */ /* 0x000e6200000e0000 */
[----:B--2---:R-:W-:-:S05]  /*e0e0*/  FMNMX.FTZ R21, R20, R21, !PT ;  /* 0x0000001514157209 */ /* 0x004fca0007810000 */
[----:B------:R-:W2:Y:S01]  /*e0f0*/  SHFL.BFLY PT, R18, R21, 0x1, 0x1f ;  /* 0x0c201f0015127f89 */ /* 0x000ea200000e0000 */
[----:B-1----:R-:W-:-:S04]  /*e100*/  FMNMX.FTZ R148, R23, R148, !PT ;  /* 0x0000009417947209 */ /* 0x002fc80007810000 */
[C---:B------:R-:W-:Y:S01]  /*e110*/  FSETP.NEU.FTZ.AND P0, PT, R148.reuse, -INF , PT ;  /* 0xff8000009400780b */ /* 0x040fe20003f1d000 */
[----:B------:R-:W-:-:S05]  /*e120*/  FMUL.FTZ R14, R148, c[0x0][0x2d0] ;  /* 0x0000b400940e7a20 */ /* 0x000fca0000410000 */
[----:B------:R-:W-:-:S05]  /*e130*/  FSEL R14, R14, RZ, P0 ;  /* 0x000000ff0e0e7208 */ /* 0x000fca0000000000 */
[--C-:B------:R-:W-:Y:S01]  /*e140*/  FFMA.FTZ R226, R3, c[0x0][0x2d0], -R14.reuse ;  /* 0x0000b40003e27a23 */ /* 0x100fe2000001080e */
[----:B--2---:R-:W-:Y:S01]  /*e150*/  FMNMX.FTZ R3, R18, R21, !PT ;  /* 0x0000001512037209 */ /* 0x004fe20007810000 */
[--C-:B------:R-:W-:Y:S02]  /*e160*/  FFMA.FTZ R223, R9, c[0x0][0x2d0], -R14.reuse ;  /* 0x0000b40009df7a23 */ /* 0x100fe4000001080e */
[--C-:B------:R-:W-:Y:S01]  /*e170*/  FFMA.FTZ R225, R24, c[0x0][0x2d0], -R14.reuse ;  /* 0x0000b40018e17a23 */ /* 0x100fe2000001080e */
[C---:B------:R-:W-:Y:S01]  /*e180*/  FSETP.NEU.FTZ.AND P0, PT, R3.reuse, -INF , PT ;  /* 0xff8000000300780b */ /* 0x040fe20003f1d000 */
[----:B------:R-:W-:Y:S01]  /*e190*/  FMUL.FTZ R9, R3, c[0x0][0x2d0] ;  /* 0x0000b40003097a20 */ /* 0x000fe20000410000 */
[----:B------:R-:W1:Y:S01]  /*e1a0*/  LDSM.16.MT88.4 R24, [R205+0x8080] ;  /* 0x00808000cd18783b */ /* 0x000e620000004200 */
[--C-:B------:R-:W-:Y:S01]  /*e1b0*/  FFMA.FTZ R222, R17, c[0x0][0x2d0], -R14.reuse ;  /* 0x0000b40011de7a23 */ /* 0x100fe2000001080e */
[----:B------:R-:W-:Y:S01]  /*e1c0*/  MUFU.EX2 R226, R226 ;  /* 0x000000e200e27308 */ /* 0x000fe20000000800 */
[--C-:B------:R-:W-:Y:S01]  /*e1d0*/  FFMA.FTZ R232, R7, c[0x0][0x2d0], -R14.reuse ;  /* 0x0000b40007e87a23 */ /* 0x100fe2000001080e */
[----:B------:R-:W-:Y:S01]  /*e1e0*/  FSEL R9, R9, RZ, P0 ;  /* 0x000000ff09097208 */ /* 0x000fe20000000000 */
[--C-:B------:R-:W-:Y:S01]  /*e1f0*/  FFMA.FTZ R230, R15, c[0x0][0x2d0], -R14.reuse ;  /* 0x0000b4000fe67a23 */ /* 0x100fe2000001080e */
[----:B------:R-:W-:Y:S01]  /*e200*/  PLOP3.LUT P0, PT, PT, PT, UP0, 0x40, 0x0 ;  /* 0x000000000000781c */ /* 0x000fe20003f0e808 */
[----:B------:R-:W-:-:S02]  /*e210*/  FFMA.FTZ R231, R13, c[0x0][0x2d0], -R14 ;  /* 0x0000b4000de77a23 */ /* 0x000fc4000001080e */
[--C-:B------:R-:W-:Y:S01]  /*e220*/  FFMA.FTZ R227, R19, c[0x0][0x2d0], -R9.reuse ;  /* 0x0000b40013e37a23 */ /* 0x100fe20000010809 */
[----:B------:R-:W2:Y:S01]  /*e230*/  MUFU.EX2 R225, R225 ;  /* 0x000000e100e17308 */ /* 0x000ea20000000800 */
[--C-:B------:R-:W-:Y:S02]  /*e240*/  FFMA.FTZ R228, R228, c[0x0][0x2d0], -R9.reuse ;  /* 0x0000b400e4e47a23 */ /* 0x100fe40000010809 */
[--C-:B------:R-:W-:Y:S02]  /*e250*/  FFMA.FTZ R229, R6, c[0x0][0x2d0], -R9.reuse ;  /* 0x0000b40006e57a23 */ /* 0x100fe40000010809 */
[----:B------:R-:W-:Y:S02]  /*e260*/  FFMA.FTZ R0, R4, c[0x0][0x2d0], -R9 ;  /* 0x0000b40004007a23 */ /* 0x000fe40000010809 */
[----:B------:R-:W3:Y:S01]  /*e270*/  LDSM.16.MT88.4 R4, [R204+0xb080] ;  /* 0x00b08000cc04783b */ /* 0x000ee20000004200 */
[----:B------:R-:W-:Y:S01]  /*e280*/  MUFU.EX2 R223, R223 ;  /* 0x000000df00df7308 */ /* 0x000fe20000000800 */
[----:B------:R-:W-:-:S02]  /*e290*/  FFMA.FTZ R233, R11, c[0x0][0x2d0], -R14 ;  /* 0x0000b4000be97a23 */ /* 0x000fc4000001080e */
[--C-:B------:R-:W-:Y:S02]  /*e2a0*/  FFMA.FTZ R234, R12, c[0x0][0x2d0], -R9.reuse ;  /* 0x0000b4000cea7a23 */ /* 0x100fe40000010809 */
[--C-:B------:R-:W-:Y:S01]  /*e2b0*/  FFMA.FTZ R235, R16, c[0x0][0x2d0], -R9.reuse ;  /* 0x0000b40010eb7a23 */ /* 0x100fe20000010809 */
[----:B------:R-:W4:Y:S01]  /*e2c0*/  LDSM.16.MT88.4 R12, [R211+0x8880] ;  /* 0x00888000d30c783b */ /* 0x000f220000004200 */
[--C-:B------:R-:W-:Y:S01]  /*e2d0*/  FFMA.FTZ R236, R10, c[0x0][0x2d0], -R9.reuse ;  /* 0x0000b4000aec7a23 */ /* 0x100fe20000010809 */
[----:B------:R-:W5:Y:S01]  /*e2e0*/  MUFU.EX2 R222, R222 ;  /* 0x000000de00de7308 */ /* 0x000f620000000800 */
[----:B------:R-:W-:Y:S01]  /*e2f0*/  FFMA.FTZ R237, R8, c[0x0][0x2d0], -R9 ;  /* 0x0000b40008ed7a23 */ /* 0x000fe20000010809 */
[----:B--2---:R-:W-:Y:S01]  /*e300*/  F2FP.PACK_AB R128, R225, R226 ;  /* 0x000000e2e180723e */ /* 0x004fe200000000ff */
[----:B------:R-:W2:Y:S01]  /*e310*/  LDSM.16.MT88.4 R8, [R206+0x8880] ;  /* 0x00888000ce08783b */ /* 0x000ea20000004200 */
[----:B------:R-:W-:-:S03]  /*e320*/  FADD.FTZ R226, R226, R225 ;  /* 0x000000e1e2e27221 */ /* 0x000fc60000010000 */
[----:B------:R-:W1:Y:S01]  /*e330*/  LDSM.16.MT88.4 R16, [R206+0xb880] ;  /* 0x00b88000ce10783b */ /* 0x000e620000004200 */
[----:B------:R-:W-:Y:S08]  /*e340*/  MUFU.EX2 R227, R227 ;  /* 0x000000e300e37308 */ /* 0x000ff00000000800 */
[----:B------:R-:W3:Y:S01]  /*e350*/  MUFU.EX2 R228, R228 ;  /* 0x000000e400e47308 */ /* 0x000ee20000000800 */
[----:B-----5:R-:W-:Y:S01]  /*e360*/  F2FP.PACK_AB R130, R222, R223 ;  /* 0x000000dfde82723e */ /* 0x020fe200000000ff */
[----:B------:R-:W-:-:S04]  /*e370*/  FADD.FTZ R223, R223, R226 ;  /* 0x000000e2dfdf7221 */ /* 0x000fc80000010000 */
[----:B------:R-:W-:Y:S02]  /*e380*/  FADD.FTZ R223, R222, R223 ;  /* 0x000000dfdedf7221 */ /* 0x000fe40000010000 */
[----:B------:R-:W-:Y:S08]  /*e390*/  MUFU.EX2 R229, R229 ;  /* 0x000000e500e57308 */ /* 0x000ff00000000800 */
[----:B------:R-:W5:Y:S01]  /*e3a0*/  MUFU.EX2 R0, R0 ;  /* 0x0000000000007308 */ /* 0x000f620000000800 */
[----:B---3--:R-:W-:Y:S01]  /*e3b0*/  F2FP.PACK_AB R129, R228, R227 ;  /* 0x000000e3e481723e */ /* 0x008fe200000000ff */
[----:B------:R-:W-:-:S06]  /*e3c0*/  FADD.FTZ R228, R227, R228 ;  /* 0x000000e4e3e47221 */ /* 0x000fcc0000010000 */
[----:B------:R-:W-:Y:S01]  /*e3d0*/  MUFU.EX2 R230, R230 ;  /* 0x000000e600e67308 */ /* 0x000fe20000000800 */
[----:B-----5:R-:W-:-:S07]  /*e3e0*/  F2FP.PACK_AB R131, R0, R229 ;  /* 0x000000e50083723e */ /* 0x020fce00000000ff */
[----:B------:R-:W3:Y:S01]  /*e3f0*/  MUFU.EX2 R231, R231 ;  /* 0x000000e700e77308 */ /* 0x000ee20000000800 */
[----:B------:R-:W-:-:S04]  /*e400*/  FADD.FTZ R229, R229, R228 ;  /* 0x000000e4e5e57221 */ /* 0x000fc80000010000 */
[----:B------:R-:W-:Y:S01]  /*e410*/  FADD.FTZ R229, R0, R229 ;  /* 0x000000e500e57221 */ /* 0x000fe20000010000 */
[C---:B------:R-:W-:Y:S02]  /*e420*/  HMMA.16816.F32 R144, R128.reuse, R140, RZ ;  /* 0x0000008c8090723c */ /* 0x040fe400000018ff */
[----:B------:R-:W-:Y:S06]  /*e430*/  MUFU.EX2 R232, R232 ;  /* 0x000000e800e87308 */ /* 0x000fec0000000800 */
[C---:B------:R-:W-:Y:S02]  /*e440*/  HMMA.16816.F32 R136, R128.reuse, R132, RZ ;  /* 0x000000848088723c */ /* 0x040fe400000018ff */
[----:B------:R-:W-:Y:S06]  /*e450*/  MUFU.EX2 R233, R233 ;  /* 0x000000e900e97308 */ /* 0x000fec0000000800 */
[C---:B------:R-:W-:Y:S02]  /*e460*/  HMMA.16816.F32 R140, R128.reuse, R142, RZ ;  /* 0x0000008e808c723c */ /* 0x040fe400000018ff */
[----:B------:R-:W-:Y:S06]  /*e470*/  MUFU.EX2 R234, R234 ;  /* 0x000000ea00ea7308 */ /* 0x000fec0000000800 */
[C---:B------:R-:W-:Y:S02]  /*e480*/  HMMA.16816.F32 R132, R128.reuse, R134, RZ ;  /* 0x000000868084723c */ /* 0x040fe400000018ff */
[----:B------:R-:W5:Y:S06]  /*e490*/  MUFU.EX2 R235, R235 ;  /* 0x000000eb00eb7308 */ /* 0x000f6c0000000800 */
[C---:B-1----:R-:W-:Y:S02]  /*e4a0*/  HMMA.16816.F32 R20, R128.reuse, R24, RZ ;  /* 0x000000188014723c */ /* 0x042fe400000018ff */
[----:B------:R-:W-:Y:S06]  /*e4b0*/  MUFU.EX2 R236, R236 ;  /* 0x000000ec00ec7308 */ /* 0x000fec0000000800 */
[C---:B------:R-:W-:Y:S02]  /*e4c0*/  HMMA.16816.F32 R28, R128.reuse, R32, RZ ;  /* 0x00000020801c723c */ /* 0x040fe400000018ff */
[----:B------:R-:W1:Y:S06]  /*e4d0*/  MUFU.EX2 R237, R237 ;  /* 0x000000ed00ed7308 */ /* 0x000e6c0000000800 */
[C---:B------:R-:W-:Y:S08]  /*e4e0*/  HMMA.16816.F32 R36, R128.reuse, R40, RZ ;  /* 0x000000288024723c */ /* 0x040ff000000018ff */
        /* <DEDUP_REMOVED lines=23> */
[C---:B------:R-:W-:Y:S07]  /*e660*/  HMMA.16816.F32 R124, R128.reuse, R4, RZ ;  /* 0x00000004807c723c */ /* 0x040fee00000018ff */
[----:B---3--:R-:W-:Y:S01]  /*e670*/  F2FP.PACK_AB R4, R231, R230 ;  /* 0x000000e6e704723e */ /* 0x008fe200000000ff */
[----:B------:R-:W-:Y:S01]  /*e680*/  HMMA.16816.F32 R128, R128, R6, RZ ;  /* 0x000000068080723c */ /* 0x000fe200000018ff */
[----:B-----5:R-:W-:Y:S01]  /*e690*/  F2FP.PACK_AB R5, R235, R234 ;  /* 0x000000eaeb05723e */ /* 0x020fe200000000ff */
[----:B------:R-:W-:-:S02]  /*e6a0*/  FADD.FTZ R230, R230, R223 ;  /* 0x000000dfe6e67221 */ /* 0x000fc40000010000 */
[----:B------:R-:W-:Y:S02]  /*e6b0*/  FADD.FTZ R234, R234, R229 ;  /* 0x000000e5eaea7221 */ /* 0x000fe40000010000 */
[----:B------:R-:W-:Y:S01]  /*e6c0*/  FADD.FTZ R231, R231, R230 ;  /* 0x000000e6e7e77221 */ /* 0x000fe20000010000 */
[----:B------:R-:W-:Y:S01]  /*e6d0*/  F2FP.PACK_AB R6, R233, R232 ;  /* 0x000000e8e906723e */ /* 0x000fe200000000ff */
[----:B------:R-:W-:Y:S01]  /*e6e0*/  FADD.FTZ R235, R235, R234 ;  /* 0x000000eaebeb7221 */ /* 0x000fe20000010000 */
[----:B-1----:R-:W-:Y:S01]  /*e6f0*/  F2FP.PACK_AB R7, R237, R236 ;  /* 0x000000eced07723e */ /* 0x002fe200000000ff */
[----:B------:R-:W-:Y:S02]  /*e700*/  FADD.FTZ R232, R232, R231 ;  /* 0x000000e7e8e87221 */ /* 0x000fe40000010000 */
[----:B------:R-:W-:Y:S02]  /*e710*/  FADD.FTZ R236, R236, R235 ;  /* 0x000000ebecec7221 */ /* 0x000fe40000010000 */
[----:B------:R-:W-:-:S02]  /*e720*/  FADD.FTZ R231, R233, R232 ;  /* 0x000000e8e9e77221 */ /* 0x000fc40000010000 */
[----:B----4-:R-:W-:Y:S01]  /*e730*/  HMMA.16816.F32 R144, R4, R12, R144 ;  /* 0x0000000c0490723c */ /* 0x010fe20000001890 */
[----:B------:R-:W-:-:S07]  /*e740*/  FADD.FTZ R229, R237, R236 ;  /* 0x000000ecede57221 */ /* 0x000fce0000010000 */
[C---:B------:R-:W-:Y:S01]  /*e750*/  HMMA.16816.F32 R140, R4.reuse, R14, R140 ;  /* 0x0000000e048c723c */ /* 0x040fe2000000188c */
[----:B------:R-:W1:Y:S07]  /*e760*/  LDSM.16.MT88.4 R12, [R205+0xb880] ;  /* 0x00b88000cd0c783b */ /* 0x000e6e0000004200 */
[C---:B--2---:R-:W-:Y:S08]  /*e770*/  HMMA.16816.F32 R136, R4.reuse, R8, R136 ;  /* 0x000000080488723c */ /* 0x044ff00000001888 */
[C---:B------:R-:W-:Y:S01]  /*e780*/  HMMA.16816.F32 R132, R4.reuse, R10, R132 ;  /* 0x0000000a0484723c */ /* 0x040fe20000001884 */
[----:B------:R-:W2:Y:S07]  /*e790*/  LDSM.16.MT88.4 R8, [R204+0xb880] ;  /* 0x00b88000cc08783b */ /* 0x000eae0000004200 */
[C---:B------:R-:W-:Y:S08]  /*e7a0*/  HMMA.16816.F32 R20, R4.reuse, R192, R20 ;  /* 0x000000c00414723c */ /* 0x040ff00000001814 */
        /* <DEDUP_REMOVED lines=23> */
[C---:B-1----:R-:W-:Y:S08]  /*e920*/  HMMA.16816.F32 R116, R4.reuse, R12, R116 ;  /* 0x0000000c0474723c */ /* 0x042ff00000001874 */
[C---:B------:R-:W-:Y:S08]  /*e930*/  HMMA.16816.F32 R120, R4.reuse, R14, R120 ;  /* 0x0000000e0478723c */ /* 0x040ff00000001878 */
[C---:B--2---:R-:W-:Y:S08]  /*e940*/  HMMA.16816.F32 R124, R4.reuse, R8, R124 ;  /* 0x00000008047c723c */ /* 0x044ff0000000187c */
[----:B------:R-:W-:Y:S01]  /*e950*/  HMMA.16816.F32 R128, R4, R10, R128 ;  /* 0x0000000a0480723c */ /* 0x000fe20000001880 */
[----:B------:R-:W-:Y:S07]  /*e960*/  @P0 BRA `(.L_x_141) ;  /* 0x0000231000000947 */ /* 0x000fee0003800000 */
[C---:B------:R-:W-:Y:S01]  /*e970*/  SHF.L.U64.HI R222, R150.reuse, 0x1, R221 ;  /* 0x0000000196de7819 */ /* 0x040fe200000102dd */
[----:B------:R-:W-:Y:S01]  /*e980*/  IMAD.SHL.U32 R223, R150, 0x2, RZ ;  /* 0x0000000296df7824 */ /* 0x000fe200078e00ff */
[----:B------:R-:W-:Y:S01]  /*e990*/  SHF.L.U64.HI R226, R149, 0x1, R2 ;  /* 0x0000000195e27819 */ /* 0x000fe20000010202 */
[----:B------:R-:W-:Y:S01]  /*e9a0*/  IMAD.SHL.U32 R225, R151, 0x2, RZ ;  /* 0x0000000297e17824 */ /* 0x000fe200078e00ff */
[----:B------:R-:W-:Y:S01]  /*e9b0*/  SHF.L.U32 R227, R149, 0x1, RZ ;  /* 0x0000000195e37819 */ /* 0x000fe200000006ff */
[----:B------:R-:W-:Y:S01]  /*e9c0*/  IMAD.MOV.U32 R0, RZ, RZ, R3 ;  /* 0x000000ffff007224 */ /* 0x000fe200078e0003 */
[----:B------:R-:W-:Y:S01]  /*e9d0*/  SHF.L.U64.HI R224, R151, 0x1, R224 ;  /* 0x0000000197e07819 */ /* 0x000fe200000102e0 */
[----:B------:R-:W-:Y:S01]  /*e9e0*/  ULDC UR8, c[0x0][0x210] ;  /* 0x0000840000087ab9 */ /* 0x000fe20000000800 */
[----:B------:R-:W-:Y:S01]  /*e9f0*/  MOV R149, R148 ;  /* 0x0000009400957202 */ /* 0x000fe20000000f00 */
[----:B------:R-:W-:Y:S01]  /*ea00*/  ULDC UR4, c[0x0][0x1e8] ;  /* 0x00007a0000047ab9 */ /* 0x000fe20000000800 */
[----:B------:R-:W-:Y:S01]  /*ea10*/  SHF.R.S32.HI R221, RZ, 0x1f, R220 ;  /* 0x0000001fffdd7819 */ /* 0x000fe200000114dc */
[----:B------:R-:W-:-:S02]  /*ea20*/  ULEA.HI.SX32 UR10, UR10, 0xfffffffe, 0x1b ;  /* 0xfffffffe0a0a7891 */ /* 0x000fc4000f8fda3f */
[----:B------:R-:W-:Y:S02]  /*ea30*/  UIMAD UR8, UR13, UR8, URZ ;  /* 0x000000080d0872a4 */ /* 0x000fe4000f8e023f */
[----:B------:R-:W-:Y:S02]  /*ea40*/  UIMAD UR4, UR13, UR4, URZ ;  /* 0x000000040d0472a4 */ /* 0x000fe4000f8e023f */
[----:B------:R-:W-:Y:S01]  /*ea50*/  ULDC.64 UR18, c[0x0][0x118] ;  /* 0x0000460000127ab9 */ /* 0x000fe20000000a00 */
[----:B------:R-:W-:Y:S05]  /*ea60*/  BRA `(.L_x_142) ;  /* 0x000002c000007947 */ /* 0x000fea0003800000 */
.L_x_144:
[----:B------:R-:W-:Y:S01]  /*ea70*/  IMAD.MOV.U32 R217, RZ, RZ, RZ ;  /* 0x000000ffffd97224 */ /* 0x000fe200078e00ff */
[----:B------:R-:W-:Y:S01]  /*ea80*/  ISETP.NE.AND P6, PT, R215, 0x1, PT ;  /* 0x00000001d700780c */ /* 0x000fe20003fc5270 */
[----:B------:R-:W-:Y:S06]  /*ea90*/  ULEA UR9, UR10, UR15, 0x5 ;  /* 0x0000000f0a097291 */ /* 0x000fec000f8e283f */
[----:B------:R-:W-:Y:S05]  /*eaa0*/  IMAD.U32 R3, RZ, RZ, UR9 ;  /* 0x00000009ff037e24 */ /* 0x000fea000f8e00ff */
[----:B------:R-:W-:Y:S05]  /*eab0*/  IADD3 R218, R3, -0x20, R216 ;  /* 0xffffffe003da7810 */ /* 0x000fea0007ffe0d8 */
[----:B------:R-:W-:Y:S04]  /*eac0*/  @P6 IMAD.HI.U32 R3, R218, c[0x0][0x2bc], RZ ;  /* 0x0000af00da036a27 */ /* 0x000fe800078e00ff */
[----:B------:R-:W-:Y:S01]  /*ead0*/  IMAD.MOV.U32 R2, RZ, RZ, R218 ;  /* 0x000000ffff027224 */ /* 0x000fe200078e00da */
[----:B------:R-:W-:Y:S04]  /*eae0*/  @P6 SHF.R.U32.HI R2, RZ, c[0x0][0x2c0], R3 ;  /* 0x0000b000ff026a19 */ /* 0x000fe80000011603 */
[C---:B------:R-:W-:Y:S04]  /*eaf0*/  @!P1 IADD3 R6, P0, R2.reuse, UR16, RZ ;  /* 0x0000001002069c10 */ /* 0x040fe8000ff1e0ff */
[----:B------:R-:W-:Y:S02]  /*eb00*/  @!P1 LEA.HI.X.SX32 R3, R2, UR7, 0x1, P0 ;  /* 0x0000000702039c11 */ /* 0x000fe400080f0eff */
[C---:B------:R-:W-:Y:S04]  /*eb10*/  @!P1 LEA R4, P0, R6.reuse, c[0x0][0x2a0], 0x2 ;  /* 0x0000a80006049a11 */ /* 0x040fe800078010ff */
[----:B------:R-:W-:Y:S01]  /*eb20*/  @!P1 LEA.HI.X R5, R6, c[0x0][0x2a4], R3, 0x2, P0 ;  /* 0x0000a90006059a11 */ /* 0x000fe200000f1403 */
[----:B------:R-:W-:Y:S04]  /*eb30*/  IMAD.MOV R3, RZ, RZ, -R2 ;  /* 0x000000ffff037224 */ /* 0x000fe800078e0a02 */
[----:B------:R1:W2:Y:S01]  /*eb40*/  @!P1 LDG.E R217, [R4.64] ;  /* 0x0000001204d99981 */ /* 0x0002a2000c1e1900 */
[----:B------:R-:W-:Y:S05]  /*eb50*/  IMAD R218, R3, c[0x0][0x2b8], R218 ;  /* 0x0000ae0003da7a24 */ /* 0x000fea00078e02da */
[----:B------:R-:W-:Y:S05]  /*eb60*/  SHF.R.S32.HI R3, RZ, 0x1f, R218 ;  /* 0x0000001fff037819 */ /* 0x000fea00000114da */
[----:B------:R-:W-:Y:S04]  /*eb70*/  IMAD R3, R3, c[0x0][0x1e0], RZ ;  /* 0x0000780003037a24 */ /* 0x000fe800078e02ff */
[C---:B------:R-:W-:Y:S02]  /*eb80*/  IMAD R3, R218.reuse, c[0x0][0x1e4], R3 ;  /* 0x00007900da037a24 */ /* 0x040fe400078e0203 */
[----:B-1----:R-:W-:Y:S04]  /*eb90*/  IMAD.WIDE.U32 R4, R218, c[0x0][0x1e0], RZ ;  /* 0x00007800da047a25 */ /* 0x002fe800078e00ff */
[----:B------:R-:W-:Y:S01]  /*eba0*/  IMAD.IADD R5, R5, 0x1, R3 ;  /* 0x0000000105057824 */ /* 0x000fe200078e0203 */
[----:B--2---:R-:W-:Y:S03]  /*ebb0*/  SHF.R.S32.HI R2, RZ, 0x1f, R217 ;  /* 0x0000001fff027819 */ /* 0x004fe600000114d9 */
[C---:B------:R-:W-:Y:S04]  /*ebc0*/  IMAD.WIDE.U32 R4, R217.reuse, c[0x0][0x1f0], R4 ;  /* 0x00007c00d9047a25 */ /* 0x040fe800078e0004 */
[----:B------:R-:W-:Y:S01]  /*ebd0*/  IMAD R2, R2, c[0x0][0x1f0], RZ ;  /* 0x00007c0002027a24 */ /* 0x000fe200078e02ff */
[----:B------:R-:W-:Y:S03]  /*ebe0*/  IADD3 R3, P0, R4, UR4, RZ ;  /* 0x0000000404037c10 */ /* 0x000fe6000ff1e0ff */
[----:B------:R-:W-:Y:S05]  /*ebf0*/  IMAD R2, R217, c[0x0][0x1f4], R2 ;  /* 0x00007d00d9027a24 */ /* 0x000fea00078e0202 */
[----:B------:R-:W-:Y:S02]  /*ec00*/  IADD3.X R2, R5, UR6, R2, P0, !PT ;  /* 0x0000000605027c10 */ /* 0x000fe400087fe402 */
[C---:B------:R-:W-:Y:S04]  /*ec10*/  LEA R11, P0, R3.reuse, c[0x0][0x1c8], 0x1 ;  /* 0x00007200030b7a11 */ /* 0x040fe800078008ff */
[----:B------:R-:W-:Y:S02]  /*ec20*/  LEA.HI.X R10, R3, c[0x0][0x1cc], R2, 0x1, P0 ;  /* 0x00007300030a7a11 */ /* 0x000fe400000f0c02 */
[----:B------:R-:W1:Y:S04]  /*ec30*/  SHFL.IDX PT, R2, R11, RZ, 0x181f ;  /* 0x00181fff0b027589 */ /* 0x000e6800000e0000 */
[----:B------:R-:W2:Y:S01]  /*ec40*/  SHFL.IDX PT, R3, R10, RZ, 0x181f ;  /* 0x00181fff0a037589 */ /* 0x000ea200000e0000 */
[C---:B-1----:R-:W-:Y:S05]  /*ec50*/  IADD3 R8, P0, R2.reuse, R223, RZ ;  /* 0x000000df02087210 */ /* 0x042fea0007f1e0ff */
[C---:B--2---:R-:W-:Y:S01]  /*ec60*/  IMAD.X R9, R3.reuse, 0x1, R222, P0 ;  /* 0x0000000103097824 */ /* 0x044fe200000e06de */
[C---:B------:R-:W-:Y:S04]  /*ec70*/  IADD3 R6, P0, R2.reuse, R225, RZ ;  /* 0x000000e102067210 */ /* 0x040fe80007f1e0ff */
[----:B------:R-:W-:Y:S01]  /*ec80*/  @!PT LDS RZ, [RZ] ;  /* 0x00000000fffff984 */ /* 0x000fe20000000800 */
[----:B------:R1:W-:Y:S01]  /*ec90*/  LDGSTS.E.BYPASS.LTC128B.128 [R219+0xc080], [R8.64], !P4 ;  /* 0x0c08000008db7fae */ /* 0x0003e2000e101d52 */
[C---:B------:R-:W-:Y:S01]  /*eca0*/  IMAD.X R7, R3.reuse, 0x1, R224, P0 ;  /* 0x0000000103077824 */ /* 0x040fe200000e06e0 */
[----:B------:R-:W-:Y:S04]  /*ecb0*/  IADD3 R4, P0, R2, R227, RZ ;  /* 0x000000e302047210 */ /* 0x000fe80007f1e0ff */
[----:B------:R1:W-:Y:S01]  /*ecc0*/  LDGSTS.E.BYPASS.LTC128B.128 [R219+0xd080], [R6.64], !P5 ;  /* 0x0d08000006db7fae */ /* 0x0003e2000e901d52 */
[----:B------:R-:W-:Y:S01]  /*ecd0*/  IMAD.X R5, R3, 0x1, R226, P0 ;  /* 0x0000000103057824 */ /* 0x000fe200000e06e2 */
[C---:B------:R-:W-:Y:S04]  /*ece0*/  LEA R2, P0, R220.reuse, R2, 0x1 ;  /* 0x00000002dc027211 */ /* 0x040fe800078008ff */
[----:B------:R1:W-:Y:S01]  /*ecf0*/  LDGSTS.E.BYPASS.LTC128B.128 [R219+0xe080], [R4.64], !P3 ;  /* 0x0e08000004db7fae */ /* 0x0003e2000d901d52 */
[----:B------:R-:W-:Y:S05]  /*ed00*/  LEA.HI.X R3, R220, R3, R221, 0x1, P0 ;  /* 0x00000003dc037211 */ /* 0x000fea00000f0cdd */
[----:B------:R1:W-:Y:S01]  /*ed10*/  LDGSTS.E.BYPASS.LTC128B.128 [R219+0xf080], [R2.64], !P2 ;  /* 0x0f08000002db7fae */ /* 0x0003e2000d101d52 */
[----:B------:R-:W-:-:S05]  /*ed20*/  BRA `(.L_x_143) ;  /* 0x00000b7000007947 */ /* 0x000fca0003800000 */
.L_x_142:
[----:B------:R-:W-:Y:S04]  /*ed30*/  DEPBAR.LE SB0, 0x0 ;  /* 0x000080000000791a */ /* 0x000fe80000000000 */
[----:B------:R-:W-:Y:S01]  /*ed40*/  BAR.SYNC.DEFER_BLOCKING 0x0 ;  /* 0x0000000000007b1d */ /* 0x000fe20000010000 */
[----:B------:R-:W-:Y:S01]  /*ed50*/  SHF.R.S32.HI R3, RZ, 0x1f, R218 ;  /* 0x0000001fff037819 */ /* 0x000fe200000114da */
[----:B------:R-:W-:Y:S01]  /*ed60*/  IMAD.WIDE.U32 R150, R218, c[0x0][0x208], RZ ;  /* 0x00008200da967a25 */ /* 0x000fe200078e00ff */
[----:B------:R-:W-:Y:S01]  /*ed70*/  SHF.R.S32.HI R2, RZ, 0x1f, R217 ;  /* 0x0000001fff027819 */ /* 0x000fe200000114d9 */
[----:B------:R-:W-:Y:S02]  /*ed80*/  UISETP.GE.AND UP0, UPT, UR10, 0x1, UPT ;  /* 0x000000010a00788c */ /* 0x000fe4000bf06270 */
[----:B------:R-:W-:Y:S02]  /*ed90*/  IMAD R3, R3, c[0x0][0x208], RZ ;  /* 0x0000820003037a24 */ /* 0x000fe400078e02ff */
[----:B------:R-:W-:Y:S02]  /*eda0*/  IMAD R2, R2, c[0x0][0x218], RZ ;  /* 0x0000860002027a24 */ /* 0x000fe400078e02ff */
[----:B------:R-:W-:Y:S02]  /*edb0*/  IMAD R3, R218, c[0x0][0x20c], R3 ;  /* 0x00008300da037a24 */ /* 0x000fe400078e0203 */
[----:B------:R-:W-:Y:S03]  /*edc0*/  IMAD R2, R217, c[0x0][0x21c], R2 ;  /* 0x00008700d9027a24 */ /* 0x000fe600078e0202 */
[----:B------:R-:W-:Y:S05]  /*edd0*/  IADD3 R151, R151, R3, RZ ;  /* 0x0000000397977210 */ /* 0x000fea0007ffe0ff */
[----:B------:R-:W-:Y:S01]  /*ede0*/  IMAD.WIDE.U32 R150, R217, c[0x0][0x218], R150 ;  /* 0x00008600d9967a25 */ /* 0x000fe200078e0096 */
[----:B------:R-:W-:Y:S04]  /*edf0*/  LDSM.16.M88.4 R152, [R214+0x10080] ;  /* 0x01008000d698783b */ /* 0x000fe80000000200 */
[----:B------:R-:W-:Y:S01]  /*ee00*/  IADD3 R3, P0, R150, UR8, RZ ;  /* 0x0000000896037c10 */ /* 0x000fe2000ff1e0ff */
[----:B------:R-:W1:Y:S03]  /*ee10*/  LDSM.16.M88.4 R156, [R213+0xc080] ;  /* 0x00c08000d59c783b */ /* 0x000e660000000200 */
[----:B------:R-:W-:Y:S02]  /*ee20*/  IADD3.X R2, R151, UR5, R2, P0, !PT ;  /* 0x0000000597027c10 */ /* 0x000fe400087fe402 */
[C---:B------:R-:W-:Y:S01]  /*ee30*/  LEA R188, P0, R3.reuse, c[0x0][0x1f8], 0x1 ;  /* 0x00007e0003bc7a11 */ /* 0x040fe200078008ff */
[----:B------:R-:W-:Y:S03]  /*ee40*/  LDSM.16.M88.4 R160, [R213+0xc880] ;  /* 0x00c88000d5a0783b */ /* 0x000fe60000000200 */
[----:B------:R-:W-:Y:S02]  /*ee50*/  LEA.HI.X R148, R3, c[0x0][0x1fc], R2, 0x1, P0 ;  /* 0x00007f0003947a11 */ /* 0x000fe400000f0c02 */
[----:B------:R-:W2:Y:S05]  /*ee60*/  SHFL.IDX PT, R2, R188, RZ, 0x181f ;  /* 0x00181fffbc027589 */ /* 0x000eaa00000e0000 */
[----:B------:R-:W3:Y:S05]  /*ee70*/  SHFL.IDX PT, R3, R148, RZ, 0x181f ;  /* 0x00181fff94037589 */ /* 0x000eea00000e0000 */
[----:B------:R-:W-:Y:S05]  /*ee80*/  LDSM.16.M88.4 R164, [R210+0x10080] ;  /* 0x01008000d2a4783b */ /* 0x000fea0000000200 */
[----:B------:R-:W4:Y:S05]  /*ee90*/  LDSM.16.M88.4 R168, [R212] ;  /* 0x00000000d4a8783b */ /* 0x000f2a0000000200 */
[----:B------:R-:W5:Y:S01]  /*eea0*/  LDSM.16.M88.4 R172, [R203] ;  /* 0x00000000cbac783b */ /* 0x000f620000000200 */
[C---:B-1----:R-:W-:Y:S03]  /*eeb0*/  HMMA.16816.F32 R4, R152.reuse, R156, RZ ;  /* 0x0000009c9804723c */ /* 0x042fe600000018ff */
[C---:B--2---:R-:W-:Y:S04]  /*eec0*/  IADD3 R186, P0, R2.reuse, R223, RZ ;  /* 0x000000df02ba7210 */ /* 0x044fe80007f1e0ff */
[C---:B---3--:R-:W-:Y:S01]  /*eed0*/  IADD3.X R187, R3.reuse, R222, RZ, P0, !PT ;  /* 0x000000de03bb7210 */ /* 0x048fe200007fe4ff */
[C---:B------:R-:W-:Y:S01]  /*eee0*/  HMMA.16816.F32 R8, R152.reuse, R158, RZ ;  /* 0x0000009e9808723c */ /* 0x040fe200000018ff */
[C---:B------:R-:W-:Y:S03]  /*eef0*/  IADD3 R184, P0, R2.reuse, R225, RZ ;  /* 0x000000e102b87210 */ /* 0x040fe60007f1e0ff */
[----:B------:R-:W-:Y:S01]  /*ef00*/  @!PT LDS RZ, [RZ] ;  /* 0x00000000fffff984 */ /* 0x000fe20000000800 */
[----:B------:R-:W-:Y:S01]  /*ef10*/  @!PT LDS RZ, [RZ] ;  /* 0x00000000fffff984 */ /* 0x000fe20000000800 */
[----:B------:R-:W-:Y:S01]  /*ef20*/  @!PT LDS RZ, [RZ] ;  /* 0x00000000fffff984 */ /* 0x000fe20000000800 */
[----:B------:R1:W-:Y:S01]  /*ef30*/  LDGSTS.E.BYPASS.LTC128B.128 [R219+0x8080], [R186.64], !P4 ;  /* 0x08080000badb7fae */ /* 0x0003e2000e101d52 */
[C---:B------:R-:W-:Y:S02]  /*ef40*/  IADD3.X R185, R3.reuse, R224, RZ, P0, !PT ;  /* 0x000000e003b97210 */ /* 0x040fe400007fe4ff */
[----:B------:R-:W-:Y:S01]  /*ef50*/  IADD3 R150, P0, R2, R227, RZ ;  /* 0x000000e302967210 */ /* 0x000fe20007f1e0ff */
[C---:B------:R-:W-:Y:S02]  /*ef60*/  HMMA.16816.F32 R12, R152.reuse, R160, RZ ;  /* 0x000000a0980c723c */ /* 0x040fe400000018ff */
[----:B------:R2:W-:Y:S02]  /*ef70*/  LDGSTS.E.BYPASS.LTC128B.128 [R219+0x9080], [R184.64], !P5 ;  /* 0x09080000b8db7fae */ /* 0x0005e4000e901d52 */
[----:B------:R-:W-:Y:S02]  /*ef80*/  IADD3.X R151, R3, R226, RZ, P0, !PT ;  /* 0x000000e203977210 */ /* 0x000fe400007fe4ff */
[C---:B------:R-:W-:Y:S02]  /*ef90*/  LEA R2, P0, R220.reuse, R2, 0x1 ;  /* 0x00000002dc027211 */ /* 0x040fe400078008ff */
[----:B------:R-:W-:Y:S01]  /*efa0*/  HMMA.16816.F32 R16, R152, R162, RZ ;  /* 0x000000a29810723c */ /* 0x000fe200000018ff */
[----:B------:R3:W-:Y:S03]  /*efb0*/  LDGSTS.E.BYPASS.LTC128B.128 [R219+0xa080], [R150.64], !P3 ;  /* 0x0a08000096db7fae */ /* 0x0007e6000d901d52 */
[----:B------:R-:W-:Y:S02]  /*efc0*/  LEA.HI.X R3, R220, R3, R221, 0x1, P0 ;  /* 0x00000003dc037211 */ /* 0x000fe400000f0cdd */
[----:B------:R-:W-:Y:S02]  /*efd0*/  PLOP3.LUT P0, PT, PT, PT, UP0, 0x80, 0x0 ;  /* 0x000000000000781c */ /* 0x000fe40003f0f008 */
[C---:B----4-:R-:W-:Y:S01]  /*efe0*/  HMMA.16816.F32 R4, R164.reuse, R168, R4 ;  /* 0x000000a8a404723c */ /* 0x050fe20000001804 */
[----:B------:R4:W-:Y:S05]  /*eff0*/  LDGSTS.E.BYPASS.LTC128B.128 [R219+0xb080], [R2.64], !P2 ;  /* 0x0b08000002db7fae */ /* 0x0009ea000d101d52 */
[----:B------:R-:W-:Y:S02]  /*f000*/  LDSM.16.M88.4 R176, [R209+0x10080] ;  /* 0x01008000d1b0783b */ /* 0x000fe40000000200 */
[C---:B------:R-:W-:Y:S03]  /*f010*/  HMMA.16816.F32 R8, R164.reuse, R170, R8 ;  /* 0x000000aaa408723c */ /* 0x040fe60000001808 */
[----:B------:R-:W1:Y:S05]  /*f020*/  LDSM.16.M88.4 R180, [R208+0xc080] ;  /* 0x00c08000d0b4783b */ /* 0x000e6a0000000200 */
[C---:B-----5:R-:W-:Y:S01]  /*f030*/  HMMA.16816.F32 R12, R164.reuse, R172, R12 ;  /* 0x000000aca40c723c */ /* 0x060fe2000000180c */
[----:B------:R-:W5:Y:S05]  /*f040*/  LDSM.16.M88.4 R152, [R208+0xc880] ;  /* 0x00c88000d098783b */ /* 0x000f6a0000000200 */
[----:B------:R-:W0:Y:S02]  /*f050*/  LDGDEPBAR ;  /* 0x00000000000079af */ /* 0x000e240000000000 */
[----:B------:R-:W-:Y:S03]  /*f060*/  HMMA.16816.F32 R16, R164, R174, R16 ;  /* 0x000000aea410723c */ /* 0x000fe60000001810 */
[----:B------:R-:W-:Y:S05]  /*f070*/  LDSM.16.M88.4 R156, [R207+0x10080] ;  /* 0x01008000cf9c783b */ /* 0x000fea0000000200 */
[----:B------:R-:W2:Y:S05]  /*f080*/  LDSM.16.M88.4 R160, [R202] ;  /* 0x00000000caa0783b */ /* 0x000eaa0000000200 */
[----:B------:R-:W2:Y:S05]  /*f090*/  LDSM.16.M88.4 R164, [R202+0x800] ;  /* 0x00080000caa4783b */ /* 0x000eaa0000000200 */
[----:B------:R-:W-:Y:S05]  /*f0a0*/  LDSM.16.M88.4 R168, [R214+0x14080] ;  /* 0x01408000d6a8783b */ /* 0x000fea0000000200 */
[----:B------:R-:W3:Y:S01]  /*f0b0*/  LDSM.16.M88.4 R172, [R213+0xd080] ;  /* 0x00d08000d5ac783b */ /* 0x000ee20000000200 */
[C---:B-1----:R-:W-:Y:S08]  /*f0c0*/  HMMA.16816.F32 R4, R176.reuse, R180, R4 ;  /* 0x000000b4b004723c */ /* 0x042ff00000001804 */
[C---:B------:R-:W-:Y:S01]  /*f0d0*/  HMMA.16816.F32 R8, R176.reuse, R182, R8 ;  /* 0x000000b6b008723c */ /* 0x040fe20000001808 */
[----:B------:R-:W-:Y:S07]  /*f0e0*/  LDSM.16.M88.4 R180, [R201] ;  /* 0x00000000c9b4783b */ /* 0x000fee0000000200 */
[C---:B-----5:R-:W-:Y:S08]  /*f0f0*/  HMMA.16816.F32 R12, R176.reuse, R152, R12 ;  /* 0x00000098b00c723c */ /* 0x060ff0000000180c */
[----:B------:R-:W-:Y:S01]  /*f100*/  HMMA.16816.F32 R16, R176, R154, R16 ;  /* 0x0000009ab010723c */ /* 0x000fe20000001810 */
[----:B------:R-:W1:Y:S05]  /*f110*/  LDSM.16.M88.4 R152, [R213+0xd880] ;  /* 0x00d88000d598783b */ /* 0x000e6a0000000200 */
[----:B------:R-:W5:Y:S02]  /*f120*/  LDSM.16.M88.4 R176, [R210+0x14080] ;  /* 0x01408000d2b0783b */ /* 0x000f640000000200 */
[C---:B--2---:R-:W-:Y:S08]  /*f130*/  HMMA.16816.F32 R4, R156.reuse, R160, R4 ;  /* 0x000000a09c04723c */ /* 0x044ff00000001804 */
[C---:B------:R-:W-:Y:S01]  /*f140*/  HMMA.16816.F32 R8, R156.reuse, R162, R8 ;  /* 0x000000a29c08723c */ /* 0x040fe20000001808 */
[----:B------:R-:W-:Y:S07]  /*f150*/  LDSM.16.M88.4 R160, [R209+0x14080] ;  /* 0x01408000d1a0783b */ /* 0x000fee0000000200 */
[C---:B------:R-:W-:Y:S08]  /*f160*/  HMMA.16816.F32 R12, R156.reuse, R164, R12 ;  /* 0x000000a49c0c723c */ /* 0x040ff0000000180c */
[----:B------:R-:W-:Y:S01]  /*f170*/  HMMA.16816.F32 R16, R156, R166, R16 ;  /* 0x000000a69c10723c */ /* 0x000fe20000001810 */
[----:B------:R-:W2:Y:S05]  /*f180*/  LDSM.16.M88.4 R156, [R200] ;  /* 0x00000000c89c783b */ /* 0x000eaa0000000200 */
[----:B------:R-:W2:Y:S02]  /*f190*/  LDSM.16.M88.4 R164, [R208+0xd080] ;  /* 0x00d08000d0a4783b */ /* 0x000ea40000000200 */
[C---:B---3--:R-:W-:Y:S08]  /*f1a0*/  HMMA.16816.F32 R4, R168.reuse, R172, R4 ;  /* 0x000000aca804723c */ /* 0x048ff00000001804 */
[C---:B------:R-:W-:Y:S01]  /*f1b0*/  HMMA.16816.F32 R8, R168.reuse, R174, R8 ;  /* 0x000000aea808723c */ /* 0x040fe20000001808 */
[----:B------:R-:W-:Y:S07]  /*f1c0*/  LDSM.16.M88.4 R172, [R202+0x1000] ;  /* 0x00100000caac783b */ /* 0x000fee0000000200 */
[C---:B-1----:R-:W-:Y:S08]  /*f1d0*/  HMMA.16816.F32 R12, R168.reuse, R152, R12 ;  /* 0x00000098a80c723c */ /* 0x042ff0000000180c */
[----:B------:R-:W-:Y:S01]  /*f1e0*/  HMMA.16816.F32 R16, R168, R154, R16 ;  /* 0x0000009aa810723c */ /* 0x000fe20000001810 */
[----:B------:R-:W1:Y:S05]  /*f1f0*/  LDSM.16.M88.4 R152, [R208+0xd880] ;  /* 0x00d88000d098783b */ /* 0x000e6a0000000200 */
[----:B------:R-:W3:Y:S02]  /*f200*/  LDSM.16.M88.4 R168, [R207+0x14080] ;  /* 0x01408000cfa8783b */ /* 0x000ee40000000200 */
[C---:B-----5:R-:W-:Y:S08]  /*f210*/  HMMA.16816.F32 R4, R176.reuse, R180, R4 ;  /* 0x000000b4b004723c */ /* 0x060ff00000001804 */
[C---:B------:R-:W-:Y:S01]  /*f220*/  HMMA.16816.F32 R8, R176.reuse, R182, R8 ;  /* 0x000000b6b008723c */ /* 0x040fe20000001808 */
[----:B------:R-:W-:Y:S07]  /*f230*/  LDSM.16.M88.4 R180, [R213+0xe080] ;  /* 0x00e08000d5b4783b */ /* 0x000fee0000000200 */
[C---:B--2---:R-:W-:Y:S08]  /*f240*/  HMMA.16816.F32 R12, R176.reuse, R156, R12 ;  /* 0x0000009cb00c723c */ /* 0x044ff0000000180c */
[----:B------:R-:W-:Y:S01]  /*f250*/  HMMA.16816.F32 R16, R176, R158, R16 ;  /* 0x0000009eb010723c */ /* 0x000fe20000001810 */
[----:B------:R-:W2:Y:S05]  /*f260*/  LDSM.16.M88.4 R156, [R202+0x1800] ;  /* 0x00180000ca9c783b */ /* 0x000eaa0000000200 */
[----:B------:R-:W5:Y:S02]  /*f270*/  LDSM.16.M88.4 R176, [R214+0x18080] ;  /* 0x01808000d6b0783b */ /* 0x000f640000000200 */
[C---:B------:R-:W-:Y:S08]  /*f280*/  HMMA.16816.F32 R4, R160.reuse, R164, R4 ;  /* 0x000000a4a004723c */ /* 0x040ff00000001804 */
[C---:B------:R-:W-:Y:S01]  /*f290*/  HMMA.16816.F32 R8, R160.reuse, R166, R8 ;  /* 0x000000a6a008723c */ /* 0x040fe20000001808 */
[----:B------:R-:W-:Y:S07]  /*f2a0*/  LDSM.16.M88.4 R164, [R199] ;  /* 0x00000000c7a4783b */ /* 0x000fee0000000200 */
[C---:B-1----:R-:W-:Y:S08]  /*f2b0*/  HMMA.16816.F32 R12, R160.reuse, R152, R12 ;  /* 0x00000098a00c723c */ /* 0x042ff0000000180c */
[----:B------:R-:W-:Y:S01]  /*f2c0*/  HMMA.16816.F32 R16, R160, R154, R16 ;  /* 0x0000009aa010723c */ /* 0x000fe20000001810 */
[----:B------:R-:W1:Y:S05]  /*f2d0*/  LDSM.16.M88.4 R152, [R213+0xe880] ;  /* 0x00e88000d598783b */ /* 0x000e6a0000000200 */
[----:B------:R-:W1:Y:S02]  /*f2e0*/  LDSM.16.M88.4 R160, [R210+0x18080] ;  /* 0x01808000d2a0783b */ /* 0x000e640000000200 */
[C---:B---3--:R-:W-:Y:S08]  /*f2f0*/  HMMA.16816.F32 R4, R168.reuse, R172, R4 ;  /* 0x000000aca804723c */ /* 0x048ff00000001804 */
[C---:B------:R-:W-:Y:S01]  /*f300*/  HMMA.16816.F32 R8, R168.reuse, R174, R8 ;  /* 0x000000aea808723c */ /* 0x040fe20000001808 */
[----:B------:R-:W-:Y:S07]  /*f310*/  LDSM.16.M88.4 R172, [R208+0xe080] ;  /* 0x00e08000d0ac783b */ /* 0x000fee0000000200 */
[C---:B--2---:R-:W-:Y:S08]  /*f320*/  HMMA.16816.F32 R12, R168.reuse, R156, R12 ;  /* 0x0000009ca80c723c */ /* 0x044ff0000000180c */
[----:B------:R-:W-:Y:S01]  /*f330*/  HMMA.16816.F32 R16, R168, R158, R16 ;  /* 0x0000009ea810723c */ /* 0x000fe20000001810 */
[----:B------:R-:W2:Y:S05]  /*f340*/  LDSM.16.M88.4 R156, [R198] ;  /* 0x00000000c69c783b */ /* 0x000eaa0000000200 */
[----:B------:R-:W3:Y:S02]  /*f350*/  LDSM.16.M88.4 R168, [R209+0x18080] ;  /* 0x01808000d1a8783b */ /* 0x000ee40000000200 */
[C---:B-----5:R-:W-:Y:S08]  /*f360*/  HMMA.16816.F32 R4, R176.reuse, R180, R4 ;  /* 0x000000b4b004723c */ /* 0x060ff00000001804 */
[C---:B------:R-:W-:Y:S01]  /*f370*/  HMMA.16816.F32 R8, R176.reuse, R182, R8 ;  /* 0x000000b6b008723c */ /* 0x040fe20000001808 */
[----:B------:R-:W-:Y:S07]  /*f380*/  LDSM.16.M88.4 R180, [R202+0x2000] ;  /* 0x00200000cab4783b */ /* 0x000fee0000000200 */
[C---:B-1----:R-:W-:Y:S08]  /*f390*/  HMMA.16816.F32 R12, R176.reuse, R152, R12 ;  /* 0x00000098b00c723c */ /* 0x042ff0000000180c */
[----:B------:R-:W-:Y:S01]  /*f3a0*/  HMMA.16816.F32 R16, R176, R154, R16 ;  /* 0x0000009ab010723c */ /* 0x000fe20000001810 */
[----:B------:R-:W1:Y:S05]  /*f3b0*/  LDSM.16.M88.4 R152, [R208+0xe880] ;  /* 0x00e88000d098783b */ /* 0x000e6a0000000200 */
[----:B------:R-:W5:Y:S02]  /*f3c0*/  LDSM.16.M88.4 R176, [R207+0x18080] ;  /* 0x01808000cfb0783b */ /* 0x000f640000000200 */
[C---:B------:R-:W-:Y:S08]  /*f3d0*/  HMMA.16816.F32 R4, R160.reuse, R164, R4 ;  /* 0x000000a4a004723c */ /* 0x040ff00000001804 */
[C---:B------:R-:W-:Y:S01]  /*f3e0*/  HMMA.16816.F32 R8, R160.reuse, R166, R8 ;  /* 0x000000a6a008723c */ /* 0x040fe20000001808 */
[----:B------:R-:W-:Y:S07]  /*f3f0*/  LDSM.16.M88.4 R164, [R213+0xf080] ;  /* 0x00f08000d5a4783b */ /* 0x000fee0000000200 */
[C---:B--2---:R-:W-:Y:S08]  /*f400*/  HMMA.16816.F32 R12, R160.reuse, R156, R12 ;  /* 0x0000009ca00c723c */ /* 0x044ff0000000180c */
[----:B------:R-:W-:Y:S01]  /*f410*/  HMMA.16816.F32 R16, R160, R158, R16 ;  /* 0x0000009ea010723c */ /* 0x000fe20000001810 */
[----:B------:R-:W2:Y:S05]  /*f420*/  LDSM.16.M88.4 R156, [R202+0x2800] ;  /* 0x00280000ca9c783b */ /* 0x000eaa0000000200 */
[----:B------:R-:W2:Y:S02]  /*f430*/  LDSM.16.M88.4 R160, [R214+0x1c080] ;  /* 0x01c08000d6a0783b */ /* 0x000ea40000000200 */
[C---:B---3--:R-:W-:Y:S08]  /*f440*/  HMMA.16816.F32 R4, R168.reuse, R172, R4 ;  /* 0x000000aca804723c */ /* 0x048ff00000001804 */
[C---:B------:R-:W-:Y:S01]  /*f450*/  HMMA.16816.F32 R8, R168.reuse, R174, R8 ;  /* 0x000000aea808723c */ /* 0x040fe20000001808 */
[----:B------:R-:W-:Y:S07]  /*f460*/  LDSM.16.M88.4 R172, [R197] ;  /* 0x00000000c5ac783b */ /* 0x000fee0000000200 */
        /* <DEDUP_REMOVED lines=9> */
[----:B------:R-:W2:Y:S05]  /*f500*/  LDSM.16.M88.4 R156, [R196] ;  /* 0x00000000c49c783b */ /* 0x000eaa0000000200 */
[----:B------:R-:W5:Y:S02]  /*f510*/  LDSM.16.M88.4 R176, [R209+0x1c080] ;  /* 0x01c08000d1b0783b */ /* 0x000f640000000200 */
[C---:B------:R-:W-:Y:S08]  /*f520*/  HMMA.16816.F32 R4, R160.reuse, R164, R4 ;  /* 0x000000a4a004723c */ /* 0x040ff00000001804 */
[C---:B------:R-:W-:Y:S01]  /*f530*/  HMMA.16816.F32 R8, R160.reuse, R166, R8 ;  /* 0x000000a6a008723c */ /* 0x040fe20000001808 */
[----:B------:R-:W-:Y:S07]  /*f540*/  LDSM.16.M88.4 R164, [R202+0x3000] ;  /* 0x00300000caa4783b */ /* 0x000fee0000000200 */
[C---:B-1----:R-:W-:Y:S08]  /*f550*/  HMMA.16816.F32 R12, R160.reuse, R152, R12 ;  /* 0x00000098a00c723c */ /* 0x042ff0000000180c */
[----:B------:R-:W-:Y:S01]  /*f560*/  HMMA.16816.F32 R16, R160, R154, R16 ;  /* 0x0000009aa010723c */ /* 0x000fe20000001810 */
[----:B------:R-:W1:Y:S05]  /*f570*/  LDSM.16.M88.4 R152, [R208+0xf880] ;  /* 0x00f88000d098783b */ /* 0x000e6a0000000200 */
[----:B------:R-:W1:Y:S02]  /*f580*/  LDSM.16.M88.4 R160, [R207+0x1c080] ;  /* 0x01c08000cfa0783b */ /* 0x000e640000000200 */
[C---:B---3--:R-:W-:Y:S08]  /*f590*/  HMMA.16816.F32 R4, R168.reuse, R172, R4 ;  /* 0x000000aca804723c */ /* 0x048ff00000001804 */
[C---:B------:R-:W-:Y:S08]  /*f5a0*/  HMMA.16816.F32 R8, R168.reuse, R174, R8 ;  /* 0x000000aea808723c */ /* 0x040ff00000001808 */
[C---:B--2---:R-:W-:Y:S08]  /*f5b0*/  HMMA.16816.F32 R12, R168.reuse, R156, R12 ;  /* 0x0000009ca80c723c */ /* 0x044ff0000000180c */
[----:B------:R-:W-:Y:S08]  /*f5c0*/  HMMA.16816.F32 R16, R168, R158, R16 ;  /* 0x0000009ea810723c */ /* 0x000ff00000001810 */
[C---:B-----5:R-:W-:Y:S08]  /*f5d0*/  HMMA.16816.F32 R4, R176.reuse, R180, R4 ;  /* 0x000000b4b004723c */ /* 0x060ff00000001804 */
[C---:B------:R-:W-:Y:S08]  /*f5e0*/  HMMA.16816.F32 R8, R176.reuse, R182, R8 ;  /* 0x000000b6b008723c */ /* 0x040ff00000001808 */
[C---:B-1----:R-:W-:Y:S08]  /*f5f0*/  HMMA.16816.F32 R12, R176.reuse, R152, R12 ;  /* 0x00000098b00c723c */ /* 0x042ff0000000180c */
[----:B------:R-:W-:Y:S01]  /*f600*/  HMMA.16816.F32 R16, R176, R154, R16 ;  /* 0x0000009ab010723c */ /* 0x000fe20000001810 */
[----:B------:R-:W1:Y:S01]  /*f610*/  LDSM.16.M88.4 R152, [R202+0x3800] ;  /* 0x00380000ca98783b */ /* 0x000e620000000200 */
[----:B------:R-:W-:Y:S04]  /*f620*/  DEPBAR.LE SB0, 0x0 ;  /* 0x000080000000791a */ /* 0x000fe80000000000 */
[----:B------:R-:W-:Y:S02]  /*f630*/  BAR.SYNC.DEFER_BLOCKING 0x0 ;  /* 0x0000000000007b1d */ /* 0x000fe40000010000 */
[C---:B------:R-:W-:Y:S08]  /*f640*/  HMMA.16816.F32 R4, R160.reuse, R164, R4 ;  /* 0x000000a4a004723c */ /* 0x040ff00000001804 */
[C---:B------:R-:W-:Y:S11]  /*f650*/  HMMA.16816.F32 R8, R160.reuse, R166, R8 ;  /* 0x000000a6a008723c */ /* 0x040ff60000001808 */
[----:B------:R-:W-:Y:S05]  /*f660*/  @!UPT UIADD3 URZ, URZ, URZ, URZ ;  /* 0x0000003f3f3ff290 */ /* 0x000fea000fffe03f */
[----:B------:R-:W-:Y:S02]  /*f670*/  FMUL.FTZ R190, R4, c[0x0][0x320] ;  /* 0x0000c80004be7a20 */ /* 0x000fe40000410000 */
[----:B------:R-:W-:Y:S02]  /*f680*/  FMUL.FTZ R192, R5, c[0x0][0x320] ;  /* 0x0000c80005c07a20 */ /* 0x000fe40000410000 */
[----:B------:R-:W-:Y:S02]  /*f690*/  FMUL.FTZ R193, R6, c[0x0][0x320] ;  /* 0x0000c80006c17a20 */ /* 0x000fe40000410000 */
[----:B------:R-:W2:Y:S01]  /*f6a0*/  MUFU.TANH R190, R190 ;  /* 0x000000be00be7308 */ /* 0x000ea20000002400 */
[----:B------:R-:W-:Y:S01]  /*f6b0*/  FMUL.FTZ R191, R7, c[0x0][0x320] ;  /* 0x0000c80007bf7a20 */ /* 0x000fe20000410000 */
[C---:B-1----:R-:W-:Y:S03]  /*f6c0*/  HMMA.16816.F32 R12, R160.reuse, R152, R12 ;  /* 0x00000098a00c723c */ /* 0x042fe6000000180c */
[----:B------:R-:W-:Y:S02]  /*f6d0*/  FMUL.FTZ R228, R8, c[0x0][0x320] ;  /* 0x0000c80008e47a20 */ /* 0x000fe40000410000 */
[----:B------:R-:W-:Y:S03]  /*f6e0*/  FMUL.FTZ R194, R9, c[0x0][0x320] ;  /* 0x0000c80009c27a20 */ /* 0x000fe60000410000 */
[----:B------:R-:W1:Y:S01]  /*f6f0*/  MUFU.TANH R192, R192 ;  /* 0x000000c000c07308 */ /* 0x000e620000002400 */
[----:B------:R-:W-:Y:S03]  /*f700*/  HMMA.16816.F32 R16, R160, R154, R16 ;  /* 0x0000009aa010723c */ /* 0x000fe60000001810 */
[----:B------:R-:W-:Y:S02]  /*f710*/  FMUL.FTZ R233, R10, c[0x0][0x320] ;  /* 0x0000c8000ae97a20 */ /* 0x000fe40000410000 */
[----:B------:R-:W-:Y:S04]  /*f720*/  FMUL.FTZ R195, R11, c[0x0][0x320] ;  /* 0x0000c8000bc37a20 */ /* 0x000fe80000410000 */
[----:B------:R-:W3:Y:S06]  /*f730*/  MUFU.TANH R193, R193 ;  /* 0x000000c100c17308 */ /* 0x000eec0000002400 */
[----:B------:R-:W-:Y:S02]  /*f740*/  FMUL.FTZ R188, R12, c[0x0][0x320] ;  /* 0x0000c8000cbc7a20 */ /* 0x000fe40000410000 */
[----:B------:R-:W-:Y:S02]  /*f750*/  FMUL.FTZ R186, R13, c[0x0][0x320] ;  /* 0x0000c8000dba7a20 */ /* 0x000fe40000410000 */
[----:B------:R-:W1:Y:S01]  /*f760*/  MUFU.TANH R191, R191 ;  /* 0x000000bf00bf7308 */ /* 0x000e620000002400 */
[----:B------:R-:W-:Y:S02]  /*f770*/  FMUL.FTZ R189, R14, c[0x0][0x320] ;  /* 0x0000c8000ebd7a20 */ /* 0x000fe40000410000 */
[----:B------:R-:W-:Y:S02]  /*f780*/  FMUL.FTZ R187, R15, c[0x0][0x320] ;  /* 0x0000c8000fbb7a20 */ /* 0x000fe40000410000 */
[----:B------:R-:W-:Y:S02]  /*f790*/  FMUL.FTZ R185, R16, c[0x0][0x320] ;  /* 0x0000c80010b97a20 */ /* 0x000fe40000410000 */
[----:B------:R-:W-:Y:S02]  /*f7a0*/  FMUL.FTZ R184, R17, c[0x0][0x320] ;  /* 0x0000c80011b87a20 */ /* 0x000fe40000410000 */
[----:B------:R-:W-:Y:S01]  /*f7b0*/  FMUL.FTZ R151, R18, c[0x0][0x320] ;  /* 0x0000c80012977a20 */ /* 0x000fe20000410000 */
[----:B------:R-:W1:Y:S01]  /*f7c0*/  MUFU.TANH R228, R228 ;  /* 0x000000e400e47308 */ /* 0x000e620000002400 */
[----:B------:R-:W-:Y:S09]  /*f7d0*/  FMUL.FTZ R19, R19, c[0x0][0x320] ;  /* 0x0000c80013137a20 */ /* 0x000ff20000410000 */
        /* <DEDUP_REMOVED lines=12> */
.L_x_143:
[----:B-1----:R-:W-:Y:S01]  /*f8a0*/  FMNMX.FTZ R3, R190, R149, !PT ;  /* 0x00000095be037209 */ /* 0x002fe20007810000 */
[----:B------:R-:W-:Y:S01]  /*f8b0*/  LDSM.16.MT88.4 R12, [R211+0x8080] ;  /* 0x00808000d30c783b */ /* 0x000fe20000004200 */
[----:B------:R-:W-:Y:S02]  /*f8c0*/  FMNMX.FTZ R2, R193, R0, !PT ;  /* 0x00000000c1027209 */ /* 0x000fe40007810000 */
[----:B------:R-:W-:Y:S02]  /*f8d0*/  FMNMX.FTZ R3, R192, R3, !PT ;  /* 0x00000003c0037209 */ /* 0x000fe40007810000 */
[----:B------:R-:W-:Y:S02]  /*f8e0*/  FMNMX.FTZ R2, R191, R2, !PT ;  /* 0x00000002bf027209 */ /* 0x000fe40007810000 */
[----:B------:R-:W-:Y:S01]  /*f8f0*/  FMNMX.FTZ R3, R228, R3, !PT ;  /* 0x00000003e4037209 */ /* 0x000fe20007810000 */
        /* <DEDUP_REMOVED lines=11> */
[----:B------:R-:W-:Y:S01]  /*f9b0*/  ISETP.LT.AND P0, PT, RZ, UR10, PT ;  /* 0x0000000aff007c0c */ /* 0x000fe2000bf01270 */
[----:B------:R-:W-:Y:S01]  /*f9c0*/  UIADD3 UR10, UR10, -0x1, URZ ;  /* 0xffffffff0a0a7890 */ /* 0x000fe2000fffe03f */
[----:B------:R-:W-:Y:S02]  /*f9d0*/  FMNMX.FTZ R5, R184, R3, !PT ;  /* 0x00000003b8057209 */ /* 0x000fe40007810000 */
[----:B------:R-:W-:Y:S03]  /*f9e0*/  FMNMX.FTZ R3, R151, R2, !PT ;  /* 0x0000000297037209 */ /* 0x000fe60007810000 */
[----:B------:R-:W1:Y:S01]  /*f9f0*/  SHFL.BFLY PT, R6, R5, 0x2, 0x1f ;  /* 0x0c401f0005067f89 */ /* 0x000e6200000e0000 */
[----:B------:R-:W-:Y:S07]  /*fa00*/  FMNMX.FTZ R7, R150, R3, !PT ;  /* 0x0000000396077209 */ /* 0x000fee0007810000 */
[----:B------:R-:W2:Y:S08]  /*fa10*/  SHFL.BFLY PT, R2, R7, 0x2, 0x1f ;  /* 0x0c401f0007027f89 */ /* 0x000eb000000e0000 */
[----:B------:R-:W-:Y:S08]  /*fa20*/  LDSM.16.MT88.4 R168, [R206+0x9880] ;  /* 0x00988000cea8783b */ /* 0x000ff00000004200 */
[----:B------:R-:W-:Y:S08]  /*fa30*/  LDSM.16.MT88.4 R172, [R204+0x9880] ;  /* 0x00988000ccac783b */ /* 0x000ff00000004200 */
[----:B------:R-:W-:Y:S08]  /*fa40*/  LDSM.16.MT88.4 R176, [R211+0xa880] ;  /* 0x00a88000d3b0783b */ /* 0x000ff00000004200 */
[----:B------:R-:W-:Y:S08]  /*fa50*/  LDSM.16.MT88.4 R180, [R206+0xa880] ;  /* 0x00a88000ceb4783b */ /* 0x000ff00000004200 */
[----:B------:R-:W0:Y:S01]  /*fa60*/  LDGDEPBAR ;  /* 0x00000000000079af */ /* 0x000e220000000000 */
[----:B-1----:R-:W-:Y:S02]  /*fa70*/  FMNMX.FTZ R9, R5, R6, !PT ;  /* 0x0000000605097209 */ /* 0x002fe40007810000 */
[----:B--2---:R-:W-:Y:S05]  /*fa80*/  FMNMX.FTZ R4, R7, R2, !PT ;  /* 0x0000000207047209 */ /* 0x004fea0007810000 */
[----:B------:R-:W1:Y:S08]  /*fa90*/  SHFL.BFLY PT, R148, R9, 0x1, 0x1f ;  /* 0x0c201f0009947f89 */ /* 0x000e7000000e0000 */
[----:B------:R-:W2:Y:S01]  /*faa0*/  SHFL.BFLY PT, R3, R4, 0x1, 0x1f ;  /* 0x0c201f0004037f89 */ /* 0x000ea200000e0000 */
[----:B-1----:R-:W-:Y:S05]  /*fab0*/  FMNMX.FTZ R148, R9, R148, !PT ;  /* 0x0000009409947209 */ /* 0x002fea0007810000 */
[C---:B------:R-:W-:Y:S02]  /*fac0*/  FMUL.FTZ R161, R148.reuse, c[0x0][0x2d0] ;  /* 0x0000b40094a17a20 */ /* 0x040fe40000410000 */
[----:B------:R-:W-:Y:S01]  /*fad0*/  FADD.FTZ R2, -R148, R149 ;  /* 0x0000009594027221 */ /* 0x000fe20000010100 */
[----:B--2---:R-:W-:Y:S01]  /*fae0*/  FMNMX.FTZ R3, R3, R4, !PT ;  /* 0x0000000403037209 */ /* 0x004fe20007810000 */
[--C-:B------:R-:W-:Y:S01]  /*faf0*/  FFMA.FTZ R239, R190, c[0x0][0x2d0], -R161.reuse ;  /* 0x0000b400beef7a23 */ /* 0x100fe200000108a1 */
[----:B------:R-:W-:Y:S01]  /*fb00*/  MOV R149, R148 ;  /* 0x0000009400957202 */ /* 0x000fe20000000f00 */
[--C-:B------:R-:W-:Y:S02]  /*fb10*/  FFMA.FTZ R234, R192, c[0x0][0x2d0], -R161.reuse ;  /* 0x0000b400c0ea7a23 */ /* 0x100fe400000108a1 */
[C---:B------:R-:W-:Y:S02]  /*fb20*/  FMUL.FTZ R160, R3.reuse, c[0x0][0x2d0] ;  /* 0x0000b40003a07a20 */ /* 0x040fe40000410000 */
[----:B------:R-:W-:Y:S01]  /*fb30*/  FADD.FTZ R5, -R3, R0 ;  /* 0x0000000003057221 */ /* 0x000fe20000010100 */
[----:B------:R-:W-:Y:S01]  /*fb40*/  MUFU.EX2 R239, R239 ;  /* 0x000000ef00ef7308 */ /* 0x000fe20000000800 */
[--C-:B------:R-:W-:Y:S02]  /*fb50*/  FFMA.FTZ R232, R194, c[0x0][0x2d0], -R161.reuse ;  /* 0x0000b400c2e87a23 */ /* 0x100fe400000108a1 */
[--C-:B------:R-:W-:Y:S02]  /*fb60*/  FFMA.FTZ R235, R193, c[0x0][0x2d0], -R160.reuse ;  /* 0x0000b400c1eb7a23 */ /* 0x100fe400000108a0 */
[--C-:B------:R-:W-:Y:S02]  /*fb70*/  FFMA.FTZ R230, R191, c[0x0][0x2d0], -R160.reuse ;  /* 0x0000b400bfe67a23 */ /* 0x100fe400000108a0 */
[--C-:B------:R-:W-:Y:S02]  /*fb80*/  FFMA.FTZ R237, R228, c[0x0][0x2d0], -R161.reuse ;  /* 0x0000b400e4ed7a23 */ /* 0x100fe400000108a1 */
[--C-:B------:R-:W-:Y:S01]  /*fb90*/  FFMA.FTZ R228, R195, c[0x0][0x2d0], -R160.reuse ;  /* 0x0000b400c3e47a23 */ /* 0x100fe200000108a0 */
[----:B------:R-:W-:Y:S01]  /*fba0*/  MUFU.EX2 R234, R234 ;  /* 0x000000ea00ea7308 */ /* 0x000fe20000000800 */
[--C-:B------:R-:W-:Y:S01]  /*fbb0*/  FFMA.FTZ R233, R233, c[0x0][0x2d0], -R160.reuse ;  /* 0x0000b400e9e97a23 */ /* 0x100fe200000108a0 */
[----:B------:R-:W-:Y:S01]  /*fbc0*/  LDSM.16.MT88.4 R192, [R206+0xb880] ;  /* 0x00b88000cec0783b */ /* 0x000fe20000004200 */
[----:B------:R-:W-:Y:S02]  /*fbd0*/  FMUL.FTZ R0, R5, c[0x0][0x2d0] ;  /* 0x0000b40005007a20 */ /* 0x000fe40000410000 */
[----:B------:R-:W-:Y:S02]  /*fbe0*/  FMUL.FTZ R6, R2, c[0x0][0x2d0] ;  /* 0x0000b40002067a20 */ /* 0x000fe40000410000 */
[--C-:B------:R-:W-:Y:S02]  /*fbf0*/  FFMA.FTZ R236, R188, c[0x0][0x2d0], -R161.reuse ;  /* 0x0000b400bcec7a23 */ /* 0x100fe400000108a1 */
[--C-:B------:R-:W-:Y:S01]  /*fc00*/  FFMA.FTZ R241, R186, c[0x0][0x2d0], -R161.reuse ;  /* 0x0000b400baf17a23 */ /* 0x100fe200000108a1 */
[----:B------:R-:W1:Y:S01]  /*fc10*/  MUFU.EX2 R2, R6 ;  /* 0x0000000600027308 */ /* 0x000e620000000800 */
[--C-:B------:R-:W-:Y:S02]  /*fc20*/  FFMA.FTZ R238, R189, c[0x0][0x2d0], -R160.reuse ;  /* 0x0000b400bdee7a23 */ /* 0x100fe400000108a0 */
[----:B------:R-:W-:Y:S01]  /*fc30*/  LDSM.16.MT88.4 R188, [R211+0xb880] ;  /* 0x00b88000d3bc783b */ /* 0x000fe20000004200 */
[--C-:B------:R-:W-:Y:S02]  /*fc40*/  FFMA.FTZ R243, R187, c[0x0][0x2d0], -R160.reuse ;  /* 0x0000b400bbf37a23 */ /* 0x100fe400000108a0 */
[--C-:B------:R-:W-:Y:S02]  /*fc50*/  FFMA.FTZ R240, R185, c[0x0][0x2d0], -R161.reuse ;  /* 0x0000b400b9f07a23 */ /* 0x100fe400000108a1 */
[----:B------:R-:W-:Y:S02]  /*fc60*/  FFMA.FTZ R161, R184, c[0x0][0x2d0], -R161 ;  /* 0x0000b400b8a17a23 */ /* 0x000fe400000108a1 */
[----:B------:R-:W2:Y:S01]  /*fc70*/  MUFU.EX2 R0, R0 ;  /* 0x0000000000007308 */ /* 0x000ea20000000800 */
[----:B------:R-:W-:Y:S01]  /*fc80*/  LDSM.16.MT88.4 R184, [R204+0xa880] ;  /* 0x00a88000ccb8783b */ /* 0x000fe20000004200 */
[--C-:B------:R-:W-:Y:S02]  /*fc90*/  FFMA.FTZ R151, R151, c[0x0][0x2d0], -R160.reuse ;  /* 0x0000b40097977a23 */ /* 0x100fe400000108a0 */
[----:B------:R-:W-:Y:S06]  /*fca0*/  FFMA.FTZ R160, R150, c[0x0][0x2d0], -R160 ;  /* 0x0000b40096a07a23 */ /* 0x000fec00000108a0 */
[----:B------:R-:W-:Y:S01]  /*fcb0*/  MUFU.EX2 R237, R237 ;  /* 0x000000ed00ed7308 */ /* 0x000fe20000000800 */
[----:B-1----:R-:W-:Y:S01]  /*fcc0*/  FMUL.FTZ R4, R2, R144 ;  /* 0x0000009002047220 */ /* 0x002fe20000410000 */
[----:B------:R-:W-:Y:S01]  /*fcd0*/  F2FP.PACK_AB R144, R234, R239 ;  /* 0x000000efea90723e */ /* 0x000fe200000000ff */
[C---:B------:R-:W-:Y:S02]  /*fce0*/  FMUL.FTZ R5, R2.reuse, R145 ;  /* 0x0000009102057220 */ /* 0x040fe40000410000 */
[C---:B------:R-:W-:Y:S05]  /*fcf0*/  FMUL.FTZ R8, R2.reuse, R140 ;  /* 0x0000008c02087220 */ /* 0x040fea0000410000 */
[----:B------:R-:W1:Y:S01]  /*fd00*/  MUFU.EX2 R232, R232 ;  /* 0x000000e800e87308 */ /* 0x000e620000000800 */
[C---:B------:R-:W-:Y:S02]  /*fd10*/  FMUL.FTZ R9, R2.reuse, R141 ;  /* 0x0000008d02097220 */ /* 0x040fe40000410000 */
[----:B------:R-:W-:Y:S02]  /*fd20*/  FMUL.FTZ R16, R2, R132 ;  /* 0x0000008402107220 */ /* 0x000fe40000410000 */
[C---:B--2---:R-:W-:Y:S02]  /*fd30*/  FMUL.FTZ R6, R0.reuse, R146 ;  /* 0x0000009200067220 */ /* 0x044fe40000410000 */
[C---:B------:R-:W-:Y:S02]  /*fd40*/  FMUL.FTZ R7, R0.reuse, R147 ;  /* 0x0000009300077220 */ /* 0x040fe40000410000 */
[C---:B------:R-:W-:Y:S01]  /*fd50*/  FMUL.FTZ R10, R0.reuse, R142 ;  /* 0x0000008e000a7220 */ /* 0x040fe20000410000 */
[----:B------:R-:W-:Y:S01]  /*fd60*/  MUFU.EX2 R235, R235 ;  /* 0x000000eb00eb7308 */ /* 0x000fe20000000800 */
[----:B------:R-:W-:Y:S02]  /*fd70*/  FMUL.FTZ R11, R0, R143 ;  /* 0x0000008f000b7220 */ /* 0x000fe40000410000 */
[----:B------:R-:W-:Y:S01]  /*fd80*/  LDSM.16.MT88.4 R140, [R206+0x9080] ;  /* 0x00908000ce8c783b */ /* 0x000fe20000004200 */
[----:B------:R-:W-:Y:S02]  /*fd90*/  FMUL.FTZ R17, R2, R133 ;  /* 0x0000008502117220 */ /* 0x000fe40000410000 */
[C---:B------:R-:W-:Y:S02]  /*fda0*/  FMUL.FTZ R18, R0.reuse, R134 ;  /* 0x0000008600127220 */ /* 0x040fe40000410000 */
[----:B------:R-:W-:Y:S02]  /*fdb0*/  FMUL.FTZ R19, R0, R135 ;  /* 0x0000008700137220 */ /* 0x000fe40000410000 */
[----:B------:R-:W2:Y:S01]  /*fdc0*/  MUFU.EX2 R230, R230 ;  /* 0x000000e600e67308 */ /* 0x000ea20000000800 */
[----:B------:R-:W-:Y:S01]  /*fdd0*/  LDSM.16.MT88.4 R132, [R211+0x9080] ;  /* 0x00908000d384783b */ /* 0x000fe20000004200 */
[----:B------:R-:W-:Y:S01]  /*fde0*/  FMUL.FTZ R20, R2, R20 ;  /* 0x0000001402147220 */ /* 0x000fe20000410000 */
[----:B-1----:R-:W-:Y:S01]  /*fdf0*/  F2FP.PACK_AB R146, R232, R237 ;  /* 0x000000ede892723e */ /* 0x002fe200000000ff */
[----:B------:R-:W-:Y:S02]  /*fe00*/  FMUL.FTZ R21, R2, R21 ;  /* 0x0000001502157220 */ /* 0x000fe40000410000 */
[C---:B------:R-:W-:Y:S02]  /*fe10*/  FMUL.FTZ R22, R0.reuse, R22 ;  /* 0x0000001600167220 */ /* 0x040fe40000410000 */
[----:B------:R-:W-:Y:S02]  /*fe20*/  FMUL.FTZ R23, R0, R23 ;  /* 0x0000001700177220 */ /* 0x000fe40000410000 */
[----:B------:R-:W-:Y:S01]  /*fe30*/  MUFU.EX2 R233, R233 ;  /* 0x000000e900e97308 */ /* 0x000fe20000000800 */
[C---:B------:R-:W-:Y:S02]  /*fe40*/  FMUL.FTZ R24, R2.reuse, R24 ;  /* 0x0000001802187220 */ /* 0x040fe40000410000 */
[----:B------:R-:W-:Y:S02]  /*fe50*/  FMUL.FTZ R25, R2, R25 ;  /* 0x0000001902197220 */ /* 0x000fe40000410000 */
[C---:B------:R-:W-:Y:S02]  /*fe60*/  FMUL.FTZ R26, R0.reuse, R26 ;  /* 0x0000001a001a7220 */ /* 0x040fe40000410000 */
[----:B------:R-:W-:Y:S02]  /*fe70*/  FMUL.FTZ R27, R0, R27 ;  /* 0x0000001b001b7220 */ /* 0x000fe40000410000 */
[C---:B------:R-:W-:Y:S01]  /*fe80*/  FMUL.FTZ R28, R2.reuse, R28 ;  /* 0x0000001c021c7220 */ /* 0x040fe20000410000 */
[----:B------:R-:W1:Y:S01]  /*fe90*/  MUFU.EX2 R228, R228 ;  /* 0x000000e400e47308 */ /* 0x000e620000000800 */
[----:B------:R-:W-:Y:S02]  /*fea0*/  FMUL.FTZ R29, R2, R29 ;  /* 0x0000001d021d7220 */ /* 0x000fe40000410000 */
[----:B------:R-:W-:Y:S01]  /*feb0*/  FMUL.FTZ R30, R0, R30 ;  /* 0x0000001e001e7220 */ /* 0x000fe20000410000 */
[----:B--2---:R-:W-:Y:S01]  /*fec0*/  F2FP.PACK_AB R145, R230, R235 ;  /* 0x000000ebe691723e */ /* 0x004fe200000000ff */
[----:B------:R-:W-:Y:S02]  /*fed0*/  FMUL.FTZ R31, R0, R31 ;  /* 0x0000001f001f7220 */ /* 0x000fe40000410000 */
[C---:B------:R-:W-:Y:S02]  /*fee0*/  FMUL.FTZ R32, R2.reuse, R32 ;  /* 0x0000002002207220 */ /* 0x040fe40000410000 */
[----:B------:R-:W-:Y:S01]  /*fef0*/  FMUL.FTZ R33, R2, R33 ;  /* 0x0000002102217220 */ /* 0x000fe20000410000 */
[----:B------:R-:W-:Y:S01]  /*ff00*/  MUFU.EX2 R245, R161 ;  /* 0x000000a100f57308 */ /* 0x000fe20000000800 */
[C---:B------:R-:W-:Y:S02]  /*ff10*/  FMUL.FTZ R34, R0.reuse, R34 ;  /* 0x0000002200227220 */ /* 0x040fe40000410000 */
[----:B------:R-:W-:Y:S02]  /*ff20*/  FMUL.FTZ R35, R0, R35 ;  /* 0x0000002300237220 */ /* 0x000fe40000410000 */
[C---:B------:R-:W-:Y:S02]  /*ff30*/  FMUL.FTZ R36, R2.reuse, R36 ;  /* 0x0000002402247220 */ /* 0x040fe40000410000 */
[----:B------:R-:W-:Y:S02]  /*ff40*/  FMUL.FTZ R37, R2, R37 ;  /* 0x0000002502257220 */ /* 0x000fe40000410000 */
[C---:B------:R-:W-:Y:S01]  /*ff50*/  FMUL.FTZ R38, R0.reuse, R38 ;  /* 0x0000002600267220 */ /* 0x040fe20000410000 */
[----:B------:R2:W-:Y:S01]  /*ff60*/  MUFU.EX2 R150, R160 ;  /* 0x000000a000967308 */ /* 0x0005e20000000800 */
[----:B------:R-:W-:Y:S02]  /*ff70*/  FMUL.FTZ R39, R0, R39 ;  /* 0x0000002700277220 */ /* 0x000fe40000410000 */
[----:B------:R-:W-:Y:S01]  /*ff80*/  FMUL.FTZ R40, R2, R40 ;  /* 0x0000002802287220 */ /* 0x000fe20000410000 */
[----:B-1----:R-:W-:Y:S01]  /*ff90*/  F2FP.PACK_AB R147, R228, R233 ;  /* 0x000000e9e493723e */ /* 0x002fe200000000ff */
[----:B------:R-:W-:Y:S02]  /*ffa0*/  FMUL.FTZ R41, R2, R41 ;  /* 0x0000002902297220 */ /* 0x000fe40000410000 */
[C---:B------:R-:W-:Y:S02]  /*ffb0*/  FMUL.FTZ R42, R0.reuse, R42 ;  /* 0x0000002a002a7220 */ /* 0x040fe40000410000 */
[----:B------:R-:W-:Y:S01]  /*ffc0*/  FMUL.FTZ R43, R0, R43 ;  /* 0x0000002b002b7220 */ /* 0x000fe20000410000 */
[----:B------:R-:W-:Y:S01]  /*ffd0*/  MUFU.EX2 R236, R236 ;  /* 0x000000ec00ec7308 */ /* 0x000fe20000000800 */
[C---:B------:R-:W-:Y:S05]  /*ffe0*/  HMMA.16816.F32 R4, R144.reuse, R12, R4 ;  /* 0x0000000c9004723c */ /* 0x040fea0000001804 */
[C---:B------:R-:W-:Y:S02]  /*fff0*/  FMUL.FTZ R44, R2.reuse, R44 ;  /* 0x0000002c022c7220 */ /* 0x040fe40000410000 */
[C---:B------:R-:W-:Y:S01]  /*10000*/  FMUL.FTZ R12, R2.reuse, R136 ;  /* 0x00000088020c7220 */ /* 0x040fe20000410000 */
[C---:B------:R-:W-:Y:S01]  /*10010*/  HMMA.16816.F32 R8, R144.reuse, R14, R8 ;  /* 0x0000000e9008723c */ /* 0x040fe20000001808 */
[----:B------:R-:W1:Y:S03]  /*10020*/  MUFU.EX2 R241, R241 ;  /* 0x000000f100f17308 */ /* 0x000e660000000800 */
[C---:B------:R-:W-:Y:S01]  /*10030*/  FMUL.FTZ R13, R2.reuse, R137 ;  /* 0x00000089020d7220 */ /* 0x040fe20000410000 */
[----:B--2---:R-:W-:Y:S01]  /*10040*/  LDSM.16.MT88.4 R160, [R205+0x8880] ;  /* 0x00888000cda0783b */ /* 0x004fe20000004200 */
[----:B------:R-:W-:Y:S02]  /*10050*/  FMUL.FTZ R45, R2, R45 ;  /* 0x0000002d022d7220 */ /* 0x000fe40000410000 */
[C---:B------:R-:W-:Y:S03]  /*10060*/  FMUL.FTZ R14, R0.reuse, R138 ;  /* 0x0000008a000e7220 */ /* 0x040fe60000410000 */
[----:B------:R-:W-:Y:S01]  /*10070*/  MUFU.EX2 R238, R238 ;  /* 0x000000ee00ee7308 */ /* 0x000fe20000000800 */
[C---:B------:R-:W-:Y:S02]  /*10080*/  FMUL.FTZ R15, R0.reuse, R139 ;  /* 0x0000008b000f7220 */ /* 0x040fe40000410000 */
[----:B------:R-:W2:Y:S01]  /*10090*/  LDSM.16.MT88.4 R136, [R204+0x8080] ;  /* 0x00808000cc88783b */ /* 0x000ea20000004200 */
[C---:B------:R-:W-:Y:S02]  /*100a0*/  FMUL.FTZ R46, R0.reuse, R46 ;  /* 0x0000002e002e7220 */ /* 0x040fe40000410000 */
[----:B------:R-:W-:Y:S02]  /*100b0*/  FMUL.FTZ R47, R0, R47 ;  /* 0x0000002f002f7220 */ /* 0x000fe40000410000 */
[C---:B------:R-:W-:Y:S02]  /*100c0*/  HMMA.16816.F32 R12, R144.reuse, R152, R12 ;  /* 0x00000098900c723c */ /* 0x040fe4000000180c */
[----:B------:R-:W3:Y:S01]  /*100d0*/  MUFU.EX2 R243, R243 ;  /* 0x000000f300f37308 */ /* 0x000ee20000000800 */
[C---:B------:R-:W-:Y:S02]  /*100e0*/  FMUL.FTZ R48, R2.reuse, R48 ;  /* 0x0000003002307220 */ /* 0x040fe40000410000 */
[----:B------:R-:W-:Y:S02]  /*100f0*/  FMUL.FTZ R49, R2, R49 ;  /* 0x0000003102317220 */ /* 0x000fe40000410000 */
[C---:B------:R-:W-:Y:S01]  /*10100*/  FMUL.FTZ R50, R0.reuse, R50 ;  /* 0x0000003200327220 */ /* 0x040fe20000410000 */
[C---:B------:R-:W-:Y:S04]  /*10110*/  HMMA.16816.F32 R16, R144.reuse, R154, R16 ;  /* 0x0000009a9010723c */ /* 0x040fe80000001810 */
[----:B------:R-:W-:Y:S01]  /*10120*/  FMUL.FTZ R51, R0, R51 ;  /* 0x0000003300337220 */ /* 0x000fe20000410000 */
[----:B-1----:R-:W-:Y:S01]  /*10130*/  F2FP.PACK_AB R152, R241, R236 ;  /* 0x000000ecf198723e */ /* 0x002fe200000000ff */
[C---:B------:R-:W-:Y:S01]  /*10140*/  FMUL.FTZ R52, R2.reuse, R52 ;  /* 0x0000003402347220 */ /* 0x040fe20000410000 */
[----:B------:R-:W1:Y:S01]  /*10150*/  MUFU.EX2 R240, R240 ;  /* 0x000000f000f07308 */ /* 0x000e620000000800 */
[C---:B------:R-:W-:Y:S04]  /*10160*/  HMMA.16816.F32 R20, R144.reuse, R156, R20 ;  /* 0x0000009c9014723c */ /* 0x040fe80000001814 */
[----:B------:R-:W-:Y:S02]  /*10170*/  FMUL.FTZ R53, R2, R53 ;  /* 0x0000003502357220 */ /* 0x000fe40000410000 */
[C---:B------:R-:W-:Y:S02]  /*10180*/  FMUL.FTZ R54, R0.reuse, R54 ;  /* 0x0000003600367220 */ /* 0x040fe40000410000 */
[C---:B------:R-:W-:Y:S01]  /*10190*/  HMMA.16816.F32 R24, R144.reuse, R158, R24 ;  /* 0x0000009e9018723c */ /* 0x040fe20000001818 */
[----:B------:R-:W-:Y:S01]  /*101a0*/  LDSM.16.MT88.4 R156, [R206+0x8880] ;  /* 0x00888000ce9c783b */ /* 0x000fe20000004200 */
[----:B------:R-:W4:Y:S02]  /*101b0*/  MUFU.EX2 R151, R151 ;  /* 0x0000009700977308 */ /* 0x000f240000000800 */
[----:B------:R-:W-:Y:S01]  /*101c0*/  FMUL.FTZ R55, R0, R55 ;  /* 0x0000003700377220 */ /* 0x000fe20000410000 */
[----:B---3--:R-:W-:Y:S01]  /*101d0*/  F2FP.PACK_AB R153, R243, R238 ;  /* 0x000000eef399723e */ /* 0x008fe200000000ff */
[C---:B------:R-:W-:Y:S02]  /*101e0*/  FMUL.FTZ R56, R2.reuse, R56 ;  /* 0x0000003802387220 */ /* 0x040fe40000410000 */
[----:B------:R-:W-:Y:S01]  /*101f0*/  FMUL.FTZ R57, R2, R57 ;  /* 0x0000003902397220 */ /* 0x000fe20000410000 */
[C---:B--2---:R-:W-:Y:S03]  /*10200*/  HMMA.16816.F32 R28, R144.reuse, R136, R28 ;  /* 0x00000088901c723c */ /* 0x044fe6000000181c */
[C---:B------:R-:W-:Y:S01]  /*10210*/  FMUL.FTZ R58, R0.reuse, R58 ;  /* 0x0000003a003a7220 */ /* 0x040fe20000410000 */
[----:B-1----:R-:W-:Y:S01]  /*10220*/  F2FP.PACK_AB R154, R245, R240 ;  /* 0x000000f0f59a723e */ /* 0x002fe200000000ff */
[----:B------:R-:W-:Y:S02]  /*10230*/  FMUL.FTZ R59, R0, R59 ;  /* 0x0000003b003b7220 */ /* 0x000fe40000410000 */
[C---:B------:R-:W-:Y:S01]  /*10240*/  FMUL.FTZ R60, R2.reuse, R60 ;  /* 0x0000003c023c7220 */ /* 0x040fe20000410000 */
[C---:B------:R-:W-:Y:S01]  /*10250*/  HMMA.16816.F32 R32, R144.reuse, R138, R32 ;  /* 0x0000008a9020723c */ /* 0x040fe20000001820 */
[----:B------:R-:W1:Y:S03]  /*10260*/  LDSM.16.MT88.4 R136, [R205+0x9080] ;  /* 0x00908000cd88783b */ /* 0x000e660000004200 */
[----:B------:R-:W-:Y:S02]  /*10270*/  FMUL.FTZ R61, R2, R61 ;  /* 0x0000003d023d7220 */ /* 0x000fe40000410000 */
[----:B------:R-:W-:Y:S01]  /*10280*/  FMUL.FTZ R62, R0, R62 ;  /* 0x0000003e003e7220 */ /* 0x000fe20000410000 */
[----:B----4-:R-:W-:Y:S01]  /*10290*/  F2FP.PACK_AB R155, R150, R151 ;  /* 0x00000097969b723e */ /* 0x010fe200000000ff */
[C---:B------:R-:W-:Y:S04]  /*102a0*/  HMMA.16816.F32 R36, R144.reuse, R132, R36 ;  /* 0x000000849024723c */ /* 0x040fe80000001824 */
[----:B------:R-:W-:Y:S02]  /*102b0*/  FMUL.FTZ R63, R0, R63 ;  /* 0x0000003f003f7220 */ /* 0x000fe40000410000 */
[C---:B------:R-:W-:Y:S02]  /*102c0*/  FMUL.FTZ R64, R2.reuse, R64 ;  /* 0x0000004002407220 */ /* 0x040fe40000410000 */
[C---:B------:R-:W-:Y:S01]  /*102d0*/  HMMA.16816.F32 R40, R144.reuse, R134, R40 ;  /* 0x000000869028723c */ /* 0x040fe20000001828 */
[----:B------:R-:W2:Y:S03]  /*102e0*/  LDSM.16.MT88.4 R132, [R204+0x9080] ;  /* 0x00908000cc84783b */ /* 0x000ea60000004200 */
[----:B------:R-:W-:Y:S02]  /*102f0*/  FMUL.FTZ R65, R2, R65 ;  /* 0x0000004102417220 */ /* 0x000fe40000410000 */
[C---:B------:R-:W-:Y:S02]  /*10300*/  FMUL.FTZ R66, R0.reuse, R66 ;  /* 0x0000004200427220 */ /* 0x040fe40000410000 */
[C---:B------:R-:W-:Y:S04]  /*10310*/  HMMA.16816.F32 R44, R144.reuse, R140, R44 ;  /* 0x0000008c902c723c */ /* 0x040fe8000000182c */
[----:B------:R-:W-:Y:S02]  /*10320*/  FMUL.FTZ R67, R0, R67 ;  /* 0x0000004300437220 */ /* 0x000fe40000410000 */
[C---:B------:R-:W-:Y:S02]  /*10330*/  FMUL.FTZ R68, R2.reuse, R68 ;  /* 0x0000004402447220 */ /* 0x040fe40000410000 */
[C---:B------:R-:W-:Y:S01]  /*10340*/  HMMA.16816.F32 R48, R144.reuse, R142, R48 ;  /* 0x0000008e9030723c */ /* 0x040fe20000001830 */
[----:B------:R-:W3:Y:S03]  /*10350*/  LDSM.16.MT88.4 R140, [R211+0xa080] ;  /* 0x00a08000d38c783b */ /* 0x000ee60000004200 */
[----:B------:R-:W-:Y:S02]  /*10360*/  FMUL.FTZ R69, R2, R69 ;  /* 0x0000004502457220 */ /* 0x000fe40000410000 */
[C---:B------:R-:W-:Y:S02]  /*10370*/  FMUL.FTZ R70, R0.reuse, R70 ;  /* 0x0000004600467220 */ /* 0x040fe40000410000 */
[----:B------:R-:W-:Y:S01]  /*10380*/  FMUL.FTZ R71, R0, R71 ;  /* 0x0000004700477220 */ /* 0x000fe20000410000 */
[C---:B-1----:R-:W-:Y:S03]  /*10390*/  HMMA.16816.F32 R52, R144.reuse, R136, R52 ;  /* 0x000000889034723c */ /* 0x042fe60000001834 */
[C---:B------:R-:W-:Y:S02]  /*103a0*/  FMUL.FTZ R72, R2.reuse, R72 ;  /* 0x0000004802487220 */ /* 0x040fe40000410000 */
[----:B------:R-:W-:Y:S02]  /*103b0*/  FMUL.FTZ R73, R2, R73 ;  /* 0x0000004902497220 */ /* 0x000fe40000410000 */
[C---:B------:R-:W-:Y:S01]  /*103c0*/  FMUL.FTZ R74, R0.reuse, R74 ;  /* 0x0000004a004a7220 */ /* 0x040fe20000410000 */
[C---:B------:R-:W-:Y:S01]  /*103d0*/  HMMA.16816.F32 R56, R144.reuse, R138, R56 ;  /* 0x0000008a9038723c */ /* 0x040fe20000001838 */
[----:B------:R-:W1:Y:S03]  /*103e0*/  LDSM.16.MT88.4 R136, [R206+0xa080] ;  /* 0x00a08000ce88783b */ /* 0x000e660000004200 */
[----:B------:R-:W-:Y:S02]  /*103f0*/  FMUL.FTZ R75, R0, R75 ;  /* 0x0000004b004b7220 */ /* 0x000fe40000410000 */
[C---:B------:R-:W-:Y:S02]  /*10400*/  FMUL.FTZ R76, R2.reuse, R76 ;  /* 0x0000004c024c7220 */ /* 0x040fe40000410000 */
[C---:B--2---:R-:W-:Y:S04]  /*10410*/  HMMA.16816.F32 R60, R144.reuse, R132, R60 ;  /* 0x00000084903c723c */ /* 0x044fe8000000183c */
[----:B------:R-:W-:Y:S02]  /*10420*/  FMUL.FTZ R77, R2, R77 ;  /* 0x0000004d024d7220 */ /* 0x000fe40000410000 */
[C---:B------:R-:W-:Y:S02]  /*10430*/  FMUL.FTZ R78, R0.reuse, R78 ;  /* 0x0000004e004e7220 */ /* 0x040fe40000410000 */
[C---:B------:R-:W-:Y:S01]  /*10440*/  HMMA.16816.F32 R64, R144.reuse, R134, R64 ;  /* 0x000000869040723c */ /* 0x040fe20000001840 */
[----:B------:R-:W2:Y:S03]  /*10450*/  LDSM.16.MT88.4 R132, [R205+0xa080] ;  /* 0x00a08000cd84783b */ /* 0x000ea60000004200 */
[----:B------:R-:W-:Y:S02]  /*10460*/  FMUL.FTZ R79, R0, R79 ;  /* 0x0000004f004f7220 */ /* 0x000fe40000410000 */
[C---:B------:R-:W-:Y:S02]  /*10470*/  FMUL.FTZ R80, R2.reuse, R80 ;  /* 0x0000005002507220 */ /* 0x040fe40000410000 */
[C---:B---3--:R-:W-:Y:S04]  /*10480*/  HMMA.16816.F32 R68, R144.reuse, R140, R68 ;  /* 0x0000008c9044723c */ /* 0x048fe80000001844 */
        /* <DEDUP_REMOVED lines=18> */
[----:B------:R-:W-:Y:S03]  /*105b0*/  FMUL.FTZ R93, R2, R93 ;  /* 0x0000005d025d7220 */ /* 0x000fe60000410000 */
[C---:B------:R-:W-:Y:S01]  /*105c0*/  HMMA.16816.F32 R88, R144.reuse, R134, R88 ;  /* 0x000000869058723c */ /* 0x040fe20000001858 */
[----:B------:R-:W2:Y:S02]  /*105d0*/  LDSM.16.MT88.4 R132, [R206+0xb080] ;  /* 0x00b08000ce84783b */ /* 0x000ea40000004200 */
[C---:B------:R-:W-:Y:S02]  /*105e0*/  FMUL.FTZ R94, R0.reuse, R94 ;  /* 0x0000005e005e7220 */ /* 0x040fe40000410000 */
[----:B------:R-:W-:Y:S02]  /*105f0*/  FMUL.FTZ R95, R0, R95 ;  /* 0x0000005f005f7220 */ /* 0x000fe40000410000 */
[C---:B------:R-:W-:Y:S02]  /*10600*/  FMUL.FTZ R96, R2.reuse, R96 ;  /* 0x0000006002607220 */ /* 0x040fe40000410000 */
[----:B------:R-:W-:Y:S03]  /*10610*/  FMUL.FTZ R97, R2, R97 ;  /* 0x0000006102617220 */ /* 0x000fe60000410000 */
[C---:B---3--:R-:W-:Y:S03]  /*10620*/  HMMA.16816.F32 R92, R144.reuse, R140, R92 ;  /* 0x0000008c905c723c */ /* 0x048fe6000000185c */
[C---:B------:R-:W-:Y:S02]  /*10630*/  FMUL.FTZ R98, R0.reuse, R98 ;  /* 0x0000006200627220 */ /* 0x040fe40000410000 */
[----:B------:R-:W-:Y:S02]  /*10640*/  FMUL.FTZ R99, R0, R99 ;  /* 0x0000006300637220 */ /* 0x000fe40000410000 */
[C---:B------:R-:W-:Y:S02]  /*10650*/  FMUL.FTZ R100, R2.reuse, R100 ;  /* 0x0000006402647220 */ /* 0x040fe40000410000 */
[----:B------:R-:W-:Y:S03]  /*10660*/  FMUL.FTZ R101, R2, R101 ;  /* 0x0000006502657220 */ /* 0x000fe60000410000 */
[C---:B------:R-:W-:Y:S01]  /*10670*/  HMMA.16816.F32 R96, R144.reuse, R142, R96 ;  /* 0x0000008e9060723c */ /* 0x040fe20000001860 */
[----:B------:R-:W3:Y:S02]  /*10680*/  LDSM.16.MT88.4 R140, [R205+0xb080] ;  /* 0x00b08000cd8c783b */ /* 0x000ee40000004200 */
[C---:B------:R-:W-:Y:S02]  /*10690*/  FMUL.FTZ R102, R0.reuse, R102 ;  /* 0x0000006600667220 */ /* 0x040fe40000410000 */
[----:B------:R-:W-:Y:S02]  /*106a0*/  FMUL.FTZ R103, R0, R103 ;  /* 0x0000006700677220 */ /* 0x000fe40000410000 */
[C---:B------:R-:W-:Y:S02]  /*106b0*/  FMUL.FTZ R104, R2.reuse, R104 ;  /* 0x0000006802687220 */ /* 0x040fe40000410000 */
[----:B------:R-:W-:Y:S03]  /*106c0*/  FMUL.FTZ R105, R2, R105 ;  /* 0x0000006902697220 */ /* 0x000fe60000410000 */
[C---:B-1----:R-:W-:Y:S03]  /*106d0*/  HMMA.16816.F32 R100, R144.reuse, R136, R100 ;  /* 0x000000889064723c */ /* 0x042fe60000001864 */
[C---:B------:R-:W-:Y:S02]  /*106e0*/  FMUL.FTZ R106, R0.reuse, R106 ;  /* 0x0000006a006a7220 */ /* 0x040fe40000410000 */
[----:B------:R-:W-:Y:S02]  /*106f0*/  FMUL.FTZ R107, R0, R107 ;  /* 0x0000006b006b7220 */ /* 0x000fe40000410000 */
[C---:B------:R-:W-:Y:S02]  /*10700*/  FMUL.FTZ R108, R2.reuse, R108 ;  /* 0x0000006c026c7220 */ /* 0x040fe40000410000 */
[----:B------:R-:W-:Y:S03]  /*10710*/  FMUL.FTZ R109, R2, R109 ;  /* 0x0000006d026d7220 */ /* 0x000fe60000410000 */
[C---:B------:R-:W-:Y:S01]  /*10720*/  HMMA.16816.F32 R104, R144.reuse, R138, R104 ;  /* 0x0000008a9068723c */ /* 0x040fe20000001868 */
[----:B------:R-:W1:Y:S02]  /*10730*/  LDSM.16.MT88.4 R136, [R204+0xb080] ;  /* 0x00b08000cc88783b */ /* 0x000e640000004200 */
[C---:B------:R-:W-:Y:S02]  /*10740*/  FMUL.FTZ R110, R0.reuse, R110 ;  /* 0x0000006e006e7220 */ /* 0x040fe40000410000 */
[----:B------:R-:W-:Y:S02]  /*10750*/  FMUL.FTZ R111, R0, R111 ;  /* 0x0000006f006f7220 */ /* 0x000fe40000410000 */
[C---:B------:R-:W-:Y:S02]  /*10760*/  FMUL.FTZ R112, R2.reuse, R112 ;  /* 0x0000007002707220 */ /* 0x040fe40000410000 */
[----:B------:R-:W-:Y:S03]  /*10770*/  FMUL.FTZ R113, R2, R113 ;  /* 0x0000007102717220 */ /* 0x000fe60000410000 */
[C---:B--2---:R-:W-:Y:S03]  /*10780*/  HMMA.16816.F32 R108, R144.reuse, R132, R108 ;  /* 0x00000084906c723c */ /* 0x044fe6000000186c */
[C---:B------:R-:W-:Y:S02]  /*10790*/  FMUL.FTZ R114, R0.reuse, R114 ;  /* 0x0000007200727220 */ /* 0x040fe40000410000 */
        /* <DEDUP_REMOVED lines=14> */
[C---:B------:R-:W-:Y:S03]  /*10880*/  HMMA.16816.F32 R120, R144.reuse, R142, R120 ;  /* 0x0000008e9078723c */ /* 0x040fe60000001878 */
[C---:B------:R-:W-:Y:S02]  /*10890*/  FMUL.FTZ R126, R0.reuse, R126 ;  /* 0x0000007e007e7220 */ /* 0x040fe40000410000 */
[----:B------:R-:W-:Y:S02]  /*108a0*/  FMUL.FTZ R127, R0, R127 ;  /* 0x0000007f007f7220 */ /* 0x000fe40000410000 */
[C---:B------:R-:W-:Y:S02]  /*108b0*/  FMUL.FTZ R128, R2.reuse, R128 ;  /* 0x0000008002807220 */ /* 0x040fe40000410000 */
[----:B------:R-:W-:Y:S03]  /*108c0*/  FMUL.FTZ R129, R2, R129 ;  /* 0x0000008102817220 */ /* 0x000fe60000410000 */
[C---:B-1----:R-:W-:Y:S03]  /*108d0*/  HMMA.16816.F32 R124, R144.reuse, R136, R124 ;  /* 0x00000088907c723c */ /* 0x042fe6000000187c */
[C---:B------:R-:W-:Y:S02]  /*108e0*/  FMUL.FTZ R130, R0.reuse, R130 ;  /* 0x0000008200827220 */ /* 0x040fe40000410000 */
[----:B------:R-:W-:Y:S02]  /*108f0*/  FMUL.FTZ R131, R0, R131 ;  /* 0x0000008300837220 */ /* 0x000fe40000410000 */
[----:B------:R-:W-:Y:S02]  /*10900*/  FFMA.FTZ R239, R2, R231, R239 ;  /* 0x000000e702ef7223 */ /* 0x000fe400000100ef */
[----:B------:R-:W-:Y:S03]  /*10910*/  FFMA.FTZ R235, R0, R229, R235 ;  /* 0x000000e500eb7223 */ /* 0x000fe600000100eb */
[----:B------:R-:W-:Y:S03]  /*10920*/  HMMA.16816.F32 R128, R144, R138, R128 ;  /* 0x0000008a9080723c */ /* 0x000fe60000001880 */
[----:B------:R-:W-:Y:S01]  /*10930*/  MOV R0, R3 ;  /* 0x0000000300007202 */ /* 0x000fe20000000f00 */
[----:B------:R-:W-:Y:S02]  /*10940*/  FADD.FTZ R234, R234, R239 ;  /* 0x000000efeaea7221 */ /* 0x000fe40000010000 */
[----:B------:R-:W-:Y:S02]  /*10950*/  FADD.FTZ R230, R230, R235 ;  /* 0x000000ebe6e67221 */ /* 0x000fe40000010000 */
[C---:B--2---:R-:W-:Y:S01]  /*10960*/  HMMA.16816.F32 R144, R152.reuse, R132, R4 ;  /* 0x000000849890723c */ /* 0x044fe20000001804 */
[----:B------:R-:W1:Y:S07]  /*10970*/  LDSM.16.MT88.4 R4, [R204+0x8880] ;  /* 0x00888000cc04783b */ /* 0x000e6e0000004200 */
[C---:B------:R-:W-:Y:S01]  /*10980*/  HMMA.16816.F32 R140, R152.reuse, R134, R8 ;  /* 0x00000086988c723c */ /* 0x040fe20000001808 */
[----:B------:R-:W2:Y:S07]  /*10990*/  LDSM.16.MT88.4 R8, [R205+0x9880] ;  /* 0x00988000cd08783b */ /* 0x000eae0000004200 */
[C---:B------:R-:W-:Y:S01]  /*109a0*/  HMMA.16816.F32 R136, R152.reuse, R156, R12 ;  /* 0x0000009c9888723c */ /* 0x040fe2000000180c */
[----:B------:R-:W3:Y:S07]  /*109b0*/  LDSM.16.MT88.4 R12, [R205+0xa880] ;  /* 0x00a88000cd0c783b */ /* 0x000eee0000004200 */
[C---:B------:R-:W-:Y:S01]  /*109c0*/  HMMA.16816.F32 R132, R152.reuse, R158, R16 ;  /* 0x0000009e9884723c */ /* 0x040fe20000001810 */
[----:B------:R-:W4:Y:S07]  /*109d0*/  LDSM.16.MT88.4 R16, [R205+0xb880] ;  /* 0x00b88000cd10783b */ /* 0x000f2e0000004200 */
[C---:B------:R-:W-:Y:S01]  /*109e0*/  HMMA.16816.F32 R20, R152.reuse, R160, R20 ;  /* 0x000000a09814723c */ /* 0x040fe20000001814 */
[----:B------:R-:W5:Y:S07]  /*109f0*/  LDSM.16.MT88.4 R156, [R204+0xb880] ;  /* 0x00b88000cc9c783b */ /* 0x000f6e0000004200 */
[C---:B------:R-:W-:Y:S08]  /*10a00*/  HMMA.16816.F32 R24, R152.reuse, R162, R24 ;  /* 0x000000a29818723c */ /* 0x040ff00000001818 */
[C---:B-1----:R-:W-:Y:S07]  /*10a10*/  HMMA.16816.F32 R28, R152.reuse, R4, R28 ;  /* 0x00000004981c723c */ /* 0x042fee000000181c */
[----:B------:R-:W-:Y:S01]  /*10a20*/  FADD.FTZ R5, R237, R234 ;  /* 0x000000eaed057221 */ /* 0x000fe20000010000 */
[C---:B------:R-:W-:Y:S04]  /*10a30*/  HMMA.16816.F32 R32, R152.reuse, R6, R32 ;  /* 0x000000069820723c */ /* 0x040fe80000001820 */
[----:B------:R-:W-:Y:S03]  /*10a40*/  FADD.FTZ R5, R232, R5 ;  /* 0x00000005e8057221 */ /* 0x000fe60000010000 */
[----:B------:R-:W-:Y:S01]  /*10a50*/  FADD.FTZ R7, R233, R230 ;  /* 0x000000e6e9077221 */ /* 0x000fe20000010000 */
[C---:B------:R-:W-:Y:S04]  /*10a60*/  HMMA.16816.F32 R36, R152.reuse, R164, R36 ;  /* 0x000000a49824723c */ /* 0x040fe80000001824 */
[----:B------:R-:W-:Y:S02]  /*10a70*/  FADD.FTZ R7, R228, R7 ;  /* 0x00000007e4077221 */ /* 0x000fe40000010000 */
[----:B------:R-:W-:Y:S02]  /*10a80*/  FADD.FTZ R236, R236, R5 ;  /* 0x00000005ecec7221 */ /* 0x000fe40000010000 */
        /* <DEDUP_REMOVED lines=9> */
[C---:B--2---:R-:W-:Y:S04]  /*10b20*/  HMMA.16816.F32 R52, R152.reuse, R8, R52 ;  /* 0x000000089834723c */ /* 0x044fe80000001834 */
[----:B------:R-:W-:Y:S04]  /*10b30*/  FADD.FTZ R229, R150, R151 ;  /* 0x0000009796e57221 */ /* 0x000fe80000010000 */
[C---:B------:R-:W-:Y:S08]  /*10b40*/  HMMA.16816.F32 R56, R152.reuse, R10, R56 ;  /* 0x0000000a9838723c */ /* 0x040ff00000001838 */
[C---:B------:R-:W-:Y:S08]  /*10b50*/  HMMA.16816.F32 R60, R152.reuse, R172, R60 ;  /* 0x000000ac983c723c */ /* 0x040ff0000000183c */
[C---:B------:R-:W-:Y:S08]  /*10b60*/  HMMA.16816.F32 R64, R152.reuse, R174, R64 ;  /* 0x000000ae9840723c */ /* 0x040ff00000001840 */
[C---:B------:R-:W-:Y:S08]  /*10b70*/  HMMA.16816.F32 R68, R152.reuse, R176, R68 ;  /* 0x000000b09844723c */ /* 0x040ff00000001844 */
[C---:B------:R-:W-:Y:S08]  /*10b80*/  HMMA.16816.F32 R72, R152.reuse, R178, R72 ;  /* 0x000000b29848723c */ /* 0x040ff00000001848 */
[C---:B------:R-:W-:Y:S08]  /*10b90*/  HMMA.16816.F32 R76, R152.reuse, R180, R76 ;  /* 0x000000b4984c723c */ /* 0x040ff0000000184c */
[C---:B------:R-:W-:Y:S08]  /*10ba0*/  HMMA.16816.F32 R80, R152.reuse, R182, R80 ;  /* 0x000000b69850723c */ /* 0x040ff00000001850 */
[C---:B---3--:R-:W-:Y:S08]  /*10bb0*/  HMMA.16816.F32 R84, R152.reuse, R12, R84 ;  /* 0x0000000c9854723c */ /* 0x048ff00000001854 */
[C---:B------:R-:W-:Y:S08]  /*10bc0*/  HMMA.16816.F32 R88, R152.reuse, R14, R88 ;  /* 0x0000000e9858723c */ /* 0x040ff00000001858 */
[C---:B------:R-:W-:Y:S08]  /*10bd0*/  HMMA.16816.F32 R92, R152.reuse, R184, R92 ;  /* 0x000000b8985c723c */ /* 0x040ff0000000185c */
[C---:B------:R-:W-:Y:S08]  /*10be0*/  HMMA.16816.F32 R96, R152.reuse, R186, R96 ;  /* 0x000000ba9860723c */ /* 0x040ff00000001860 */
[C---:B------:R-:W-:Y:S08]  /*10bf0*/  HMMA.16816.F32 R100, R152.reuse, R188, R100 ;  /* 0x000000bc9864723c */ /* 0x040ff00000001864 */
[C---:B------:R-:W-:Y:S08]  /*10c00*/  HMMA.16816.F32 R104, R152.reuse, R190, R104 ;  /* 0x000000be9868723c */ /* 0x040ff00000001868 */
[C---:B------:R-:W-:Y:S08]  /*10c10*/  HMMA.16816.F32 R108, R152.reuse, R192, R108 ;  /* 0x000000c0986c723c */ /* 0x040ff0000000186c */
[C---:B------:R-:W-:Y:S08]  /*10c20*/  HMMA.16816.F32 R112, R152.reuse, R194, R112 ;  /* 0x000000c29870723c */ /* 0x040ff00000001870 */
[C---:B----4-:R-:W-:Y:S08]  /*10c30*/  HMMA.16816.F32 R116, R152.reuse, R16, R116 ;  /* 0x000000109874723c */ /* 0x050ff00000001874 */
[C---:B------:R-:W-:Y:S08]  /*10c40*/  HMMA.16816.F32 R120, R152.reuse, R18, R120 ;  /* 0x000000129878723c */ /* 0x040ff00000001878 */
[C---:B-----5:R-:W-:Y:S08]  /*10c50*/  HMMA.16816.F32 R124, R152.reuse, R156, R124 ;  /* 0x0000009c987c723c */ /* 0x060ff0000000187c */
[----:B------:R-:W-:Y:S01]  /*10c60*/  HMMA.16816.F32 R128, R152, R158, R128 ;  /* 0x0000009e9880723c */ /* 0x000fe20000001880 */
[----:B------:R-:W-:-:S07]  /*10c70*/  @P0 BRA `(.L_x_142) ;  /* 0xffffe0b000000947 */ /* 0x000fce000383ffff */
.L_x_141:
[----:B------:R-:W1:Y:S01]  /*10c80*/  SHFL.BFLY PT, R6, R231, 0x2, 0x1f ;  /* 0x0c401f00e7067f89 */ /* 0x000e6200000e0000 */
[----:B------:R-:W-:-:S02]  /*10c90*/  MOV R4, RZ ;  /* 0x000000ff00047202 */ /* 0x000fc40000000f00 */
[----:B------:R-:W-:Y:S01]  /*10ca0*/  MOV R2, RZ ;  /* 0x000000ff00027202 */ /* 0x000fe20000000f00 */
[----:B------:R-:W2:Y:S01]  /*10cb0*/  SHFL.BFLY PT, R0, R229, 0x2, 0x1f ;  /* 0x0c401f00e5007f89 */ /* 0x000ea200000e0000 */
[----:B------:R-:W-:Y:S02]  /*10cc0*/  MOV R8, 0xff800000 ;  /* 0xff80000000087802 */ /* 0x000fe40000000f00 */
[----:B------:R-:W-:Y:S01]  /*10cd0*/  PLOP3.LUT P2, PT, PT, PT, PT, 0x8, 0x0 ;  /* 0x000000000000781c */ /* 0x000fe20003f4e170 */
[----:B-1----:R-:W-:Y:S02]  /*10ce0*/  FADD.FTZ R6, R6, R231 ;  /* 0x000000e706067221 */ /* 0x002fe40000010000 */
[----:B--2---:R-:W-:-:S03]  /*10cf0*/  FADD.FTZ R7, R0, R229 ;  /* 0x000000e500077221 */ /* 0x004fc60000010000 */
[----:B------:R-:W1:Y:S04]  /*10d00*/  SHFL.BFLY PT, R5, R6, 0x1, 0x1f ;  /* 0x0c201f0006057f89 */ /* 0x000e6800000e0000 */
[----:B------:R-:W2:Y:S01]  /*10d10*/  SHFL.BFLY PT, R0, R7, 0x1, 0x1f ;  /* 0x0c201f0007007f89 */ /* 0x000ea200000e0000 */
[----:B-1----:R-:W-:Y:S01]  /*10d20*/  FADD.FTZ R5, R6, R5 ;  /* 0x0000000506057221 */ /* 0x002fe20000010000 */
[----:B------:R-:W-:Y:S01]  /*10d30*/  MOV R6, 0xff800000 ;  /* 0xff80000000067802 */ /* 0x000fe20000000f00 */
[----:B--2---:R-:W-:-:S03]  /*10d40*/  FADD.FTZ R0, R0, R7 ;  /* 0x0000000700007221 */ /* 0x004fc60000010000 */
[----:B------:R-:W-:Y:S02]  /*10d50*/  FSETP.NE.FTZ.AND P1, PT, R5, RZ, PT ;  /* 0x000000ff0500720b */ /* 0x000fe40003f35000 */
[----:B------:R-:W-:-:S11]  /*10d60*/  FSETP.NE.FTZ.AND P0, PT, R0, RZ, PT ;  /* 0x000000ff0000720b */ /* 0x000fd60003f15000 */
[----:B------:R-:W1:Y:S01]  /*10d70*/  @P1 MUFU.RCP R4, R5 ;  /* 0x0000000500041308 */ /* 0x000e620000001000 */
[----:B------:R-:W-:Y:S02]  /*10d80*/  @P1 MOV R10, 0x3f317218 ;  /* 0x3f317218000a1802 */ /* 0x000fe40000000f00 */
[----:B------:R-:W-:-:S03]  /*10d90*/  @P0 MOV R9, 0x3f317218 ;  /* 0x3f31721800090802 */ /* 0x000fc60000000f00 */
[----:B------:R-:W-:Y:S02]  /*10da0*/  @P1 FMUL.FTZ R10, R10, c[0x0][0x2d0] ;  /* 0x0000b4000a0a1a20 */ /* 0x000fe40000410000 */
[----:B------:R-:W-:Y:S01]  /*10db0*/  @P0 MUFU.RCP R2, R0 ;  /* 0x0000000000020308 */ /* 0x000fe20000001000 */
[----:B------:R-:W-:-:S07]  /*10dc0*/  @P0 FMUL.FTZ R9, R9, c[0x0][0x2d0] ;  /* 0x0000b40009090a20 */ /* 0x000fce0000410000 */
[----:B------:R-:W2:Y:S01]  /*10dd0*/  @P1 MUFU.LG2 R5, R5 ;  /* 0x0000000500051308 */ /* 0x000ea20000000c00 */
[C---:B-1----:R-:W-:Y:S02]  /*10de0*/  FMUL.FTZ R144, R4.reuse, R144 ;  /* 0x0000009004907220 */ /* 0x042fe40000410000 */
[C---:B------:R-:W-:Y:S02]  /*10df0*/  FMUL.FTZ R145, R4.reuse, R145 ;  /* 0x0000009104917220 */ /* 0x040fe40000410000 */
[C---:B------:R-:W-:Y:S02]  /*10e00*/  FMUL.FTZ R140, R4.reuse, R140 ;  /* 0x0000008c048c7220 */ /* 0x040fe40000410000 */
[C---:B------:R-:W-:Y:S01]  /*10e10*/  FMUL.FTZ R141, R4.reuse, R141 ;  /* 0x0000008d048d7220 */ /* 0x040fe20000410000 */
[----:B------:R-:W1:Y:S01]  /*10e20*/  @P0 MUFU.LG2 R0, R0 ;  /* 0x0000000000000308 */ /* 0x000e620000000c00 */
[C---:B------:R-:W-:Y:S02]  /*10e30*/  FMUL.FTZ R136, R4.reuse, R136 ;  /* 0x0000008804887220 */ /* 0x040fe40000410000 */
[----:B------:R-:W-:-:S02]  /*10e40*/  FMUL.FTZ R137, R4, R137 ;  /* 0x0000008904897220 */ /* 0x000fc40000410000 */
[C---:B------:R-:W-:Y:S02]  /*10e50*/  FMUL.FTZ R132, R4.reuse, R132 ;  /* 0x0000008404847220 */ /* 0x040fe40000410000 */
[C---:B------:R-:W-:Y:S02]  /*10e60*/  FMUL.FTZ R133, R4.reuse, R133 ;  /* 0x0000008504857220 */ /* 0x040fe40000410000 */
[----:B--2---:R-:W-:Y:S02]  /*10e70*/  @P1 FMUL.FTZ R5, R5, 0.69314718246459960938 ;  /* 0x3f31721805051820 */ /* 0x004fe40000410000 */
[C---:B------:R-:W-:Y:S02]  /*10e80*/  FMUL.FTZ R20, R4.reuse, R20 ;  /* 0x0000001404147220 */ /* 0x040fe40000410000 */
[C---:B------:R-:W-:Y:S02]  /*10e90*/  FMUL.FTZ R21, R4.reuse, R21 ;  /* 0x0000001504157220 */ /* 0x040fe40000410000 */
[----:B------:R-:W-:-:S02]  /*10ea0*/  FMUL.FTZ R24, R4, R24 ;  /* 0x0000001804187220 */ /* 0x000fc40000410000 */
[----:B-1----:R-:W-:Y:S02]  /*10eb0*/  @P0 FMUL.FTZ R0, R0, 0.69314718246459960938 ;  /* 0x3f31721800000820 */ /* 0x002fe40000410000 */
        /* <DEDUP_REMOVED lines=116> */
[----:B------:R-:W-:Y:S02]  /*11600*/  FMUL.FTZ R131, R2, R131 ;  /* 0x0000008302837220 */ /* 0x000fe40000410000 */
[----:B------:R-:W-:Y:S02]  /*11610*/  @P1 FFMA.FTZ R6, R10, R148, R5 ;  /* 0x000000940a061223 */ /* 0x000fe40000010005 */
[----:B------:R-:W-:-:S02]  /*11620*/  @P0 FFMA.FTZ R8, R9, R3, R0 ;  /* 0x0000000309080223 */ /* 0x000fc40000010000 */
.L_x_81:
[----:B------:R-:W-:Y:S02]  /*11630*/  USHF.R.S32.HI UR8, URZ, 0x1f, UR13 ;  /* 0x0000001f3f087899 */ /* 0x000fe4000801140d */
[----:B------:R-:W-:Y:S01]  /*11640*/  ULDC.64 UR10, c[0x0][0x118] ;  /* 0x00004600000a7ab9 */ /* 0x000fe20000000a00 */
        /* <DEDUP_REMOVED lines=22> */
[----:B------:R-:W-:Y:S02]  /*117b0*/  LEA.HI R2, R3, R0, RZ, 0x2 ;  /* 0x0000000003027211 */ /* 0x000fe400078f10ff */
[----:B------:R-:W-:Y:S02]  /*117c0*/  F2FP.PACK_AB R28, R29, R28 ;  /* 0x0000001c1d1c723e */ /* 0x000fe400000000ff */
[----:B------:R-:W-:-:S02]  /*117d0*/  SHF.R.S32.HI R10, RZ, 0x2, R2 ;  /* 0x00000002ff0a7819 */ /* 0x000fc40000011402 */
[----:B------:R-:W-:Y:S02]  /*117e0*/  SHF.R.S32.HI R5, RZ, 0x1f, R2 ;  /* 0x0000001fff057819 */ /* 0x000fe40000011402 */
[----:B------:R-:W-:Y:S02]  /*117f0*/  LOP3.LUT R7, R2, 0xfffffffc, RZ, 0xc0, !PT ;  /* 0xfffffffc02077812 */ /* 0x000fe400078ec0ff */
[----:B------:R-:W-:Y:S02]  /*11800*/  LEA.HI R5, R5, R10, RZ, 0x3 ;  /* 0x0000000a05057211 */ /* 0x000fe400078f18ff */
[----:B------:R-:W-:Y:S01]  /*11810*/  F2FP.PACK_AB R30, R31, R30 ;  /* 0x0000001e1f1e723e */ /* 0x000fe200000000ff */
[----:B------:R-:W-:Y:S01]  /*11820*/  IMAD.IADD R7, R0, 0x1, -R7 ;  /* 0x0000000100077824 */ /* 0x000fe200078e0a07 */
[----:B------:R-:W-:Y:S02]  /*11830*/  LOP3.LUT R5, R5, 0xfffffff8, RZ, 0xc0, !PT ;  /* 0xfffffff805057812 */ /* 0x000fe400078ec0ff */
[----:B------:R-:W-:-:S02]  /*11840*/  F2FP.PACK_AB R32, R33, R32 ;  /* 0x000000202120723e */ /* 0x000fc400000000ff */
[----:B------:R-:W-:Y:S01]  /*11850*/  F2FP.PACK_AB R34, R35, R34 ;  /* 0x000000222322723e */ /* 0x000fe200000000ff */
[----:B------:R-:W-:Y:S01]  /*11860*/  IMAD.IADD R10, R10, 0x1, -R5 ;  /* 0x000000010a0a7824 */ /* 0x000fe200078e0a05 */
[----:B------:R-:W-:Y:S02]  /*11870*/  LEA.HI R5, R3, R0, RZ, 0x5 ;  /* 0x0000000003057211 */ /* 0x000fe400078f28ff */
[----:B------:R-:W-:Y:S01]  /*11880*/  F2FP.PACK_AB R36, R37, R36 ;  /* 0x000000242524723e */ /* 0x000fe200000000ff */
[C---:B------:R-:W-:Y:S01]  /*11890*/  IMAD.SHL.U32 R9, R10.reuse, 0x40, RZ ;  /* 0x000000400a097824 */ /* 0x040fe200078e00ff */
[----:B------:R-:W-:Y:S02]  /*118a0*/  SHF.R.S32.HI R2, RZ, 0x5, R5 ;  /* 0x00000005ff027819 */ /* 0x000fe40000011405 */
[----:B------:R-:W-:Y:S02]  /*118b0*/  LOP3.LUT R12, R10, 0x1, RZ, 0xc0, !PT ;  /* 0x000000010a0c7812 */ /* 0x000fe400078ec0ff */
        /* <DEDUP_REMOVED lines=13> */
[C---:B----4-:R-:W-:Y:S01]  /*11990*/  IMAD.IADD R13, R11.reuse, 0x1, R10 ;  /* 0x000000010b0d7824 */ /* 0x050fe200078e020a */
[C---:B------:R-:W-:Y:S02]  /*119a0*/  IADD3 R12, R11.reuse, 0x80, RZ ;  /* 0x000000800b0c7810 */ /* 0x040fe40007ffe0ff */
[----:B------:R-:W-:Y:S02]  /*119b0*/  IADD3 R9, R11, 0x70, RZ ;  /* 0x000000700b097810 */ /* 0x000fe40007ffe0ff */
[----:B------:R-:W-:Y:S01]  /*119c0*/  @P0 IADD3 R9, R12, 0x10, RZ ;  /* 0x000000100c090810 */ /* 0x000fe20007ffe0ff */
[----:B------:R-:W-:Y:S01]  /*119d0*/  IMAD.MOV.U32 R12, RZ, RZ, 0x40 ;  /* 0x00000040ff0c7424 */ /* 0x000fe200078e00ff */
[----:B------:R-:W-:Y:S02]  /*119e0*/  F2FP.PACK_AB R44, R45, R44 ;  /* 0x0000002c2d2c723e */ /* 0x000fe400000000ff */
[----:B------:R-:W-:Y:S01]  /*119f0*/  F2FP.PACK_AB R46, R47, R46 ;  /* 0x0000002e2f2e723e */ /* 0x000fe200000000ff */
[----:B------:R-:W-:Y:S01]  /*11a00*/  IMAD.IADD R15, R10, 0x1, R9 ;  /* 0x000000010a0f7824 */ /* 0x000fe200078e0209 */
[----:B------:R-:W-:Y:S01]  /*11a10*/  SEL R12, R12, 0xffffffc0, !P2 ;  /* 0xffffffc00c0c7807 */ /* 0x000fe20005000000 */
[----:B------:R-:W-:Y:S01]  /*11a20*/  IMAD.U32 R10, RZ, RZ, UR4 ;  /* 0x00000004ff0a7e24 */ /* 0x000fe2000f8e00ff */
[----:B------:R-:W-:-:S02]  /*11a30*/  F2FP.PACK_AB R48, R49, R48 ;  /* 0x000000303130723e */ /* 0x000fc400000000ff */
[----:B------:R-:W-:Y:S01]  /*11a40*/  F2FP.PACK_AB R50, R51, R50 ;  /* 0x000000323332723e */ /* 0x000fe200000000ff */
[--C-:B------:R-:W-:Y:S01]  /*11a50*/  IMAD.IADD R17, R11, 0x1, R12.reuse ;  /* 0x000000010b117824 */ /* 0x100fe200078e020c */
[----:B------:R-:W-:Y:S01]  /*11a60*/  F2FP.PACK_AB R52, R53, R52 ;  /* 0x000000343534723e */ /* 0x000fe200000000ff */
[C---:B------:R-:W-:Y:S01]  /*11a70*/  IMAD.IADD R19, R12.reuse, 0x1, R9 ;  /* 0x000000010c137824 */ /* 0x040fe200078e0209 */
[----:B------:R-:W-:Y:S01]  /*11a80*/  F2FP.PACK_AB R54, R55, R54 ;  /* 0x000000363736723e */ /* 0x000fe200000000ff */
[----:B------:R-:W-:Y:S01]  /*11a90*/  IMAD.IADD R21, R12, 0x1, R13 ;  /* 0x000000010c157824 */ /* 0x000fe200078e020d */
[----:B------:R-:W-:Y:S01]  /*11aa0*/  STS [R11+0x80], R144 ;  /* 0x000080900b007388 */ /* 0x000fe20000000800 */
[----:B------:R-:W-:Y:S01]  /*11ab0*/  IMAD.IADD R23, R15, 0x1, R12 ;  /* 0x000000010f177824 */ /* 0x000fe200078e020c */
[----:B------:R-:W-:Y:S02]  /*11ac0*/  F2FP.PACK_AB R56, R57, R56 ;  /* 0x000000383938723e */ /* 0x000fe400000000ff */
[----:B------:R-:W-:Y:S01]  /*11ad0*/  STS [R11+0x480], R146 ;  /* 0x000480920b007388 */ /* 0x000fe20000000800 */
[----:B------:R-:W-:-:S02]  /*11ae0*/  F2FP.PACK_AB R58, R59, R58 ;  /* 0x0000003a3b3a723e */ /* 0x000fc400000000ff */
[----:B------:R-:W-:Y:S01]  /*11af0*/  F2FP.PACK_AB R60, R61, R60 ;  /* 0x0000003c3d3c723e */ /* 0x000fe200000000ff */
[----:B------:R-:W-:Y:S01]  /*11b00*/  STS [R9], R140 ;  /* 0x0000008c09007388 */ /* 0x000fe20000000800 */
[----:B------:R-:W-:Y:S02]  /*11b10*/  F2FP.PACK_AB R64, R65, R64 ;  /* 0x000000404140723e */ /* 0x000fe400000000ff */
[----:B------:R-:W-:Y:S01]  /*11b20*/  F2FP.PACK_AB R66, R67, R66 ;  /* 0x000000424342723e */ /* 0x000fe200000000ff */
[----:B------:R-:W-:Y:S01]  /*11b30*/  STS [R9+0x400], R142 ;  /* 0x0004008e09007388 */ /* 0x000fe20000000800 */
[----:B------:R-:W-:Y:S02]  /*11b40*/  F2FP.PACK_AB R68, R69, R68 ;  /* 0x000000444544723e */ /* 0x000fe400000000ff */
[----:B------:R-:W-:Y:S01]  /*11b50*/  F2FP.PACK_AB R70, R71, R70 ;  /* 0x000000464746723e */ /* 0x000fe200000000ff */
[----:B------:R-:W-:Y:S01]  /*11b60*/  STS [R13+0x80], R136 ;  /* 0x000080880d007388 */ /* 0x000fe20000000800 */
[----:B------:R-:W-:-:S02]  /*11b70*/  F2FP.PACK_AB R72, R73, R72 ;  /* 0x000000484948723e */ /* 0x000fc400000000ff */
[----:B------:R-:W-:Y:S01]  /*11b80*/  F2FP.PACK_AB R74, R75, R74 ;  /* 0x0000004a4b4a723e */ /* 0x000fe200000000ff */
[----:B------:R-:W-:Y:S01]  /*11b90*/  STS [R13+0x480], R138 ;  /* 0x0004808a0d007388 */ /* 0x000fe20000000800 */
[----:B------:R-:W-:Y:S02]  /*11ba0*/  F2FP.PACK_AB R76, R77, R76 ;  /* 0x0000004c4d4c723e */ /* 0x000fe400000000ff */
[----:B------:R-:W-:Y:S01]  /*11bb0*/  F2FP.PACK_AB R78, R79, R78 ;  /* 0x0000004e4f4e723e */ /* 0x000fe200000000ff */
[----:B------:R-:W-:Y:S01]  /*11bc0*/  STS [R15], R132 ;  /* 0x000000840f007388 */ /* 0x000fe20000000800 */
        /* <DEDUP_REMOVED lines=71> */
[----:B------:R3:W-:Y:S04]  /*12040*/  STS [R9+0xc400], R106 ;  /* 0x00c4006a09007388 */ /* 0x0007e80000000800 */
[----:B------:R-:W-:Y:S04]  /*12050*/  STS [R13+0xc080], R108 ;  /* 0x00c0806c0d007388 */ /* 0x000fe80000000800 */
[----:B------:R4:W-:Y:S04]  /*12060*/  STS [R13+0xc480], R110 ;  /* 0x00c4806e0d007388 */ /* 0x0009e80000000800 */
[----:B------:R2:W-:Y:S04]  /*12070*/  STS [R15+0xc000], R112 ;  /* 0x00c000700f007388 */ /* 0x0005e80000000800 */
[----:B------:R2:W-:Y:S01]  /*12080*/  STS [R15+0xc400], R114 ;  /* 0x00c400720f007388 */ /* 0x0005e20000000800 */
[----:B-1----:R-:W-:Y:S01]  /*12090*/  IMAD.U32 R11, RZ, RZ, UR5 ;  /* 0x00000005ff0b7e24 */ /* 0x002fe2000f8e00ff */
[----:B------:R-:W-:-:S02]  /*120a0*/  ULDC.64 UR4, c[0x0][0x508] ;  /* 0x0001420000047ab9 */ /* 0x000fc40000000a00 */
[----:B------:R2:W-:Y:S04]  /*120b0*/  STS [R17+0xc080], R116 ;  /* 0x00c0807411007388 */ /* 0x0005e80000000800 */
[----:B------:R2:W-:Y:S04]  /*120c0*/  STS [R17+0xc480], R118 ;  /* 0x00c4807611007388 */ /* 0x0005e80000000800 */
[----:B------:R2:W-:Y:S04]  /*120d0*/  STS [R19+0xc000], R120 ;  /* 0x00c0007813007388 */ /* 0x0005e80000000800 */
[----:B------:R2:W-:Y:S04]  /*120e0*/  STS [R19+0xc400], R122 ;  /* 0x00c4007a13007388 */ /* 0x0005e80000000800 */
[----:B------:R2:W-:Y:S04]  /*120f0*/  STS [R21+0xc080], R124 ;  /* 0x00c0807c15007388 */ /* 0x0005e80000000800 */
[----:B------:R2:W-:Y:S04]  /*12100*/  STS [R21+0xc480], R126 ;  /* 0x00c4807e15007388 */ /* 0x0005e80000000800 */
[----:B------:R2:W-:Y:S04]  /*12110*/  STS [R23+0xc000], R128 ;  /* 0x00c0008017007388 */ /* 0x0005e80000000800 */
[----:B------:R2:W-:Y:S04]  /*12120*/  STS [R23+0xc400], R130 ;  /* 0x00c4008217007388 */ /* 0x0005e80000000800 */
[----:B------:R-:W-:Y:S01]  /*12130*/  BAR.SYNC.DEFER_BLOCKING 0x1, 0x100 ;  /* 0x0044000000007b1d */ /* 0x000fe20000010000 */
[----:B------:R-:W-:-:S04]  /*12140*/  UISETP.NE.U32.AND UP0, UPT, URZ, UR4, UPT ;  /* 0x000000043f00728c */ /* 0x000fc8000bf05070 */
[----:B------:R-:W-:Y:S01]  /*12150*/  UISETP.NE.AND.EX UP0, UPT, URZ, UR5, UPT, UP0 ;  /* 0x000000053f00728c */ /* 0x000fe2000bf05300 */
[----:B---3--:R-:W3:Y:S02]  /*12160*/  @P0 LDG.E R9, [R10.64] ;  /* 0x0000000a0a090981 */ /* 0x008ee4000c1e1900 */
[----:B------:R-:W-:-:S03]  /*12170*/  ULDC.64 UR4, c[0x0][0x508] ;  /* 0x0001420000047ab9 */ /* 0x000fc60000000a00 */
[----:B------:R-:W-:-:S05]  /*12180*/  PLOP3.LUT P1, PT, PT, PT, UP0, 0x80, 0x0 ;  /* 0x000000000000781c */ /* 0x000fca0003f2f008 */
[----:B------:R-:W-:Y:S01]  /*12190*/  @UP0 UIMAD.WIDE UR4, UR20, UR6, UR4 ;  /* 0x00000006140402a5 */ /* 0x000fe2000f8e0204 */
[----:B------:R-:W-:-:S05]  /*121a0*/  IMAD.MOV.U32 R4, RZ, RZ, c[0x0][0x388] ;  /* 0x0000e200ff047624 */ /* 0x000fca00078e00ff */
[----:B------:R-:W-:Y:S02]  /*121b0*/  IMAD.U32 R12, RZ, RZ, UR4 ;  /* 0x00000004ff0c7e24 */ /* 0x000fe4000f8e00ff */
[----:B----4-:R-:W-:-:S05]  /*121c0*/  IMAD.U32 R13, RZ, RZ, UR5 ;  /* 0x00000005ff0d7e24 */ /* 0x010fca000f8e00ff */
[----:B------:R2:W5:Y:S01]  /*121d0*/  @P1 LDG.E R4, [R12.64] ;  /* 0x0000000a0c041981 */ /* 0x000562000c1e1900 */
[----:B------:R-:W-:Y:S02]  /*121e0*/  UMOV UR22, URZ ;  /* 0x0000003f00167c82 */ /* 0x000fe40008000000 */
[----:B------:R-:W-:Y:S01]  /*121f0*/  UMOV UR23, URZ ;  /* 0x0000003f00177c82 */ /* 0x000fe20008000000 */
[----:B---3--:R-:W1:Y:S02]  /*12200*/  @P0 R2UR UR5, R9 ;  /* 0x00000000090503c2 */ /* 0x008e6400000e0000 */
[----:B-1----:R-:W-:Y:S02]  /*12210*/  @UP1 USHF.R.S32.HI UR4, URZ, 0x1f, UR5 ;  /* 0x0000001f3f041899 */ /* 0x002fe40008011405 */
[----:B------:R-:W-:-:S05]  /*12220*/  @UP1 UMOV UR22, UR5 ;  /* 0x0000000500161c82 */ /* 0x000fca0008000000 */
[----:B------:R-:W-:Y:S01]  /*12230*/  @UP1 UMOV UR23, UR4 ;  /* 0x0000000400171c82 */ /* 0x000fe20008000000 */
[----:B------:R-:W-:Y:S05]  /*12240*/  @P1 BRA `(.L_x_146) ;  /* 0x0000004000001947 */ /* 0x000fea0003800000 */
[----:B--2---:R-:W-:Y:S05]  /*12250*/  @!P0 BRA `(.L_x_146) ;  /* 0x0000003000008947 */ /* 0x004fea0003800000 */
[----:B-----5:R-:W2:Y:S04]  /*12260*/  LDG.E R4, [R10.64] ;  /* 0x0000000a0a047981 */ /* 0x020ea8000c1e1900 */
[----:B------:R-:W2:Y:S02]  /*12270*/  LDG.E R9, [R10.64+0x4] ;  /* 0x0000040a0a097981 */ /* 0x000ea4000c1e1900 */
[----:B--2---:R-:W-:Y:S02]  /*12280*/  IADD3 R4, -R4, R9, RZ ;  /* 0x0000000904047210 */ /* 0x004fe40007ffe1ff */
.L_x_146:
[----:B--2---:R-:W-:Y:S01]  /*12290*/  SHF.R.S32.HI R11, RZ, 0x1f, R2 ;  /* 0x0000001fff0b7819 */ /* 0x004fe20000011402 */
[----:B------:R-:W1:Y:S01]  /*122a0*/  S2R R73, SR_CTAID.X ;  /* 0x0000000000497919 */ /* 0x000e620000002500 */
[----:B------:R-:W-:Y:S01]  /*122b0*/  LOP3.LUT R5, R5, 0xffffffe0, RZ, 0xc0, !PT ;  /* 0xffffffe005057812 */ /* 0x000fe200078ec0ff */
[----:B------:R-:W-:Y:S01]  /*122c0*/  IMAD.MOV.U32 R9, RZ, RZ, c[0x0][0x4e8] ;  /* 0x00013a00ff097624 */ /* 0x000fe200078e00ff */
[----:B------:R-:W-:Y:S01]  /*122d0*/  LEA.HI R11, R11, R2, RZ, 0x3 ;  /* 0x000000020b0b7211 */ /* 0x000fe200078f18ff */
[----:B------:R-:W-:Y:S01]  /*122e0*/  ULDC.64 UR6, c[0x0][0x490] ;  /* 0x0001240000067ab9 */ /* 0x000fe20000000a00 */
[-C--:B------:R-:W-:Y:S01]  /*122f0*/  LEA.HI R16, R3, R0.reuse, RZ, 0x3 ;  /* 0x0000000003107211 */ /* 0x080fe200078f18ff */
[----:B------:R-:W-:Y:S01]  /*12300*/  IMAD.IADD R5, R0, 0x1, -R5 ;  /* 0x0000000100057824 */ /* 0x000fe200078e0a05 */
[----:B------:R-:W-:Y:S01]  /*12310*/  LOP3.LUT R11, R11, 0xffffff8, RZ, 0xc0, !PT ;  /* 0x0ffffff80b0b7812 */ /* 0x000fe200078ec0ff */
[----:B------:R-:W-:Y:S01]  /*12320*/  USHF.R.S32.HI UR12, URZ, 0x1f, UR20 ;  /* 0x0000001f3f0c7899 */ /* 0x000fe20008011414 */
[----:B------:R-:W-:Y:S01]  /*12330*/  ISETP.NE.AND P1, PT, R9, 0x1, PT ;  /* 0x000000010900780c */ /* 0x000fe20003f25270 */
[----:B------:R-:W-:Y:S01]  /*12340*/  UIMAD UR9, UR8, UR6, URZ ;  /* 0x00000006080972a4 */ /* 0x000fe2000f8e023f */
[----:B------:R-:W-:Y:S01]  /*12350*/  LEA.HI R9, R7, R7, RZ, 0x1 ;  /* 0x0000000707097211 */ /* 0x000fe200078f08ff */
[----:B------:R-:W-:Y:S01]  /*12360*/  IMAD.IADD R11, R2, 0x1, -R11 ;  /* 0x00000001020b7824 */ /* 0x000fe200078e0a0b */
[----:B------:R-:W-:Y:S01]  /*12370*/  SHF.R.S32.HI R2, RZ, 0x1f, R5 ;  /* 0x0000001fff027819 */ /* 0x000fe20000011405 */
[----:B------:R-:W-:Y:S01]  /*12380*/  UMOV UR14, UR22 ;  /* 0x00000016000e7c82 */ /* 0x000fe20008000000 */
[----:B------:R-:W-:Y:S01]  /*12390*/  LOP3.LUT R10, R9, 0x1ffffffe, RZ, 0xc0, !PT ;  /* 0x1ffffffe090a7812 */ /* 0x000fe200078ec0ff */
[----:B------:R-:W-:Y:S01]  /*123a0*/  UMOV UR15, UR23 ;  /* 0x00000017000f7c82 */ /* 0x000fe20008000000 */
[----:B------:R-:W-:Y:S01]  /*123b0*/  LEA.HI R2, R2, R5, RZ, 0x2 ;  /* 0x0000000502027211 */ /* 0x000fe200078f10ff */
[----:B------:R-:W-:Y:S01]  /*123c0*/  USEL UR12, UR12, URZ, !UP1 ;  /* 0x0000003f0c0c7287 */ /* 0x000fe2000c800000 */
[----:B------:R-:W-:Y:S01]  /*123d0*/  LOP3.LUT P2, RZ, R5, 0x3, RZ, 0xc0, !PT ;  /* 0x0000000305ff7812 */ /* 0x000fe2000784c0ff */
[----:B------:R-:W-:Y:S01]  /*123e0*/  IMAD.IADD R7, R7, 0x1, -R10 ;  /* 0x0000000107077824 */ /* 0x000fe200078e0a0a */
[----:B------:R-:W-:Y:S01]  /*123f0*/  SHF.R.S32.HI R2, RZ, 0x2, R2 ;  /* 0x00000002ff027819 */ /* 0x000fe20000011402 */
[----:B------:R-:W-:Y:S01]  /*12400*/  UIMAD.WIDE.U32 UR14, UR13, UR6, UR14 ;  /* 0x000000060d0e72a5 */ /* 0x000fe2000f8e000e */
[----:B------:R-:W-:Y:S01]  /*12410*/  LEA.HI R3, R3, R0, RZ, 0x6 ;  /* 0x0000000003037211 */ /* 0x000fe200078f30ff */
[----:B------:R-:W-:Y:S01]  /*12420*/  UIMAD UR9, UR13, UR7, UR9 ;  /* 0x000000070d0972a4 */ /* 0x000fe2000f8e0209 */
[----:B------:R-:W-:Y:S01]  /*12430*/  BSSY B0, `(.L_x_147) ;  /* 0x0000083000007945 */ /* 0x000fe20003800000 */
[----:B------:R-:W-:Y:S01]  /*12440*/  IMAD R2, R11, 0x10, R2 ;  /* 0x000000100b027824 */ /* 0x000fe200078e0202 */
[----:B------:R-:W-:-:S02]  /*12450*/  ULDC.64 UR6, c[0x0][0x498] ;  /* 0x0001260000067ab9 */ /* 0x000fc40000000a00 */
[----:B------:R-:W-:Y:S01]  /*12460*/  USEL UR20, UR20, URZ, !UP1 ;  /* 0x0000003f14147287 */ /* 0x000fe2000c800000 */
[----:B------:R-:W-:Y:S01]  /*12470*/  IMAD R10, R7, 0x8, R2 ;  /* 0x00000008070a7824 */ /* 0x000fe200078e0202 */
[----:B------:R-:W-:Y:S02]  /*12480*/  UIMAD UR17, UR12, UR6, URZ ;  /* 0x000000060c1172a4 */ /* 0x000fe4000f8e023f */
[----:B------:R-:W-:Y:S02]  /*12490*/  UIADD3 UR15, UR15, UR9, URZ ;  /* 0x000000090f0f7290 */ /* 0x000fe4000fffe03f */
[----:B-1----:R-:W-:Y:S01]  /*124a0*/  LEA R7, R73, R10, 0x7 ;  /* 0x0000000a49077211 */ /* 0x002fe200078e38ff */
[----:B------:R-:W-:Y:S02]  /*124b0*/  UIMAD UR7, UR20, UR7, UR17 ;  /* 0x00000007140772a4 */ /* 0x000fe4000f8e0211 */
[----:B------:R-:W-:Y:S02]  /*124c0*/  UIMAD.WIDE.U32 UR14, UR20, UR6, UR14 ;  /* 0x00000006140e72a5 */ /* 0x000fe4000f8e000e */
[----:B------:R-:W-:Y:S01]  /*124d0*/  @P1 IMAD.HI.U32 R5, R7, c[0x0][0x4ec], RZ ;  /* 0x00013b0007051a27 */ /* 0x000fe200078e00ff */
[----:B------:R-:W-:-:S02]  /*124e0*/  ULDC.64 UR4, c[0x0][0x3a0] ;  /* 0x0000e80000047ab9 */ /* 0x000fc40000000a00 */
[----:B------:R-:W-:Y:S01]  /*124f0*/  UIMAD UR16, UR23, UR4, URZ ;  /* 0x00000004171072a4 */ /* 0x000fe2000f8e023f */
[----:B------:R-:W-:Y:S01]  /*12500*/  IMAD.MOV.U32 R12, RZ, RZ, R7 ;  /* 0x000000ffff0c7224 */ /* 0x000fe200078e0007 */
[----:B------:R-:W-:Y:S01]  /*12510*/  @P1 SHF.R.U32.HI R12, RZ, c[0x0][0x4f0], R5 ;  /* 0x00013c00ff0c1a19 */ /* 0x000fe20000011605 */
[----:B------:R-:W-:Y:S01]  /*12520*/  UIMAD.WIDE.U32 UR18, UR22, UR4, URZ ;  /* 0x00000004161272a5 */ /* 0x000fe2000f8e003f */
[----:B------:R-:W-:Y:S01]  /*12530*/  LOP3.LUT R5, R16, 0xfffffff8, RZ, 0xc0, !PT ;  /* 0xfffffff810057812 */ /* 0x000fe200078ec0ff */
[----:B------:R-:W-:Y:S01]  /*12540*/  UIMAD UR16, UR22, UR5, UR16 ;  /* 0x00000005161072a4 */ /* 0x000fe2000f8e0210 */
[----:B------:R-:W-:Y:S01]  /*12550*/  SHF.R.S32.HI R16, RZ, 0x3, R16 ;  /* 0x00000003ff107819 */ /* 0x000fe20000011410 */
[--C-:B------:R-:W-:Y:S01]  /*12560*/  IMAD.MOV R10, RZ, RZ, -R12.reuse ;  /* 0x000000ffff0a7224 */ /* 0x100fe200078e0a0c */
[----:B------:R-:W-:Y:S01]  /*12570*/  ULDC.64 UR4, c[0x0][0x3e8] ;  /* 0x0000fa0000047ab9 */ /* 0x000fe20000000a00 */
[----:B------:R-:W-:Y:S01]  /*12580*/  IMAD.IADD R5, R0, 0x1, -R5 ;  /* 0x0000000100057824 */ /* 0x000fe200078e0a05 */
[----:B------:R-:W-:Y:S01]  /*12590*/  UIMAD UR8, UR8, UR4, URZ ;  /* 0x00000004080872a4 */ /* 0x000fe2000f8e023f */
[----:B------:R-:W-:Y:S01]  /*125a0*/  IMAD R10, R10, c[0x0][0x4e8], R7 ;  /* 0x00013a000a0a7a24 */ /* 0x000fe200078e0207 */
[----:B------:R-:W-:Y:S01]  /*125b0*/  SHF.R.S32.HI R7, RZ, 0x1f, R12 ;  /* 0x0000001fff077819 */ /* 0x000fe2000001140c */
[----:B------:R-:W-:Y:S01]  /*125c0*/  IMAD.U32 R0, RZ, RZ, UR7 ;  /* 0x00000007ff007e24 */ /* 0x000fe2000f8e00ff */
[----:B------:R-:W-:Y:S01]  /*125d0*/  IADD3 R12, P0, R12, UR14, RZ ;  /* 0x0000000e0c0c7c10 */ /* 0x000fe2000ff1e0ff */
[----:B------:R-:W-:Y:S01]  /*125e0*/  IMAD.SHL.U32 R17, R16, 0x40, RZ ;  /* 0x0000004010117824 */ /* 0x000fe200078e00ff */
[----:B------:R-:W-:Y:S01]  /*125f0*/  SHF.R.S32.HI R15, RZ, 0x1f, R10 ;  /* 0x0000001fff0f7819 */ /* 0x000fe2000001140a */
[----:B------:R-:W-:Y:S01]  /*12600*/  UIADD3 UR19, UR19, UR16, URZ ;  /* 0x0000001013137290 */ /* 0x000fe2000fffe03f */
[----:B------:R-:W-:Y:S01]  /*12610*/  IADD3.X R13, R7, UR15, R0, P0, !PT ;  /* 0x0000000f070d7c10 */ /* 0x000fe200087fe400 */
[----:B------:R-:W-:Y:S01]  /*12620*/  UIMAD UR5, UR13, UR5, UR8 ;  /* 0x000000050d0572a4 */ /* 0x000fe2000f8e0208 */
[----:B------:R-:W-:Y:S01]  /*12630*/  LEA R0, R5, R16, 0x5 ;  /* 0x0000001005007211 */ /* 0x000fe200078e28ff */
[----:B------:R-:W-:Y:S01]  /*12640*/  IMAD R15, R15, c[0x0][0x488], RZ ;  /* 0x000122000f0f7a24 */ /* 0x000fe200078e02ff */
[----:B------:R-:W-:Y:S01]  /*12650*/  LOP3.LUT R17, R17, 0x1c0, RZ, 0xc0, !PT ;  /* 0x000001c011117812 */ /* 0x000fe200078ec0ff */
[----:B------:R-:W-:Y:S01]  /*12660*/  IMAD.WIDE.U32 R12, R10, c[0x0][0x488], R12 ;  /* 0x000122000a0c7a25 */ /* 0x000fe200078e000c */
[----:B------:R-:W-:-:S02]  /*12670*/  UIMAD.WIDE.U32 UR18, UR13, UR4, UR18 ;  /* 0x000000040d1272a5 */ /* 0x000fc4000f8e0012 */
[----:B------:R-:W-:Y:S01]  /*12680*/  ULDC.64 UR6, c[0x0][0x3f0] ;  /* 0x0000fc0000067ab9 */ /* 0x000fe20000000a00 */
[----:B------:R-:W-:Y:S01]  /*12690*/  IMAD R9, R73, 0x80, R0 ;  /* 0x0000008049097824 */ /* 0x000fe200078e0200 */
[----:B------:R-:W-:Y:S01]  /*126a0*/  UIMAD UR12, UR12, UR6, URZ ;  /* 0x000000060c0c72a4 */ /* 0x000fe2000f8e023f */
[----:B------:R-:W-:Y:S01]  /*126b0*/  IMAD.SHL.U32 R0, R5, 0x8, RZ ;  /* 0x0000000805007824 */ /* 0x000fe200078e00ff */
[----:B------:R-:W-:Y:S01]  /*126c0*/  SHF.R.U32.HI R5, RZ, 0x3, R17 ;  /* 0x00000003ff057819 */ /* 0x000fe20000011611 */
[----:B------:R-:W-:Y:S01]  /*126d0*/  IMAD R15, R10, c[0x0][0x48c], R15 ;  /* 0x000123000a0f7a24 */ /* 0x000fe200078e020f */
[----:B------:R-:W-:Y:S01]  /*126e0*/  UIADD3 UR19, UR19, UR5, URZ ;  /* 0x0000000513137290 */ /* 0x000fe2000fffe03f */
[----:B------:R-:W-:Y:S01]  /*126f0*/  @P1 IMAD.HI.U32 R11, R9, c[0x0][0x4ec], RZ ;  /* 0x00013b00090b1a27 */ /* 0x000fe200078e00ff */
[----:B------:R-:W-:Y:S01]  /*12700*/  LOP3.LUT R10, R17, 0x38, R0, 0xf8, !PT ;  /* 0x00000038110a7812 */ /* 0x000fe200078ef800 */
[----:B------:R-:W-:Y:S01]  /*12710*/  UIMAD UR7, UR20, UR7, UR12 ;  /* 0x00000007140772a4 */ /* 0x000fe2000f8e020c */
[----:B------:R-:W-:Y:S01]  /*12720*/  LEA R17, P0, R12, c[0x0][0x450], 0x2 ;  /* 0x000114000c117a11 */ /* 0x000fe200078010ff */
[----:B------:R-:W-:Y:S01]  /*12730*/  IMAD.IADD R14, R13, 0x1, R15 ;  /* 0x000000010d0e7824 */ /* 0x000fe200078e020f */
[----:B------:R-:W-:Y:S01]  /*12740*/  LOP3.LUT R5, R10, R5, RZ, 0x3c, !PT ;  /* 0x000000050a057212 */ /* 0x000fe200078e3cff */
[----:B------:R-:W-:Y:S01]  /*12750*/  IMAD.MOV.U32 R7, RZ, RZ, R9 ;  /* 0x000000ffff077224 */ /* 0x000fe200078e0009 */
[----:B------:R-:W-:Y:S01]  /*12760*/  @P1 SHF.R.U32.HI R7, RZ, c[0x0][0x4f0], R11 ;  /* 0x00013c00ff071a19 */ /* 0x000fe2000001160b */
[----:B------:R-:W-:Y:S01]  /*12770*/  UIMAD.WIDE.U32 UR18, UR20, UR6, UR18 ;  /* 0x00000006141272a5 */ /* 0x000fe2000f8e0012 */
[----:B------:R-:W-:Y:S01]  /*12780*/  LEA.HI.X R14, R12, c[0x0][0x454], R14, 0x2, P0 ;  /* 0x000115000c0e7a11 */ /* 0x000fe200000f140e */
[----:B------:R-:W-:Y:S01]  /*12790*/  SHFL.IDX PT, R10, R17, 0x1, 0x1c1f ;  /* 0x003c1f00110a7f89 */ /* 0x000fe200000e0000 */
[--C-:B------:R-:W-:Y:S01]  /*127a0*/  SHF.R.S32.HI R15, RZ, 0x1f, R7.reuse ;  /* 0x0000001fff0f7819 */ /* 0x100fe20000011407 */
[----:B------:R-:W-:Y:S01]  /*127b0*/  IMAD.MOV R18, RZ, RZ, -R7 ;  /* 0x000000ffff127224 */ /* 0x000fe200078e0a07 */
[----:B------:R-:W-:Y:S01]  /*127c0*/  UIADD3 UR7, UR19, UR7, URZ ;  /* 0x0000000713077290 */ /* 0x000fe2000fffe03f */
[----:B------:R-:W-:Y:S01]  /*127d0*/  SHFL.IDX PT, R12, R17, RZ, 0x1c1f ;  /* 0x001c1fff110c7589 */ /* 0x000fe200000e0000 */
[----:B------:R-:W-:Y:S01]  /*127e0*/  MOV R20, UR18 ;  /* 0x0000001200147c02 */ /* 0x000fe20008000f00 */
[----:B------:R-:W-:-:S02]  /*127f0*/  IMAD R18, R18, c[0x0][0x4e8], R9 ;  /* 0x00013a0012127a24 */ /* 0x000fc400078e0209 */
[----:B------:R-:W1:Y:S01]  /*12800*/  SHFL.IDX PT, R13, R14, RZ, 0x1c1f ;  /* 0x001c1fff0e0d7589 */ /* 0x000e6200000e0000 */
[----:B------:R-:W-:Y:S02]  /*12810*/  IMAD R9, R73, 0x80, R2 ;  /* 0x0000008049097824 */ /* 0x000fe400078e0202 */
[----:B-----5:R-:W-:Y:S01]  /*12820*/  IMAD R2, R4, c[0x0][0x4e8], RZ ;  /* 0x00013a0004027a24 */ /* 0x020fe200078e02ff */
[----:B------:R2:W3:Y:S01]  /*12830*/  SHFL.IDX PT, R11, R14, 0x1, 0x1c1f ;  /* 0x003c1f000e0b7f89 */ /* 0x0004e200000e0000 */
[----:B------:R-:W-:Y:S01]  /*12840*/  IMAD R22, R15, c[0x0][0x3e0], RZ ;  /* 0x0000f8000f167a24 */ /* 0x000fe200078e02ff */
[C---:B------:R-:W-:Y:S01]  /*12850*/  IADD3 R15, R9.reuse, 0x8, RZ ;  /* 0x00000008090f7810 */ /* 0x040fe20007ffe0ff */
[----:B------:R-:W-:Y:S01]  /*12860*/  IMAD.U32 R21, RZ, RZ, UR19 ;  /* 0x00000013ff157e24 */ /* 0x000fe2000f8e00ff */
[-C--:B------:R-:W-:Y:S01]  /*12870*/  ISETP.GE.OR P1, PT, R9, R2.reuse, P2 ;  /* 0x000000020900720c */ /* 0x080fe20001726670 */
[----:B------:R-:W-:Y:S01]  /*12880*/  IMAD.U32 R21, RZ, RZ, UR7 ;  /* 0x00000007ff157e24 */ /* 0x000fe2000f8e00ff */
[----:B------:R-:W-:Y:S01]  /*12890*/  ISETP.GE.OR P0, PT, R15, R2, P2 ;  /* 0x000000020f00720c */ /* 0x000fe20001706670 */
[C---:B------:R-:W-:Y:S01]  /*128a0*/  IMAD R22, R7.reuse, c[0x0][0x3e4], R22 ;  /* 0x0000f90007167a24 */ /* 0x040fe200078e0216 */
[----:B------:R-:W-:Y:S01]  /*128b0*/  SHF.R.S32.HI R4, RZ, 0x1f, R18 ;  /* 0x0000001fff047819 */ /* 0x000fe20000011412 */
[----:B------:R-:W-:-:S04]  /*128c0*/  IMAD.WIDE.U32 R20, R7, c[0x0][0x3e0], R20 ;  /* 0x0000f80007147a25 */ /* 0x000fc800078e0014 */
[----:B------:R-:W-:Y:S01]  /*128d0*/  IMAD R73, R73, 0x80, R16 ;  /* 0x0000008049497824 */ /* 0x000fe200078e0210 */
[----:B------:R-:W-:-:S05]  /*128e0*/  IADD3 R21, R21, R22, RZ ;  /* 0x0000001615157210 */ /* 0x000fca0007ffe0ff */
[----:B------:R-:W-:Y:S01]  /*128f0*/  IMAD.WIDE.U32 R74, R18, c[0x0][0x3d8], R20 ;  /* 0x0000f600124a7a25 */ /* 0x000fe200078e0014 */
[----:B-1----:R1:W-:Y:S03]  /*12900*/  @!P1 ST.E [R12.64], R6 ;  /* 0x000000060c009985 */ /* 0x0023e6000c10190a */
[----:B--2---:R-:W-:Y:S01]  /*12910*/  IMAD.SHL.U32 R14, R3, 0x8, RZ ;  /* 0x00000008030e7824 */ /* 0x004fe200078e00ff */
[----:B---3--:R1:W-:Y:S01]  /*12920*/  @!P0 ST.E [R10.64], R8 ;  /* 0x000000080a008985 */ /* 0x0083e2000c10190a */
[----:B------:R-:W-:-:S03]  /*12930*/  IMAD R3, R4, c[0x0][0x3d8], RZ ;  /* 0x0000f60004037a24 */ /* 0x000fc600078e02ff */
[----:B------:R-:W-:Y:S01]  /*12940*/  LOP3.LUT R5, R5, 0x7ffffe00, R14, 0xf8, !PT ;  /* 0x7ffffe0005057812 */ /* 0x000fe200078ef80e */
[----:B------:R-:W-:-:S04]  /*12950*/  IMAD R3, R18, c[0x0][0x3dc], R3 ;  /* 0x0000f70012037a24 */ /* 0x000fc800078e0203 */
[----:B------:R-:W-:Y:S02]  /*12960*/  IMAD.SHL.U32 R76, R5, 0x2, RZ ;  /* 0x00000002054c7824 */ /* 0x000fe400078e00ff */
[----:B------:R-:W-:Y:S01]  /*12970*/  IMAD.IADD R3, R75, 0x1, R3 ;  /* 0x000000014b037824 */ /* 0x000fe200078e0203 */
[C---:B------:R-:W-:Y:S02]  /*12980*/  LEA R75, P0, R74.reuse, c[0x0][0x380], 0x1 ;  /* 0x0000e0004a4b7a11 */ /* 0x040fe400078008ff */
[----:B------:R1:W2:Y:S02]  /*12990*/  LDS.128 R60, [R76+0x1080] ;  /* 0x001080004c3c7984 */ /* 0x0002a40000000c00 */
[----:B------:R-:W-:Y:S02]  /*129a0*/  LEA.HI.X R74, R74, c[0x0][0x384], R3, 0x1, P0 ;  /* 0x0000e1004a4a7a11 */ /* 0x000fe400000f0c03 */
[----:B------:R1:W3:Y:S01]  /*129b0*/  LDS.128 R56, [R76+0x2080] ;  /* 0x002080004c387984 */ /* 0x0002e20000000c00 */
[----:B------:R-:W-:-:S03]  /*129c0*/  ISETP.GE.AND P0, PT, R73, R2, PT ;  /* 0x000000024900720c */ /* 0x000fc60003f06270 */
        /* <DEDUP_REMOVED lines=22> */
[----:B------:R5:W1:Y:S01]  /*12b30*/  LDS.128 R16, [R76+0xc080] ;  /* 0x00c080004c107984 */ /* 0x000a620000000c00 */
[----:B------:R-:W-:-:S07]  /*12b40*/  ISETP.GE.AND P3, PT, R0, c[0x0][0x3c8], PT ;  /* 0x0000f20000007a0c */ /* 0x000fce0003f66270 */
[----:B------:R-:W-:Y:S02]  /*12b50*/  @!P2 SHF.R.S32.HI R71, RZ, 0x1f, R72 ;  /* 0x0000001fff47a819 */ /* 0x000fe40000011448 */
[----:B------:R-:W-:Y:S02]  /*12b60*/  @!P1 SHF.R.S32.HI R69, RZ, 0x1f, R70 ;  /* 0x0000001fff459819 */ /* 0x000fe40000011446 */
[----:B------:R-:W-:Y:S02]  /*12b70*/  @!P0 SHF.R.S32.HI R3, RZ, 0x1f, R68 ;  /* 0x0000001fff038819 */ /* 0x000fe40000011444 */
[----:B------:R-:W-:Y:S02]  /*12b80*/  @!P2 LEA.HI R71, R71, R72, RZ, 0x3 ;  /* 0x000000484747a211 */ /* 0x000fe400078f18ff */
[----:B------:R-:W-:Y:S02]  /*12b90*/  @!P1 LEA.HI R69, R69, R70, RZ, 0x3 ;  /* 0x0000004645459211 */ /* 0x000fe400078f18ff */
[----:B------:R-:W-:-:S02]  /*12ba0*/  @!P0 LEA.HI R3, R3, R68, RZ, 0x3 ;  /* 0x0000004403038211 */ /* 0x000fc400078f18ff */
[----:B------:R-:W-:Y:S02]  /*12bb0*/  @!P2 LOP3.LUT R71, R71, 0xfffffff8, RZ, 0xc0, !PT ;  /* 0xfffffff84747a812 */ /* 0x000fe400078ec0ff */
[----:B------:R-:W-:Y:S01]  /*12bc0*/  @!P1 LOP3.LUT R69, R69, 0xfffffff8, RZ, 0xc0, !PT ;  /* 0xfffffff845459812 */ /* 0x000fe200078ec0ff */
[----:B-1---5:R-:W-:Y:S01]  /*12bd0*/  @!P3 IMAD.WIDE R76, R0, 0x2, R78 ;  /* 0x00000002004cb825 */ /* 0x022fe200078e024e */
[----:B------:R-:W-:-:S03]  /*12be0*/  @!P0 LOP3.LUT R3, R3, 0xfffffff8, RZ, 0xc0, !PT ;  /* 0xfffffff803038812 */ /* 0x000fc600078ec0ff */
[--C-:B------:R-:W-:Y:S01]  /*12bf0*/  @!P2 IMAD.WIDE R70, R71, 0x2, R78.reuse ;  /* 0x000000024746a825 */ /* 0x100fe200078e024e */
[----:B--2---:R1:W-:Y:S03]  /*12c00*/  @!P3 ST.E.128 [R76.64], R64 ;  /* 0x000000404c00b985 */ /* 0x0043e6000c101d0a */
[--C-:B------:R-:W-:Y:S01]  /*12c10*/  @!P1 IMAD.WIDE R68, R69, 0x2, R78.reuse ;  /* 0x0000000245449825 */ /* 0x100fe200078e024e */
[----:B---3--:R1:W-:Y:S03]  /*12c20*/  @!P2 ST.E.128 [R70.64], R48 ;  /* 0x000000304600a985 */ /* 0x0083e6000c101d0a */
[----:B------:R-:W-:Y:S01]  /*12c30*/  @!P0 IMAD.WIDE R78, R3, 0x2, R78 ;  /* 0x00000002034e8825 */ /* 0x000fe200078e024e */
[----:B----4-:R1:W-:Y:S04]  /*12c40*/  @!P1 ST.E.128 [R68.64], R32 ;  /* 0x0000002044009985 */ /* 0x0103e8000c101d0a */
[----:B------:R1:W-:Y:S02]  /*12c50*/  @!P0 ST.E.128 [R78.64], R16 ;  /* 0x000000104e008985 */ /* 0x0003e4000c101d0a */
.L_x_148:
[----:B--234-:R-:W-:Y:S05]  /*12c60*/  BSYNC B0 ;  /* 0x0000000000007941 */ /* 0x01cfea0003800000 */
.L_x_147:
[----:B------:R-:W-:Y:S01]  /*12c70*/  IADD3 R3, R73, 0x20, RZ ;  /* 0x0000002049037810 */ /* 0x000fe20007ffe0ff */
[----:B-1----:R1:W2:Y:S01]  /*12c80*/  SHFL.IDX PT, R35, R74, 0x1, 0x181f ;  /* 0x00381f004a237f89 */ /* 0x0022a200000e0000 */
        /* <DEDUP_REMOVED lines=28> */
.L_x_150:
[----:B------:R-:W-:Y:S05]  /*12e50*/  BSYNC B0 ;  /* 0x0000000000007941 */ /* 0x000fea0003800000 */
.L_x_149:
[----:B------:R-:W-:Y:S01]  /*12e60*/  IADD3 R3, R73, 0x40, RZ ;  /* 0x0000004049037810 */ /* 0x000fe20007ffe0ff */
[----:B--2---:R2:W4:Y:S01]  /*12e70*/  SHFL.IDX PT, R19, R74, 0x2, 0x181f ;  /* 0x00581f004a137f89 */ /* 0x00452200000e0000 */
[----:B------:R-:W-:Y:S02]  /*12e80*/  BSSY B0, `(.L_x_151) ;  /* 0x000001c000007945 */ /* 0x000fe40003800000 */
[----:B------:R-:W-:Y:S01]  /*12e90*/  ISETP.GE.AND P0, PT, R3, R2, PT ;  /* 0x000000020300720c */ /* 0x000fe20003f06270 */
[----:B------:R2:W1:-:S12]  /*12ea0*/  SHFL.IDX PT, R18, R75, 0x2, 0x181f ;  /* 0x00581f004b127f89 */ /* 0x00045800000e0000 */
        /* <DEDUP_REMOVED lines=25> */
.L_x_152:
[----:B------:R-:W-:Y:S05]  /*13040*/  BSYNC B0 ;  /* 0x0000000000007941 */ /* 0x000fea0003800000 */
.L_x_151:
[----:B------:R-:W-:Y:S01]  /*13050*/  IADD3 R73, R73, 0x60, RZ ;  /* 0x0000006049497810 */ /* 0x000fe20007ffe0ff */
[----:B-1----:R1:W2:Y:S03]  /*13060*/  SHFL.IDX PT, R11, R74, 0x3, 0x181f ;  /* 0x00781f004a0b7f89 */ /* 0x0022a600000e0000 */
[----:B------:R-:W-:Y:S01]  /*13070*/  ISETP.GE.AND P0, PT, R73, R2, PT ;  /* 0x000000024900720c */ /* 0x000fe20003f06270 */
[----:B------:R1:W4:-:S12]  /*13080*/  SHFL.IDX PT, R10, R75, 0x3, 0x181f ;  /* 0x00781f004b0a7f89 */ /* 0x00031800000e0000 */
[----:B------:R-:W-:Y:S05]  /*13090*/  @P0 EXIT ;  /* 0x000000000000094d */ /* 0x000fea0003800000 */
[C---:B------:R-:W-:Y:S02]  /*130a0*/  IADD3 R9, R0.reuse, 0x40, RZ ;  /* 0x0000004000097810 */ /* 0x040fe40007ffe0ff */
[C---:B------:R-:W-:Y:S02]  /*130b0*/  IADD3 R3, R0.reuse, 0x80, RZ ;  /* 0x0000008000037810 */ /* 0x040fe40007ffe0ff */
[----:B------:R-:W-:Y:S02]  /*130c0*/  ISETP.GE.AND P1, PT, R9, c[0x0][0x3c8], PT ;  /* 0x0000f20009007a0c */ /* 0x000fe40003f26270 */
[----:B------:R-:W-:Y:S02]  /*130d0*/  ISETP.GE.AND P0, PT, R3, c[0x0][0x3c8], PT ;  /* 0x0000f20003007a0c */ /* 0x000fe40003f06270 */
[C---:B------:R-:W-:Y:S02]  /*130e0*/  ISETP.GE.AND P2, PT, R0.reuse, c[0x0][0x3c8], PT ;  /* 0x0000f20000007a0c */ /* 0x040fe40003f46270 */
[----:B------:R-:W-:-:S07]  /*130f0*/  IADD3 R15, R0, 0xc0, RZ ;  /* 0x000000c0000f7810 */ /* 0x000fce0007ffe0ff */
[----:B------:R-:W-:Y:S02]  /*13100*/  @!P1 SHF.R.S32.HI R8, RZ, 0x1f, R9 ;  /* 0x0000001fff089819 */ /* 0x000fe40000011409 */
[----:B------:R-:W-:Y:S02]  /*13110*/  @!P0 SHF.R.S32.HI R2, RZ, 0x1f, R3 ;  /* 0x0000001fff028819 */ /* 0x000fe40000011403 */
[----:B------:R-:W-:Y:S01]  /*13120*/  @!P1 LEA.HI R8, R8, R9, RZ, 0x3 ;  /* 0x0000000908089211 */ /* 0x000fe200078f18ff */
[--C-:B--2-4-:R-:W-:Y:S01]  /*13130*/  @!P2 IMAD.WIDE R12, R0, 0x2, R10.reuse ;  /* 0x00000002000ca825 */ /* 0x114fe200078e020a */
[----:B------:R-:W-:Y:S02]  /*13140*/  @!P0 LEA.HI R2, R2, R3, RZ, 0x3 ;  /* 0x0000000302028211 */ /* 0x000fe400078f18ff */
[----:B------:R-:W-:Y:S02]  /*13150*/  @!P1 LOP3.LUT R8, R8, 0xfffffff8, RZ, 0xc0, !PT ;  /* 0xfffffff808089812 */ /* 0x000fe400078ec0ff */
[----:B------:R-:W-:Y:S01]  /*13160*/  @!P0 LOP3.LUT R2, R2, 0xfffffff8, RZ, 0xc0, !PT ;  /* 0xfffffff802028812 */ /* 0x000fe200078ec0ff */
[----:B------:R2:W-:Y:S02]  /*13170*/  @!P2 ST.E.128 [R12.64], R52 ;  /* 0x000000340c00a985 */ /* 0x0005e4000c101d0a */
[----:B------:R-:W-:-:S04]  /*13180*/  @!P1 IMAD.WIDE R8, R8, 0x2, R10 ;  /* 0x0000000208089825 */ /* 0x000fc800078e020a */
[----:B------:R-:W-:Y:S01]  /*13190*/  @!P0 IMAD.WIDE R2, R2, 0x2, R10 ;  /* 0x0000000202028825 */ /* 0x000fe200078e020a */
[----:B------:R2:W-:Y:S04]  /*131a0*/  @!P1 ST.E.128 [R8.64], R36 ;  /* 0x0000002408009985 */ /* 0x0005e8000c101d0a */
[----:B------:R2:W-:Y:S01]  /*131b0*/  @!P0 ST.E.128 [R2.64], R20 ;  /* 0x0000001402008985 */ /* 0x0005e2000c101d0a */
[----:B------:R-:W-:-:S13]  /*131c0*/  ISETP.GE.AND P0, PT, R15, c[0x0][0x3c8], PT ;  /* 0x0000f2000f007a0c */ /* 0x000fda0003f06270 */
[----:B------:R-:W-:Y:S05]  /*131d0*/  @P0 EXIT ;  /* 0x000000000000094d */ /* 0x000fea0003800000 */
[----:B------:R-:W-:-:S04]  /*131e0*/  SHF.R.S32.HI R0, RZ, 0x1f, R15 ;  /* 0x0000001fff007819 */ /* 0x000fc8000001140f */
[----:B------:R-:W-:-:S04]  /*131f0*/  LEA.HI R0, R0, R15, RZ, 0x3 ;  /* 0x0000000f00007211 */ /* 0x000fc800078f18ff */
[----:B--2---:R-:W-:-:S05]  /*13200*/  LOP3.LUT R3, R0, 0xfffffff8, RZ, 0xc0, !PT ;  /* 0xfffffff800037812 */ /* 0x004fca00078ec0ff */
[----:B------:R-:W-:-:S05]  /*13210*/  IMAD.WIDE R10, R3, 0x2, R10 ;  /* 0x00000002030a7825 */ /* 0x000fca00078e020a */
[----:B------:R-:W-:Y:S01]  /*13220*/  ST.E.128 [R10.64], R4 ;  /* 0x000000040a007985 */ /* 0x000fe2000c101d0a */
[----:B------:R-:W-:Y:S05]  /*13230*/  EXIT ;  /* 0x000000000000794d */ /* 0x000fea0003800000 */
.L_x_145:
        /* <DEDUP_REMOVED lines=10> */
[----:B------:R-:W3:Y:S01]  /*132e0*/  @P0 LDG.E R0, [R6.64] ;  /* 0x0000000a06000981 */ /* 0x000ee2000c1e1900 */
        /* <DEDUP_REMOVED lines=11> */
[----:B---3--:R-:W3:Y:S02]  /*133a0*/  @P0 R2UR UR5, R0 ;  /* 0x00000000000503c2 */ /* 0x008ee400000e0000 */
[----:B---3--:R-:W-:Y:S02]  /*133b0*/  @UP1 USHF.R.S32.HI UR4, URZ, 0x1f, UR5 ;  /* 0x0000001f3f041899 */ /* 0x008fe40008011405 */
[----:B------:R-:W-:-:S05]  /*133c0*/  @UP1 UMOV UR14, UR5 ;  /* 0x00000005000e1c82 */ /* 0x000fca0008000000 */
[----:B------:R-:W-:Y:S01]  /*133d0*/  @UP1 UMOV UR15, UR4 ;  /* 0x00000004000f1c82 */ /* 0x000fe20008000000 */
[----:B------:R-:W-:Y:S05]  /*133e0*/  @P1 BRA `(.L_x_153) ;  /* 0x0000004000001947 */ /* 0x000fea0003800000 */
[----:B-1----:R-:W-:Y:S05]  /*133f0*/  @!P0 BRA `(.L_x_153) ;  /* 0x0000003000008947 */ /* 0x002fea0003800000 */
[----:B-----5:R-:W3:Y:S04]  /*13400*/  LDG.E R5, [R6.64] ;  /* 0x0000000a06057981 */ /* 0x020ee8000c1e1900 */
[----:B------:R-:W3:Y:S02]  /*13410*/  LDG.E R0, [R6.64+0x4] ;  /* 0x0000040a06007981 */ /* 0x000ee4000c1e1900 */
[----:B---3--:R-:W-:Y:S02]  /*13420*/  IADD3 R5, -R5, R0, RZ ;  /* 0x0000000005057210 */ /* 0x008fe40007ffe1ff */
.L_x_153:
        /* <DEDUP_REMOVED lines=37> */
[----:B------:R-:W-:Y:S01]  /*13680*/  IMAD R0, R4, c[0x0][0x48c], R3 ;  /* 0x0001230004007a24 */ /* 0x000fe200078e0203 */
[----:B------:R-:W-:-:S04]  /*13690*/  LEA R2, P0, R6, c[0x0][0x450], 0x2 ;  /* 0x0001140006027a11 */ /* 0x000fc800078010ff */
[----:B------:R-:W-:Y:S01]  /*136a0*/  IADD3 R3, R7, R0, RZ ;  /* 0x0000000007037210 */ /* 0x000fe20007ffe0ff */
[----:B------:R-:W-:-:S03]  /*136b0*/  IMAD.MOV.U32 R7, RZ, RZ, -0x800000 ;  /* 0xff800000ff077424 */ /* 0x000fc600078e00ff */
[----:B------:R-:W-:-:S05]  /*136c0*/  LEA.HI.X R3, R6, c[0x0][0x454], R3, 0x2, P0 ;  /* 0x0001150006037a11 */ /* 0x000fca00000f1403 */
[----:B------:R1:W-:Y:S02]  /*136d0*/  STG.E [R2.64], R7 ;  /* 0x0000000702007986 */ /* 0x0003e4000c10190a */
.L_x_155:
[----:B------:R-:W-:Y:S05]  /*136e0*/  BSYNC B0 ;  /* 0x0000000000007941 */ /* 0x000fea0003800000 */
.L_x_154:
[----:B-1----:R-:W1:Y:S01]  /*136f0*/  S2R R3, SR_CTAID.X ;  /* 0x0000000000037919 */ /* 0x002e620000002500 */
[----:B------:R-:W-:Y:S01]  /*13700*/  SHF.R.S32.HI R4, RZ, 0x1f, R9 ;  /* 0x0000001fff047819 */ /* 0x000fe20000011409 */
        /* <DEDUP_REMOVED lines=15> */
[C---:B------:R-:W-:Y:S01]  /*13800*/  LEA R2, R9.reuse, R4, 0x5 ;  /* 0x0000000409027211 */ /* 0x040fe200078e28ff */
[----:B------:R-:W-:Y:S01]  /*13810*/  UIMAD.WIDE.U32 UR16, UR13, UR4, UR16 ;  /* 0x000000040d1072a5 */ /* 0x000fe2000f8e0010 */
[----:B------:R-:W-:Y:S01]  /*13820*/  SHF.L.U32 R9, R9, 0x3, RZ ;  /* 0x0000000309097819 */ /* 0x000fe200000006ff */
[----:B------:R-:W-:Y:S02]  /*13830*/  UIMAD UR7, UR13, UR5, UR7 ;  /* 0x000000050d0772a4 */ /* 0x000fe4000f8e0207 */
[C---:B-1----:R-:W-:Y:S01]  /*13840*/  IMAD R2, R3.reuse, 0x80, R2 ;  /* 0x0000008003027824 */ /* 0x042fe200078e0202 */
[----:B------:R-:W-:Y:S01]  /*13850*/  ULDC.64 UR4, c[0x0][0x3f0] ;  /* 0x0000fc0000047ab9 */ /* 0x000fe20000000a00 */
[----:B------:R-:W-:Y:S01]  /*13860*/  IMAD R4, R3, 0x80, R4 ;  /* 0x0000008003047824 */ /* 0x000fe200078e0204 */
[----:B------:R-:W-:Y:S01]  /*13870*/  UIMAD UR6, UR6, UR4, URZ ;  /* 0x00000004060672a4 */ /* 0x000fe2000f8e023f */
[----:B------:R-:W-:Y:S01]  /*13880*/  @P0 IMAD.HI.U32 R0, R2, c[0x0][0x4ec], RZ ;  /* 0x00013b0002000a27 */ /* 0x000fe200078e00ff */
[----:B------:R-:W-:Y:S01]  /*13890*/  UIADD3 UR17, UR7, UR17, URZ ;  /* 0x0000001107117290 */ /* 0x000fe2000fffe03f */
[----:B------:R-:W-:Y:S01]  /*138a0*/  IADD3 R8, R9, 0x40, RZ ;  /* 0x0000004009087810 */ /* 0x000fe20007ffe0ff */
[----:B------:R-:W-:Y:S01]  /*138b0*/  UIMAD UR5, UR20, UR5, UR6 ;  /* 0x00000005140572a4 */ /* 0x000fe2000f8e0206 */
[----:B------:R-:W-:Y:S01]  /*138c0*/  IMAD.MOV.U32 R7, RZ, RZ, R2 ;  /* 0x000000ffff077224 */ /* 0x000fe200078e0002 */
[----:B------:R-:W-:Y:S01]  /*138d0*/  @P0 SHF.R.U32.HI R7, RZ, c[0x0][0x4f0], R0 ;  /* 0x00013c00ff070a19 */ /* 0x000fe20000011600 */
[----:B------:R-:W-:-:S03]  /*138e0*/  UIMAD.WIDE.U32 UR16, UR20, UR4, UR16 ;  /* 0x00000004141072a5 */ /* 0x000fc6000f8e0010 */
[----:B------:R-:W-:Y:S01]  /*138f0*/  IADD3 R11, -R7, RZ, RZ ;  /* 0x000000ff070b7210 */ /* 0x000fe20007ffe1ff */
[----:B------:R-:W-:Y:S01]  /*13900*/  UIADD3 UR5, UR17, UR5, URZ ;  /* 0x0000000511057290 */ /* 0x000fe2000fffe03f */
[----:B------:R-:W-:Y:S01]  /*13910*/  SHF.R.S32.HI R0, RZ, 0x1f, R7 ;  /* 0x0000001fff007819 */ /* 0x000fe20000011407 */
[----:B------:R-:W-:Y:S02]  /*13920*/  IMAD.U32 R10, RZ, RZ, UR16 ;  /* 0x00000010ff0a7e24 */ /* 0x000fe4000f8e00ff */
[----:B------:R-:W-:Y:S02]  /*13930*/  IMAD R6, R11, c[0x0][0x4e8], R2 ;  /* 0x00013a000b067a24 */ /* 0x000fe400078e0202 */
[----:B------:R-:W-:Y:S01]  /*13940*/  IMAD.U32 R11, RZ, RZ, UR17 ;  /* 0x00000011ff0b7e24 */ /* 0x000fe2000f8e00ff */
[----:B------:R-:W-:Y:S01]  /*13950*/  MOV R11, UR5 ;  /* 0x00000005000b7c02 */ /* 0x000fe20008000f00 */
[----:B------:R-:W-:Y:S01]  /*13960*/  IMAD R0, R0, c[0x0][0x3e0], RZ ;  /* 0x0000f80000007a24 */ /* 0x000fe200078e02ff */
[----:B------:R-:W-:-:S03]  /*13970*/  SHF.R.S32.HI R2, RZ, 0x1f, R6 ;  /* 0x0000001fff027819 */ /* 0x000fc60000011406 */
[C---:B------:R-:W-:Y:S02]  /*13980*/  IMAD R0, R7.reuse, c[0x0][0x3e4], R0 ;  /* 0x0000f90007007a24 */ /* 0x040fe400078e0200 */
[----:B------:R-:W-:-:S04]  /*13990*/  IMAD.WIDE.U32 R10, R7, c[0x0][0x3e0], R10 ;  /* 0x0000f800070a7a25 */ /* 0x000fc800078e000a */
[----:B------:R-:W-:Y:S02]  /*139a0*/  IMAD R7, R2, c[0x0][0x3d8], RZ ;  /* 0x0000f60002077a24 */ /* 0x000fe400078e02ff */
[----:B------:R-:W-:Y:S02]  /*139b0*/  IMAD.IADD R11, R11, 0x1, R0 ;  /* 0x000000010b0b7824 */ /* 0x000fe400078e0200 */
[C---:B------:R-:W-:Y:S02]  /*139c0*/  IMAD R7, R6.reuse, c[0x0][0x3dc], R7 ;  /* 0x0000f70006077a24 */ /* 0x040fe400078e0207 */
[----:B------:R-:W-:Y:S01]  /*139d0*/  IMAD.WIDE.U32 R10, R6, c[0x0][0x3d8], R10 ;  /* 0x0000f600060a7a25 */ /* 0x000fe200078e000a */
[----:B------:R-:W-:-:S04]  /*139e0*/  IADD3 R6, R9, 0xc0, RZ ;  /* 0x000000c009067810 */ /* 0x000fc80007ffe0ff */
[----:B------:R-:W-:Y:S02]  /*139f0*/  IADD3 R7, R11, R7, RZ ;  /* 0x000000070b077210 */ /* 0x000fe40007ffe0ff */
[----:B------:R-:W-:-:S04]  /*13a00*/  LEA R11, P0, R10, c[0x0][0x380], 0x1 ;  /* 0x0000e0000a0b7a11 */ /* 0x000fc800078008ff */
[----:B------:R-:W-:Y:S01]  /*13a10*/  LEA.HI.X R10, R10, c[0x0][0x384], R7, 0x1, P0 ;  /* 0x0000e1000a0a7a11 */ /* 0x000fe200000f0c07 */
[----:B------:R1:W3:Y:S01]  /*13a20*/  SHFL.IDX PT, R12, R11, RZ, 0x181f ;  /* 0x00181fff0b0c7589 */ /* 0x0002e200000e0000 */
[----:B------:R-:W-:Y:S02]  /*13a30*/  ISETP.GE.AND P0, PT, R4, R5, PT ;  /* 0x000000050400720c */ /* 0x000fe40003f06270 */
[----:B------:R-:W-:Y:S01]  /*13a40*/  IADD3 R7, R9, 0x80, RZ ;  /* 0x0000008009077810 */ /* 0x000fe20007ffe0ff */
[----:B----4-:R1:W4:Y:S10]  /*13a50*/  SHFL.IDX PT, R13, R10, RZ, 0x181f ;  /* 0x00181fff0a0d7589 */ /* 0x01033400000e0000 */
[----:B------:R-:W-:Y:S05]  /*13a60*/  @P0 BRA `(.L_x_157) ;  /* 0x0000015000000947 */ /* 0x000fea0003800000 */
[----:B------:R-:W-:Y:S02]  /*13a70*/  ISETP.GE.AND P2, PT, R8, c[0x0][0x3c8], PT ;  /* 0x0000f20008007a0c */ /* 0x000fe40003f46270 */
[----:B------:R-:W-:-:S02]  /*13a80*/  ISETP.GE.AND P1, PT, R7, c[0x0][0x3c8], PT ;  /* 0x0000f20007007a0c */ /* 0x000fc40003f26270 */
[----:B------:R-:W-:Y:S02]  /*13a90*/  ISETP.GE.AND P0, PT, R6, c[0x0][0x3c8], PT ;  /* 0x0000f20006007a0c */ /* 0x000fe40003f06270 */
        /* <DEDUP_REMOVED lines=12> */
[----:B------:R3:W-:Y:S03]  /*13b60*/  @!P3 ST.E.128 [R14.64], RZ ;  /* 0x000000ff0e00b985 */ /* 0x0007e6000c101d0a */
[--C-:B------:R-:W-:Y:S01]  /*13b70*/  @!P1 IMAD.WIDE R2, R2, 0x2, R12.reuse ;  /* 0x0000000202029825 */ /* 0x100fe200078e020c */
[----:B------:R3:W-:Y:S03]  /*13b80*/  @!P2 ST.E.128 [R16.64], RZ ;  /* 0x000000ff1000a985 */ /* 0x0007e6000c101d0a */
[----:B------:R-:W-:Y:S01]  /*13b90*/  @!P0 IMAD.WIDE R12, R0, 0x2, R12 ;  /* 0x00000002000c8825 */ /* 0x000fe200078e020c */
[----:B------:R3:W-:Y:S04]  /*13ba0*/  @!P1 ST.E.128 [R2.64], RZ ;  /* 0x000000ff02009985 */ /* 0x0007e8000c101d0a */
[----:B------:R3:W-:Y:S02]  /*13bb0*/  @!P0 ST.E.128 [R12.64], RZ ;  /* 0x000000ff0c008985 */ /* 0x0007e4000c101d0a */
.L_x_157:
[----:B------:R-:W-:Y:S05]  /*13bc0*/  BSYNC B0 ;  /* 0x0000000000007941 */ /* 0x000fea0003800000 */
.L_x_156:
[----:B------:R-:W-:Y:S01]  /*13bd0*/  IADD3 R0, R4, 0x20, RZ ;  /* 0x0000002004007810 */ /* 0x000fe20007ffe0ff */
[----:B---34-:R3:W4:Y:S01]  /*13be0*/  SHFL.IDX PT, R13, R10, 0x1, 0x181f ;  /* 0x00381f000a0d7f89 */ /* 0x01872200000e0000 */
[----:B------:R-:W-:Y:S02]  /*13bf0*/  BSSY B0, `(.L_x_158) ;  /* 0x0000019000007945 */ /* 0x000fe40003800000 */
[----:B------:R-:W-:Y:S01]  /*13c00*/  ISETP.GE.AND P0, PT, R0, R5, PT ;  /* 0x000000050000720c */ /* 0x000fe20003f06270 */
[----:B------:R3:W1:-:S12]  /*13c10*/  SHFL.IDX PT, R12, R11, 0x1, 0x181f ;  /* 0x00381f000b0c7f89 */ /* 0x00065800000e0000 */
        /* <DEDUP_REMOVED lines=11> */
[----:B-1--4-:R-:W-:Y:S01]  /*13cd0*/  @!P3 IMAD.WIDE R14, R9, 0x2, R12 ;  /* 0x00000002090eb825 */ /* 0x012fe200078e020c */
        /* <DEDUP_REMOVED lines=10> */
.L_x_159:
[----:B------:R-:W-:Y:S05]  /*13d80*/  BSYNC B0 ;  /* 0x0000000000007941 */ /* 0x000fea0003800000 */
.L_x_158:
[----:B------:R-:W-:Y:S01]  /*13d90*/  IADD3 R0, R4, 0x40, RZ ;  /* 0x0000004004007810 */ /* 0x000fe20007ffe0ff */
[----:B-1--4-:R1:W4:Y:S01]  /*13da0*/  SHFL.IDX PT, R13, R10, 0x2, 0x181f ;  /* 0x00581f000a0d7f89 */ /* 0x01232200000e0000 */
[----:B------:R-:W-:Y:S02]  /*13db0*/  BSSY B0, `(.L_x_160) ;  /* 0x0000019000007945 */ /* 0x000fe40003800000 */
[----:B------:R-:W-:Y:S01]  /*13dc0*/  ISETP.GE.AND P0, PT, R0, R5, PT ;  /* 0x000000050000720c */ /* 0x000fe20003f06270 */
[----:B------:R1:W3:-:S12]  /*13dd0*/  SHFL.IDX PT, R12, R11, 0x2, 0x181f ;  /* 0x00581f000b0c7f89 */ /* 0x0002d800000e0000 */
        /* <DEDUP_REMOVED lines=22> */
.L_x_161:
[----:B------:R-:W-:Y:S05]  /*13f40*/  BSYNC B0 ;  /* 0x0000000000007941 */ /* 0x000fea0003800000 */
.L_x_160:
[----:B------:R-:W-:Y:S01]  /*13f50*/  IADD3 R4, R4, 0x60, RZ ;  /* 0x0000006004047810 */ /* 0x000fe20007ffe0ff */
[----:B---3--:R3:W1:Y:S03]  /*13f60*/  SHFL.IDX PT, R3, R10, 0x3, 0x181f ;  /* 0x00781f000a037f89 */ /* 0x00866600000e0000 */
[----:B------:R-:W-:Y:S01]  /*13f70*/  ISETP.GE.AND P0, PT, R4, R5, PT ;  /* 0x000000050400720c */ /* 0x000fe20003f06270 */
[----:B------:R3:W4:-:S12]  /*13f80*/  SHFL.IDX PT, R2, R11, 0x3, 0x181f ;  /* 0x00781f000b027f89 */ /* 0x00071800000e0000 */
[----:B------:R-:W-:Y:S05]  /*13f90*/  @P0 EXIT ;  /* 0x000000000000094d */ /* 0x000fea0003800000 */
        /* <DEDUP_REMOVED lines=10> */
[----:B------:R1:W-:Y:S02]  /*14040*/  @!P2 ST.E.128 [R8.64], RZ ;  /* 0x000000ff0800a985 */ /* 0x0003e4000c101d0a */
[----:B------:R-:W-:-:S04]  /*14050*/  @!P1 IMAD.WIDE R4, R5, 0x2, R2 ;  /* 0x0000000205049825 */ /* 0x000fc800078e0202 */
[----:B---3--:R-:W-:Y:S01]  /*14060*/  @!P0 IMAD.WIDE R10, R7, 0x2, R2 ;  /* 0x00000002070a8825 */ /* 0x008fe200078e0202 */
[----:B------:R1:W-:Y:S04]  /*14070*/  @!P1 ST.E.128 [R4.64], RZ ;  /* 0x000000ff04009985 */ /* 0x0003e8000c101d0a */
[----:B------:R1:W-:Y:S01]  /*14080*/  @!P0 ST.E.128 [R10.64], RZ ;  /* 0x000000ff0a008985 */ /* 0x0003e2000c101d0a */
[----:B------:R-:W-:-:S13]  /*14090*/  ISETP.GE.AND P0, PT, R6, c[0x0][0x3c8], PT ;  /* 0x0000f20006007a0c */ /* 0x000fda0003f06270 */
[----:B------:R-:W-:Y:S05]  /*140a0*/  @P0 EXIT ;  /* 0x000000000000094d */ /* 0x000fea0003800000 */
[----:B-1----:R-:W-:-:S04]  /*140b0*/  SHF.R.S32.HI R5, RZ, 0x1f, R6 ;  /* 0x0000001fff057819 */ /* 0x002fc80000011406 */
[----:B------:R-:W-:-:S04]  /*140c0*/  LEA.HI R5, R5, R6, RZ, 0x3 ;  /* 0x0000000605057211 */ /* 0x000fc800078f18ff */
[----:B------:R-:W-:-:S05]  /*140d0*/  LOP3.LUT R5, R5, 0xfffffff8, RZ, 0xc0, !PT ;  /* 0xfffffff805057812 */ /* 0x000fca00078ec0ff */
[----:B------:R-:W-:-:S05]  /*140e0*/  IMAD.WIDE R2, R5, 0x2, R2 ;  /* 0x0000000205027825 */ /* 0x000fca00078e0202 */
[----:B------:R-:W-:Y:S01]  /*140f0*/  ST.E.128 [R2.64], RZ ;  /* 0x000000ff02007985 */ /* 0x000fe2000c101d0a */
[----:B------:R-:W-:Y:S05]  /*14100*/  EXIT ;  /* 0x000000000000794d */ /* 0x000fea0003800000 */
.L_x_162:
        /* <DEDUP_REMOVED lines=15> */
.L_x_1768:


//--------------------- .text._ZN7cutlass13device_kernelIN5flash19enable_sm80_to_sm89INS1_16FlashAttnFwdSm80INS1_25CollectiveMainloopFwdSm80ILi8ELi1ELb1EN4cute5tupleIJNS5_1CILi128EEENS7_ILi48EEENS7_ILi256EEEEEELi256ENS_6half_tEfNS_4arch4Sm80ELb0ELb1ELb1ELb0ELb1ELb0ELb1ELb0EEENS1_21CollectiveEpilogueFwdINS6_IJS8_SA_S9_EEENS6_IJNS7_ILi1EEESI_SI_EEESC_SE_Li256ELb0ELb1ELb0ELb0EEENS1_19SingleTileSchedulerILb0ELb0ELb1ELi128EEEEEEEEEvNT_6ParamsE --------------------------
	.section	.text._ZN7cutlass13device_kernelIN5flash19enable_sm80_to_sm89INS1_16FlashAttnFwdSm80INS1_25CollectiveMainloopFwdSm80ILi8ELi1ELb1EN4cute5tupleIJNS5_1CILi128EEENS7_ILi48EEENS7_ILi256EEEEEELi256ENS_6half_tEfNS_4arch4Sm80ELb0ELb1ELb1ELb0ELb1ELb0ELb1ELb0EEENS1_21CollectiveEpilogueFwdINS6_IJS8_SA_S9_EEENS6_IJNS7_ILi1EEESI_SI_EEESC_SE_Li256ELb0ELb1ELb0ELb0EEENS1_19SingleTileSchedulerILb0ELb0ELb1ELi128EEEEEEEEEvNT_6ParamsE,"ax",@progbits
	.sectioninfo	@"SHI_REGISTERS=255"
	.align	128
.text._ZN7cutlass13device_kernelIN5flash19enable_sm80_to_sm89INS1_16FlashAttnFwdSm80INS1_25CollectiveMainloopFwdSm80ILi8ELi1ELb1EN4cute5tupleIJNS5_1CILi128EEENS7_ILi48EEENS7_ILi256EEEEEELi256ENS_6half_tEfNS_4arch4Sm80ELb0ELb1ELb1ELb0ELb1ELb0ELb1ELb0EEENS1_21CollectiveEpilogueFwdINS6_IJS8_SA_S9_EEENS6_IJNS7_ILi1EEESI_SI_EEESC_SE_Li256ELb0ELb1ELb0ELb0EEENS1_19SingleTileSchedulerILb0ELb0ELb1ELi128EEEEEEEEEvNT_6ParamsE:
        .type           _ZN7cutlass13device_kernelIN5flash19enable_sm80_to_sm89INS1_16FlashAttnFwdSm80INS1_25CollectiveMainloopFwdSm80ILi8ELi1ELb1EN4cute5tupleIJNS5_1CILi128EEENS7_ILi48EEENS7_ILi256EEEEEELi256ENS_6half_tEfNS_4arch4Sm80ELb0ELb1ELb1ELb0ELb1ELb0ELb1ELb0EEENS1_21CollectiveEpilogueFwdINS6_IJS8_SA_S9_EEENS6_IJNS7_ILi1EEESI_SI_EEESC_SE_Li256ELb0ELb1ELb0ELb0EEENS1_19SingleTileSchedulerILb0ELb0ELb1ELi128EEEEEEEEEvNT_6ParamsE,@function
        .size           _ZN7cutlass13device_kernelIN5flash19enable_sm80_to_sm89INS1_16FlashAttnFwdSm80INS1_25CollectiveMainloopFwdSm80ILi8ELi1ELb1EN4cute5tupleIJNS5_1CILi128EEENS7_ILi48EEENS7_ILi256EEEEEELi256ENS_6half_tEfNS_4arch4Sm80ELb0ELb1ELb1ELb0ELb1ELb0ELb1ELb0EEENS1_21CollectiveEpilogueFwdINS6_IJS8_SA_S9_EEENS6_IJNS7_ILi1EEESI_SI_EEESC_SE_Li256ELb0ELb1ELb0ELb0EEENS1_19SingleTileSchedulerILb0ELb0ELb1ELi128EEEEEEEEEvNT_6ParamsE,(.L_x_1769 - _ZN7cutlass13device_kernelIN5flash19enable_sm80_to_sm89INS1_16FlashAttnFwdSm80INS1_25CollectiveMainloopFwdSm80ILi8ELi1ELb1EN4cute5tupleIJNS5_1CILi128EEENS7_ILi48EEENS7_ILi256EEEEEELi256ENS_6half_tEfNS_4arch4Sm80ELb0ELb1ELb1ELb0ELb1ELb0ELb1ELb0EEENS1_21CollectiveEpilogueFwdINS6_IJS8_SA_S9_EEENS6_IJNS7_ILi1EEESI_SI_EEESC_SE_Li256ELb0ELb1ELb0ELb0EEENS1_19SingleTileSchedulerILb0ELb0ELb1ELi128EEEEEEEEEvNT_6ParamsE)
        .other          _ZN7cutlass13device_kernelIN5flash19enable_sm80_to_sm89INS1_16FlashAttnFwdSm80INS1_25CollectiveMainloopFwdSm80ILi8ELi1ELb1EN4cute5tupleIJNS5_1CILi128EEENS7_ILi48EEENS7_ILi256EEEEEELi256ENS_6half_tEfNS_4arch4Sm80ELb0ELb1ELb1ELb0ELb1ELb0ELb1ELb0EEENS1_21CollectiveEpilogueFwdINS6_IJS8_SA_S9_EEENS6_IJNS7_ILi1EEESI_SI_EEESC_SE_Li256ELb0ELb1ELb0ELb0EEENS1_19SingleTileSchedulerILb0ELb0ELb1ELi128EEEEEEEEEvNT_6ParamsE,@"STO_CUDA_ENTRY STV_DEFAULT"
_ZN7cutlass13device_kernelIN5flash19enable_sm80_to_sm89INS1_16FlashAttnFwdSm80INS1_25CollectiveMainloopFwdSm80ILi8ELi1ELb1EN4cute5tupleIJNS5_1CILi128EEENS7_ILi48EEENS7_ILi256EEEEEELi256ENS_6half_tEfNS_4arch4Sm80ELb0ELb1ELb1ELb0ELb1ELb0ELb1ELb0EEENS1_21CollectiveEpilogueFwdINS6_IJS8_SA_S9_EEENS6_IJNS7_ILi1EEESI_SI_EEESC_SE_Li256ELb0ELb1ELb0ELb0EEENS1_19SingleTileSchedulerILb0ELb0ELb1ELi128EEEEEEEEEvNT_6ParamsE:
        /* <DEDUP_REMOVED lines=9> */
[----:B------:R-:W-:-:S04]  /*0090*/  ULDC.64 UR18, c[0x0][0x118] ;  /* 0x0000460000127ab9 */ /* 0x000fc80000000a00 */
[----:B------:R-:W-:-:S05]  /*00a0*/  PLOP3.LUT P0, PT, PT, PT, UP0, 0x80, 0x0 ;  /* 0x000000000000781c */ /* 0x000fca0003f0f008 */
[----:B------:R-:W-:Y:S02]  /*00b0*/  @UP0 UMOV UR4, 0x4 ;  /* 0x0000000400040882 */ /* 0x000fe40000000000 */
[----:B------:R-:W-:-:S06]  /*00c0*/  @UP0 UIMAD.WIDE UR4, UR15, UR4, UR6 ;  /* 0x000000040f0402a5 */ /* 0x000fcc000f8e0206 */
[----:B------:R-:W-:Y:S02]  /*00d0*/  IMAD.U32 R2, RZ, RZ, UR4 ;  /* 0x00000004ff027e24 */ /* 0x000fe4000f8e00ff */
[----:B------:R-:W-:Y:S01]  /*00e0*/  IMAD.U32 R3, RZ, RZ, UR5 ;  /* 0x00000005ff037e24 */ /* 0x000fe2000f8e00ff */
[----:B------:R-:W1:Y:S01]  /*00f0*/  S2UR UR27, SR_CTAID.X ;  /* 0x00000000001b79c3 */ /* 0x000e620000002500 */
[----:B------:R-:W-:Y:S02]  /*0100*/  ULDC UR8, c[0x0][0x2c4] ;  /* 0x0000b10000087ab9 */ /* 0x000fe40000000800 */
[----:B------:R-:W-:Y:S01]  /*0110*/  ULDC.64 UR4, c[0x0][0x2c8] ;  /* 0x0000b20000047ab9 */ /* 0x000fe20000000a00 */
[----:B------:R-:W2:Y:S01]  /*0120*/  @P0 LDG.E R2, [R2.64] ;  /* 0x0000001202020981 */ /* 0x000ea2000c1e1900 */
[----:B------:R-:W-:Y:S02]  /*0130*/  UISETP.NE.AND UP1, UPT, UR8, 0x1, UPT ;  /* 0x000000010800788c */ /* 0x000fe4000bf25270 */
[----:B------:R-:W-:Y:S01]  /*0140*/  ULDC UR10, c[0x0][0x1d0] ;  /* 0x00007400000a7ab9 */ /* 0x000fe20000000800 */
[----:B------:R-:W3:Y:S01]  /*0150*/  S2UR UR11, SR_CTAID.Y ;  /* 0x00000000000b79c3 */ /* 0x000ee20000002600 */
[----:B------:R-:W4:Y:S01]  /*0160*/  S2R R129, SR_TID.X ;  /* 0x0000000000817919 */ /* 0x000f220000002100 */
[----:B------:R-:W-:-:S02]  /*0170*/  ULDC UR9, c[0x0][0x168] ;  /* 0x00005a0000097ab9 */ /* 0x000fc40000000800 */
[----:B------:R-:W-:Y:S02]  /*0180*/  UP2UR UR14, UPR, URZ, 0x2 ;  /* 0x000000023f0e7883 */ /* 0x000fe40008000000 */
[----:B-1----:R-:W-:-:S04]  /*0190*/  USHF.L.U32 UR27, UR27, 0x7, URZ ;  /* 0x000000071b1b7899 */ /* 0x002fc8000800063f */
[----:B------:R-:W-:Y:S02]  /*01a0*/  @UP1 UIADD3 UR12, UR27, 0x7f, URZ ;  /* 0x0000007f1b0c1890 */ /* 0x000fe4000fffe03f */
[----:B------:R-:W-:Y:S02]  /*01b0*/  UIADD3 UR6, UR27, 0x7f, URZ ;  /* 0x0000007f1b067890 */ /* 0x000fe4000fffe03f */
[----:B------:R-:W-:-:S03]  /*01c0*/  UIMAD.WIDE.U32 UR12, UR12, UR4, URZ ;  /* 0x000000040c0c72a5 */ /* 0x000fc6000f8e003f */
[----:B------:R-:W-:Y:S02]  /*01d0*/  ULDC UR4, c[0x0][0x2ac] ;  /* 0x0000ab0000047ab9 */ /* 0x000fe40000000800 */
[----:B------:R-:W-:Y:S02]  /*01e0*/  UIMAD UR10, UR4, UR10, URZ ;  /* 0x0000000a040a72a4 */ /* 0x000fe4000f8e023f */
[----:B------:R-:W-:Y:S02]  /*01f0*/  @UP1 UMOV UR7, UR13 ;  /* 0x0000000d00071c82 */ /* 0x000fe40008000000 */
[----:B------:R-:W-:Y:S02]  /*0200*/  @UP1 USHF.R.U32.HI UR6, URZ, UR5, UR7 ;  /* 0x000000053f061299 */ /* 0x000fe40008011607 */
[----:B------:R-:W-:Y:S02]  /*0210*/  UMOV UR12, URZ ;  /* 0x0000003f000c7c82 */ /* 0x000fe40008000000 */
[----:B------:R-:W-:-:S02]  /*0220*/  UMOV UR7, 0x1 ;  /* 0x0000000100077882 */ /* 0x000fc40000000000 */
[----:B------:R-:W-:Y:S02]  /*0230*/  ULDC.64 UR4, c[0x0][0x328] ;  /* 0x0000ca0000047ab9 */ /* 0x000fe40000000a00 */
[----:B------:R-:W-:Y:S02]  /*0240*/  UISETP.LE.AND UP0, UPT, UR7, UR5, UPT ;  /* 0x000000050700728c */ /* 0x000fe4000bf03270 */
[----:B------:R-:W-:Y:S02]  /*0250*/  UIADD3 UR9, UR10, -UR9, UR7 ;  /* 0x800000090a097290 */ /* 0x000fe4000fffe007 */
[----:B------:R-:W-:Y:S02]  /*0260*/  UP2UR UR13, UPR, URZ, 0x1 ;  /* 0x000000013f0d7883 */ /* 0x000fe40008000000 */
[----:B------:R-:W-:Y:S02]  /*0270*/  UIADD3 UR5, UR9, UR6, URZ ;  /* 0x0000000609057290 */ /* 0x000fe4000fffe03f */
[----:B---3--:R-:W-:-:S02]  /*0280*/  USHF.R.S32.HI UR9, URZ, 0x1f, UR11 ;  /* 0x0000001f3f097899 */ /* 0x008fc4000801140b */
[----:B------:R-:W-:Y:S01]  /*0290*/  UIADD3 UR6, UR5, UR4, URZ ;  /* 0x0000000405067290 */ /* 0x000fe2000fffe03f */
[----:B--2---:R1:W2:Y:S01]  /*02a0*/  @P0 R2UR UR12, R2 ;  /* 0x00000000020c03c2 */ /* 0x0042a200000e0000 */
[----:B------:R-:W-:-:S13]  /*02b0*/  PLOP3.LUT P0, PT, PT, PT, UP0, 0x40, 0x0 ;  /* 0x000000000000781c */ /* 0x000fda0003f0e808 */
[----:B------:R-:W-:Y:S05]  /*02c0*/  @P0 BRA `(.L_x_163) ;  /* 0x0000016000000947 */ /* 0x000fea0003800000 */
[----:B----4-:R-:W-:Y:S01]  /*02d0*/  ISETP.LT.AND P0, PT, RZ, UR5, PT ;  /* 0x00000005ff007c0c */ /* 0x010fe2000bf01270 */
[----:B------:R-:W-:-:S12]  /*02e0*/  UIADD3 UR16, UR5, -0x1, URZ ;  /* 0xffffffff05107890 */ /* 0x000fd8000fffe03f */
[----:B------:R-:W-:Y:S05]  /*02f0*/  @P0 BRA `(.L_x_164) ;  /* 0x0000009000000947 */ /* 0x000fea0003800000 */
[----:B------:R-:W-:Y:S02]  /*0300*/  ULDC UR4, c[0x0][0x32c] ;  /* 0x0000cb0000047ab9 */ /* 0x000fe40000000800 */
[----:B------:R-:W-:Y:S02]  /*0310*/  UISETP.NE.AND UP0, UPT, UR7, UR4, UPT ;  /* 0x000000040700728c */ /* 0x000fe4000bf05270 */
[----:B------:R-:W-:-:S03]  /*0320*/  UIADD3 UR16, -UR5, URZ, URZ ;  /* 0x0000003f05107290 */ /* 0x000fc6000fffe13f */
[----:B------:R-:W-:Y:S02]  /*0330*/  ULDC.64 UR4, c[0x0][0x330] ;  /* 0x0000cc0000047ab9 */ /* 0x000fe40000000a00 */
[----:B------:R-:W-:-:S07]  /*0340*/  UIMAD.WIDE.U32 UR20, UR16, UR4, URZ ;  /* 0x00000004101472a5 */ /* 0x000fce000f8e003f */
[----:B------:R-:W-:Y:S02]  /*0350*/  @UP0 UMOV UR7, UR21 ;  /* 0x0000001500070c82 */ /* 0x000fe40008000000 */
[----:B------:R-:W-:-:S04]  /*0360*/  @UP0 USHF.R.U32.HI UR16, URZ, UR5, UR7 ;  /* 0x000000053f100299 */ /* 0x000fc80008011607 */
[----:B------:R-:W-:Y:S01]  /*0370*/  ULOP3.LUT UR16, URZ, UR16, URZ, 0x33, !UPT ;  /* 0x000000103f107292 */ /* 0x000fe2000f8e333f */
[----:B------:R-:W-:Y:S05]  /*0380*/  BRA `(.L_x_165) ;  /* 0x0000006000007947 */ /* 0x000fea0003800000 */
.L_x_164:
[----:B------:R-:W-:Y:S02]  /*0390*/  ULDC UR4, c[0x0][0x32c] ;  /* 0x0000cb0000047ab9 */ /* 0x000fe40000000800 */
[----:B------:R-:W-:-:S03]  /*03a0*/  UISETP.NE.AND UP0, UPT, UR7, UR4, UPT ;  /* 0x000000040700728c */ /* 0x000fc6000bf05270 */
[----:B------:R-:W-:Y:S02]  /*03b0*/  ULDC.64 UR4, c[0x0][0x330] ;  /* 0x0000cc0000047ab9 */ /* 0x000fe40000000a00 */
[----:B------:R-:W-:-:S07]  /*03c0*/  UIMAD.WIDE.U32 UR20, UR16, UR4, URZ ;  /* 0x00000004101472a5 */ /* 0x000fce000f8e003f */
[----:B------:R-:W-:Y:S02]  /*03d0*/  @UP0 UMOV UR7, UR21 ;  /* 0x0000001500070c82 */ /* 0x000fe40008000000 */
[----:B------:R-:W-:Y:S02]  /*03e0*/  @UP0 USHF.R.U32.HI UR16, URZ, UR5, UR7 ;  /* 0x000000053f100299 */ /* 0x000fe40008011607 */
.L_x_165:
[----:B------:R-:W-:Y:S02]  /*03f0*/  ULDC UR4, c[0x0][0x32c] ;  /* 0x0000cb0000047ab9 */ /* 0x000fe40000000800 */
[----:B------:R-:W-:-:S04]  /*0400*/  UIMAD UR4, UR16, UR4, UR4 ;  /* 0x00000004100472a4 */ /* 0x000fc8000f8e0204 */
[----:B------:R-:W-:-:S04]  /*0410*/  UISETP.LT.AND UP0, UPT, UR6, UR4, UPT ;  /* 0x000000040600728c */ /* 0x000fc8000bf01270 */
[----:B------:R-:W-:Y:S02]  /*0420*/  USEL UR6, UR6, UR4, UP0 ;  /* 0x0000000406067287 */ /* 0x000fe40008000000 */
.L_x_163:
[----:B----4-:R-:W-:Y:S02]  /*0430*/  UISETP.NE.AND UP0, UPT, UR8, 0x1, UPT ;  /* 0x000000010800788c */ /* 0x010fe4000bf05270 */
[----:B------:R-:W-:Y:S02]  /*0440*/  UIADD3 UR7, UR10, 0x2f, URZ ;  /* 0x0000002f0a077890 */ /* 0x000fe4000fffe03f */
[----:B------:R-:W-:Y:S02]  /*0450*/  ULDC.64 UR4, c[0x0][0x2c8] ;  /* 0x0000b20000047ab9 */ /* 0x000fe40000000a00 */
[----:B------:R-:W-:Y:S02]  /*0460*/  UIMAD.WIDE.U32 UR16, UR27, UR4, URZ ;  /* 0x000000041b1072a5 */ /* 0x000fe4000f8e003f */
[----:B------:R-:W-:Y:S02]  /*0470*/  UIMAD.WIDE UR20, UR7, 0x2aaaaaab, URZ ;  /* 0x2aaaaaab071478a5 */ /* 0x000fe4000f8e023f */
[----:B------:R-:W-:-:S02]  /*0480*/  UIADD3 UR6, UR6, 0x2f, URZ ;  /* 0x0000002f06067890 */ /* 0x000fc4000fffe03f */
[----:B------:R-:W-:Y:S02]  /*0490*/  UISETP.NE.AND UP1, UPT, UR13, URZ, UPT ;  /* 0x0000003f0d00728c */ /* 0x000fe4000bf25270 */
[----:B------:R-:W-:Y:S02]  /*04a0*/  UMOV UR4, UR27 ;  /* 0x0000001b00047c82 */ /* 0x000fe40008000000 */
[----:B------:R-:W-:Y:S02]  /*04b0*/  UIMAD.WIDE UR6, UR6, 0x2aaaaaab, URZ ;  /* 0x2aaaaaab060678a5 */ /* 0x000fe4000f8e023f */
[----:B------:R-:W-:Y:S01]  /*04c0*/  @UP0 USHF.R.U32.HI UR4, URZ, UR5, UR17 ;  /* 0x000000053f040299 */ /* 0x000fe20008011611 */
[----:B------:R-:W-:Y:S01]  /*04d0*/  PLOP3.LUT P0, PT, PT, PT, UP1, 0x40, 0x0 ;  /* 0x000000000000781c */ /* 0x000fe20003f0e818 */
[----:B------:R-:W-:Y:S02]  /*04e0*/  USHF.R.U32.HI UR6, URZ, 0x1f, UR7 ;  /* 0x0000001f3f067899 */ /* 0x000fe40008011607 */
[----:B------:R-:W-:-:S02]  /*04f0*/  UMOV UR17, UR21 ;  /* 0x0000001500117c82 */ /* 0x000fc40008000000 */
[----:B------:R-:W-:Y:S02]  /*0500*/  USHF.R.U32.HI UR16, URZ, 0x1f, UR17 ;  /* 0x0000001f3f107899 */ /* 0x000fe40008011611 */
[----:B------:R-:W-:Y:S02]  /*0510*/  ULDC UR26, c[0x0][0x168] ;  /* 0x00005a00001a7ab9 */ /* 0x000fe40000000800 */
[----:B------:R-:W-:Y:S02]  /*0520*/  UIADD3 UR26, UR10, -UR26, URZ ;  /* 0x8000001a0a1a7290 */ /* 0x000fe4000fffe03f */
[----:B------:R-:W-:Y:S02]  /*0530*/  ULEA.HI.SX32 UR16, UR17, UR16, 0x1d ;  /* 0x0000001011107291 */ /* 0x000fe4000f8fea3f */
[----:B------:R-:W-:Y:S02]  /*0540*/  ULEA.HI.SX32 UR7, UR7, UR6, 0x1d ;  /* 0x0000000607077291 */ /* 0x000fe4000f8fea3f */
[----:B------:R-:W-:-:S02]  /*0550*/  UIADD3 UR4, UR26, UR4, URZ ;  /* 0x000000041a047290 */ /* 0x000fc4000fffe03f */
[----:B------:R-:W-:Y:S02]  /*0560*/  UISETP.LT.AND UP0, UPT, UR16, UR7, UPT ;  /* 0x000000071000728c */ /* 0x000fe4000bf01270 */
[----:B------:R-:W-:Y:S02]  /*0570*/  ULDC UR5, c[0x0][0x324] ;  /* 0x0000c90000057ab9 */ /* 0x000fe40000000800 */
[----:B------:R-:W-:Y:S02]  /*0580*/  UIADD3 UR6, UR4, -UR5, URZ ;  /* 0x8000000504067290 */ /* 0x000fe4000fffe03f */
[----:B------:R-:W-:Y:S01]  /*0590*/  USEL UR23, UR16, UR7, UP0 ;  /* 0x0000000710177287 */ /* 0x000fe20008000000 */
[----:B------:R-:W-:Y:S05]  /*05a0*/  @P0 BRA `(.L_x_166) ;  /* 0x0000015000000947 */ /* 0x000fea0003800000 */
[----:B------:R-:W-:Y:S02]  /*05b0*/  UMOV UR7, UR4 ;  /* 0x0000000400077c82 */ /* 0x000fe40008000000 */
[----:B------:R-:W-:-:S06]  /*05c0*/  UISETP.GT.AND UP0, UPT, UR7, -0x1, UPT ;  /* 0xffffffff0700788c */ /* 0x000fcc000bf04270 */
[----:B------:R-:W-:-:S13]  /*05d0*/  PLOP3.LUT P0, PT, PT, PT, UP0, 0x80, 0x0 ;  /* 0x000000000000781c */ /* 0x000fda0003f0f008 */
[----:B------:R-:W-:Y:S05]  /*05e0*/  @P0 BRA `(.L_x_167) ;  /* 0x0000008000000947 */ /* 0x000fea0003800000 */
[----:B------:R-:W-:Y:S02]  /*05f0*/  ULDC UR4, c[0x0][0x32c] ;  /* 0x0000cb0000047ab9 */ /* 0x000fe40000000800 */
[----:B------:R-:W-:Y:S02]  /*0600*/  UISETP.NE.AND UP0, UPT, UR4, 0x1, UPT ;  /* 0x000000010400788c */ /* 0x000fe4000bf05270 */
[----:B------:R-:W-:Y:S02]  /*0610*/  ULOP3.LUT UR7, URZ, UR7, URZ, 0x33, !UPT ;  /* 0x000000073f077292 */ /* 0x000fe4000f8e333f */
[----:B------:R-:W-:Y:S02]  /*0620*/  ULDC.64 UR4, c[0x0][0x330] ;  /* 0x0000cc0000047ab9 */ /* 0x000fe40000000a00 */
[----:B------:R-:W-:-:S05]  /*0630*/  UIMAD.WIDE.U32 UR16, UR7, UR4, URZ ;  /* 0x00000004071072a5 */ /* 0x000fca000f8e003f */
[----:B------:R-:W-:-:S04]  /*0640*/  @UP0 USHF.R.U32.HI UR7, URZ, UR5, UR17 ;  /* 0x000000053f070299 */ /* 0x000fc80008011611 */
[----:B------:R-:W-:Y:S01]  /*0650*/  ULOP3.LUT UR7, URZ, UR7, URZ, 0x33, !UPT ;  /* 0x000000073f077292 */ /* 0x000fe2000f8e333f */
[----:B------:R-:W-:Y:S05]  /*0660*/  BRA `(.L_x_168) ;  /* 0x0000005000007947 */ /* 0x000fea0003800000 */
.L_x_167:
[----:B------:R-:W-:Y:S02]  /*0670*/  ULDC UR4, c[0x0][0x32c] ;  /* 0x0000cb0000047ab9 */ /* 0x000fe40000000800 */
[----:B------:R-:W-:-:S03]  /*0680*/  UISETP.NE.AND UP0, UPT, UR4, 0x1, UPT ;  /* 0x000000010400788c */ /* 0x000fc6000bf05270 */
[----:B------:R-:W-:Y:S02]  /*0690*/  ULDC.64 UR4, c[0x0][0x330] ;  /* 0x0000cc0000047ab9 */ /* 0x000fe40000000a00 */
[----:B------:R-:W-:-:S06]  /*06a0*/  UIMAD.WIDE.U32 UR16, UR7, UR4, URZ ;  /* 0x00000004071072a5 */ /* 0x000fcc000f8e003f */
[----:B------:R-:W-:Y:S02]  /*06b0*/  @UP0 USHF.R.U32.HI UR7, URZ, UR5, UR17 ;  /* 0x000000053f070299 */ /* 0x000fe40008011611 */
.L_x_168:
[----:B------:R-:W-:Y:S02]  /*06c0*/  ULDC UR4, c[0x0][0x32c] ;  /* 0x0000cb0000047ab9 */ /* 0x000fe40000000800 */
[----:B------:R-:W-:-:S04]  /*06d0*/  UIMAD UR4, UR7, UR4, URZ ;  /* 0x00000004070472a4 */ /* 0x000fc8000f8e023f */
[----:B------:R-:W-:-:S04]  /*06e0*/  UISETP.LT.AND UP0, UPT, UR6, UR4, UPT ;  /* 0x000000040600728c */ /* 0x000fc8000bf01270 */
[----:B------:R-:W-:-:S04]  /*06f0*/  USEL UR6, UR6, UR4, !UP0 ;  /* 0x0000000406067287 */ /* 0x000fc8000c000000 */
.L_x_166:
[----:B------:R-:W-:Y:S01]  /*0700*/  UIMAD.WIDE UR4, UR6, 0x2aaaaaab, URZ ;  /* 0x2aaaaaab060478a5 */ /* 0x000fe2000f8e023f */
[----:B------:R-:W-:Y:S01]  /*0710*/  PLOP3.LUT P2, PT, PT, PT, PT, 0x80, 0x0 ;  /* 0x000000000000781c */ /* 0x000fe20003f4f070 */
[----:B------:R-:W-:Y:S01]  /*0720*/  IMAD.MOV.U32 R5, RZ, RZ, RZ ;  /* 0x000000ffff057224 */ /* 0x000fe200078e00ff */
[----:B------:R-:W-:Y:S01]  /*0730*/  CS2R R6, SRZ ;  /* 0x0000000000067805 */ /* 0x000fe2000001ff00 */
[----:B------:R-:W-:Y:S01]  /*0740*/  USHF.R.U32.HI UR4, URZ, 0x1f, UR5 ;  /* 0x0000001f3f047899 */ /* 0x000fe20008011605 */
[----:B------:R-:W-:Y:S01]  /*0750*/  IMAD.MOV.U32 R130, RZ, RZ, RZ ;  /* 0x000000ffff827224 */ /* 0x000fe200078e00ff */
[----:B------:R-:W-:Y:S01]  /*0760*/  MOV R128, RZ ;  /* 0x000000ff00807202 */ /* 0x000fe20000000f00 */
[----:B------:R-:W-:Y:S01]  /*0770*/  CS2R R126, SRZ ;  /* 0x00000000007e7805 */ /* 0x000fe2000001ff00 */
[----:B------:R-:W-:Y:S01]  /*0780*/  ULEA.HI.SX32 UR4, UR5, UR4, 0x1d ;  /* 0x0000000405047291 */ /* 0x000fe2000f8fea3f */
[----:B------:R-:W-:Y:S01]  /*0790*/  CS2R R124, SRZ ;  /* 0x00000000007c7805 */ /* 0x000fe2000001ff00 */
[----:B------:R-:W-:Y:S01]  /*07a0*/  CS2R R122, SRZ ;  /* 0x00000000007a7805 */ /* 0x000fe2000001ff00 */
[----:B------:R-:W-:Y:S01]  /*07b0*/  CS2R R120, SRZ ;  /* 0x0000000000787805 */ /* 0x000fe2000001ff00 */
[----:B------:R-:W-:Y:S01]  /*07c0*/  UISETP.LT.AND UP0, UPT, URZ, UR4, UPT ;  /* 0x000000043f00728c */ /* 0x000fe2000bf01270 */
[----:B------:R-:W-:Y:S01]  /*07d0*/  CS2R R118, SRZ ;  /* 0x0000000000767805 */ /* 0x000fe2000001ff00 */
[----:B------:R-:W-:Y:S01]  /*07e0*/  CS2R R116, SRZ ;  /* 0x0000000000747805 */ /* 0x000fe2000001ff00 */
[----:B------:R-:W-:Y:S01]  /*07f0*/  CS2R R114, SRZ ;  /* 0x0000000000727805 */ /* 0x000fe2000001ff00 */
[----:B------:R-:W-:Y:S01]  /*0800*/  USEL UR7, URZ, UR4, !UP0 ;  /* 0x000000043f077287 */ /* 0x000fe2000c000000 */
[----:B------:R-:W-:Y:S01]  /*0810*/  CS2R R112, SRZ ;  /* 0x0000000000707805 */ /* 0x000fe2000001ff00 */
[----:B------:R-:W-:Y:S01]  /*0820*/  CS2R R110, SRZ ;  /* 0x00000000006e7805 */ /* 0x000fe2000001ff00 */
[----:B------:R-:W-:Y:S01]  /*0830*/  CS2R R108, SRZ ;  /* 0x00000000006c7805 */ /* 0x000fe2000001ff00 */
[----:B------:R-:W-:Y:S01]  /*0840*/  UISETP.GT.AND UP0, UPT, UR23, UR7, UPT ;  /* 0x000000071700728c */ /* 0x000fe2000bf04270 */
[----:B------:R-:W-:Y:S01]  /*0850*/  CS2R R106, SRZ ;  /* 0x00000000006a7805 */ /* 0x000fe2000001ff00 */
        /* <DEDUP_REMOVED lines=57> */
[----:B------:R-:W-:Y:S02]  /*0bf0*/  UISETP.NE.AND.EX UP0, UPT, URZ, UR5, UPT, UP0 ;  /* 0x000000053f00728c */ /* 0x000fe4000bf05300 */
[----:B------:R-:W-:-:S04]  /*0c00*/  UISETP.NE.AND UP1, UPT, UR14, URZ, UPT ;  /* 0x0000003f0e00728c */ /* 0x000fc8000bf25270 */
[----:B------:R-:W-:-:S05]  /*0c10*/  PLOP3.LUT P0, PT, PT, PT, UP0, 0x80, 0x0 ;  /* 0x000000000000781c */ /* 0x000fca0003f0f008 */
[----:B------:R-:W-:Y:S02]  /*0c20*/  @UP0 UMOV UR4, 0x4 ;  /* 0x0000000400040882 */ /* 0x000fe40000000000 */
[----:B------:R-:W-:-:S06]  /*0c30*/  @UP0 UIMAD.WIDE UR4, UR15, UR4, UR16 ;  /* 0x000000040f0402a5 */ /* 0x000fcc000f8e0210 */
[----:B-1----:R-:W-:Y:S02]  /*0c40*/  IMAD.U32 R2, RZ, RZ, UR4 ;  /* 0x00000004ff027e24 */ /* 0x002fe4000f8e00ff */
[----:B------:R-:W-:Y:S01]  /*0c50*/  IMAD.U32 R3, RZ, RZ, UR5 ;  /* 0x00000005ff037e24 */ /* 0x000fe2000f8e00ff */
[----:B------:R-:W-:Y:S02]  /*0c60*/  UMOV UR29, 0x30 ;  /* 0x00000030001d7882 */ /* 0x000fe40000000000 */
[----:B------:R-:W-:Y:S02]  /*0c70*/  UIMAD UR22, UR23, UR29, -0x30 ;  /* 0xffffffd0171674a4 */ /* 0x000fe4000f8e021d */
[----:B------:R-:W-:Y:S01]  /*0c80*/  UIMAD UR29, UR23, -0x30, UR29 ;  /* 0xffffffd0171d78a4 */ /* 0x000fe2000f8e021d */
[----:B------:R1:W3:Y:S01]  /*0c90*/  @P0 LDG.E R0, [R2.64] ;  /* 0x0000001202000981 */ /* 0x0002e2000c1e1900 */
[----:B------:R-:W-:Y:S01]  /*0ca0*/  IMAD.MOV.U32 R4, RZ, RZ, c[0x0][0x2b8] ;  /* 0x0000ae00ff047624 */ /* 0x000fe200078e00ff */
[----:B------:R-:W-:Y:S01]  /*0cb0*/  ULDC.64 UR4, c[0x0][0x2b0] ;  /* 0x0000ac0000047ab9 */ /* 0x000fe20000000a00 */
[----:B------:R-:W-:Y:S01]  /*0cc0*/  IMAD.MOV.U32 R31, RZ, RZ, RZ ;  /* 0x000000ffff1f7224 */ /* 0x000fe200078e00ff */
[----:B------:R-:W-:Y:S02]  /*0cd0*/  BAR.SYNC.DEFER_BLOCKING 0x0 ;  /* 0x0000000000007b1d */ /* 0x000fe40000010000 */
[----:B------:R-:W-:-:S02]  /*0ce0*/  ISETP.NE.AND P1, PT, R4, 0x1, PT ;  /* 0x000000010400780c */ /* 0x000fc40003f25270 */
[----:B-1----:R-:W-:Y:S01]  /*0cf0*/  SHF.R.S32.HI R2, RZ, 0x1f, R129 ;  /* 0x0000001fff027819 */ /* 0x002fe20000011481 */
[----:B------:R-:W-:Y:S01]  /*0d00*/  USHF.R.S32.HI UR21, URZ, 0x1f, UR15 ;  /* 0x0000001f3f157899 */ /* 0x000fe2000801140f */
[----:B---3--:R1:W3:Y:S02]  /*0d10*/  @P0 R2UR UR20, R0 ;  /* 0x00000000001403c2 */ /* 0x0082e400000e0000 */
[----:B---3--:R-:W-:Y:S02]  /*0d20*/  @!UP0 UMOV UR20, UR15 ;  /* 0x0000000f00148c82 */ /* 0x008fe40008000000 */
[----:B------:R-:W-:Y:S02]  /*0d30*/  USHF.R.S32.HI UR6, URZ, 0x1f, UR20 ;  /* 0x0000001f3f067899 */ /* 0x000fe40008011414 */
[----:B------:R-:W-:Y:S02]  /*0d40*/  UIMAD.WIDE.U32 UR16, UR20, UR4, URZ ;  /* 0x00000004141072a5 */ /* 0x000fe4000f8e003f */
[----:B------:R-:W-:-:S04]  /*0d50*/  UIMAD UR6, UR6, UR4, URZ ;  /* 0x00000004060672a4 */ /* 0x000fc8000f8e023f */
[----:B------:R-:W-:-:S03]  /*0d60*/  UIMAD UR6, UR20, UR5, UR6 ;  /* 0x00000005140672a4 */ /* 0x000fc6000f8e0206 */
[----:B------:R-:W-:Y:S02]  /*0d70*/  ULDC.64 UR4, c[0x0][0x1b8] ;  /* 0x00006e0000047ab9 */ /* 0x000fe40000000a00 */
[----:B------:R-:W-:Y:S01]  /*0d80*/  UIADD3 UR6, UR17, UR6, URZ ;  /* 0x0000000611067290 */ /* 0x000fe2000fffe03f */
[----:B-1----:R-:W-:-:S04]  /*0d90*/  LEA.HI R0, R2, R129, RZ, 0x3 ;  /* 0x0000008102007211 */ /* 0x002fc800078f18ff */
[----:B------:R-:W-:Y:S02]  /*0da0*/  LOP3.LUT R10, R0, 0xfffffff8, RZ, 0xc0, !PT ;  /* 0xfffffff8000a7812 */ /* 0x000fe400078ec0ff */
[----:B------:R-:W-:-:S03]  /*0db0*/  SHF.R.S32.HI R30, RZ, 0x3, R0 ;  /* 0x00000003ff1e7819 */ /* 0x000fc60000011400 */
[----:B------:R-:W-:-:S04]  /*0dc0*/  IMAD.IADD R10, R129, 0x1, -R10 ;  /* 0x00000001810a7824 */ /* 0x000fc800078e0a0a */
[----:B------:R-:W-:-:S05]  /*0dd0*/  IMAD R32, R10, 0x20, R30 ;  /* 0x000000200a207824 */ /* 0x000fca00078e021e */
[----:B------:R-:W-:Y:S01]  /*0de0*/  IADD3 R0, R32, UR22, RZ ;  /* 0x0000001620007c10 */ /* 0x000fe2000fffe0ff */
[----:B------:R-:W-:Y:S02]  /*0df0*/  UIMAD UR20, UR9, UR4, URZ ;  /* 0x00000004091472a4 */ /* 0x000fe4000f8e023f */
[----:B------:R-:W-:Y:S01]  /*0e00*/  UIMAD.WIDE.U32 UR24, UR11, UR4, URZ ;  /* 0x000000040b1872a5 */ /* 0x000fe2000f8e003f */
[----:B------:R-:W-:Y:S01]  /*0e10*/  ISETP.GE.AND P0, PT, R0, UR10, PT ;  /* 0x0000000a00007c0c */ /* 0x000fe2000bf06270 */
[----:B------:R-:W-:Y:S01]  /*0e20*/  IMAD.SHL.U32 R16, R30, 0x40, RZ ;  /* 0x000000401e107824 */ /* 0x000fe200078e00ff */
[----:B--2---:R-:W-:Y:S01]  /*0e30*/  IADD3 R0, R0, UR12, RZ ;  /* 0x0000000c00007c10 */ /* 0x004fe2000fffe0ff */
[----:B------:R-:W-:Y:S01]  /*0e40*/  IMAD.SHL.U32 R40, R10, 0x8, RZ ;  /* 0x000000080a287824 */ /* 0x000fe200078e00ff */
[----:B------:R-:W-:Y:S01]  /*0e50*/  ISETP.GT.OR P0, PT, R32, 0x2f, P0 ;  /* 0x0000002f2000780c */ /* 0x000fe20000704670 */
[----:B------:R-:W-:Y:S01]  /*0e60*/  UIADD3 UR28, UR29, UR10, URZ ;  /* 0x0000000a1d1c7290 */ /* 0x000fe2000fffe03f */
[----:B------:R-:W-:Y:S01]  /*0e70*/  STL [R1+0x20], R32 ;  /* 0x0000202001007387 */ /* 0x000fe20000100800 */
        /* <DEDUP_REMOVED lines=8> */
[----:B------:R-:W-:Y:S01]  /*0f00*/  PLOP3.LUT P1, PT, PT, PT, UP1, 0x80, 0x0 ;  /* 0x000000000000781c */ /* 0x000fe20003f2f018 */
[----:B------:R-:W-:Y:S01]  /*0f10*/  UIMAD UR20, UR11, UR5, UR20 ;  /* 0x000000050b1472a4 */ /* 0x000fe2000f8e0214 */
[----:B------:R-:W-:Y:S01]  /*0f20*/  PLOP3.LUT P0, PT, PT, PT, UP1, 0x80, 0x0 ;  /* 0x000000000000781c */ /* 0x000fe20003f0f018 */
[----:B------:R-:W-:Y:S01]  /*0f30*/  IMAD.MOV R5, RZ, RZ, -R5 ;  /* 0x000000ffff057224 */ /* 0x000fe200078e0a05 */
[----:B------:R-:W-:Y:S01]  /*0f40*/  IADD3 R3, R32, UR27, RZ ;  /* 0x0000001b20037c10 */ /* 0x000fe2000fffe0ff */
[----:B------:R-:W-:Y:S01]  /*0f50*/  ULDC.64 UR4, c[0x0][0x1c0] ;  /* 0x0000700000047ab9 */ /* 0x000fe20000000a00 */
[----:B------:R-:W-:Y:S01]  /*0f60*/  LOP3.LUT R16, R16, 0x1c0, RZ, 0xc0, !PT ;  /* 0x000001c010107812 */ /* 0x000fe200078ec0ff */
[----:B------:R-:W-:Y:S01]  /*0f70*/  UIADD3 UR25, UR25, UR20, URZ ;  /* 0x0000001419197290 */ /* 0x000fe2000fffe03f */
[C---:B------:R-:W-:Y:S01]  /*0f80*/  IADD3 R14, R40.reuse, 0x80, RZ ;  /* 0x00000080280e7810 */ /* 0x040fe20007ffe0ff */
[----:B------:R-:W-:Y:S01]  /*0f90*/  UIMAD UR21, UR21, UR4, URZ ;  /* 0x00000004151572a4 */ /* 0x000fe2000f8e023f */
[C---:B------:R-:W-:Y:S01]  /*0fa0*/  IADD3 R13, R40.reuse, 0xc0, RZ ;  /* 0x000000c0280d7810 */ /* 0x040fe20007ffe0ff */
[----:B------:R-:W-:Y:S01]  /*0fb0*/  UIMAD.WIDE.U32 UR24, UR15, UR4, UR24 ;  /* 0x000000040f1872a5 */ /* 0x000fe2000f8e0018 */
[----:B------:R-:W-:Y:S01]  /*0fc0*/  SHF.R.S32.HI R11, RZ, 0x1f, R14 ;  /* 0x0000001fff0b7819 */ /* 0x000fe2000001140e */
[----:B------:R-:W-:Y:S01]  /*0fd0*/  @P1 IMAD.HI.U32 R4, R3, c[0x0][0x2c8], RZ ;  /* 0x0000b20003041a27 */ /* 0x000fe200078e00ff */
[----:B------:R-:W-:Y:S01]  /*0fe0*/  UIMAD UR5, UR15, UR5, UR21 ;  /* 0x000000050f0572a4 */ /* 0x000fe2000f8e0215 */
[----:B------:R-:W-:Y:S01]  /*0ff0*/  ISETP.GE.AND P3, PT, R40, c[0x0][0x198], PT ;  /* 0x0000660028007a0c */ /* 0x000fe20003f66270 */
[----:B------:R-:W-:Y:S01]  /*1000*/  UISETP.LT.AND UP0, UPT, UR28, 0x30, UPT ;  /* 0x000000301c00788c */ /* 0x000fe2000bf01270 */
[----:B------:R-:W-:Y:S01]  /*1010*/  IMAD.U32 R9, RZ, RZ, UR25 ;  /* 0x00000019ff097e24 */ /* 0x000fe2000f8e00ff */
[----:B------:R-:W-:Y:S01]  /*1020*/  UIADD3 UR5, UR25, UR5, URZ ;  /* 0x0000000519057290 */ /* 0x000fe2000fffe03f */
[----:B------:R-:W-:Y:S01]  /*1030*/  IMAD.U32 R8, RZ, RZ, UR24 ;  /* 0x00000018ff087e24 */ /* 0x000fe2000f8e00ff */
[----:B------:R-:W-:Y:S01]  /*1040*/  ULDC UR15, c[0x0][0x168] ;  /* 0x00005a00000f7ab9 */ /* 0x000fe20000000800 */
[----:B------:R-:W-:Y:S01]  /*1050*/  LEA.HI R11, R11, R14, RZ, 0x3 ;  /* 0x0000000e0b0b7211 */ /* 0x000fe200078f18ff */
[----:B------:R-:W-:Y:S01]  /*1060*/  UIMAD UR15, UR8, UR15, URZ ;  /* 0x0000000f080f72a4 */ /* 0x000fe2000f8e023f */
[----:B------:R-:W-:Y:S01]  /*1070*/  ISETP.GE.AND P5, PT, R14, c[0x0][0x198], PT ;  /* 0x000066000e007a0c */ /* 0x000fe20003fa6270 */
[----:B-1----:R-:W-:Y:S01]  /*1080*/  IMAD.MOV.U32 R7, RZ, RZ, R3 ;  /* 0x000000ffff077224 */ /* 0x002fe200078e0003 */
[----:B------:R-:W-:Y:S01]  /*1090*/  @P0 SHF.R.U32.HI R7, RZ, c[0x0][0x2cc], R4 ;  /* 0x0000b300ff070a19 */ /* 0x000fe20000011604 */
[----:B------:R-:W-:Y:S01]  /*10a0*/  IMAD.U32 R9, RZ, RZ, UR5 ;  /* 0x00000005ff097e24 */ /* 0x000fe2000f8e00ff */
[----:B------:R-:W-:Y:S01]  /*10b0*/  ISETP.GE.AND P6, PT, R13, c[0x0][0x198], PT ;  /* 0x000066000d007a0c */ /* 0x000fe20003fc6270 */
[----:B------:R-:W-:Y:S01]  /*10c0*/  IMAD R36, R5, c[0x0][0x2b8], R0 ;  /* 0x0000ae0005247a24 */ /* 0x000fe200078e0200 */
[--C-:B------:R-:W-:Y:S01]  /*10d0*/  SHF.R.S32.HI R6, RZ, 0x1f, R7.reuse ;  /* 0x0000001fff067819 */ /* 0x100fe20000011407 */
[----:B------:R-:W-:Y:S01]  /*10e0*/  IMAD.MOV R4, RZ, RZ, -R7 ;  /* 0x000000ffff047224 */ /* 0x000fe200078e0a07 */
[----:B------:R-:W-:Y:S01]  /*10f0*/  LOP3.LUT R34, R11, 0xfffffff8, RZ, 0xc0, !PT ;  /* 0xfffffff80b227812 */ /* 0x000fe200078ec0ff */
[C---:B------:R-:W-:Y:S01]  /*1100*/  IMAD.WIDE.U32 R8, R7.reuse, c[0x0][0x1b0], R8 ;  /* 0x00006c0007087a25 */ /* 0x040fe200078e0008 */
[----:B------:R-:W-:Y:S01]  /*1110*/  ULDC.64 UR4, c[0x0][0x1e8] ;  /* 0x00007a0000047ab9 */ /* 0x000fe20000000a00 */
[----:B------:R-:W-:Y:S01]  /*1120*/  SHF.R.S32.HI R12, RZ, 0x1f, R40 ;  /* 0x0000001fff0c7819 */ /* 0x000fe20000011428 */
[----:B------:R-:W-:Y:S01]  /*1130*/  UIMAD UR8, UR9, UR4, URZ ;  /* 0x00000004090872a4 */ /* 0x000fe2000f8e023f */
[----:B------:R-:W-:Y:S01]  /*1140*/  IMAD R4, R4, c[0x0][0x2c4], R3 ;  /* 0x0000b10004047a24 */ /* 0x000fe200078e0203 */
[----:B------:R-:W-:Y:S01]  /*1150*/  UIMAD.WIDE.U32 UR20, UR11, UR4, URZ ;  /* 0x000000040b1472a5 */ /* 0x000fe2000f8e003f */
[----:B------:R-:W-:Y:S01]  /*1160*/  IMAD R6, R6, c[0x0][0x1b0], RZ ;  /* 0x00006c0006067a24 */ /* 0x000fe200078e02ff */
[----:B------:R-:W-:Y:S01]  /*1170*/  UIMAD UR8, UR11, UR5, UR8 ;  /* 0x000000050b0872a4 */ /* 0x000fe2000f8e0208 */
[----:B------:R-:W-:Y:S01]  /*1180*/  BSSY B0, `(.L_x_170) ;  /* 0x0000123000007945 */ /* 0x000fe20003800000 */
[----:B------:R-:W-:Y:S01]  /*1190*/  SHF.R.S32.HI R3, RZ, 0x1f, R4 ;  /* 0x0000001fff037819 */ /* 0x000fe20000011404 */
[----:B------:R-:W-:Y:S01]  /*11a0*/  IMAD R6, R7, c[0x0][0x1b4], R6 ;  /* 0x00006d0007067a24 */ /* 0x000fe200078e0206 */
[----:B------:R-:W-:-:S02]  /*11b0*/  UIADD3 UR8, UR21, UR8, URZ ;  /* 0x0000000815087290 */ /* 0x000fc4000fffe03f */
[----:B------:R-:W-:Y:S01]  /*11c0*/  USEL UR4, UR28, 0x30, UP0 ;  /* 0x000000301c047887 */ /* 0x000fe20008000000 */
[----:B------:R-:W-:Y:S01]  /*11d0*/  IMAD.IADD R7, R9, 0x1, R6 ;  /* 0x0000000109077824 */ /* 0x000fe200078e0206 */
[----:B------:R-:W-:Y:S01]  /*11e0*/  IADD3 R9, R40, 0x40, RZ ;  /* 0x0000004028097810 */ /* 0x000fe20007ffe0ff */
[----:B------:R-:W-:Y:S02]  /*11f0*/  IMAD R3, R3, c[0x0][0x1a8], RZ ;  /* 0x00006a0003037a24 */ /* 0x000fe400078e02ff */
[----:B------:R-:W-:Y:S01]  /*1200*/  IMAD.MOV.U32 R6, RZ, RZ, R8 ;  /* 0x000000ffff067224 */ /* 0x000fe200078e0008 */
[----:B------:R-:W-:Y:S01]  /*1210*/  LEA.HI R8, R2, R129, RZ, 0x6 ;  /* 0x0000008102087211 */ /* 0x000fe200078f30ff */
[C---:B------:R-:W-:Y:S01]  /*1220*/  IMAD R3, R4.reuse, c[0x0][0x1ac], R3 ;  /* 0x00006b0004037a24 */ /* 0x040fe200078e0203 */
[----:B------:R-:W-:Y:S01]  /*1230*/  SHF.R.S32.HI R15, RZ, 0x1f, R9 ;  /* 0x0000001fff0f7819 */ /* 0x000fe20000011409 */
[----:B------:R-:W-:Y:S01]  /*1240*/  IMAD.WIDE.U32 R6, R4, c[0x0][0x1a8], R6 ;  /* 0x00006a0004067a25 */ /* 0x000fe200078e0006 */
[----:B------:R-:W-:-:S02]  /*1250*/  SHF.R.U32.HI R4, RZ, 0x3, R16 ;  /* 0x00000003ff047819 */ /* 0x000fc40000011610 */
[----:B------:R-:W-:Y:S01]  /*1260*/  LOP3.LUT R16, R16, 0x38, R40, 0xf8, !PT ;  /* 0x0000003810107812 */ /* 0x000fe200078ef828 */
[----:B------:R-:W-:Y:S01]  /*1270*/  IMAD.IADD R3, R7, 0x1, R3 ;  /* 0x0000000107037824 */ /* 0x000fe200078e0203 */
[----:B------:R-:W-:Y:S01]  /*1280*/  LEA R20, P0, R6, c[0x0][0x160], 0x1 ;  /* 0x0000580006147a11 */ /* 0x000fe200078008ff */
[----:B------:R-:W-:Y:S01]  /*1290*/  IMAD.SHL.U32 R8, R8, 0x8, RZ ;  /* 0x0000000808087824 */ /* 0x000fe200078e00ff */
[----:B------:R-:W-:Y:S02]  /*12a0*/  LOP3.LUT R16, R16, R4, RZ, 0x3c, !PT ;  /* 0x0000000410107212 */ /* 0x000fe400078e3cff */
[----:B------:R-:W-:Y:S01]  /*12b0*/  LEA.HI.X R3, R6, c[0x0][0x164], R3, 0x1, P0 ;  /* 0x0000590006037a11 */ /* 0x000fe200000f0c03 */
[----:B------:R-:W-:Y:S01]  /*12c0*/  SHFL.IDX PT, R22, R20, 0x1, 0x181f ;  /* 0x00381f0014167f89 */ /* 0x000fe200000e0000 */
[----:B------:R-:W-:Y:S02]  /*12d0*/  IADD3 R4, R30, UR27, RZ ;  /* 0x0000001b1e047c10 */ /* 0x000fe4000fffe0ff */
[----:B------:R-:W-:Y:S01]  /*12e0*/  LOP3.LUT R16, R16, 0xfffffe00, R8, 0xf8, !PT ;  /* 0xfffffe0010107812 */ /* 0x000fe200078ef808 */
[----:B------:R-:W-:Y:S01]  /*12f0*/  SHFL.IDX PT, R6, R20, RZ, 0x181f ;  /* 0x00181fff14067589 */ /* 0x000fe200000e0000 */
[----:B------:R-:W-:-:S02]  /*1300*/  ISETP.GE.AND P0, PT, R4, UR15, PT ;  /* 0x0000000f04007c0c */ /* 0x000fc4000bf06270 */
[----:B------:R-:W-:Y:S01]  /*1310*/  SHF.R.S32.HI R8, RZ, 0x1f, R13 ;  /* 0x0000001fff087819 */ /* 0x000fe2000001140d */
[----:B------:R-:W1:Y:S01]  /*1320*/  SHFL.IDX PT, R7, R3, RZ, 0x181f ;  /* 0x00181fff03077589 */ /* 0x000e6200000e0000 */
[----:B------:R-:W-:Y:S01]  /*1330*/  LEA.HI R15, R15, R9, RZ, 0x3 ;  /* 0x000000090f0f7211 */ /* 0x000fe200078f18ff */
[----:B------:R-:W-:Y:S01]  /*1340*/  IMAD.SHL.U32 R41, R16, 0x2, RZ ;  /* 0x0000000210297824 */ /* 0x000fe200078e00ff */
[----:B------:R-:W-:Y:S01]  /*1350*/  ISETP.GE.AND P4, PT, R9, c[0x0][0x198], PT ;  /* 0x0000660009007a0c */ /* 0x000fe20003f86270 */
[----:B------:R-:W3:Y:S01]  /*1360*/  SHFL.IDX PT, R23, R3, 0x1, 0x181f ;  /* 0x00381f0003177f89 */ /* 0x000ee200000e0000 */
[----:B------:R-:W-:Y:S02]  /*1370*/  LEA.HI R8, R8, R13, RZ, 0x3 ;  /* 0x0000000d08087211 */ /* 0x000fe400078f18ff */
[----:B------:R-:W-:Y:S01]  /*1380*/  LOP3.LUT R35, R15, 0xfffffff8, RZ, 0xc0, !PT ;  /* 0xfffffff80f237812 */ /* 0x000fe200078ec0ff */
[----:B------:R-:W-:Y:S01]  /*1390*/  SHFL.IDX PT, R21, R3, 0x3, 0x181f ;  /* 0x00781f0003157f89 */ /* 0x000fe200000e0000 */
[----:B------:R-:W-:-:S02]  /*13a0*/  LOP3.LUT R33, R8, 0xfffffff8, RZ, 0xc0, !PT ;  /* 0xfffffff808217812 */ /* 0x000fc400078ec0ff */
[----:B------:R-:W-:-:S04]  /*13b0*/  IADD3 R0, R4, 0x20, RZ ;  /* 0x0000002004007810 */ /* 0x000fc80007ffe0ff */
[----:B------:R-:W-:Y:S02]  /*13c0*/  ISETP.GE.AND P1, PT, R0, UR15, PT ;  /* 0x0000000f00007c0c */ /* 0x000fe4000bf26270 */
[C---:B------:R-:W-:Y:S02]  /*13d0*/  IADD3 R0, R4.reuse, 0x40, RZ ;  /* 0x0000004004007810 */ /* 0x040fe40007ffe0ff */
[----:B------:R-:W-:-:S04]  /*13e0*/  IADD3 R4, R4, 0x60, RZ ;  /* 0x0000006004047810 */ /* 0x000fc80007ffe0ff */
[----:B------:R-:W-:Y:S01]  /*13f0*/  ISETP.GE.AND P2, PT, R4, UR15, PT ;  /* 0x0000000f04007c0c */ /* 0x000fe2000bf46270 */
[----:B-1----:R-:W-:-:S04]  /*1400*/  @!P0 IMAD.WIDE R16, R40, 0x2, R6 ;  /* 0x0000000228108825 */ /* 0x002fc800078e0206 */
[--C-:B------:R-:W-:Y:S01]  /*1410*/  @!P0 IMAD.WIDE R18, R35, 0x2, R6.reuse ;  /* 0x0000000223128825 */ /* 0x100fe200078e0206 */
[----:B------:R1:W-:Y:S03]  /*1420*/  @!P0 LDGSTS.E.BYPASS.LTC128B.128 [R41+0x4080], [R16.64], !P3 ;  /* 0x0408000010298fae */ /* 0x0003e6000d901d52 */
[--C-:B------:R-:W-:Y:S01]  /*1430*/  @!P0 IMAD.WIDE R24, R34, 0x2, R6.reuse ;  /* 0x0000000222188825 */ /* 0x100fe200078e0206 */
[----:B------:R4:W-:Y:S03]  /*1440*/  @!P0 LDGSTS.E.BYPASS.LTC128B.128 [R41+0x8080], [R18.64], !P4 ;  /* 0x0808000012298fae */ /* 0x0009e6000e101d52 */
[----:B------:R-:W-:Y:S01]  /*1450*/  @!P0 IMAD.WIDE R6, R33, 0x2, R6 ;  /* 0x0000000221068825 */ /* 0x000fe200078e0206 */
[----:B------:R5:W-:Y:S03]  /*1460*/  @!P0 LDGSTS.E.BYPASS.LTC128B.128 [R41+0xc080], [R24.64], !P5 ;  /* 0x0c08000018298fae */ /* 0x000be6000e901d52 */
[----:B---3--:R-:W-:Y:S01]  /*1470*/  @!P1 IMAD.WIDE R26, R40, 0x2, R22 ;  /* 0x00000002281a9825 */ /* 0x008fe200078e0216 */
[----:B------:R3:W-:Y:S01]  /*1480*/  @!P0 LDGSTS.E.BYPASS.LTC128B.128 [R41+0x10080], [R6.64], !P6 ;  /* 0x1008000006298fae */ /* 0x0007e2000f101d52 */
[----:B------:R-:W-:-:S02]  /*1490*/  ISETP.GE.AND P0, PT, R0, UR15, PT ;  /* 0x0000000f00007c0c */ /* 0x000fc4000bf06270 */
[----:B------:R-:W-:Y:S01]  /*14a0*/  @!P1 IMAD.WIDE R28, R34, 0x2, R22 ;  /* 0x00000002221c9825 */ /* 0x000fe200078e0216 */
[----:B------:R3:W-:Y:S01]  /*14b0*/  @!P1 LDGSTS.E.BYPASS.LTC128B.128 [R41+0x5080], [R26.64], !P3 ;  /* 0x050800001a299fae */ /* 0x0007e2000d901d52 */
[----:B-1----:R-:W-:Y:S02]  /*14c0*/  SHF.R.S32.HI R16, RZ, 0x1f, R36 ;  /* 0x0000001fff107819 */ /* 0x002fe40000011424 */
[----:B----4-:R-:W-:-:S04]  /*14d0*/  IMAD.WIDE.U32 R18, R36, c[0x0][0x1e0], RZ ;  /* 0x0000780024127a25 */ /* 0x010fc800078e00ff */
[----:B-----5:R-:W-:-:S04]  /*14e0*/  @!P1 IMAD.WIDE R24, R35, 0x2, R22 ;  /* 0x0000000223189825 */ /* 0x020fc800078e0216 */
[----:B---3--:R-:W-:Y:S01]  /*14f0*/  IMAD R6, R16, c[0x0][0x1e0], RZ ;  /* 0x0000780010067a24 */ /* 0x008fe200078e02ff */
[----:B------:R1:W-:Y:S01]  /*1500*/  @!P1 LDGSTS.E.BYPASS.LTC128B.128 [R41+0x9080], [R24.64], !P4 ;  /* 0x0908000018299fae */ /* 0x0003e2000e101d52 */
[----:B------:R-:W-:-:S03]  /*1510*/  @!P1 IMAD.WIDE R22, R33, 0x2, R22 ;  /* 0x0000000221169825 */ /* 0x000fc600078e0216 */
[----:B------:R3:W-:Y:S01]  /*1520*/  @!P1 LDGSTS.E.BYPASS.LTC128B.128 [R41+0xd080], [R28.64], !P5 ;  /* 0x0d0800001c299fae */ /* 0x0007e2000e901d52 */
[----:B------:R-:W-:Y:S02]  /*1530*/  IMAD R6, R36, c[0x0][0x1e4], R6 ;  /* 0x0000790024067a24 */ /* 0x000fe400078e0206 */
[----:B------:R-:W-:Y:S01]  /*1540*/  IMAD R16, R16, c[0x0][0x208], RZ ;  /* 0x0000820010107a24 */ /* 0x000fe200078e02ff */
[----:B------:R4:W-:Y:S01]  /*1550*/  @!P1 LDGSTS.E.BYPASS.LTC128B.128 [R41+0x11080], [R22.64], !P6 ;  /* 0x1108000016299fae */ /* 0x0009e2000f101d52 */
[----:B------:R-:W-:Y:S02]  /*1560*/  IMAD.IADD R7, R19, 0x1, R6 ;  /* 0x0000000113077824 */ /* 0x000fe400078e0206 */
[----:B------:R-:W-:Y:S01]  /*1570*/  IMAD.MOV.U32 R6, RZ, RZ, R18 ;  /* 0x000000ffff067224 */ /* 0x000fe200078e0012 */
[----:B------:R-:W-:Y:S01]  /*1580*/  SHFL.IDX PT, R19, R3, 0x2, 0x181f ;  /* 0x00581f0003137f89 */ /* 0x000fe200000e0000 */
[----:B------:R-:W-:-:S03]  /*1590*/  IMAD R16, R36, c[0x0][0x20c], R16 ;  /* 0x0000830024107a24 */ /* 0x000fc600078e0210 */
[----:B------:R-:W4:Y:S04]  /*15a0*/  SHFL.IDX PT, R18, R20, 0x2, 0x181f ;  /* 0x00581f0014127f89 */ /* 0x000f2800000e0000 */
[----:B------:R-:W1:Y:S01]  /*15b0*/  SHFL.IDX PT, R20, R20, 0x3, 0x181f ;  /* 0x00781f0014147f89 */ /* 0x000e6200000e0000 */
[----:B----4-:R-:W-:-:S04]  /*15c0*/  @!P0 IMAD.WIDE R22, R35, 0x2, R18 ;  /* 0x0000000223168825 */ /* 0x010fc800078e0212 */
[----:B------:R-:W-:-:S04]  /*15d0*/  @!P0 IMAD.WIDE R26, R33, 0x2, R18 ;  /* 0x00000002211a8825 */ /* 0x000fc800078e0212 */
[----:B-1----:R-:W-:Y:S01]  /*15e0*/  @!P2 IMAD.WIDE R24, R40, 0x2, R20 ;  /* 0x000000022818a825 */ /* 0x002fe200078e0214 */
[----:B--2---:R-:W-:-:S03]  /*15f0*/  SHF.R.S32.HI R0, RZ, 0x1f, R31 ;  /* 0x0000001fff007819 */ /* 0x004fc6000001141f */
[C---:B------:R-:W-:Y:S01]  /*1600*/  IMAD.WIDE.U32 R6, R31.reuse, c[0x0][0x1f0], R6 ;  /* 0x00007c001f067a25 */ /* 0x040fe200078e0006 */
[----:B------:R-:W-:Y:S03]  /*1610*/  STL [R1+0x8], R31 ;  /* 0x0000081f01007387 */ /* 0x000fe60000100800 */
[C---:B------:R-:W-:Y:S01]  /*1620*/  IMAD R5, R0.reuse, c[0x0][0x1f0], RZ ;  /* 0x00007c0000057a24 */ /* 0x040fe200078e02ff */
[----:B------:R-:W-:Y:S01]  /*1630*/  STL [R1+0x24], R40 ;  /* 0x0000242801007387 */ /* 0x000fe20000100800 */
[----:B------:R-:W-:Y:S02]  /*1640*/  IMAD R11, R0, c[0x0][0x218], RZ ;  /* 0x00008600000b7a24 */ /* 0x000fe400078e02ff */
[C---:B------:R-:W-:Y:S01]  /*1650*/  IMAD R3, R31.reuse, c[0x0][0x1f4], R5 ;  /* 0x00007d001f037a24 */ /* 0x040fe200078e0205 */
[----:B------:R-:W-:Y:S01]  /*1660*/  IADD3 R5, P1, R6, UR20, RZ ;  /* 0x0000001406057c10 */ /* 0x000fe2000ff3e0ff */
[----:B------:R-:W-:Y:S01]  /*1670*/  IMAD R11, R31, c[0x0][0x21c], R11 ;  /* 0x000087001f0b7a24 */ /* 0x000fe200078e020b */
[----:B------:R-:W-:Y:S01]  /*1680*/  STL [R1+0x1c], R41 ;  /* 0x00001c2901007387 */ /* 0x000fe20000100800 */
[----:B------:R-:W-:Y:S01]  /*1690*/  IMAD.SHL.U32 R0, R30, 0x8, RZ ;  /* 0x000000081e007824 */ /* 0x000fe200078e00ff */
[----:B------:R-:W-:-:S02]  /*16a0*/  IADD3.X R3, R7, UR8, R3, P1, !PT ;  /* 0x0000000807037c10 */ /* 0x000fc40008ffe403 */
[C---:B------:R-:W-:Y:S01]  /*16b0*/  LEA R6, P1, R5.reuse, c[0x0][0x1c8], 0x1 ;  /* 0x0000720005067a11 */ /* 0x040fe200078208ff */
[----:B------:R-:W-:Y:S03]  /*16c0*/  STL [R1+0x18], R35 ;  /* 0x0000182301007387 */ /* 0x000fe60000100800 */
[----:B------:R-:W-:Y:S01]  /*16d0*/  LEA.HI.X R3, R5, c[0x0][0x1cc], R3, 0x1, P1 ;  /* 0x0000730005037a11 */ /* 0x000fe200008f0c03 */
[--C-:B------:R-:W-:Y:S01]  /*16e0*/  @!P0 IMAD.WIDE R4, R40, 0x2, R18.reuse ;  /* 0x0000000228048825 */ /* 0x100fe200078e0212 */
[----:B------:R-:W-:Y:S04]  /*16f0*/  STL [R1+0x14], R34 ;  /* 0x0000142201007387 */ /* 0x000fe80000100800 */
[----:B------:R1:W-:Y:S04]  /*1700*/  @!P0 LDGSTS.E.BYPASS.LTC128B.128 [R41+0x6080], [R4.64], !P3 ;  /* 0x0608000004298fae */ /* 0x0003e8000d901d52 */
[----:B------:R2:W-:Y:S04]  /*1710*/  @!P0 LDGSTS.E.BYPASS.LTC128B.128 [R41+0xa080], [R22.64], !P4 ;  /* 0x0a08000016298fae */ /* 0x0005e8000e101d52 */
[----:B------:R-:W-:Y:S04]  /*1720*/  SHFL.IDX PT, R7, R3, 0x1, 0x181f ;  /* 0x00381f0003077f89 */ /* 0x000fe800000e0000 */
[----:B------:R-:W-:Y:S04]  /*1730*/  STL [R1+0x10], R33 ;  /* 0x0000102101007387 */ /* 0x000fe80000100800 */
[----:B------:R-:W-:Y:S01]  /*1740*/  STL [R1+0xc], R36 ;  /* 0x00000c2401007387 */ /* 0x000fe20000100800 */
[----:B-1----:R-:W-:-:S03]  /*1750*/  @!P0 IMAD.WIDE R4, R34, 0x2, R18 ;  /* 0x0000000222048825 */ /* 0x002fc600078e0212 */
[----:B------:R-:W-:Y:S01]  /*1760*/  SHFL.IDX PT, R18, R6, RZ, 0x181f ;  /* 0x00181fff06127589 */ /* 0x000fe200000e0000 */
[----:B--2---:R-:W-:-:S03]  /*1770*/  IMAD.WIDE.U32 R22, R36, c[0x0][0x208], RZ ;  /* 0x0000820024167a25 */ /* 0x004fc600078e00ff */
[----:B------:R-:W1:Y:S01]  /*1780*/  SHFL.IDX PT, R19, R3, RZ, 0x181f ;  /* 0x00181fff03137589 */ /* 0x000e6200000e0000 */
[----:B------:R-:W-:-:S03]  /*1790*/  IMAD.IADD R17, R23, 0x1, R16 ;  /* 0x0000000117117824 */ /* 0x000fc600078e0210 */
[----:B------:R2:W-:Y:S01]  /*17a0*/  @!P0 LDGSTS.E.BYPASS.LTC128B.128 [R41+0xe080], [R4.64], !P5 ;  /* 0x0e08000004298fae */ /* 0x0005e2000e901d52 */
[----:B------:R-:W-:-:S03]  /*17b0*/  IMAD.MOV.U32 R16, RZ, RZ, R22 ;  /* 0x000000ffff107224 */ /* 0x000fc600078e0016 */
[----:B------:R4:W-:Y:S01]  /*17c0*/  @!P0 LDGSTS.E.BYPASS.LTC128B.128 [R41+0x12080], [R26.64], !P6 ;  /* 0x120800001a298fae */ /* 0x0009e2000f101d52 */
[----:B------:R-:W-:Y:S01]  /*17d0*/  ISETP.GE.AND P6, PT, R9, c[0x0][0x1d4], PT ;  /* 0x0000750009007a0c */ /* 0x000fe20003fc6270 */
[----:B------:R-:W-:Y:S02]  /*17e0*/  IMAD.WIDE.U32 R16, R31, c[0x0][0x218], R16 ;  /* 0x000086001f107a25 */ /* 0x000fe400078e0010 */
[----:B------:R5:W-:Y:S01]  /*17f0*/  @!P2 LDGSTS.E.BYPASS.LTC128B.128 [R41+0x7080], [R24.64], !P3 ;  /* 0x070800001829afae */ /* 0x000be2000d901d52 */
[----:B------:R-:W-:-:S03]  /*1800*/  ISETP.GE.AND P3, PT, R40, c[0x0][0x1d4], PT ;  /* 0x0000750028007a0c */ /* 0x000fc60003f66270 */
[----:B------:R-:W1:Y:S01]  /*1810*/  SHFL.IDX PT, R6, R6, 0x1, 0x181f ;  /* 0x00381f0006067f89 */ /* 0x000e6200000e0000 */
[----:B--2---:R-:W-:Y:S01]  /*1820*/  IADD3 R4, -R30, UR4, RZ ;  /* 0x000000041e047c10 */ /* 0x004fe2000fffe1ff */
[----:B------:R-:W-:Y:S02]  /*1830*/  ULDC.64 UR4, c[0x0][0x210] ;  /* 0x0000840000047ab9 */ /* 0x000fe40000000a00 */
[----:B------:R-:W-:Y:S01]  /*1840*/  UIMAD.WIDE.U32 UR24, UR11, UR4, URZ ;  /* 0x000000040b1872a5 */ /* 0x000fe2000f8e003f */
[--C-:B----4-:R-:W-:Y:S01]  /*1850*/  @!P2 IMAD.WIDE R26, R35, 0x2, R20.reuse ;  /* 0x00000002231aa825 */ /* 0x110fe200078e0214 */
[C---:B------:R-:W-:Y:S01]  /*1860*/  ISETP.GE.AND P1, PT, R4.reuse, 0x1, PT ;  /* 0x000000010400780c */ /* 0x040fe20003f26270 */
[----:B------:R-:W-:Y:S01]  /*1870*/  UIMAD UR4, UR9, UR4, URZ ;  /* 0x00000004090472a4 */ /* 0x000fe2000f8e023f */
[----:B------:R-:W-:Y:S01]  /*1880*/  ISETP.GT.AND P0, PT, R4, 0x20, PT ;  /* 0x000000200400780c */ /* 0x000fe20003f04270 */
[--C-:B-----5:R-:W-:Y:S01]  /*1890*/  @!P2 IMAD.WIDE R24, R34, 0x2, R20.reuse ;  /* 0x000000022218a825 */ /* 0x120fe200078e0214 */
[----:B------:R2:W-:Y:S01]  /*18a0*/  @!P2 LDGSTS.E.BYPASS.LTC128B.128 [R41+0xb080], [R26.64], !P4 ;  /* 0x0b0800001a29afae */ /* 0x0005e2000e101d52 */
[----:B------:R-:W-:Y:S01]  /*18b0*/  ISETP.GE.AND P4, PT, R13, c[0x0][0x198], PT ;  /* 0x000066000d007a0c */ /* 0x000fe20003f86270 */
[----:B------:R-:W-:Y:S01]  /*18c0*/  UIMAD UR4, UR11, UR5, UR4 ;  /* 0x000000050b0472a4 */ /* 0x000fe2000f8e0204 */
[----:B------:R-:W-:Y:S01]  /*18d0*/  @!P2 IMAD.WIDE R20, R33, 0x2, R20 ;  /* 0x000000022114a825 */ /* 0x000fe200078e0214 */
[----:B------:R4:W-:Y:S01]  /*18e0*/  @!P2 LDGSTS.E.BYPASS.LTC128B.128 [R41+0xf080], [R24.64], !P5 ;  /* 0x0f0800001829afae */ /* 0x0009e2000e901d52 */
[----:B------:R-:W-:Y:S01]  /*18f0*/  ISETP.GE.AND P5, PT, R14, c[0x0][0x1d4], PT ;  /* 0x000075000e007a0c */ /* 0x000fe20003fa6270 */
[----:B------:R-:W-:-:S02]  /*1900*/  UIADD3 UR15, UR25, UR4, URZ ;  /* 0x00000004190f7290 */ /* 0x000fc4000fffe03f */
[----:B------:R-:W-:Y:S01]  /*1910*/  UIADD3 UR4, UR23, -0x1, URZ ;  /* 0xffffffff17047890 */ /* 0x000fe2000fffe03f */
[----:B-1----:R-:W-:-:S05]  /*1920*/  @P1 IMAD.WIDE R4, R35, 0x2, R18 ;  /* 0x0000000223041825 */ /* 0x002fca00078e0212 */
[----:B------:R1:W-:Y:S01]  /*1930*/  @!P2 LDGSTS.E.BYPASS.LTC128B.128 [R41+0x13080], [R20.64], !P4 ;  /* 0x130800001429afae */ /* 0x0003e2000e101d52 */
[----:B------:R-:W-:-:S03]  /*1940*/  ISETP.GE.AND P4, PT, R13, c[0x0][0x1d4], PT ;  /* 0x000075000d007a0c */ /* 0x000fc60003f86270 */
[----:B------:R-:W0:Y:S01]  /*1950*/  LDGDEPBAR ;  /* 0x00000000000079af */ /* 0x000e220000000000 */
[----:B-1----:R-:W-:-:S05]  /*1960*/  @P1 IMAD.WIDE R20, R40, 0x2, R18 ;  /* 0x0000000228141825 */ /* 0x002fca00078e0212 */
[----:B------:R1:W-:Y:S04]  /*1970*/  @P1 LDGSTS.E.BYPASS.LTC128B.128 [R41+0x14080], [R20.64], !P3 ;  /* 0x1408000014291fae */ /* 0x0003e8000d901d52 */
[----:B------:R5:W-:Y:S01]  /*1980*/  @P1 LDGSTS.E.BYPASS.LTC128B.128 [R41+0x15880], [R4.64], !P6 ;  /* 0x1588000004291fae */ /* 0x000be2000f101d52 */
[----:B-1----:R-:W-:-:S04]  /*1990*/  @P1 IMAD.WIDE R20, R34, 0x2, R18 ;  /* 0x0000000222141825 */ /* 0x002fc800078e0212 */
[----:B------:R-:W-:Y:S01]  /*19a0*/  @P1 IMAD.WIDE R18, R33, 0x2, R18 ;  /* 0x0000000221121825 */ /* 0x000fe200078e0212 */
[----:B-----5:R-:W-:Y:S01]  /*19b0*/  LEA.HI R5, R2, R129, RZ, 0x4 ;  /* 0x0000008102057211 */ /* 0x020fe200078f20ff */
[----:B------:R1:W-:Y:S04]  /*19c0*/  @P1 LDGSTS.E.BYPASS.LTC128B.128 [R41+0x17080], [R20.64], !P5 ;  /* 0x1708000014291fae */ /* 0x0003e8000e901d52 */
[----:B------:R5:W-:Y:S01]  /*19d0*/  @P1 LDGSTS.E.BYPASS.LTC128B.128 [R41+0x18880], [R18.64], !P4 ;  /* 0x1888000012291fae */ /* 0x000be2000e101d52 */
[----:B------:R-:W-:-:S04]  /*19e0*/  IADD3 R15, P1, R16, UR24, RZ ;  /* 0x00000018100f7c10 */ /* 0x000fc8000ff3e0ff */
[----:B------:R-:W-:Y:S01]  /*19f0*/  IADD3.X R11, R17, UR15, R11, P1, !PT ;  /* 0x0000000f110b7c10 */ /* 0x000fe20008ffe40b */
[----:B------:R-:W-:Y:S01]  /*1a00*/  @P0 IMAD.WIDE R16, R40, 0x2, R6 ;  /* 0x0000000228100825 */ /* 0x000fe200078e0206 */
[----:B------:R-:W-:-:S04]  /*1a10*/  LEA R8, P1, R15, c[0x0][0x1f8], 0x1 ;  /* 0x00007e000f087a11 */ /* 0x000fc800078208ff */
[----:B------:R2:W-:Y:S01]  /*1a20*/  @P0 LDGSTS.E.BYPASS.LTC128B.128 [R41+0x15080], [R16.64], !P3 ;  /* 0x1508000010290fae */ /* 0x0005e2000d901d52 */
[----:B------:R-:W-:Y:S02]  /*1a30*/  LEA.HI.X R11, R15, c[0x0][0x1fc], R11, 0x1, P1 ;  /* 0x00007f000f0b7a11 */ /* 0x000fe400008f0c0b */
[----:B-1----:R-:W-:Y:S02]  /*1a40*/  SHF.R.S32.HI R20, RZ, 0x4, R5 ;  /* 0x00000004ff147819 */ /* 0x002fe40000011405 */
[C---:B-----5:R-:W-:Y:S01]  /*1a50*/  LOP3.LUT R18, R5.reuse, 0xfffffff0, RZ, 0xc0, !PT ;  /* 0xfffffff005127812 */ /* 0x060fe200078ec0ff */
[----:B------:R-:W-:Y:S01]  /*1a60*/  IMAD.SHL.U32 R19, R10, 0x40, RZ ;  /* 0x000000400a137824 */ /* 0x000fe200078e00ff */
[----:B------:R-:W-:-:S03]  /*1a70*/  LEA.HI R5, R5, R20, RZ, 0x1 ;  /* 0x0000001405057211 */ /* 0x000fc600078f08ff */
[----:B------:R-:W-:Y:S01]  /*1a80*/  IMAD.IADD R18, R129, 0x1, -R18 ;  /* 0x0000000181127824 */ /* 0x000fe200078e0a12 */
[----:B------:R-:W-:Y:S02]  /*1a90*/  LOP3.LUT R19, R19, 0x1c0, RZ, 0xc0, !PT ;  /* 0x000001c013137812 */ /* 0x000fe400078ec0ff */
[----:B------:R-:W-:Y:S02]  /*1aa0*/  LOP3.LUT R5, R5, 0xfffffffe, RZ, 0xc0, !PT ;  /* 0xfffffffe05057812 */ /* 0x000fe400078ec0ff */
[----:B------:R-:W-:Y:S01]  /*1ab0*/  SHF.R.S32.HI R4, RZ, 0x1f, R18 ;  /* 0x0000001fff047819 */ /* 0x000fe20000011412 */
[----:B--2---:R-:W-:Y:S01]  /*1ac0*/  @P0 IMAD.WIDE R16, R34, 0x2, R6 ;  /* 0x0000000222100825 */ /* 0x004fe200078e0206 */
[----:B------:R-:W-:Y:S02]  /*1ad0*/  LOP3.LUT R0, R19, 0x8, R0, 0xf8, !PT ;  /* 0x0000000813007812 */ /* 0x000fe400078ef800 */
[----:B------:R-:W-:Y:S01]  /*1ae0*/  LEA.HI R4, R4, R18, RZ, 0x3 ;  /* 0x0000001204047211 */ /* 0x000fe200078f18ff */
[----:B------:R-:W-:Y:S01]  /*1af0*/  IMAD.IADD R5, R20, 0x1, -R5 ;  /* 0x0000000114057824 */ /* 0x000fe200078e0a05 */
[----:B------:R-:W-:-:S02]  /*1b00*/  SHF.R.U32.HI R19, RZ, 0x3, R19 ;  /* 0x00000003ff137819 */ /* 0x000fc40000011613 */
[C---:B------:R-:W-:Y:S01]  /*1b10*/  LOP3.LUT R3, R4.reuse, 0xfffffff8, RZ, 0xc0, !PT ;  /* 0xfffffff804037812 */ /* 0x040fe200078ec0ff */
[----:B------:R-:W-:Y:S01]  /*1b20*/  IMAD.SHL.U32 R4, R4, 0x40, RZ ;  /* 0x0000004004047824 */ /* 0x000fe200078e00ff */
[----:B------:R-:W-:-:S03]  /*1b30*/  LOP3.LUT R0, R0, R19, RZ, 0x3c, !PT ;  /* 0x0000001300007212 */ /* 0x000fc600078e3cff */
[----:B------:R-:W-:Y:S02]  /*1b40*/  IMAD.IADD R3, R18, 0x1, -R3 ;  /* 0x0000000112037824 */ /* 0x000fe400078e0a03 */
[----:B------:R-:W-:-:S04]  /*1b50*/  @P0 IMAD.WIDE R18, R35, 0x2, R6 ;  /* 0x0000000223120825 */ /* 0x000fc800078e0206 */
[----:B------:R-:W-:Y:S01]  /*1b60*/  @P0 IMAD.WIDE R6, R33, 0x2, R6 ;  /* 0x0000000221060825 */ /* 0x000fe200078e0206 */
[----:B------:R1:W-:Y:S03]  /*1b70*/  @P0 LDGSTS.E.BYPASS.LTC128B.128 [R41+0x16880], [R18.64], !P6 ;  /* 0x1688000012290fae */ /* 0x0003e6000f101d52 */
[----:B------:R-:W-:Y:S01]  /*1b80*/  IMAD.SHL.U32 R15, R3, 0x40, RZ ;  /* 0x00000040030f7824 */ /* 0x000fe200078e00ff */
[----:B------:R2:W-:Y:S01]  /*1b90*/  @P0 LDGSTS.E.BYPASS.LTC128B.128 [R41+0x18080], [R16.64], !P5 ;  /* 0x1808000010290fae */ /* 0x0005e2000e901d52 */
[C---:B------:R-:W-:Y:S02]  /*1ba0*/  IMAD R0, R5.reuse, 0x200, R0 ;  /* 0x0000020005007824 */ /* 0x040fe400078e0200 */
[----:B------:R-:W-:Y:S01]  /*1bb0*/  IMAD.SHL.U32 R5, R5, 0x8, RZ ;  /* 0x0000000805057824 */ /* 0x000fe200078e00ff */
[----:B------:R5:W-:Y:S01]  /*1bc0*/  @P0 LDGSTS.E.BYPASS.LTC128B.128 [R41+0x19880], [R6.64], !P4 ;  /* 0x1988000006290fae */ /* 0x000be2000e101d52 */
[----:B------:R-:W-:Y:S01]  /*1bd0*/  LOP3.LUT R15, R15, 0x1c0, RZ, 0xc0, !PT ;  /* 0x000001c00f0f7812 */ /* 0x000fe200078ec0ff */
[----:B------:R-:W-:Y:S01]  /*1be0*/  IMAD.SHL.U32 R21, R0, 0x2, RZ ;  /* 0x0000000200157824 */ /* 0x000fe200078e00ff */
[----:B------:R-:W-:Y:S01]  /*1bf0*/  LOP3.LUT P0, RZ, R10, 0x2, RZ, 0xc0, !PT ;  /* 0x000000020aff7812 */ /* 0x000fe2000780c0ff */
[----:B------:R-:W0:Y:S01]  /*1c00*/  LDGDEPBAR ;  /* 0x00000000000079af */ /* 0x000e220000000000 */
[----:B------:R-:W-:-:S02]  /*1c10*/  LOP3.LUT R5, R15, 0x8, R5, 0xf8, !PT ;  /* 0x000000080f057812 */ /* 0x000fc400078ef805 */
[----:B------:R-:W-:Y:S01]  /*1c20*/  SHF.R.U32.HI R15, RZ, 0x3, R15 ;  /* 0x00000003ff0f7819 */ /* 0x000fe2000001160f */
[----:B------:R-:W-:Y:S01]  /*1c30*/  STL [R1+0x4], R21 ;  /* 0x0000041501007387 */ /* 0x000fe20000100800 */
[----:B------:R-:W-:Y:S01]  /*1c40*/  R2P PR, R3, 0x6 ;  /* 0x0000000603007804 */ /* 0x000fe20000000000 */
[----:B------:R-:W-:Y:S01]  /*1c50*/  IMAD.MOV.U32 R3, RZ, RZ, 0x20 ;  /* 0x00000020ff037424 */ /* 0x000fe200078e00ff */
[----:B------:R-:W-:Y:S02]  /*1c60*/  LOP3.LUT R5, R5, R15, RZ, 0x3c, !PT ;  /* 0x0000000f05057212 */ /* 0x000fe400078e3cff */
[----:B------:R-:W-:Y:S02]  /*1c70*/  IADD3 R0, R21, 0x14080, RZ ;  /* 0x0001408015007810 */ /* 0x000fe40007ffe0ff */
[----:B------:R-:W-:Y:S01]  /*1c80*/  LOP3.LUT R5, R5, 0xfffffe00, R4, 0xf8, !PT ;  /* 0xfffffe0005057812 */ /* 0x000fe200078ef804 */
[----:B------:R-:W-:Y:S01]  /*1c90*/  IMAD.MOV.U32 R4, RZ, RZ, 0x10 ;  /* 0x00000010ff047424 */ /* 0x000fe200078e00ff */
[----:B------:R-:W-:Y:S01]  /*1ca0*/  SEL R3, R3, 0xffffffe0, !P2 ;  /* 0xffffffe003037807 */ /* 0x000fe20005000000 */
[----:B-1----:R-:W-:Y:S01]  /*1cb0*/  SHFL.IDX PT, R18, R8, RZ, 0x181f ;  /* 0x00181fff08127589 */ /* 0x002fe200000e0000 */
[----:B----4-:R-:W-:-:S02]  /*1cc0*/  IADD3 R24, R21, 0x140a0, RZ ;  /* 0x000140a015187810 */ /* 0x010fc40007ffe0ff */
[----:B------:R-:W-:Y:S01]  /*1cd0*/  SEL R4, R4, 0xfffffff0, !P1 ;  /* 0xfffffff004047807 */ /* 0x000fe20004800000 */
[----:B------:R-:W2:Y:S01]  /*1ce0*/  SHFL.IDX PT, R19, R11, RZ, 0x181f ;  /* 0x00181fff0b137589 */ /* 0x000ea200000e0000 */
[----:B------:R-:W-:Y:S02]  /*1cf0*/  @P0 IADD3 R24, R0, -0x20, RZ ;  /* 0xffffffe000180810 */ /* 0x000fe40007ffe0ff */
[----:B------:R-:W-:Y:S02]  /*1d00*/  IADD3 R0, -R30, UR28, RZ ;  /* 0x0000001c1e007c10 */ /* 0x000fe4000fffe1ff */
[----:B-----5:R-:W-:Y:S01]  /*1d10*/  LEA.HI R7, R2, R129, RZ, 0x5 ;  /* 0x0000008102077211 */ /* 0x020fe200078f28ff */
[----:B------:R-:W-:-:S04]  /*1d20*/  DEPBAR.LE SB0, 0x1 ;  /* 0x000080400000791a */ /* 0x000fc80000000000 */
[----:B------:R-:W-:Y:S01]  /*1d30*/  SHF.R.S32.HI R6, RZ, 0x5, R7 ;  /* 0x00000005ff067819 */ /* 0x000fe20000011407 */
[----:B------:R-:W-:Y:S01]  /*1d40*/  STL [R1], R24 ;  /* 0x0000001801007387 */ /* 0x000fe20000100800 */
[----:B------:R-:W-:Y:S02]  /*1d50*/  ISETP.GE.AND P3, PT, R40, c[0x0][0x1d4], PT ;  /* 0x0000750028007a0c */ /* 0x000fe40003f66270 */
[----:B------:R-:W-:Y:S01]  /*1d60*/  ISETP.GE.AND P1, PT, R9, c[0x0][0x1d4], PT ;  /* 0x0000750009007a0c */ /* 0x000fe20003f26270 */
[----:B------:R-:W-:Y:S01]  /*1d70*/  IMAD R220, R6, 0x400, R5 ;  /* 0x0000040006dc7824 */ /* 0x000fe200078e0205 */
[----:B------:R-:W-:Y:S01]  /*1d80*/  BAR.SYNC.DEFER_BLOCKING 0x0 ;  /* 0x0000000000007b1d */ /* 0x000fe20000010000 */
[----:B------:R-:W-:Y:S02]  /*1d90*/  ISETP.LT.OR P0, PT, R0, 0x1, P3 ;  /* 0x000000010000780c */ /* 0x000fe40001f01670 */
[----:B------:R-:W-:Y:S02]  /*1da0*/  ISETP.GE.AND P2, PT, R14, c[0x0][0x1d4], PT ;  /* 0x000075000e007a0c */ /* 0x000fe40003f46270 */
[C---:B------:R-:W-:Y:S01]  /*1db0*/  LEA R228, R220.reuse, 0x4080, 0x1 ;  /* 0x00004080dce47811 */ /* 0x040fe200078e08ff */
[----:B------:R-:W-:Y:S01]  /*1dc0*/  IMAD.SHL.U32 R220, R220, 0x2, RZ ;  /* 0x00000002dcdc7824 */ /* 0x000fe200078e00ff */
[----:B------:R-:W-:Y:S01]  /*1dd0*/  SHF.R.S32.HI R14, RZ, 0x1f, R35 ;  /* 0x0000001fff0e7819 */ /* 0x000fe20000011423 */
[----:B--2---:R-:W-:Y:S01]  /*1de0*/  IMAD.WIDE R16, R40, 0x2, R18 ;  /* 0x0000000228107825 */ /* 0x004fe200078e0212 */
[----:B------:R1:W-:Y:S01]  /*1df0*/  STL [R1+0x3c], R12 ;  /* 0x00003c0c01007387 */ /* 0x0003e20000100800 */
[----:B------:R-:W-:-:S02]  /*1e00*/  IADD3 R247, R24, 0x800, RZ ;  /* 0x0000080018f77810 */ /* 0x000fc40007ffe0ff */
[--C-:B------:R-:W-:Y:S01]  /*1e10*/  IMAD R224, R4, 0x2, R228.reuse ;  /* 0x0000000204e07824 */ /* 0x100fe200078e02e4 */
[----:B------:R2:W-:Y:S01]  /*1e20*/  STL [R1+0x30], R14 ;  /* 0x0000300e01007387 */ /* 0x0005e20000100800 */
[C---:B------:R-:W-:Y:S01]  /*1e30*/  IMAD R228, R3.reuse, 0x2, R228 ;  /* 0x0000000203e47824 */ /* 0x040fe200078e02e4 */
[----:B------:R-:W-:Y:S01]  /*1e40*/  IADD3 R246, R24, 0x1000, RZ ;  /* 0x0000100018f67810 */ /* 0x000fe20007ffe0ff */
[----:B------:R-:W-:Y:S01]  /*1e50*/  IMAD R232, R3, 0x2, R224 ;  /* 0x0000000203e87824 */ /* 0x000fe200078e02e0 */
[----:B------:R-:W-:Y:S01]  /*1e60*/  ISETP.GT.AND P3, PT, R32, 0x2f, PT ;  /* 0x0000002f2000780c */ /* 0x000fe20003f64270 */
[----:B------:R2:W4:Y:S04]  /*1e70*/  LDSM.16.M88.4 R160, [R220+0x4080] ;  /* 0x00408000dca0783b */ /* 0x0005280000000200 */
[----:B------:R2:W2:Y:S04]  /*1e80*/  LDSM.16.M88.4 R188, [R220+0x8080] ;  /* 0x00808000dcbc783b */ /* 0x0004a80000000200 */
[----:B------:R2:W2:Y:S01]  /*1e90*/  LDSM.16.M88.4 R204, [R220+0xc080] ;  /* 0x00c08000dccc783b */ /* 0x0004a20000000200 */
[----:B-1----:R-:W-:-:S03]  /*1ea0*/  SHF.R.S32.HI R12, RZ, 0x1f, R33 ;  /* 0x0000001fff0c7819 */ /* 0x002fc60000011421 */
[----:B------:R1:W1:Y:S04]  /*1eb0*/  LDSM.16.M88.4 R164, [R224] ;  /* 0x00000000e0a4783b */ /* 0x0002680000000200 */
[----:B------:R1:W1:Y:S04]  /*1ec0*/  LDSM.16.M88.4 R192, [R224+0x4000] ;  /* 0x00400000e0c0783b */ /* 0x0002680000000200 */
[----:B------:R1:W1:Y:S04]  /*1ed0*/  LDSM.16.M88.4 R208, [R224+0x8000] ;  /* 0x00800000e0d0783b */ /* 0x0002680000000200 */
[----:B------:R1:W1:Y:S04]  /*1ee0*/  LDSM.16.M88.4 R180, [R228] ;  /* 0x00000000e4b4783b */ /* 0x0002680000000200 */
[----:B------:R1:W1:Y:S04]  /*1ef0*/  LDSM.16.M88.4 R196, [R228+0x4000] ;  /* 0x00400000e4c4783b */ /* 0x0002680000000200 */
[----:B------:R1:W1:Y:S04]  /*1f00*/  LDSM.16.M88.4 R212, [R228+0x8000] ;  /* 0x00800000e4d4783b */ /* 0x0002680000000200 */
[----:B------:R1:W1:Y:S04]  /*1f10*/  LDSM.16.M88.4 R184, [R232] ;  /* 0x00000000e8b8783b */ /* 0x0002680000000200 */
[----:B------:R1:W1:Y:S04]  /*1f20*/  LDSM.16.M88.4 R200, [R232+0x4000] ;  /* 0x00400000e8c8783b */ /* 0x0002680000000200 */
[----:B------:R1:W1:Y:S04]  /*1f30*/  LDSM.16.M88.4 R216, [R232+0x8000] ;  /* 0x00800000e8d8783b */ /* 0x0002680000000200 */
[----:B------:R-:W1:Y:S04]  /*1f40*/  LDSM.16.M88.4 R220, [R220+0x10080] ;  /* 0x01008000dcdc783b */ /* 0x000e680000000200 */
[----:B------:R-:W1:Y:S04]  /*1f50*/  LDSM.16.M88.4 R224, [R224+0xc000] ;  /* 0x00c00000e0e0783b */ /* 0x000e680000000200 */
[----:B------:R-:W1:Y:S04]  /*1f60*/  LDSM.16.M88.4 R228, [R228+0xc000] ;  /* 0x00c00000e4e4783b */ /* 0x000e680000000200 */
[----:B------:R-:W1:Y:S04]  /*1f70*/  LDSM.16.M88.4 R232, [R232+0xc000] ;  /* 0x00c00000e8e8783b */ /* 0x000e680000000200 */
[----:B------:R-:W-:Y:S06]  /*1f80*/  BAR.SYNC.DEFER_BLOCKING 0x0 ;  /* 0x0000000000007b1d */ /* 0x000fec0000010000 */
[----:B------:R-:W-:-:S04]  /*1f90*/  DEPBAR.LE SB0, 0x0 ;  /* 0x000080000000791a */ /* 0x000fc80000000000 */
[----:B------:R-:W-:Y:S06]  /*1fa0*/  BAR.SYNC.DEFER_BLOCKING 0x0 ;  /* 0x0000000000007b1d */ /* 0x000fec0000010000 */
[----:B------:R1:W1:Y:S04]  /*1fb0*/  LDSM.16.M88.4 R44, [R21+0x14080] ;  /* 0x01408000152c783b */ /* 0x0002680000000200 */
[----:B------:R1:W1:Y:S04]  /*1fc0*/  LDSM.16.M88.4 R36, [R21+0x14880] ;  /* 0x014880001524783b */ /* 0x0002680000000200 */
[----:B---3--:R3:W1:Y:S04]  /*1fd0*/  LDSM.16.M88.4 R28, [R21+0x15080] ;  /* 0x01508000151c783b */ /* 0x0086680000000200 */
[----:B------:R3:W1:Y:S04]  /*1fe0*/  LDSM.16.M88.4 R56, [R24] ;  /* 0x000000001838783b */ /* 0x0006680000000200 */
[----:B------:R3:W1:Y:S04]  /*1ff0*/  LDSM.16.M88.4 R20, [R24+0x800] ;  /* 0x000800001814783b */ /* 0x0006680000000200 */
[----:B------:R3:W1:Y:S04]  /*2000*/  LDSM.16.M88.4 R48, [R24+0x1000] ;  /* 0x001000001830783b */ /* 0x0006680000000200 */
[----:B------:R-:W-:Y:S01]  /*2010*/  @!PT LDS RZ, [RZ] ;  /* 0x00000000fffff984 */ /* 0x000fe20000000800 */
[----:B------:R-:W-:Y:S01]  /*2020*/  @!PT LDS RZ, [RZ] ;  /* 0x00000000fffff984 */ /* 0x000fe20000000800 */
[----:B------:R-:W-:Y:S01]  /*2030*/  @!PT LDS RZ, [RZ] ;  /* 0x00000000fffff984 */ /* 0x000fe20000000800 */
[----:B------:R5:W-:Y:S01]  /*2040*/  LDGSTS.E.BYPASS.LTC128B.128 [R41+0x4080], [R16.64], !P0 ;  /* 0x0408000010297fae */ /* 0x000be2000c101d52 */
[----:B------:R-:W-:-:S02]  /*2050*/  ISETP.LT.OR P0, PT, R0, 0x1, P1 ;  /* 0x000000010000780c */ /* 0x000fc40000f01670 */
[----:B------:R-:W-:Y:S02]  /*2060*/  ISETP.GE.AND P1, PT, R13, c[0x0][0x1d4], PT ;  /* 0x000075000d007a0c */ /* 0x000fe40003f26270 */
[----:B------:R-:W-:-:S05]  /*2070*/  SHF.R.S32.HI R13, RZ, 0x1f, R34 ;  /* 0x0000001fff0d7819 */ /* 0x000fca0000011422 */
[----:B------:R3:W-:Y:S04]  /*2080*/  STL [R1+0x2c], R13 ;  /* 0x00002c0d01007387 */ /* 0x0007e80000100800 */
[----:B------:R3:W-:Y:S01]  /*2090*/  STL [R1+0x28], R12 ;  /* 0x0000280c01007387 */ /* 0x0007e20000100800 */
[----:B-----5:R-:W-:-:S05]  /*20a0*/  IMAD.WIDE R16, R35, 0x2, R18 ;  /* 0x0000000223107825 */ /* 0x020fca00078e0212 */
[----:B------:R5:W-:Y:S01]  /*20b0*/  LDGSTS.E.BYPASS.LTC128B.128 [R41+0x5880], [R16.64], !P0 ;  /* 0x0588000010297fae */ /* 0x000be2000c101d52 */
[----:B------:R-:W-:Y:S01]  /*20c0*/  ISETP.LT.OR P0, PT, R0, 0x1, P2 ;  /* 0x000000010000780c */ /* 0x000fe20001701670 */
[----:B-----5:R-:W-:-:S04]  /*20d0*/  IMAD.WIDE R16, R34, 0x2, R18 ;  /* 0x0000000222107825 */ /* 0x020fc800078e0212 */
[----:B------:R-:W-:-:S08]  /*20e0*/  IMAD.WIDE R18, R33, 0x2, R18 ;  /* 0x0000000221127825 */ /* 0x000fd000078e0212 */
[----:B------:R3:W-:Y:S01]  /*20f0*/  LDGSTS.E.BYPASS.LTC128B.128 [R41+0x7080], [R16.64], !P0 ;  /* 0x0708000010297fae */ /* 0x0007e2000c101d52 */
[----:B------:R-:W-:-:S13]  /*2100*/  ISETP.LT.OR P0, PT, R0, 0x1, P1 ;  /* 0x000000010000780c */ /* 0x000fda0000f01670 */
[----:B------:R3:W-:Y:S01]  /*2110*/  LDGSTS.E.BYPASS.LTC128B.128 [R41+0x8880], [R18.64], !P0 ;  /* 0x0888000012297fae */ /* 0x0007e2000c101d52 */
[----:B------:R-:W-:-:S13]  /*2120*/  ISETP.GT.AND P0, PT, R129, 0x7f, PT ;  /* 0x0000007f8100780c */ /* 0x000fda0003f04270 */
[----:B------:R-:W-:Y:S05]  /*2130*/  @P0 BRA `(.L_x_171) ;  /* 0x0000027000000947 */ /* 0x000fea0003800000 */
[----:B-12-4-:R-:W-:Y:S05]  /*2140*/  BRA.DIV ~URZ, `(.L_x_172) ;  /* 0x000119927f007947 */ /* 0x016fea000b800000 */
[----:B------:R-:W1:Y:S04]  /*2150*/  SHFL.IDX PT, R11, R11, 0x1, 0x181f ;  /* 0x00381f000b0b7f89 */ /* 0x000e6800000e0000 */
[----:B------:R-:W2:Y:S02]  /*2160*/  SHFL.IDX PT, R8, R8, 0x1, 0x181f ;  /* 0x00381f0008087f89 */ /* 0x000ea400000e0000 */
.L_x_237:
[----:B---3--:R-:W3:Y:S04]  /*2170*/  LDL R16, [R1+0x14] ;  /* 0x0000140001107983 */ /* 0x008ee80000100800 */
[----:B------:R-:W4:Y:S04]  /*2180*/  LDL R17, [R1+0x2c] ;  /* 0x00002c0001117983 */ /* 0x000f280000100800 */
[----:B------:R-:W5:Y:S04]  /*2190*/  LDL R18, [R1+0x1c] ;  /* 0x00001c0001127983 */ /* 0x000f680000100800 */
[----:B--2---:R-:W2:Y:S04]  /*21a0*/  LDL R19, [R1+0x10] ;  /* 0x0000100001137983 */ /* 0x004ea80000100800 */
[----:B------:R-:W2:Y:S01]  /*21b0*/  LDL R24, [R1+0x28] ;  /* 0x0000280001187983 */ /* 0x000ea20000100800 */
[----:B------:R-:W-:-:S02]  /*21c0*/  SHF.R.S32.HI R12, RZ, 0x1f, R9 ;  /* 0x0000001fff0c7819 */ /* 0x000fc40000011409 */
[----:B------:R-:W-:Y:S02]  /*21d0*/  SHF.R.S32.HI R13, RZ, 0x1f, R9 ;  /* 0x0000001fff0d7819 */ /* 0x000fe40000011409 */
[-C--:B------:R-:W-:Y:S02]  /*21e0*/  LEA.HI R12, R12, R9.reuse, RZ, 0x3 ;  /* 0x000000090c0c7211 */ /* 0x080fe400078f18ff */
[----:B------:R-:W-:Y:S02]  /*21f0*/  LEA.HI R13, R13, R9, RZ, 0x3 ;  /* 0x000000090d0d7211 */ /* 0x000fe400078f18ff */
[----:B------:R-:W-:Y:S02]  /*2200*/  LOP3.LUT R12, R12, 0xfffffff8, RZ, 0xc0, !PT ;  /* 0xfffffff80c0c7812 */ /* 0x000fe400078ec0ff */
[----:B------:R-:W-:Y:S02]  /*2210*/  LOP3.LUT R13, R13, 0xfffffff8, RZ, 0xc0, !PT ;  /* 0xfffffff80d0d7812 */ /* 0x000fe400078ec0ff */
[----:B------:R-:W-:-:S02]  /*2220*/  LEA R14, P0, R12, R8, 0x1 ;  /* 0x000000080c0e7211 */ /* 0x000fc400078008ff */
[----:B------:R-:W-:Y:S01]  /*2230*/  SHF.R.S32.HI R13, RZ, 0x1f, R13 ;  /* 0x0000001fff0d7819 */ /* 0x000fe2000001140d */
[C---:B------:R-:W-:Y:S02]  /*2240*/  IMAD.SHL.U32 R25, R10.reuse, 0x8, RZ ;  /* 0x000000080a197824 */ /* 0x040fe400078e00ff */
[----:B------:R-:W-:Y:S01]  /*2250*/  IMAD.SHL.U32 R26, R10, 0x8, RZ ;  /* 0x000000080a1a7824 */ /* 0x000fe200078e00ff */
[----:B-1----:R-:W-:-:S04]  /*2260*/  LEA.HI.X R15, R12, R11, R13, 0x1, P0 ;  /* 0x0000000b0c0f7211 */ /* 0x002fc800000f0c0d */
[----:B------:R-:W-:Y:S02]  /*2270*/  SHF.R.S32.HI R26, RZ, 0x1f, R26 ;  /* 0x0000001fff1a7819 */ /* 0x000fe4000001141a */
[----:B---3--:R-:W-:-:S04]  /*2280*/  LEA R12, P0, R16, R8, 0x1 ;  /* 0x00000008100c7211 */ /* 0x008fc800078008ff */
[----:B----4-:R-:W-:Y:S02]  /*2290*/  LEA.HI.X R13, R16, R11, R17, 0x1, P0 ;  /* 0x0000000b100d7211 */ /* 0x010fe400000f0c11 */
[----:B------:R-:W-:-:S04]  /*22a0*/  LEA R16, P0, R25, R8, 0x1 ;  /* 0x0000000819107211 */ /* 0x000fc800078008ff */
[C---:B------:R-:W-:Y:S02]  /*22b0*/  LEA.HI.X R17, R25.reuse, R11, R26, 0x1, P0 ;  /* 0x0000000b19117211 */ /* 0x040fe400000f0c1a */
[----:B------:R-:W-:-:S04]  /*22c0*/  ISETP.GE.AND P0, PT, R25, c[0x0][0x1d4], PT ;  /* 0x0000750019007a0c */ /* 0x000fc80003f06270 */
[----:B------:R-:W-:-:S13]  /*22d0*/  ISETP.LT.OR P0, PT, R0, 0x21, P0 ;  /* 0x000000210000780c */ /* 0x000fda0000701670 */
[----:B------:R-:W-:Y:S01]  /*22e0*/  @!PT LDS RZ, [RZ] ;  /* 0x00000000fffff984 */ /* 0x000fe20000000800 */
[----:B------:R-:W-:Y:S01]  /*22f0*/  @!PT LDS RZ, [RZ] ;  /* 0x00000000fffff984 */ /* 0x000fe20000000800 */
[----:B------:R-:W-:Y:S01]  /*2300*/  @!PT LDS RZ, [RZ] ;  /* 0x00000000fffff984 */ /* 0x000fe20000000800 */
[----:B-----5:R2:W-:Y:S02]  /*2310*/  LDGSTS.E.BYPASS.LTC128B.128 [R18+0x5080], [R16.64], !P0 ;  /* 0x0508000010127fae */ /* 0x0205e4000c101d52 */
[----:B--2---:R-:W-:-:S04]  /*2320*/  LEA R16, P0, R19, R8, 0x1 ;  /* 0x0000000813107211 */ /* 0x004fc800078008ff */
[----:B------:R-:W-:Y:S02]  /*2330*/  LEA.HI.X R17, R19, R11, R24, 0x1, P0 ;  /* 0x0000000b13117211 */ /* 0x000fe400000f0c18 */
[----:B------:R-:W-:-:S04]  /*2340*/  ISETP.GE.AND P0, PT, R9, c[0x0][0x1d4], PT ;  /* 0x0000750009007a0c */ /* 0x000fc80003f06270 */
[----:B------:R-:W-:-:S13]  /*2350*/  ISETP.LT.OR P0, PT, R0, 0x21, P0 ;  /* 0x000000210000780c */ /* 0x000fda0000701670 */
[----:B------:R1:W-:Y:S01]  /*2360*/  LDGSTS.E.BYPASS.LTC128B.128 [R18+0x6880], [R14.64], !P0 ;  /* 0x068800000e127fae */ /* 0x0003e2000c101d52 */
[----:B------:R-:W-:-:S13]  /*2370*/  ISETP.LT.OR P0, PT, R0, 0x21, P2 ;  /* 0x000000210000780c */ /* 0x000fda0001701670 */
[----:B------:R1:W-:Y:S01]  /*2380*/  LDGSTS.E.BYPASS.LTC128B.128 [R18+0x8080], [R12.64], !P0 ;  /* 0x080800000c127fae */ /* 0x0003e2000c101d52 */
[----:B------:R-:W-:-:S13]  /*2390*/  ISETP.LT.OR P0, PT, R0, 0x21, P1 ;  /* 0x000000210000780c */ /* 0x000fda0000f01670 */
[----:B------:R1:W-:Y:S02]  /*23a0*/  LDGSTS.E.BYPASS.LTC128B.128 [R18+0x9880], [R16.64], !P0 ;  /* 0x0988000010127fae */ /* 0x0003e4000c101d52 */
.L_x_171:
[----:B-12-4-:R-:W-:Y:S05]  /*23b0*/  BSYNC B0 ;  /* 0x0000000000007941 */ /* 0x016fea0003800000 */
.L_x_170:
[----:B------:R-:W2:Y:S04]  /*23c0*/  LDL R61, [R1+0x4] ;  /* 0x00000400013d7983 */ /* 0x000ea80000100800 */
[----:B------:R-:W4:Y:S01]  /*23d0*/  LDL R60, [R1] ;  /* 0x00000000013c7983 */ /* 0x000f220000100800 */
[----:B------:R-:W-:Y:S01]  /*23e0*/  IMAD.MOV.U32 R0, RZ, RZ, 0x40 ;  /* 0x00000040ff007424 */ /* 0x000fe200078e00ff */
[----:B------:R-:W-:Y:S02]  /*23f0*/  LOP3.LUT P0, RZ, R10, 0x4, RZ, 0xc0, !PT ;  /* 0x000000040aff7812 */ /* 0x000fe4000780c0ff */
[----:B------:R-:W0:Y:S01]  /*2400*/  LDGDEPBAR ;  /* 0x00000000000079af */ /* 0x000e220000000000 */
[----:B------:R-:W-:Y:S01]  /*2410*/  WARPSYNC 0xffffffff ;  /* 0xffffffff00007948 */ /* 0x000fe20003800000 */
[----:B------:R-:W-:Y:S01]  /*2420*/  SEL R0, R0, 0xffffffc0, !P0 ;  /* 0xffffffc000007807 */ /* 0x000fe20004000000 */
[----:B---3--:R-:W-:Y:S01]  /*2430*/  HMMA.16816.F32 R12, R160, R44, RZ ;  /* 0x0000002ca00c723c */ /* 0x008fe200000018ff */
[----:B------:R-:W-:-:S06]  /*2440*/  UISETP.GT.AND UP0, UPT, UR4, UR7, UPT ;  /* 0x000000070400728c */ /* 0x000fcc000bf04270 */
[----:B------:R-:W-:Y:S01]  /*2450*/  PLOP3.LUT P0, PT, PT, PT, UP0, 0x40, 0x0 ;  /* 0x000000000000781c */ /* 0x000fe20003f0e808 */
[C---:B------:R-:W-:Y:S08]  /*2460*/  HMMA.16816.F32 R44, R160.reuse, R46, RZ ;  /* 0x0000002ea02c723c */ /* 0x040ff000000018ff */
[----:B------:R-:W-:Y:S08]  /*2470*/  HMMA.16816.F32 R40, R160, R36, RZ ;  /* 0x00000024a028723c */ /* 0x000ff000000018ff */
[C---:B------:R-:W-:Y:S08]  /*2480*/  HMMA.16816.F32 R12, R164.reuse, R56, R12 ;  /* 0x00000038a40c723c */ /* 0x040ff0000000180c */
[----:B------:R-:W-:Y:S08]  /*2490*/  HMMA.16816.F32 R44, R164, R58, R44 ;  /* 0x0000003aa42c723c */ /* 0x000ff0000000182c */
[C---:B------:R-:W-:Y:S08]  /*24a0*/  HMMA.16816.F32 R36, R160.reuse, R38, RZ ;  /* 0x00000026a024723c */ /* 0x040ff000000018ff */
[C---:B------:R-:W-:Y:S08]  /*24b0*/  HMMA.16816.F32 R32, R160.reuse, R28, RZ ;  /* 0x0000001ca020723c */ /* 0x040ff000000018ff */
[----:B------:R-:W-:Y:S08]  /*24c0*/  HMMA.16816.F32 R28, R160, R30, RZ ;  /* 0x0000001ea01c723c */ /* 0x000ff000000018ff */
[C---:B------:R-:W-:Y:S08]  /*24d0*/  HMMA.16816.F32 R40, R164.reuse, R20, R40 ;  /* 0x00000014a428723c */ /* 0x040ff00000001828 */
[C---:B------:R-:W-:Y:S08]  /*24e0*/  HMMA.16816.F32 R36, R164.reuse, R22, R36 ;  /* 0x00000016a424723c */ /* 0x040ff00000001824 */
[C---:B------:R-:W-:Y:S08]  /*24f0*/  HMMA.16816.F32 R32, R164.reuse, R48, R32 ;  /* 0x00000030a420723c */ /* 0x040ff00000001820 */
[----:B------:R-:W-:Y:S01]  /*2500*/  HMMA.16816.F32 R28, R164, R50, R28 ;  /* 0x00000032a41c723c */ /* 0x000fe2000000181c */
[--C-:B--2---:R-:W-:Y:S01]  /*2510*/  IMAD.IADD R251, R61, 0x1, R0.reuse ;  /* 0x000000013dfb7824 */ /* 0x104fe200078e0200 */
[----:B------:R-:W-:Y:S01]  /*2520*/  LDSM.16.M88.4 R56, [R61+0x15880] ;  /* 0x015880003d38783b */ /* 0x000fe20000000200 */
[----:B----4-:R-:W-:-:S03]  /*2530*/  IMAD.IADD R245, R60, 0x1, R0 ;  /* 0x000000013cf57824 */ /* 0x010fc600078e0200 */
[----:B------:R-:W1:Y:S01]  /*2540*/  LDSM.16.M88.4 R52, [R251+0x14080] ;  /* 0x01408000fb34783b */ /* 0x000e620000000200 */
[C---:B------:R-:W-:Y:S02]  /*2550*/  IADD3 R244, R60.reuse, 0x1800, RZ ;  /* 0x000018003cf47810 */ /* 0x040fe40007ffe0ff */
[C---:B------:R-:W-:Y:S01]  /*2560*/  IADD3 R243, R60.reuse, 0x2000, RZ ;  /* 0x000020003cf37810 */ /* 0x040fe20007ffe0ff */
[----:B------:R-:W-:Y:S01]  /*2570*/  LDSM.16.M88.4 R24, [R245] ;  /* 0x00000000f518783b */ /* 0x000fe20000000200 */
[C---:B------:R-:W-:Y:S02]  /*2580*/  IADD3 R242, R60.reuse, 0x2800, RZ ;  /* 0x000028003cf27810 */ /* 0x040fe40007ffe0ff */
[C---:B------:R-:W-:Y:S01]  /*2590*/  IADD3 R241, R60.reuse, 0x3000, RZ ;  /* 0x000030003cf17810 */ /* 0x040fe20007ffe0ff */
[----:B------:R-:W2:Y:S01]  /*25a0*/  LDSM.16.M88.4 R8, [R251+0x14880] ;  /* 0x01488000fb08783b */ /* 0x000ea20000000200 */
[C---:B------:R-:W-:Y:S02]  /*25b0*/  IADD3 R240, R60.reuse, 0x3800, RZ ;  /* 0x000038003cf07810 */ /* 0x040fe40007ffe0ff */
[C---:B------:R-:W-:Y:S01]  /*25c0*/  IADD3 R239, R60.reuse, 0x4000, RZ ;  /* 0x000040003cef7810 */ /* 0x040fe20007ffe0ff */
[----:B------:R-:W3:Y:S01]  /*25d0*/  LDSM.16.M88.4 R16, [R251+0x15080] ;  /* 0x01508000fb10783b */ /* 0x000ee20000000200 */
[----:B------:R-:W-:-:S02]  /*25e0*/  IADD3 R238, R60, 0x4800, RZ ;  /* 0x000048003cee7810 */ /* 0x000fc40007ffe0ff */
[C---:B------:R-:W-:Y:S01]  /*25f0*/  IADD3 R237, R60.reuse, 0x5000, RZ ;  /* 0x000050003ced7810 */ /* 0x040fe20007ffe0ff */
[----:B------:R-:W4:Y:S01]  /*2600*/  LDSM.16.M88.4 R20, [R245+0x800] ;  /* 0x00080000f514783b */ /* 0x000f220000000200 */
[----:B------:R-:W-:-:S03]  /*2610*/  IADD3 R236, R60, 0x5800, RZ ;  /* 0x000058003cec7810 */ /* 0x000fc60007ffe0ff */
[----:B------:R-:W5:Y:S01]  /*2620*/  LDSM.16.M88.4 R48, [R245+0x1000] ;  /* 0x00100000f530783b */ /* 0x000f620000000200 */
[C---:B-1----:R-:W-:Y:S08]  /*2630*/  HMMA.16816.F32 R12, R180.reuse, R52, R12 ;  /* 0x00000034b40c723c */ /* 0x042ff0000000180c */
[C---:B------:R-:W-:Y:S01]  /*2640*/  HMMA.16816.F32 R44, R180.reuse, R54, R44 ;  /* 0x00000036b42c723c */ /* 0x040fe2000000182c */
[----:B------:R-:W1:Y:S07]  /*2650*/  LDSM.16.M88.4 R52, [R60+0x1800] ;  /* 0x001800003c34783b */ /* 0x000e6e0000000200 */
[----:B--2---:R-:W-:Y:S08]  /*2660*/  HMMA.16816.F32 R40, R180, R8, R40 ;  /* 0x00000008b428723c */ /* 0x004ff00000001828 */
[C---:B------:R-:W-:Y:S08]  /*2670*/  HMMA.16816.F32 R12, R184.reuse, R24, R12 ;  /* 0x00000018b80c723c */ /* 0x040ff0000000180c */
[----:B------:R-:W-:Y:S01]  /*2680*/  HMMA.16816.F32 R44, R184, R26, R44 ;  /* 0x0000001ab82c723c */ /* 0x000fe2000000182c */
[----:B------:R-:W-:Y:S07]  /*2690*/  LDSM.16.M88.4 R24, [R251+0x15880] ;  /* 0x01588000fb18783b */ /* 0x000fee0000000200 */
[C---:B------:R-:W-:Y:S01]  /*26a0*/  HMMA.16816.F32 R36, R180.reuse, R10, R36 ;  /* 0x0000000ab424723c */ /* 0x040fe20000001824 */
[----:B------:R-:W2:Y:S07]  /*26b0*/  LDSM.16.M88.4 R8, [R61+0x16080] ;  /* 0x016080003d08783b */ /* 0x000eae0000000200 */
[C---:B---3--:R-:W-:Y:S08]  /*26c0*/  HMMA.16816.F32 R32, R180.reuse, R16, R32 ;  /* 0x00000010b420723c */ /* 0x048ff00000001820 */
[----:B------:R-:W-:Y:S01]  /*26d0*/  HMMA.16816.F32 R28, R180, R18, R28 ;  /* 0x00000012b41c723c */ /* 0x000fe2000000181c */
[----:B------:R-:W3:Y:S07]  /*26e0*/  LDSM.16.M88.4 R16, [R61+0x16880] ;  /* 0x016880003d10783b */ /* 0x000eee0000000200 */
[C---:B------:R-:W-:Y:S08]  /*26f0*/  HMMA.16816.F32 R12, R188.reuse, R56, R12 ;  /* 0x00000038bc0c723c */ /* 0x040ff0000000180c */
[----:B------:R-:W-:Y:S01]  /*2700*/  HMMA.16816.F32 R44, R188, R58, R44 ;  /* 0x0000003abc2c723c */ /* 0x000fe2000000182c */
[----:B------:R-:W-:Y:S07]  /*2710*/  LDSM.16.M88.4 R56, [R245+0x1800] ;  /* 0x00180000f538783b */ /* 0x000fee0000000200 */
[C---:B----4-:R-:W-:Y:S08]  /*2720*/  HMMA.16816.F32 R40, R184.reuse, R20, R40 ;  /* 0x00000014b828723c */ /* 0x050ff00000001828 */
[C---:B------:R-:W-:Y:S01]  /*2730*/  HMMA.16816.F32 R36, R184.reuse, R22, R36 ;  /* 0x00000016b824723c */ /* 0x040fe20000001824 */
[----:B------:R-:W4:Y:S07]  /*2740*/  LDSM.16.M88.4 R20, [R60+0x2000] ;  /* 0x002000003c14783b */ /* 0x000f2e0000000200 */
[C---:B-----5:R-:W-:Y:S08]  /*2750*/  HMMA.16816.F32 R32, R184.reuse, R48, R32 ;  /* 0x00000030b820723c */ /* 0x060ff00000001820 */
[----:B------:R-:W-:Y:S01]  /*2760*/  HMMA.16816.F32 R28, R184, R50, R28 ;  /* 0x00000032b81c723c */ /* 0x000fe2000000181c */
[----:B------:R-:W5:Y:S07]  /*2770*/  LDSM.16.M88.4 R48, [R60+0x2800] ;  /* 0x002800003c30783b */ /* 0x000f6e0000000200 */
[C---:B-1----:R-:W-:Y:S08]  /*2780*/  HMMA.16816.F32 R12, R192.reuse, R52, R12 ;  /* 0x00000034c00c723c */ /* 0x042ff0000000180c */
[----:B------:R-:W-:Y:S01]  /*2790*/  HMMA.16816.F32 R44, R192, R54, R44 ;  /* 0x00000036c02c723c */ /* 0x000fe2000000182c */
[----:B------:R-:W-:Y:S07]  /*27a0*/  LDSM.16.M88.4 R52, [R61+0x17080] ;  /* 0x017080003d34783b */ /* 0x000fee0000000200 */
[C---:B--2---:R-:W-:Y:S08]  /*27b0*/  HMMA.16816.F32 R40, R188.reuse, R8, R40 ;  /* 0x00000008bc28723c */ /* 0x044ff00000001828 */
[C---:B------:R-:W-:Y:S01]  /*27c0*/  HMMA.16816.F32 R36, R188.reuse, R10, R36 ;  /* 0x0000000abc24723c */ /* 0x040fe20000001824 */
[----:B------:R-:W1:Y:S07]  /*27d0*/  LDSM.16.M88.4 R8, [R251+0x16080] ;  /* 0x01608000fb08783b */ /* 0x000e6e0000000200 */
[C---:B---3--:R-:W-:Y:S08]  /*27e0*/  HMMA.16816.F32 R32, R188.reuse, R16, R32 ;  /* 0x00000010bc20723c */ /* 0x048ff00000001820 */
[----:B------:R-:W-:Y:S01]  /*27f0*/  HMMA.16816.F32 R28, R188, R18, R28 ;  /* 0x00000012bc1c723c */ /* 0x000fe2000000181c */
[----:B------:R-:W2:Y:S07]  /*2800*/  LDSM.16.M88.4 R16, [R251+0x16880] ;  /* 0x01688000fb10783b */ /* 0x000eae0000000200 */
[C---:B------:R-:W-:Y:S08]  /*2810*/  HMMA.16816.F32 R12, R196.reuse, R24, R12 ;  /* 0x00000018c40c723c */ /* 0x040ff0000000180c */
[----:B------:R-:W-:Y:S01]  /*2820*/  HMMA.16816.F32 R44, R196, R26, R44 ;  /* 0x0000001ac42c723c */ /* 0x000fe2000000182c */
[----:B------:R-:W-:Y:S07]  /*2830*/  LDSM.16.M88.4 R24, [R60+0x3000] ;  /* 0x003000003c18783b */ /* 0x000fee0000000200 */
[C---:B----4-:R-:W-:Y:S08]  /*2840*/  HMMA.16816.F32 R40, R192.reuse, R20, R40 ;  /* 0x00000014c028723c */ /* 0x050ff00000001828 */
[C---:B------:R-:W-:Y:S01]  /*2850*/  HMMA.16816.F32 R36, R192.reuse, R22, R36 ;  /* 0x00000016c024723c */ /* 0x040fe20000001824 */
[----:B------:R-:W3:Y:S07]  /*2860*/  LDSM.16.M88.4 R20, [R245+0x2000] ;  /* 0x00200000f514783b */ /* 0x000eee0000000200 */
[C---:B-----5:R-:W-:Y:S08]  /*2870*/  HMMA.16816.F32 R32, R192.reuse, R48, R32 ;  /* 0x00000030c020723c */ /* 0x060ff00000001820 */
[----:B------:R-:W-:Y:S01]  /*2880*/  HMMA.16816.F32 R28, R192, R50, R28 ;  /* 0x00000032c01c723c */ /* 0x000fe2000000181c */
[----:B------:R-:W4:Y:S07]  /*2890*/  LDSM.16.M88.4 R48, [R245+0x2800] ;  /* 0x00280000f530783b */ /* 0x000f2e0000000200 */
[C---:B------:R-:W-:Y:S08]  /*28a0*/  HMMA.16816.F32 R12, R200.reuse, R56, R12 ;  /* 0x00000038c80c723c */ /* 0x040ff0000000180c */
[----:B------:R-:W-:Y:S01]  /*28b0*/  HMMA.16816.F32 R44, R200, R58, R44 ;  /* 0x0000003ac82c723c */ /* 0x000fe2000000182c */
[----:B------:R-:W-:Y:S07]  /*28c0*/  LDSM.16.M88.4 R56, [R251+0x17080] ;  /* 0x01708000fb38783b */ /* 0x000fee0000000200 */
[C---:B-1----:R-:W-:Y:S08]  /*28d0*/  HMMA.16816.F32 R40, R196.reuse, R8, R40 ;  /* 0x00000008c428723c */ /* 0x042ff00000001828 */
[C---:B------:R-:W-:Y:S01]  /*28e0*/  HMMA.16816.F32 R36, R196.reuse, R10, R36 ;  /* 0x0000000ac424723c */ /* 0x040fe20000001824 */
[----:B------:R-:W1:Y:S07]  /*28f0*/  LDSM.16.M88.4 R8, [R61+0x17880] ;  /* 0x017880003d08783b */ /* 0x000e6e0000000200 */
[C---:B--2---:R-:W-:Y:S08]  /*2900*/  HMMA.16816.F32 R32, R196.reuse, R16, R32 ;  /* 0x00000010c420723c */ /* 0x044ff00000001820 */
[----:B------:R-:W-:Y:S01]  /*2910*/  HMMA.16816.F32 R28, R196, R18, R28 ;  /* 0x00000012c41c723c */ /* 0x000fe2000000181c */
[----:B------:R-:W2:Y:S07]  /*2920*/  LDSM.16.M88.4 R16, [R61+0x18080] ;  /* 0x018080003d10783b */ /* 0x000eae0000000200 */
[C---:B------:R-:W-:Y:S08]  /*2930*/  HMMA.16816.F32 R12, R204.reuse, R52, R12 ;  /* 0x00000034cc0c723c */ /* 0x040ff0000000180c */
[----:B------:R-:W-:Y:S01]  /*2940*/  HMMA.16816.F32 R44, R204, R54, R44 ;  /* 0x00000036cc2c723c */ /* 0x000fe2000000182c */
[----:B------:R-:W-:Y:S07]  /*2950*/  LDSM.16.M88.4 R52, [R245+0x3000] ;  /* 0x00300000f534783b */ /* 0x000fee0000000200 */
[C---:B---3--:R-:W-:Y:S08]  /*2960*/  HMMA.16816.F32 R40, R200.reuse, R20, R40 ;  /* 0x00000014c828723c */ /* 0x048ff00000001828 */
[C---:B------:R-:W-:Y:S01]  /*2970*/  HMMA.16816.F32 R36, R200.reuse, R22, R36 ;  /* 0x00000016c824723c */ /* 0x040fe20000001824 */
[----:B------:R-:W3:Y:S07]  /*2980*/  LDSM.16.M88.4 R20, [R60+0x3800] ;  /* 0x003800003c14783b */ /* 0x000eee0000000200 */
[C---:B----4-:R-:W-:Y:S08]  /*2990*/  HMMA.16816.F32 R32, R200.reuse, R48, R32 ;  /* 0x00000030c820723c */ /* 0x050ff00000001820 */
        /* <DEDUP_REMOVED lines=29> */
[C---:B---3--:R-:W-:Y:S08]  /*2b70*/  HMMA.16816.F32 R12, R220.reuse, R20, R12 ;  /* 0x00000014dc0c723c */ /* 0x048ff0000000180c */
[----:B------:R-:W-:Y:S01]  /*2b80*/  HMMA.16816.F32 R44, R220, R22, R44 ;  /* 0x00000016dc2c723c */ /* 0x000fe2000000182c */
[----:B------:R-:W-:Y:S07]  /*2b90*/  LDSM.16.M88.4 R20, [R251+0x19080] ;  /* 0x01908000fb14783b */ /* 0x000fee0000000200 */
[C---:B------:R-:W-:Y:S08]  /*2ba0*/  HMMA.16816.F32 R40, R216.reuse, R24, R40 ;  /* 0x00000018d828723c */ /* 0x040ff00000001828 */
[C---:B------:R-:W-:Y:S01]  /*2bb0*/  HMMA.16816.F32 R36, R216.reuse, R26, R36 ;  /* 0x0000001ad824723c */ /* 0x040fe20000001824 */
[----:B------:R-:W3:Y:S07]  /*2bc0*/  LDSM.16.M88.4 R24, [R251+0x18880] ;  /* 0x01888000fb18783b */ /* 0x000eee0000000200 */
[C---:B----4-:R-:W-:Y:S08]  /*2bd0*/  HMMA.16816.F32 R32, R216.reuse, R48, R32 ;  /* 0x00000030d820723c */ /* 0x050ff00000001820 */
[----:B------:R-:W-:Y:S01]  /*2be0*/  HMMA.16816.F32 R28, R216, R50, R28 ;  /* 0x00000032d81c723c */ /* 0x000fe2000000181c */
[----:B------:R-:W4:Y:S07]  /*2bf0*/  LDSM.16.M88.4 R48, [R60+0x5800] ;  /* 0x005800003c30783b */ /* 0x000f2e0000000200 */
[C---:B------:R-:W-:Y:S08]  /*2c00*/  HMMA.16816.F32 R12, R224.reuse, R56, R12 ;  /* 0x00000038e00c723c */ /* 0x040ff0000000180c */
[----:B------:R-:W-:Y:S08]  /*2c10*/  HMMA.16816.F32 R44, R224, R58, R44 ;  /* 0x0000003ae02c723c */ /* 0x000ff0000000182c */
[C---:B-1----:R-:W-:Y:S08]  /*2c20*/  HMMA.16816.F32 R40, R220.reuse, R8, R40 ;  /* 0x00000008dc28723c */ /* 0x042ff00000001828 */
[C---:B------:R-:W-:Y:S01]  /*2c30*/  HMMA.16816.F32 R36, R220.reuse, R10, R36 ;  /* 0x0000000adc24723c */ /* 0x040fe20000001824 */
[----:B------:R-:W1:Y:S07]  /*2c40*/  LDSM.16.M88.4 R8, [R245+0x4800] ;  /* 0x00480000f508783b */ /* 0x000e6e0000000200 */
[C---:B--2---:R-:W-:Y:S08]  /*2c50*/  HMMA.16816.F32 R32, R220.reuse, R16, R32 ;  /* 0x00000010dc20723c */ /* 0x044ff00000001820 */
[----:B------:R-:W-:Y:S01]  /*2c60*/  HMMA.16816.F32 R28, R220, R18, R28 ;  /* 0x00000012dc1c723c */ /* 0x000fe2000000181c */
[----:B------:R-:W2:Y:S07]  /*2c70*/  LDSM.16.M88.4 R16, [R251+0x19880] ;  /* 0x01988000fb10783b */ /* 0x000eae0000000200 */
[C---:B---3--:R-:W-:Y:S08]  /*2c80*/  HMMA.16816.F32 R12, R228.reuse, R24, R12 ;  /* 0x00000018e40c723c */ /* 0x048ff0000000180c */
[----:B------:R-:W-:Y:S08]  /*2c90*/  HMMA.16816.F32 R44, R228, R26, R44 ;  /* 0x0000001ae42c723c */ /* 0x000ff0000000182c */
[C---:B------:R-:W-:Y:S08]  /*2ca0*/  HMMA.16816.F32 R40, R224.reuse, R52, R40 ;  /* 0x00000034e028723c */ /* 0x040ff00000001828 */
[C---:B------:R-:W-:Y:S08]  /*2cb0*/  HMMA.16816.F32 R36, R224.reuse, R54, R36 ;  /* 0x00000036e024723c */ /* 0x040ff00000001824 */
[C---:B----4-:R-:W-:Y:S01]  /*2cc0*/  HMMA.16816.F32 R52, R224.reuse, R48, R32 ;  /* 0x00000030e034723c */ /* 0x050fe20000001820 */
[----:B------:R-:W3:Y:S07]  /*2cd0*/  LDSM.16.M88.4 R32, [R245+0x5000] ;  /* 0x00500000f520783b */ /* 0x000eee0000000200 */
[----:B------:R-:W-:Y:S01]  /*2ce0*/  HMMA.16816.F32 R48, R224, R50, R28 ;  /* 0x00000032e030723c */ /* 0x000fe2000000181c */
[----:B------:R-:W4:Y:S01]  /*2cf0*/  LDSM.16.M88.4 R28, [R245+0x5800] ;  /* 0x00580000f51c783b */ /* 0x000f220000000200 */
[----:B------:R-:W-:-:S06]  /*2d00*/  DEPBAR.LE SB0, 0x0 ;  /* 0x000080000000791a */ /* 0x000fcc0000000000 */
[C---:B-1----:R-:W-:Y:S08]  /*2d10*/  HMMA.16816.F32 R12, R232.reuse, R8, R12 ;  /* 0x00000008e80c723c */ /* 0x042ff0000000180c */
[----:B------:R-:W-:Y:S08]  /*2d20*/  HMMA.16816.F32 R44, R232, R10, R44 ;  /* 0x0000000ae82c723c */ /* 0x000ff0000000182c */
[C---:B------:R-:W-:Y:S08]  /*2d30*/  HMMA.16816.F32 R40, R228.reuse, R20, R40 ;  /* 0x00000014e428723c */ /* 0x040ff00000001828 */
[----:B------:R-:W-:Y:S01]  /*2d40*/  HMMA.16816.F32 R36, R228, R22, R36 ;  /* 0x00000016e424723c */ /* 0x000fe20000001824 */
[----:B------:R-:W-:-:S02]  /*2d50*/  FMUL.FTZ R0, R12, c[0x0][0x320] ;  /* 0x0000c8000c007a20 */ /* 0x000fc40000410000 */
[----:B------:R-:W-:Y:S02]  /*2d60*/  FMUL.FTZ R10, R14, c[0x0][0x320] ;  /* 0x0000c8000e0a7a20 */ /* 0x000fe40000410000 */
[----:B------:R-:W-:Y:S02]  /*2d70*/  FMUL.FTZ R12, R15, c[0x0][0x320] ;  /* 0x0000c8000f0c7a20 */ /* 0x000fe40000410000 */
[----:B------:R-:W-:Y:S01]  /*2d80*/  FMUL.FTZ R13, R13, c[0x0][0x320] ;  /* 0x0000c8000d0d7a20 */ /* 0x000fe20000410000 */
[----:B--2---:R-:W-:Y:S01]  /*2d90*/  HMMA.16816.F32 R52, R228, R16, R52 ;  /* 0x00000010e434723c */ /* 0x004fe20000001834 */
[----:B------:R-:W-:Y:S01]  /*2da0*/  FMUL.FTZ R15, R44, c[0x0][0x320] ;  /* 0x0000c8002c0f7a20 */ /* 0x000fe20000410000 */
[----:B------:R-:W1:Y:S01]  /*2db0*/  MUFU.TANH R0, R0 ;  /* 0x0000000000007308 */ /* 0x000e620000002400 */
[----:B------:R-:W-:-:S05]  /*2dc0*/  FMUL.FTZ R14, R45, c[0x0][0x320] ;  /* 0x0000c8002d0e7a20 */ /* 0x000fca0000410000 */
[----:B------:R-:W-:Y:S02]  /*2dd0*/  HMMA.16816.F32 R48, R228, R18, R48 ;  /* 0x00000012e430723c */ /* 0x000fe40000001830 */
[----:B------:R2:W1:Y:S06]  /*2de0*/  MUFU.TANH R16, R13 ;  /* 0x0000000d00107308 */ /* 0x00046c0000002400 */
[C---:B---3--:R-:W-:Y:S02]  /*2df0*/  HMMA.16816.F32 R40, R232.reuse, R32, R40 ;  /* 0x00000020e828723c */ /* 0x048fe40000001828 */
[----:B------:R-:W3:Y:S06]  /*2e00*/  MUFU.TANH R10, R10 ;  /* 0x0000000a000a7308 */ /* 0x000eec0000002400 */
[C---:B------:R-:W-:Y:S02]  /*2e10*/  HMMA.16816.F32 R36, R232.reuse, R34, R36 ;  /* 0x00000022e824723c */ /* 0x040fe40000001824 */
[----:B------:R-:W1:Y:S06]  /*2e20*/  MUFU.TANH R12, R12 ;  /* 0x0000000c000c7308 */ /* 0x000e6c0000002400 */
[C---:B----4-:R-:W-:Y:S02]  /*2e30*/  HMMA.16816.F32 R52, R232.reuse, R28, R52 ;  /* 0x0000001ce834723c */ /* 0x050fe40000001834 */
[----:B------:R-:W4:Y:S06]  /*2e40*/  MUFU.TANH R15, R15 ;  /* 0x0000000f000f7308 */ /* 0x000f2c0000002400 */
[----:B------:R-:W-:Y:S02]  /*2e50*/  HMMA.16816.F32 R48, R232, R30, R48 ;  /* 0x0000001ee830723c */ /* 0x000fe40000001830 */
[----:B------:R-:W1:Y:S01]  /*2e60*/  MUFU.TANH R14, R14 ;  /* 0x0000000e000e7308 */ /* 0x000e620000002400 */
[----:B------:R-:W-:Y:S06]  /*2e70*/  BAR.SYNC.DEFER_BLOCKING 0x0 ;  /* 0x0000000000007b1d */ /* 0x000fec0000010000 */
[----:B------:R-:W-:Y:S05]  /*2e80*/  @P0 BRA `(.L_x_173) ;  /* 0x0000056000000947 */ /* 0x000fea0003800000 */
[----:B--23--:R-:W2:Y:S01]  /*2e90*/  S2R R71, SR_TID.X ;  /* 0x0000000000477919 */ /* 0x00cea20000002100 */
[----:B------:R-:W-:-:S02]  /*2ea0*/  IMAD.MOV.U32 R70, RZ, RZ, c[0x0][0x2b8] ;  /* 0x0000ae00ff467624 */ /* 0x000fc400078e00ff */
[----:B------:R-:W-:Y:S01]  /*2eb0*/  IMAD.U32 R8, RZ, RZ, UR12 ;  /* 0x0000000cff087e24 */ /* 0x000fe2000f8e00ff */
[----:B------:R-:W3:Y:S02]  /*2ec0*/  LDL R65, [R1+0x3c] ;  /* 0x00003c0001417983 */ /* 0x000ee40000100800 */
[----:B------:R-:W-:Y:S02]  /*2ed0*/  ISETP.NE.AND P1, PT, R70, 0x1, PT ;  /* 0x000000014600780c */ /* 0x000fe40003f25270 */
[----:B------:R-:W5:Y:S04]  /*2ee0*/  LDL R66, [R1+0x18] ;  /* 0x0000180001427983 */ /* 0x000f680000100800 */
[----:B----4-:R-:W4:Y:S04]  /*2ef0*/  LDL R67, [R1+0x30] ;  /* 0x0000300001437983 */ /* 0x010f280000100800 */
[----:B------:R-:W4:Y:S04]  /*2f00*/  LDL R63, [R1+0x14] ;  /* 0x00001400013f7983 */ /* 0x000f280000100800 */
[----:B------:R-:W4:Y:S01]  /*2f10*/  LDL R64, [R1+0x2c] ;  /* 0x00002c0001407983 */ /* 0x000f220000100800 */
[----:B--2---:R-:W-:-:S03]  /*2f20*/  LEA.HI R68, R2, R71, RZ, 0x3 ;  /* 0x0000004702447211 */ /* 0x004fc600078f18ff */
[----:B------:R-:W2:Y:S01]  /*2f30*/  LDL R61, [R1+0x10] ;  /* 0x00001000013d7983 */ /* 0x000ea20000100800 */
[----:B------:R-:W-:Y:S02]  /*2f40*/  LEA.HI R69, R2, R71, RZ, 0x3 ;  /* 0x0000004702457211 */ /* 0x000fe400078f18ff */
[----:B------:R-:W-:Y:S01]  /*2f50*/  LOP3.LUT R68, R68, 0xfffffff8, RZ, 0xc0, !PT ;  /* 0xfffffff844447812 */ /* 0x000fe200078ec0ff */
[----:B------:R-:W2:Y:S01]  /*2f60*/  LDL R62, [R1+0x28] ;  /* 0x00002800013e7983 */ /* 0x000ea20000100800 */
[----:B------:R-:W-:-:S03]  /*2f70*/  SHF.R.S32.HI R69, RZ, 0x3, R69 ;  /* 0x00000003ff457819 */ /* 0x000fc60000011445 */
[----:B------:R-:W-:Y:S01]  /*2f80*/  IMAD.IADD R68, R71, 0x1, -R68 ;  /* 0x0000000147447824 */ /* 0x000fe200078e0a44 */
[----:B------:R-:W2:Y:S03]  /*2f90*/  LDL R60, [R1+0x1c] ;  /* 0x00001c00013c7983 */ /* 0x000ea60000100800 */
[----:B------:R-:W-:-:S05]  /*2fa0*/  IMAD R68, R68, 0x20, R69 ;  /* 0x0000002044447824 */ /* 0x000fca00078e0245 */
[----:B------:R-:W-:-:S04]  /*2fb0*/  IADD3 R8, R68, UR22, R8 ;  /* 0x0000001644087c10 */ /* 0x000fc8000fffe008 */
[----:B------:R-:W-:-:S05]  /*2fc0*/  IADD3 R8, R8, -0x30, RZ ;  /* 0xffffffd008087810 */ /* 0x000fca0007ffe0ff */
[----:B------:R-:W-:-:S04]  /*2fd0*/  @P1 IMAD.HI.U32 R11, R8, c[0x0][0x2bc], RZ ;  /* 0x0000af00080b1a27 */ /* 0x000fc800078e00ff */
[----:B------:R-:W-:Y:S01]  /*2fe0*/  IMAD.MOV.U32 R9, RZ, RZ, R8 ;  /* 0x000000ffff097224 */ /* 0x000fe200078e0008 */
[----:B------:R-:W-:-:S04]  /*2ff0*/  @P1 SHF.R.U32.HI R9, RZ, c[0x0][0x2c0], R11 ;  /* 0x0000b000ff091a19 */ /* 0x000fc8000001160b */
[----:B------:R-:W-:-:S04]  /*3000*/  @!P3 IADD3 R13, P0, R9, UR16, RZ ;  /* 0x00000010090dbc10 */ /* 0x000fc8000ff1e0ff */
[----:B------:R-:W-:Y:S02]  /*3010*/  @!P3 LEA.HI.X.SX32 R11, R9, UR6, 0x1, P0 ;  /* 0x00000006090bbc11 */ /* 0x000fe400080f0eff */
[----:B------:R-:W-:Y:S01]  /*3020*/  @!P3 LEA R18, P0, R13, c[0x0][0x2a0], 0x2 ;  /* 0x0000a8000d12ba11 */ /* 0x000fe200078010ff */
[----:B------:R-:W-:-:S03]  /*3030*/  IMAD.MOV.U32 R17, RZ, RZ, RZ ;  /* 0x000000ffff117224 */ /* 0x000fc600078e00ff */
[----:B------:R-:W-:-:S05]  /*3040*/  @!P3 LEA.HI.X R19, R13, c[0x0][0x2a4], R11, 0x2, P0 ;  /* 0x0000a9000d13ba11 */ /* 0x000fca00000f140b */
[----:B------:R1:W2:Y:S01]  /*3050*/  @!P3 LDG.E R17, [R18.64] ;  /* 0x000000121211b981 */ /* 0x0002a2000c1e1900 */
[----:B------:R-:W-:-:S04]  /*3060*/  IMAD.MOV R9, RZ, RZ, -R9 ;  /* 0x000000ffff097224 */ /* 0x000fc800078e0a09 */
[----:B------:R-:W-:-:S05]  /*3070*/  IMAD R20, R9, c[0x0][0x2b8], R8 ;  /* 0x0000ae0009147a24 */ /* 0x000fca00078e0208 */
[----:B------:R-:W-:Y:S01]  /*3080*/  SHF.R.S32.HI R8, RZ, 0x1f, R20 ;  /* 0x0000001fff087819 */ /* 0x000fe20000011414 */
[----:B------:R-:W3:Y:S04]  /*3090*/  S2R R69, SR_TID.X ;  /* 0x0000000000457919 */ /* 0x000ee80000002100 */
[----:B------:R-:W-:-:S04]  /*30a0*/  IMAD R8, R8, c[0x0][0x1e0], RZ ;  /* 0x0000780008087a24 */ /* 0x000fc800078e02ff */
[C---:B------:R-:W-:Y:S02]  /*30b0*/  IMAD R8, R20.reuse, c[0x0][0x1e4], R8 ;  /* 0x0000790014087a24 */ /* 0x040fe400078e0208 */
[----:B-1----:R-:W-:-:S04]  /*30c0*/  IMAD.WIDE.U32 R18, R20, c[0x0][0x1e0], RZ ;  /* 0x0000780014127a25 */ /* 0x002fc800078e00ff */
[----:B------:R-:W-:Y:S01]  /*30d0*/  IMAD.IADD R19, R19, 0x1, R8 ;  /* 0x0000000113137824 */ /* 0x000fe200078e0208 */
[----:B------:R-:W-:Y:S01]  /*30e0*/  STL [R1+0xc], R20 ;  /* 0x00000c1401007387 */ /* 0x000fe20000100800 */
[----:B---3--:R-:W-:Y:S01]  /*30f0*/  IMAD.MOV.U32 R68, RZ, RZ, R65 ;  /* 0x000000ffff447224 */ /* 0x008fe200078e0041 */
[----:B------:R-:W-:-:S04]  /*3100*/  LEA.HI R65, R2, R69, RZ, 0x3 ;  /* 0x0000004502417211 */ /* 0x000fc800078f18ff */
[----:B------:R-:W-:-:S05]  /*3110*/  LOP3.LUT R65, R65, 0xfffffff8, RZ, 0xc0, !PT ;  /* 0xfffffff841417812 */ /* 0x000fca00078ec0ff */
[----:B------:R-:W-:-:S04]  /*3120*/  IMAD.IADD R65, R69, 0x1, -R65 ;  /* 0x0000000145417824 */ /* 0x000fc800078e0a41 */
[----:B------:R-:W-:Y:S01]  /*3130*/  IMAD.SHL.U32 R65, R65, 0x8, RZ ;  /* 0x0000000841417824 */ /* 0x000fe200078e00ff */
[----:B--2---:R-:W-:Y:S01]  /*3140*/  SHF.R.S32.HI R8, RZ, 0x1f, R17 ;  /* 0x0000001fff087819 */ /* 0x004fe20000011411 */
[----:B------:R-:W-:-:S04]  /*3150*/  IMAD.WIDE.U32 R18, R17, c[0x0][0x1f0], R18 ;  /* 0x00007c0011127a25 */ /* 0x000fc800078e0012 */
[----:B------:R-:W-:Y:S01]  /*3160*/  IMAD R8, R8, c[0x0][0x1f0], RZ ;  /* 0x00007c0008087a24 */ /* 0x000fe200078e02ff */
[----:B------:R-:W-:-:S03]  /*3170*/  IADD3 R11, P0, R18, UR20, RZ ;  /* 0x00000014120b7c10 */ /* 0x000fc6000ff1e0ff */
[----:B------:R-:W-:Y:S01]  /*3180*/  IMAD R8, R17, c[0x0][0x1f4], R8 ;  /* 0x00007d0011087a24 */ /* 0x000fe200078e0208 */
[----:B------:R1:W-:Y:S04]  /*3190*/  STL [R1+0x8], R17 ;  /* 0x0000081101007387 */ /* 0x0003e80000100800 */
[----:B------:R-:W-:Y:S02]  /*31a0*/  IADD3.X R8, R19, UR8, R8, P0, !PT ;  /* 0x0000000813087c10 */ /* 0x000fe400087fe408 */
[----:B------:R-:W-:-:S04]  /*31b0*/  LEA R13, P0, R11, c[0x0][0x1c8], 0x1 ;  /* 0x000072000b0d7a11 */ /* 0x000fc800078008ff */
[----:B------:R-:W-:Y:S02]  /*31c0*/  LEA.HI.X R11, R11, c[0x0][0x1cc], R8, 0x1, P0 ;  /* 0x000073000b0b7a11 */ /* 0x000fe400000f0c08 */
[----:B------:R-:W2:Y:S04]  /*31d0*/  SHFL.IDX PT, R8, R13, RZ, 0x181f ;  /* 0x00181fff0d087589 */ /* 0x000ea800000e0000 */
[----:B------:R-:W3:Y:S01]  /*31e0*/  SHFL.IDX PT, R9, R11, RZ, 0x181f ;  /* 0x00181fff0b097589 */ /* 0x000ee200000e0000 */
[----:B-1----:R-:W-:-:S04]  /*31f0*/  LEA.HI R17, R2, R69, RZ, 0x3 ;  /* 0x0000004502117211 */ /* 0x002fc800078f18ff */
[----:B------:R-:W-:-:S04]  /*3200*/  SHF.R.S32.HI R17, RZ, 0x3, R17 ;  /* 0x00000003ff117819 */ /* 0x000fc80000011411 */
[----:B------:R-:W-:-:S04]  /*3210*/  IADD3 R17, -R17, 0x30, RZ ;  /* 0x0000003011117810 */ /* 0x000fc80007ffe1ff */
[----:B------:R-:W-:Y:S01]  /*3220*/  ISETP.GE.AND P1, PT, R17, 0x1, PT ;  /* 0x000000011100780c */ /* 0x000fe20003f26270 */
[----:B------:R-:W1:-:S12]  /*3230*/  SHFL.IDX PT, R13, R13, 0x1, 0x181f ;  /* 0x00381f000d0d7f89 */ /* 0x000e5800000e0000 */
[----:B--2---:R-:W-:-:S04]  /*3240*/  @P1 LEA R22, P0, R65, R8, 0x1 ;  /* 0x0000000841161211 */ /* 0x004fc800078008ff */
[----:B---3--:R-:W-:Y:S02]  /*3250*/  @P1 LEA.HI.X R23, R65, R9, R68, 0x1, P0 ;  /* 0x0000000941171211 */ /* 0x008fe400000f0c44 */
[----:B-----5:R-:W-:-:S04]  /*3260*/  @P1 LEA R20, P0, R66, R8, 0x1 ;  /* 0x0000000842141211 */ /* 0x020fc800078008ff */
[-C--:B----4-:R-:W-:Y:S02]  /*3270*/  @P1 LEA.HI.X R21, R66, R9.reuse, R67, 0x1, P0 ;  /* 0x0000000942151211 */ /* 0x090fe400000f0c43 */
[CC--:B------:R-:W-:Y:S01]  /*3280*/  @P1 LEA R18, P0, R63.reuse, R8.reuse, 0x1 ;  /* 0x000000083f121211 */ /* 0x0c0fe200078008ff */
[----:B------:R-:W2:Y:S03]  /*3290*/  SHFL.IDX PT, R11, R11, 0x1, 0x181f ;  /* 0x00381f000b0b7f89 */ /* 0x000ea600000e0000 */
[----:B------:R-:W-:Y:S02]  /*32a0*/  @P1 LEA.HI.X R19, R63, R9, R64, 0x1, P0 ;  /* 0x000000093f131211 */ /* 0x000fe400000f0c40 */
[----:B------:R-:W-:-:S04]  /*32b0*/  @P1 LEA R8, P0, R61, R8, 0x1 ;  /* 0x000000083d081211 */ /* 0x000fc800078008ff */
[----:B------:R-:W-:Y:S02]  /*32c0*/  @P1 LEA.HI.X R9, R61, R9, R62, 0x1, P0 ;  /* 0x000000093d091211 */ /* 0x000fe400000f0c3e */
[----:B------:R-:W-:-:S13]  /*32d0*/  ISETP.GE.AND P0, PT, R17, 0x21, PT ;  /* 0x000000211100780c */ /* 0x000fda0003f06270 */
[----:B-1----:R-:W-:-:S04]  /*32e0*/  @P0 LEA R26, P2, R65, R13, 0x1 ;  /* 0x0000000d411a0211 */ /* 0x002fc800078408ff */
[----:B--2---:R-:W-:Y:S02]  /*32f0*/  @P0 LEA.HI.X R27, R65, R11, R68, 0x1, P2 ;  /* 0x0000000b411b0211 */ /* 0x004fe400010f0c44 */
[----:B------:R-:W-:-:S04]  /*3300*/  @P0 LEA R24, P2, R66, R13, 0x1 ;  /* 0x0000000d42180211 */ /* 0x000fc800078408ff */
[----:B------:R-:W-:Y:S02]  /*3310*/  @P0 LEA.HI.X R25, R66, R11, R67, 0x1, P2 ;  /* 0x0000000b42190211 */ /* 0x000fe400010f0c43 */
[----:B------:R-:W-:-:S13]  /*3320*/  ISETP.GE.AND P2, PT, R65, c[0x0][0x1d4], PT ;  /* 0x0000750041007a0c */ /* 0x000fda0003f46270 */
[----:B------:R1:W-:Y:S04]  /*3330*/  @P1 LDGSTS.E.BYPASS.LTC128B.128 [R60+0x14080], [R22.64], !P2 ;  /* 0x14080000163c1fae */ /* 0x0003e8000d101d52 */
[----:B------:R1:W-:Y:S04]  /*3340*/  @P1 LDGSTS.E.BYPASS.LTC128B.128 [R60+0x15880], [R20.64], !P6 ;  /* 0x15880000143c1fae */ /* 0x0003e8000f101d52 */
[----:B------:R2:W-:Y:S04]  /*3350*/  @P1 LDGSTS.E.BYPASS.LTC128B.128 [R60+0x17080], [R18.64], !P5 ;  /* 0x17080000123c1fae */ /* 0x0005e8000e901d52 */
[----:B------:R3:W-:Y:S04]  /*3360*/  @P1 LDGSTS.E.BYPASS.LTC128B.128 [R60+0x18880], [R8.64], !P4 ;  /* 0x18880000083c1fae */ /* 0x0007e8000e101d52 */
[----:B------:R1:W-:Y:S04]  /*3370*/  @P0 LDGSTS.E.BYPASS.LTC128B.128 [R60+0x15080], [R26.64], !P2 ;  /* 0x150800001a3c0fae */ /* 0x0003e8000d101d52 */
[----:B------:R1:W-:Y:S01]  /*3380*/  @P0 LDGSTS.E.BYPASS.LTC128B.128 [R60+0x16880], [R24.64], !P6 ;  /* 0x16880000183c0fae */ /* 0x0003e2000f101d52 */
[----:B---3--:R-:W-:-:S04]  /*3390*/  @P0 LEA R8, P1, R63, R13, 0x1 ;  /* 0x0000000d3f080211 */ /* 0x008fc800078208ff */
[----:B------:R-:W-:Y:S02]  /*33a0*/  @P0 LEA.HI.X R9, R63, R11, R64, 0x1, P1 ;  /* 0x0000000b3f090211 */ /* 0x000fe400008f0c40 */
[----:B--2---:R-:W-:-:S03]  /*33b0*/  @P0 LEA R18, P1, R61, R13, 0x1 ;  /* 0x0000000d3d120211 */ /* 0x004fc600078208ff */
[----:B------:R1:W-:Y:S01]  /*33c0*/  @P0 LDGSTS.E.BYPASS.LTC128B.128 [R60+0x18080], [R8.64], !P5 ;  /* 0x18080000083c0fae */ /* 0x0003e2000e901d52 */
[----:B------:R-:W-:-:S05]  /*33d0*/  @P0 LEA.HI.X R19, R61, R11, R62, 0x1, P1 ;  /* 0x0000000b3d130211 */ /* 0x000fca00008f0c3e */
[----:B------:R1:W-:Y:S04]  /*33e0*/  @P0 LDGSTS.E.BYPASS.LTC128B.128 [R60+0x19880], [R18.64], !P4 ;  /* 0x19880000123c0fae */ /* 0x0003e8000e101d52 */
.L_x_173:
[----:B--23--:R-:W2:Y:S01]  /*33f0*/  S2R R13, SR_TID.X ;  /* 0x00000000000d7919 */ /* 0x00cea20000002100 */
[----:B------:R-:W-:Y:S01]  /*3400*/  LOP3.LUT R7, R7, 0xffffffe0, RZ, 0xc0, !PT ;  /* 0xffffffe007077812 */ /* 0x000fe200078ec0ff */
[----:B------:R-:W-:Y:S01]  /*3410*/  UISETP.NE.AND UP0, UPT, UR14, URZ, UPT ;  /* 0x0000003f0e00728c */ /* 0x000fe2000bf05270 */
[----:B------:R-:W-:Y:S01]  /*3420*/  SHF.R.S32.HI R11, RZ, 0x1f, R6 ;  /* 0x0000001fff0b7819 */ /* 0x000fe20000011406 */
[----:B-1----:R-:W-:Y:S01]  /*3430*/  IMAD.U32 R19, RZ, RZ, UR28 ;  /* 0x0000001cff137e24 */ /* 0x002fe2000f8e00ff */
[----:B------:R-:W-:Y:S01]  /*3440*/  ULDC UR22, c[0x0][0x324] ;  /* 0x0000c90000167ab9 */ /* 0x000fe20000000800 */
[----:B------:R-:W-:Y:S01]  /*3450*/  FMUL.FTZ R52, R52, c[0x0][0x320] ;  /* 0x0000c80034347a20 */ /* 0x000fe20000410000 */
[----:B------:R-:W-:Y:S01]  /*3460*/  LEA.HI R11, R11, R6, RZ, 0x3 ;  /* 0x000000060b0b7211 */ /* 0x000fe200078f18ff */
[----:B------:R-:W-:Y:S01]  /*3470*/  FMUL.FTZ R53, R53, c[0x0][0x320] ;  /* 0x0000c80035357a20 */ /* 0x000fe20000410000 */
[----:B------:R-:W-:Y:S01]  /*3480*/  PLOP3.LUT P0, PT, PT, PT, UP0, 0x80, 0x0 ;  /* 0x000000000000781c */ /* 0x000fe20003f0f008 */
[----:B------:R-:W-:Y:S01]  /*3490*/  FMUL.FTZ R48, R48, c[0x0][0x320] ;  /* 0x0000c80030307a20 */ /* 0x000fe20000410000 */
[----:B------:R-:W-:Y:S01]  /*34a0*/  LOP3.LUT R11, R11, 0xffffff8, RZ, 0xc0, !PT ;  /* 0x0ffffff80b0b7812 */ /* 0x000fe200078ec0ff */
[----:B------:R-:W-:Y:S01]  /*34b0*/  FMUL.FTZ R49, R49, c[0x0][0x320] ;  /* 0x0000c80031317a20 */ /* 0x000fe20000410000 */
[----:B------:R1:W3:Y:S01]  /*34c0*/  MUFU.TANH R127, R52 ;  /* 0x00000034007f7308 */ /* 0x0002e20000002400 */
[----:B------:R-:W-:Y:S01]  /*34d0*/  ULDC UR28, c[0x0][0x2ac] ;  /* 0x0000ab00001c7ab9 */ /* 0x000fe20000000800 */
[----:B------:R-:W0:Y:S01]  /*34e0*/  LDGDEPBAR ;  /* 0x00000000000079af */ /* 0x000e220000000000 */
[----:B------:R-:W-:Y:S01]  /*34f0*/  IMAD.IADD R11, R6, 0x1, -R11 ;  /* 0x00000001060b7824 */ /* 0x000fe200078e0a0b */
[----:B------:R-:W-:-:S02]  /*3500*/  ULDC UR4, c[0x0][0x1d0] ;  /* 0x0000740000047ab9 */ /* 0x000fc40000000800 */
[----:B------:R-:W-:Y:S02]  /*3510*/  ULOP3.LUT UR22, URZ, UR22, URZ, 0x33, !UPT ;  /* 0x000000163f167292 */ /* 0x000fe4000f8e333f */
[----:B------:R1:W4:Y:S01]  /*3520*/  MUFU.TANH R126, R53 ;  /* 0x00000035007e7308 */ /* 0x0003220000002400 */
[----:B------:R-:W-:Y:S01]  /*3530*/  UIMAD UR4, UR28, UR4, UR29 ;  /* 0x000000041c0472a4 */ /* 0x000fe2000f8e021d */
[----:B--2---:R-:W-:Y:S01]  /*3540*/  LEA.HI R9, R2, R13, RZ, 0x2 ;  /* 0x0000000d02097211 */ /* 0x004fe200078f10ff */
[----:B------:R-:W-:-:S03]  /*3550*/  IMAD.IADD R7, R13, 0x1, -R7 ;  /* 0x000000010d077824 */ /* 0x000fc600078e0a07 */
[----:B------:R-:W-:Y:S02]  /*3560*/  LOP3.LUT R9, R9, 0xfffffffc, RZ, 0xc0, !PT ;  /* 0xfffffffc09097812 */ /* 0x000fe400078ec0ff */
[----:B------:R1:W2:Y:S01]  /*3570*/  MUFU.TANH R125, R48 ;  /* 0x00000030007d7308 */ /* 0x0002a20000002400 */
[----:B------:R-:W-:Y:S02]  /*3580*/  SHF.R.S32.HI R8, RZ, 0x1f, R7 ;  /* 0x0000001fff087819 */ /* 0x000fe40000011407 */
[----:B------:R-:W-:Y:S02]  /*3590*/  IMAD.IADD R9, R13, 0x1, -R9 ;  /* 0x000000010d097824 */ /* 0x000fe400078e0a09 */
[----:B------:R-:W-:-:S03]  /*35a0*/  LEA.HI R8, R8, R7, RZ, 0x2 ;  /* 0x0000000708087211 */ /* 0x000fc600078f10ff */
[----:B------:R1:W1:Y:S01]  /*35b0*/  MUFU.TANH R124, R49 ;  /* 0x00000031007c7308 */ /* 0x0002620000002400 */
[----:B------:R-:W-:Y:S02]  /*35c0*/  LEA.HI R2, R9, R9, RZ, 0x1 ;  /* 0x0000000909027211 */ /* 0x000fe400078f08ff */
[----:B------:R-:W-:Y:S02]  /*35d0*/  LEA.HI.SX32 R6, R8, UR27, 0x1e ;  /* 0x0000001b08067c11 */ /* 0x000fe4000f8ff2ff */
[----:B------:R-:W-:Y:S02]  /*35e0*/  LOP3.LUT R2, R2, 0x1ffffffe, RZ, 0xc0, !PT ;  /* 0x1ffffffe02027812 */ /* 0x000fe400078ec0ff */
[----:B------:R-:W-:Y:S01]  /*35f0*/  LOP3.LUT R8, R8, 0x7ffffffc, RZ, 0xc0, !PT ;  /* 0x7ffffffc08087812 */ /* 0x000fe200078ec0ff */
[----:B------:R-:W-:Y:S02]  /*3600*/  IMAD R6, R11, 0x10, R6 ;  /* 0x000000100b067824 */ /* 0x000fe400078e0206 */
[----:B------:R-:W-:-:S02]  /*3610*/  IMAD.IADD R2, R9, 0x1, -R2 ;  /* 0x0000000109027824 */ /* 0x000fc400078e0a02 */
[----:B------:R-:W-:Y:S02]  /*3620*/  IMAD.IADD R7, R7, 0x1, -R8 ;  /* 0x0000000107077824 */ /* 0x000fe400078e0a08 */
[----:B------:R-:W-:Y:S02]  /*3630*/  IMAD R13, R2, 0x8, R6 ;  /* 0x00000008020d7824 */ /* 0x000fe400078e0206 */
[----:B------:R-:W-:Y:S02]  /*3640*/  IMAD.SHL.U32 R20, R7, 0x2, RZ ;  /* 0x0000000207147824 */ /* 0x000fe400078e00ff */
[----:B------:R-:W-:Y:S01]  /*3650*/  @P0 IMAD.HI.U32 R6, R13, c[0x0][0x2c8], RZ ;  /* 0x0000b2000d060a27 */ /* 0x000fe200078e00ff */
[----:B------:R-:W-:Y:S01]  /*3660*/  PLOP3.LUT P0, PT, PT, PT, UP0, 0x80, 0x0 ;  /* 0x000000000000781c */ /* 0x000fe20003f0f008 */
[----:B------:R-:W-:Y:S01]  /*3670*/  UISETP.NE.AND UP0, UPT, UR13, URZ, UPT ;  /* 0x0000003f0d00728c */ /* 0x000fe2000bf05270 */
[----:B------:R5:W-:Y:S01]  /*3680*/  STL [R1+0x34], R13 ;  /* 0x0000340d01007387 */ /* 0x000be20000100800 */
[----:B------:R-:W-:Y:S01]  /*3690*/  IMAD.MOV.U32 R2, RZ, RZ, R13 ;  /* 0x000000ffff027224 */ /* 0x000fe200078e000d */
[----:B------:R-:W-:Y:S01]  /*36a0*/  IADD3 R19, -R20, 0x1, R19 ;  /* 0x0000000114137810 */ /* 0x000fe20007ffe113 */
[----:B------:R-:W-:Y:S01]  /*36b0*/  FMUL.FTZ R9, R36, c[0x0][0x320] ;  /* 0x0000c80024097a20 */ /* 0x000fe20000410000 */
[C---:B------:R-:W-:Y:S01]  /*36c0*/  IADD3 R18, -R20.reuse, UR4, RZ ;  /* 0x0000000414127c10 */ /* 0x040fe2000fffe1ff */
[----:B------:R-:W-:Y:S01]  /*36d0*/  FMUL.FTZ R11, R41, c[0x0][0x320] ;  /* 0x0000c800290b7a20 */ /* 0x000fe20000410000 */
[----:B------:R-:W-:Y:S01]  /*36e0*/  IADD3 R19, R19, -c[0x0][0x168], RZ ;  /* 0x80005a0013137a10 */ /* 0x000fe20007ffe0ff */
[----:B------:R-:W-:Y:S01]  /*36f0*/  FMUL.FTZ R8, R37, c[0x0][0x320] ;  /* 0x0000c80025087a20 */ /* 0x000fe20000410000 */
[----:B------:R-:W-:Y:S01]  /*3700*/  STL [R1+0x38], R20 ;  /* 0x0000381401007387 */ /* 0x000fe20000100800 */
[----:B------:R-:W1:Y:S01]  /*3710*/  MUFU.TANH R9, R9 ;  /* 0x0000000900097308 */ /* 0x000e620000002400 */
[----:B------:R-:W-:-:S02]  /*3720*/  IADD3 R7, -R20, UR29, RZ ;  /* 0x0000001d14077c10 */ /* 0x000fc4000fffe1ff */
[----:B------:R-:W-:Y:S02]  /*3730*/  @P0 SHF.R.U32.HI R2, RZ, c[0x0][0x2cc], R6 ;  /* 0x0000b300ff020a19 */ /* 0x000fe40000011606 */
[----:B------:R-:W-:Y:S02]  /*3740*/  PLOP3.LUT P0, PT, PT, PT, UP0, 0x40, 0x0 ;  /* 0x000000000000781c */ /* 0x000fe40003f0e808 */
[C---:B------:R-:W-:Y:S01]  /*3750*/  IADD3 R6, R19.reuse, c[0x0][0x328], RZ ;  /* 0x0000ca0013067a10 */ /* 0x040fe20007ffe0ff */
[----:B------:R-:W1:Y:S01]  /*3760*/  SHFL.IDX PT, R17, R2, RZ, 0x1c1f ;  /* 0x001c1fff02117589 */ /* 0x000e6200000e0000 */
[----:B------:R-:W1:Y:S01]  /*3770*/  MUFU.TANH R11, R11 ;  /* 0x0000000b000b7308 */ /* 0x000e620000002400 */
[----:B------:R-:W-:Y:S01]  /*3780*/  IADD3 R19, R19, UR22, RZ ;  /* 0x0000001613137c10 */ /* 0x000fe2000fffe0ff */
[----:B-----5:R-:W-:-:S06]  /*3790*/  FMUL.FTZ R13, R40, c[0x0][0x320] ;  /* 0x0000c800280d7a20 */ /* 0x020fcc0000410000 */
[----:B------:R-:W2:Y:S08]  /*37a0*/  MUFU.TANH R8, R8 ;  /* 0x0000000800087308 */ /* 0x000eb00000002400 */
[----:B------:R-:W2:Y:S01]  /*37b0*/  MUFU.TANH R13, R13 ;  /* 0x0000000d000d7308 */ /* 0x000ea20000002400 */
[--C-:B-1----:R-:W-:Y:S02]  /*37c0*/  IMAD.IADD R21, R6, 0x1, R17.reuse ;  /* 0x0000000106157824 */ /* 0x102fe400078e0211 */
[----:B------:R-:W-:-:S03]  /*37d0*/  IMAD.IADD R20, R19, 0x1, R17 ;  /* 0x0000000113147824 */ /* 0x000fc600078e0211 */
[----:B------:R-:W-:Y:S01]  /*37e0*/  IMNMX R21, R21, R18, PT ;  /* 0x0000001215157217 */ /* 0x000fe20003800200 */
[----:B------:R-:W-:Y:S05]  /*37f0*/  @P0 BRA `(.L_x_174) ;  /* 0x0000015000000947 */ /* 0x000fea0003800000 */
[----:B---34-:R-:W-:Y:S01]  /*3800*/  IMAD.U32 R22, RZ, RZ, UR10 ;  /* 0x0000000aff167e24 */ /* 0x018fe2000f8e00ff */
[----:B------:R-:W-:Y:S04]  /*3810*/  BSSY B0, `(.L_x_175) ;  /* 0x000000f000007945 */ /* 0x000fe80003800000 */
[----:B------:R-:W-:-:S04]  /*3820*/  IADD3 R22, R22, -c[0x0][0x168], R17 ;  /* 0x80005a0016167a10 */ /* 0x000fc80007ffe011 */
[----:B------:R-:W-:-:S13]  /*3830*/  ISETP.GT.AND P0, PT, R22, -0x1, PT ;  /* 0xffffffff1600780c */ /* 0x000fda0003f04270 */
[----:B------:R-:W-:Y:S05]  /*3840*/  @P0 BRA `(.L_x_176) ;  /* 0x0000007000000947 */ /* 0x000fea0003800000 */
[----:B------:R-:W-:Y:S01]  /*3850*/  IMAD.MOV.U32 R17, RZ, RZ, c[0x0][0x32c] ;  /* 0x0000cb00ff117624 */ /* 0x000fe200078e00ff */
[----:B------:R-:W-:-:S04]  /*3860*/  LOP3.LUT R22, RZ, R22, RZ, 0x33, !PT ;  /* 0x00000016ff167212 */ /* 0x000fc800078e33ff */
[----:B------:R-:W-:-:S13]  /*3870*/  ISETP.NE.AND P0, PT, R17, 0x1, PT ;  /* 0x000000011100780c */ /* 0x000fda0003f05270 */
[----:B------:R-:W-:-:S05]  /*3880*/  @P0 IMAD.HI.U32 R17, R22, c[0x0][0x330], RZ ;  /* 0x0000cc0016110a27 */ /* 0x000fca00078e00ff */
[----:B------:R-:W-:-:S04]  /*3890*/  @P0 SHF.R.U32.HI R22, RZ, c[0x0][0x334], R17 ;  /* 0x0000cd00ff160a19 */ /* 0x000fc80000011611 */
[----:B------:R-:W-:Y:S01]  /*38a0*/  LOP3.LUT R22, RZ, R22, RZ, 0x33, !PT ;  /* 0x00000016ff167212 */ /* 0x000fe200078e33ff */
[----:B------:R-:W-:Y:S05]  /*38b0*/  BRA `(.L_x_177) ;  /* 0x0000004000007947 */ /* 0x000fea0003800000 */
.L_x_176:
[----:B------:R-:W-:-:S04]  /*38c0*/  MOV R17, c[0x0][0x32c] ;  /* 0x0000cb0000117a02 */ /* 0x000fc80000000f00 */
[----:B------:R-:W-:-:S13]  /*38d0*/  ISETP.NE.AND P0, PT, R17, 0x1, PT ;  /* 0x000000011100780c */ /* 0x000fda0003f05270 */
[----:B------:R-:W-:-:S05]  /*38e0*/  @P0 IMAD.HI.U32 R17, R22, c[0x0][0x330], RZ ;  /* 0x0000cc0016110a27 */ /* 0x000fca00078e00ff */
[----:B------:R-:W-:Y:S02]  /*38f0*/  @P0 SHF.R.U32.HI R22, RZ, c[0x0][0x334], R17 ;  /* 0x0000cd00ff160a19 */ /* 0x000fe40000011611 */
.L_x_177:
[----:B------:R-:W-:Y:S05]  /*3900*/  BSYNC B0 ;  /* 0x0000000000007941 */ /* 0x000fea0003800000 */
.L_x_175:
[----:B------:R-:W-:-:S05]  /*3910*/  IMAD R22, R22, c[0x0][0x32c], R7 ;  /* 0x0000cb0016167a24 */ /* 0x000fca00078e0207 */
[----:B------:R-:W-:Y:S02]  /*3920*/  IADD3 R17, R22, c[0x0][0x32c], RZ ;  /* 0x0000cb0016117a10 */ /* 0x000fe40007ffe0ff */
[----:B------:R-:W-:Y:S02]  /*3930*/  IMNMX R20, R20, R22, !PT ;  /* 0x0000001614147217 */ /* 0x000fe40007800200 */
[----:B------:R-:W-:Y:S02]  /*3940*/  IMNMX R21, R21, R17, PT ;  /* 0x0000001115157217 */ /* 0x000fe40003800200 */
.L_x_174:
[----:B---34-:R-:W-:Y:S01]  /*3950*/  UISETP.GE.AND UP0, UPT, UR29, 0x1, UPT ;  /* 0x000000011d00788c */ /* 0x018fe2000bf06270 */
[----:B------:R-:W1:Y:S01]  /*3960*/  SHFL.IDX PT, R23, R2, 0x1, 0x1c1f ;  /* 0x003c1f0002177f89 */ /* 0x000e6200000e0000 */
[----:B------:R-:W-:Y:S01]  /*3970*/  UISETP.GE.AND UP6, UPT, UR29, 0x12, UPT ;  /* 0x000000121d00788c */ /* 0x000fe2000bfc6270 */
[----:B------:R-:W-:Y:S01]  /*3980*/  FMUL.FTZ R22, R42, c[0x0][0x320] ;  /* 0x0000c8002a167a20 */ /* 0x000fe20000410000 */
[----:B------:R-:W-:Y:S01]  /*3990*/  UP2UR UR32, UPR, URZ, 0x1 ;  /* 0x000000013f207883 */ /* 0x000fe20008000000 */
[----:B------:R-:W-:Y:S01]  /*39a0*/  FMUL.FTZ R38, R38, c[0x0][0x320] ;  /* 0x0000c80026267a20 */ /* 0x000fe20000410000 */
[----:B------:R-:W-:Y:S01]  /*39b0*/  PLOP3.LUT P0, PT, PT, PT, UP0, 0x40, 0x0 ;  /* 0x000000000000781c */ /* 0x000fe20003f0e808 */
[----:B------:R-:W-:Y:S01]  /*39c0*/  UISETP.GE.AND UP0, UPT, UR29, 0x2, UPT ;  /* 0x000000021d00788c */ /* 0x000fe2000bf06270 */
[----:B------:R-:W-:Y:S01]  /*39d0*/  FMUL.FTZ R39, R39, c[0x0][0x320] ;  /* 0x0000c80027277a20 */ /* 0x000fe20000410000 */
[----:B------:R-:W-:Y:S01]  /*39e0*/  UISETP.GE.AND UP5, UPT, UR29, 0x19, UPT ;  /* 0x000000191d00788c */ /* 0x000fe2000bfa6270 */
[----:B------:R-:W-:Y:S01]  /*39f0*/  ISETP.GT.AND P0, PT, R20, RZ, P0 ;  /* 0x000000ff1400720c */ /* 0x000fe20000704270 */
[----:B------:R-:W-:Y:S01]  /*3a00*/  UP2UR UR31, UPR, URZ, 0x1 ;  /* 0x000000013f1f7883 */ /* 0x000fe20008000000 */
[----:B------:R-:W-:Y:S01]  /*3a10*/  FMUL.FTZ R54, R54, c[0x0][0x320] ;  /* 0x0000c80036367a20 */ /* 0x000fe20000410000 */
[----:B------:R-:W-:Y:S01]  /*3a20*/  UISETP.GE.AND UP4, UPT, UR29, 0x1a, UPT ;  /* 0x0000001a1d00788c */ /* 0x000fe2000bf86270 */
[----:B------:R-:W-:Y:S01]  /*3a30*/  ISETP.LT.OR P0, PT, R21, 0x1, P0 ;  /* 0x000000011500780c */ /* 0x000fe20000701670 */
[----:B------:R-:W-:Y:S01]  /*3a40*/  UISETP.GE.AND UP3, UPT, UR29, 0x21, UPT ;  /* 0x000000211d00788c */ /* 0x000fe2000bf66270 */
[----:B------:R-:W-:Y:S01]  /*3a50*/  FMUL.FTZ R55, R55, c[0x0][0x320] ;  /* 0x0000c80037377a20 */ /* 0x000fe20000410000 */
[----:B------:R-:W-:Y:S01]  /*3a60*/  UISETP.GE.AND UP2, UPT, UR29, 0x22, UPT ;  /* 0x000000221d00788c */ /* 0x000fe2000bf46270 */
[----:B------:R-:W-:Y:S01]  /*3a70*/  FSEL R17, R0, -INF , !P0 ;  /* 0xff80000000117808 */ /* 0x000fe20004000000 */
[----:B------:R-:W-:Y:S01]  /*3a80*/  UISETP.GE.AND UP1, UPT, UR29, 0x29, UPT ;  /* 0x000000291d00788c */ /* 0x000fe2000bf26270 */
[----:B------:R-:W-:Y:S01]  /*3a90*/  PLOP3.LUT P0, PT, PT, PT, UP0, 0x40, 0x0 ;  /* 0x000000000000781c */ /* 0x000fe20003f0e808 */
[----:B------:R-:W-:Y:S01]  /*3aa0*/  UISETP.GE.AND UP0, UPT, UR29, 0x9, UPT ;  /* 0x000000091d00788c */ /* 0x000fe2000bf06270 */
[----:B------:R-:W-:Y:S01]  /*3ab0*/  FMUL.FTZ R0, R47, c[0x0][0x320] ;  /* 0x0000c8002f007a20 */ /* 0x000fe20000410000 */
[----:B------:R-:W-:Y:S01]  /*3ac0*/  UP2UR UR33, UPR, URZ, 0x40 ;  /* 0x000000403f217883 */ /* 0x000fe20008000000 */
[----:B------:R-:W-:Y:S01]  /*3ad0*/  ISETP.GT.AND P0, PT, R20, 0x1, P0 ;  /* 0x000000011400780c */ /* 0x000fe20000704270 */
[----:B------:R-:W-:Y:S01]  /*3ae0*/  UP2UR UR30, UPR, URZ, 0x1 ;  /* 0x000000013f1e7883 */ /* 0x000fe20008000000 */
[----:B------:R-:W-:Y:S01]  /*3af0*/  FMUL.FTZ R50, R50, c[0x0][0x320] ;  /* 0x0000c80032327a20 */ /* 0x000fe20000410000 */
[----:B------:R3:W4:Y:S01]  /*3b00*/  MUFU.TANH R170, R38 ;  /* 0x0000002600aa7308 */ /* 0x0007220000002400 */
[----:B------:R-:W-:Y:S01]  /*3b10*/  ISETP.LT.OR P0, PT, R21, 0x2, P0 ;  /* 0x000000021500780c */ /* 0x000fe20000701670 */
[----:B------:R-:W-:-:S02]  /*3b20*/  FMUL.FTZ R51, R51, c[0x0][0x320] ;  /* 0x0000c80033337a20 */ /* 0x000fc40000410000 */
[----:B------:R-:W-:Y:S01]  /*3b30*/  FMUL.FTZ R43, R43, c[0x0][0x320] ;  /* 0x0000c8002b2b7a20 */ /* 0x000fe20000410000 */
[----:B------:R-:W-:Y:S01]  /*3b40*/  FSEL R16, R16, -INF , !P0 ;  /* 0xff80000010107808 */ /* 0x000fe20004000000 */
[----:B-1----:R-:W-:Y:S01]  /*3b50*/  IMAD.IADD R2, R6, 0x1, R23 ;  /* 0x0000000106027824 */ /* 0x002fe200078e0217 */
[----:B------:R-:W-:Y:S01]  /*3b60*/  PLOP3.LUT P0, PT, PT, PT, UP0, 0x40, 0x0 ;  /* 0x000000000000781c */ /* 0x000fe20003f0e808 */
[----:B------:R-:W-:Y:S01]  /*3b70*/  UISETP.GE.AND UP0, UPT, UR29, 0xa, UPT ;  /* 0x0000000a1d00788c */ /* 0x000fe2000bf06270 */
[----:B------:R3:W1:Y:S02]  /*3b80*/  MUFU.TANH R171, R39 ;  /* 0x0000002700ab7308 */ /* 0x0006640000002400 */
[----:B------:R-:W-:Y:S01]  /*3b90*/  ISETP.GT.AND P0, PT, R20, 0x8, P0 ;  /* 0x000000081400780c */ /* 0x000fe20000704270 */
[----:B------:R-:W-:Y:S01]  /*3ba0*/  UP2UR UR5, UPR, URZ, 0x1 ;  /* 0x000000013f057883 */ /* 0x000fe20008000000 */
[----:B------:R-:W-:Y:S02]  /*3bb0*/  IMNMX R2, R2, R18, PT ;  /* 0x0000001202027217 */ /* 0x000fe40003800200 */
[----:B------:R-:W-:-:S02]  /*3bc0*/  ISETP.LT.OR P0, PT, R21, 0x9, P0 ;  /* 0x000000091500780c */ /* 0x000fc40000701670 */
[----:B------:R-:W2:Y:S02]  /*3bd0*/  MUFU.TANH R0, R0 ;  /* 0x0000000000007308 */ /* 0x000ea40000002400 */
[----:B------:R-:W-:Y:S02]  /*3be0*/  FSEL R15, R15, -INF , !P0 ;  /* 0xff8000000f0f7808 */ /* 0x000fe40004000000 */
[----:B------:R-:W-:Y:S01]  /*3bf0*/  PLOP3.LUT P0, PT, PT, PT, UP0, 0x40, 0x0 ;  /* 0x000000000000781c */ /* 0x000fe20003f0e808 */
[----:B------:R-:W-:-:S03]  /*3c00*/  UISETP.GE.AND UP0, UPT, UR29, 0x11, UPT ;  /* 0x000000111d00788c */ /* 0x000fc6000bf06270 */
[----:B------:R-:W-:Y:S01]  /*3c10*/  ISETP.GT.AND P0, PT, R20, 0x9, P0 ;  /* 0x000000091400780c */ /* 0x000fe20000704270 */
[----:B------:R-:W-:Y:S01]  /*3c20*/  UP2UR UR4, UPR, URZ, 0x1 ;  /* 0x000000013f047883 */ /* 0x000fe20008000000 */
[----:B------:R3:W1:Y:S02]  /*3c30*/  MUFU.TANH R169, R54 ;  /* 0x0000003600a97308 */ /* 0x0006640000002400 */
[----:B------:R-:W-:-:S04]  /*3c40*/  ISETP.LT.OR P0, PT, R21, 0xa, P0 ;  /* 0x0000000a1500780c */ /* 0x000fc80000701670 */
[----:B------:R-:W-:Y:S02]  /*3c50*/  FSEL R14, R14, -INF , !P0 ;  /* 0xff8000000e0e7808 */ /* 0x000fe40004000000 */
[----:B------:R-:W-:Y:S01]  /*3c60*/  PLOP3.LUT P0, PT, PT, PT, UP0, 0x40, 0x0 ;  /* 0x000000000000781c */ /* 0x000fe20003f0e808 */
[----:B------:R-:W-:Y:S01]  /*3c70*/  UISETP.GE.AND UP0, UPT, UR29, 0x2a, UPT ;  /* 0x0000002a1d00788c */ /* 0x000fe2000bf06270 */
[----:B------:R3:W1:Y:S02]  /*3c80*/  MUFU.TANH R168, R55 ;  /* 0x0000003700a87308 */ /* 0x0006640000002400 */
[----:B------:R-:W-:-:S04]  /*3c90*/  ISETP.GT.AND P0, PT, R20, 0x10, P0 ;  /* 0x000000101400780c */ /* 0x000fc80000704270 */
[----:B------:R-:W-:Y:S02]  /*3ca0*/  ISETP.LT.OR P0, PT, R21, 0x11, P0 ;  /* 0x000000111500780c */ /* 0x000fe40000701670 */
[----:B------:R3:W1:Y:S02]  /*3cb0*/  MUFU.TANH R159, R50 ;  /* 0x00000032009f7308 */ /* 0x0006640000002400 */
[----:B--2---:R-:W-:Y:S02]  /*3cc0*/  FSEL R13, R13, -INF , !P0 ;  /* 0xff8000000d0d7808 */ /* 0x004fe40004000000 */
[----:B------:R-:W-:Y:S01]  /*3cd0*/  PLOP3.LUT P0, PT, PT, PT, UP6, 0x40, 0x0 ;  /* 0x000000000000781c */ /* 0x000fe20003f0e868 */
[----:B------:R-:W-:-:S03]  /*3ce0*/  UISETP.NE.AND UP6, UPT, UR13, URZ, UPT ;  /* 0x0000003f0d00728c */ /* 0x000fc6000bfc5270 */
[----:B------:R-:W-:Y:S01]  /*3cf0*/  ISETP.GT.AND P0, PT, R20, 0x11, P0 ;  /* 0x000000111400780c */ /* 0x000fe20000704270 */
[----:B------:R3:W2:Y:S03]  /*3d00*/  MUFU.TANH R158, R51 ;  /* 0x00000033009e7308 */ /* 0x0006a60000002400 */
[----:B------:R-:W-:-:S04]  /*3d10*/  ISETP.LT.OR P0, PT, R21, 0x12, P0 ;  /* 0x000000121500780c */ /* 0x000fc80000701670 */
[----:B------:R-:W-:Y:S01]  /*3d20*/  FSEL R11, R11, -INF , !P0 ;  /* 0xff8000000b0b7808 */ /* 0x000fe20004000000 */
[----:B------:R-:W1:Y:S01]  /*3d30*/  MUFU.TANH R22, R22 ;  /* 0x0000001600167308 */ /* 0x000e620000002400 */
[----:B------:R-:W-:-:S04]  /*3d40*/  PLOP3.LUT P0, PT, PT, PT, UP5, 0x40, 0x0 ;  /* 0x000000000000781c */ /* 0x000fc80003f0e858 */
[----:B------:R-:W-:-:S03]  /*3d50*/  ISETP.GT.AND P0, PT, R20, 0x18, P0 ;  /* 0x000000181400780c */ /* 0x000fc60000704270 */
[----:B------:R3:W1:Y:S01]  /*3d60*/  MUFU.TANH R6, R43 ;  /* 0x0000002b00067308 */ /* 0x0006620000002400 */
[----:B------:R-:W-:-:S04]  /*3d70*/  ISETP.LT.OR P0, PT, R21, 0x19, P0 ;  /* 0x000000191500780c */ /* 0x000fc80000701670 */
[----:B------:R-:W-:Y:S02]  /*3d80*/  FSEL R9, R9, -INF , !P0 ;  /* 0xff80000009097808 */ /* 0x000fe40004000000 */
[----:B------:R-:W-:-:S04]  /*3d90*/  PLOP3.LUT P0, PT, PT, PT, UP4, 0x40, 0x0 ;  /* 0x000000000000781c */ /* 0x000fc80003f0e848 */
[----:B------:R-:W-:-:S04]  /*3da0*/  ISETP.GT.AND P0, PT, R20, 0x19, P0 ;  /* 0x000000191400780c */ /* 0x000fc80000704270 */
        /* <DEDUP_REMOVED lines=15> */
[----:B------:R-:W-:Y:S01]  /*3ea0*/  ISETP.GT.AND P0, PT, R20, 0x29, P0 ;  /* 0x000000291400780c */ /* 0x000fe20000704270 */
[----:B------:R-:W-:-:S03]  /*3eb0*/  FMUL.FTZ R20, R46, c[0x0][0x320] ;  /* 0x0000c8002e147a20 */ /* 0x000fc60000410000 */
[----:B------:R-:W-:Y:S01]  /*3ec0*/  ISETP.LT.OR P0, PT, R21, 0x2a, P0 ;  /* 0x0000002a1500780c */ /* 0x000fe20000701670 */
[----:B------:R-:W-:Y:S02]  /*3ed0*/  IMAD.IADD R21, R19, 0x1, R23 ;  /* 0x0000000113157824 */ /* 0x000fe400078e0217 */
[----:B------:R-:W1:Y:S01]  /*3ee0*/  MUFU.TANH R20, R20 ;  /* 0x0000001400147308 */ /* 0x000e620000002400 */
[----:B------:R-:W-:Y:S02]  /*3ef0*/  FSEL R124, R124, -INF , !P0 ;  /* 0xff8000007c7c7808 */ /* 0x000fe40004000000 */
[----:B------:R-:W-:Y:S01]  /*3f00*/  PLOP3.LUT P0, PT, PT, PT, UP6, 0x40, 0x0 ;  /* 0x000000000000781c */ /* 0x000fe20003f0e868 */
[----:B------:R-:W-:-:S12]  /*3f10*/  UISETP.NE.AND UP6, UPT, UR33, URZ, UPT ;  /* 0x0000003f2100728c */ /* 0x000fd8000bfc5270 */
[----:B------:R-:W-:Y:S05]  /*3f20*/  @P0 BRA `(.L_x_178) ;  /* 0x0000015000000947 */ /* 0x000fea0003800000 */
[----:B-1234-:R-:W-:Y:S01]  /*3f30*/  IMAD.U32 R18, RZ, RZ, UR10 ;  /* 0x0000000aff127e24 */ /* 0x01efe2000f8e00ff */
        /* <DEDUP_REMOVED lines=11> */
.L_x_180:
[----:B------:R-:W-:-:S04]  /*3ff0*/  MOV R18, c[0x0][0x32c] ;  /* 0x0000cb0000127a02 */ /* 0x000fc80000000f00 */
[----:B------:R-:W-:-:S13]  /*4000*/  ISETP.NE.AND P0, PT, R18, 0x1, PT ;  /* 0x000000011200780c */ /* 0x000fda0003f05270 */
[----:B------:R-:W-:-:S05]  /*4010*/  @P0 IMAD.HI.U32 R18, R23, c[0x0][0x330], RZ ;  /* 0x0000cc0017120a27 */ /* 0x000fca00078e00ff */
[----:B------:R-:W-:Y:S02]  /*4020*/  @P0 SHF.R.U32.HI R23, RZ, c[0x0][0x334], R18 ;  /* 0x0000cd00ff170a19 */ /* 0x000fe40000011612 */
.L_x_181:
[----:B------:R-:W-:Y:S05]  /*4030*/  BSYNC B0 ;  /* 0x0000000000007941 */ /* 0x000fea0003800000 */
.L_x_179:
[----:B------:R-:W-:-:S05]  /*4040*/  IMAD R23, R23, c[0x0][0x32c], R7 ;  /* 0x0000cb0017177a24 */ /* 0x000fca00078e0207 */
[----:B------:R-:W-:Y:S02]  /*4050*/  IADD3 R7, R23, c[0x0][0x32c], RZ ;  /* 0x0000cb0017077a10 */ /* 0x000fe40007ffe0ff */
[----:B------:R-:W-:Y:S02]  /*4060*/  IMNMX R21, R21, R23, !PT ;  /* 0x0000001715157217 */ /* 0x000fe40007800200 */
[----:B------:R-:W-:Y:S02]  /*4070*/  IMNMX R2, R2, R7, PT ;  /* 0x0000000702027217 */ /* 0x000fe40003800200 */
.L_x_178:
[----:B-1234-:R-:W-:Y:S01]  /*4080*/  UP2UR UR29, UPR, URZ, 0x10 ;  /* 0x000000103f1d7883 */ /* 0x01efe20008000000 */
[----:B------:R-:W-:Y:S01]  /*4090*/  IMAD.SHL.U32 R252, R5, 0x2, RZ ;  /* 0x0000000205fc7824 */ /* 0x000fe200078e00ff */
[----:B------:R-:W-:Y:S02]  /*40a0*/  UISETP.NE.AND UP4, UPT, UR32, URZ, UPT ;  /* 0x0000003f2000728c */ /* 0x000fe4000bf85270 */
[----:B------:R-:W-:Y:S01]  /*40b0*/  UP2UR UR32, UPR, URZ, 0x8 ;  /* 0x000000083f207883 */ /* 0x000fe20008000000 */
[----:B------:R-:W-:Y:S01]  /*40c0*/  IMAD R250, R4, 0x2, R252 ;  /* 0x0000000204fa7824 */ /* 0x000fe200078e02fc */
[----:B------:R-:W-:Y:S01]  /*40d0*/  UISETP.NE.AND UP3, UPT, UR31, URZ, UPT ;  /* 0x0000003f1f00728c */ /* 0x000fe2000bf65270 */
[----:B------:R-:W-:Y:S01]  /*40e0*/  LDSM.16.MT88.4 R136, [R252+0x4080] ;  /* 0x00408000fc88783b */ /* 0x000fe20000004200 */
[----:B------:R-:W-:Y:S01]  /*40f0*/  PLOP3.LUT P0, PT, PT, PT, UP4, 0x40, 0x0 ;  /* 0x000000000000781c */ /* 0x000fe20003f0e848 */
[----:B------:R-:W-:Y:S01]  /*4100*/  UP2UR UR31, UPR, URZ, 0x4 ;  /* 0x000000043f1f7883 */ /* 0x000fe20008000000 */
[----:B------:R-:W-:Y:S01]  /*4110*/  IMAD R248, R3, 0x2, R250 ;  /* 0x0000000203f87824 */ /* 0x000fe200078e02fa */
[----:B------:R-:W-:Y:S01]  /*4120*/  UISETP.NE.AND UP2, UPT, UR30, URZ, UPT ;  /* 0x0000003f1e00728c */ /* 0x000fe2000bf45270 */
[----:B------:R-:W-:Y:S01]  /*4130*/  ISETP.GT.AND P0, PT, R21, RZ, P0 ;  /* 0x000000ff1500720c */ /* 0x000fe20000704270 */
[----:B------:R-:W-:Y:S01]  /*4140*/  UP2UR UR30, UPR, URZ, 0x2 ;  /* 0x000000023f1e7883 */ /* 0x000fe20008000000 */
[----:B------:R-:W-:Y:S01]  /*4150*/  LDSM.16.MT88.4 R48, [R250+0x5880] ;  /* 0x00588000fa30783b */ /* 0x000fe20000004200 */
[----:B------:R-:W-:Y:S01]  /*4160*/  UISETP.NE.AND UP1, UPT, UR5, URZ, UPT ;  /* 0x0000003f0500728c */ /* 0x000fe2000bf25270 */
[----:B------:R-:W-:Y:S01]  /*4170*/  ISETP.LT.OR P0, PT, R2, 0x1, P0 ;  /* 0x000000010200780c */ /* 0x000fe20000701670 */
[----:B------:R-:W-:Y:S01]  /*4180*/  UP2UR UR5, UPR, URZ, 0x1 ;  /* 0x000000013f057883 */ /* 0x000fe20008000000 */
[----:B------:R-:W-:Y:S01]  /*4190*/  LDSM.16.MT88.4 R72, [R252+0x7080] ;  /* 0x00708000fc48783b */ /* 0x000fe20000004200 */
[----:B------:R-:W-:Y:S01]  /*41a0*/  UISETP.NE.AND UP0, UPT, UR4, URZ, UPT ;  /* 0x0000003f0400728c */ /* 0x000fe2000bf05270 */
[----:B------:R-:W-:Y:S01]  /*41b0*/  FSEL R19, R10, -INF , !P0 ;  /* 0xff8000000a137808 */ /* 0x000fe20004000000 */
[----:B------:R-:W-:Y:S01]  /*41c0*/  UISETP.NE.AND UP4, UPT, UR29, URZ, UPT ;  /* 0x0000003f1d00728c */ /* 0x000fe2000bf85270 */
[----:B------:R-:W-:Y:S01]  /*41d0*/  PLOP3.LUT P0, PT, PT, PT, UP3, 0x40, 0x0 ;  /* 0x000000000000781c */ /* 0x000fe20003f0e838 */
[----:B------:R-:W-:Y:S01]  /*41e0*/  UISETP.NE.AND UP3, UPT, UR32, URZ, UPT ;  /* 0x0000003f2000728c */ /* 0x000fe2000bf65270 */
[----:B------:R-:W-:Y:S01]  /*41f0*/  LDSM.16.MT88.4 R40, [R252+0x5880] ;  /* 0x00588000fc28783b */ /* 0x000fe20000004200 */
[----:B------:R-:W-:Y:S01]  /*4200*/  IMAD R249, R3, 0x2, R252 ;  /* 0x0000000203f97824 */ /* 0x000fe200078e02fc */
[----:B------:R-:W-:Y:S01]  /*4210*/  ISETP.GT.AND P0, PT, R21, 0x1, P0 ;  /* 0x000000011500780c */ /* 0x000fe20000704270 */
[----:B------:R-:W-:Y:S01]  /*4220*/  UIADD3 UR23, UR23, -0x2, URZ ;  /* 0xfffffffe17177890 */ /* 0x000fe2000fffe03f */
[----:B------:R-:W-:Y:S02]  /*4230*/  LDSM.16.MT88.4 R96, [R248+0x7080] ;  /* 0x00708000f860783b */ /* 0x000fe40000004200 */
[----:B------:R-:W-:-:S02]  /*4240*/  ISETP.LT.OR P0, PT, R2, 0x2, P0 ;  /* 0x000000020200780c */ /* 0x000fc40000701670 */
[----:B------:R-:W-:Y:S02]  /*4250*/  LDSM.16.MT88.4 R64, [R248+0x5880] ;  /* 0x00588000f840783b */ /* 0x000fe40000004200 */
[----:B------:R-:W-:Y:S02]  /*4260*/  FSEL R18, R12, -INF , !P0 ;  /* 0xff8000000c127808 */ /* 0x000fe40004000000 */
[----:B------:R-:W-:Y:S01]  /*4270*/  PLOP3.LUT P0, PT, PT, PT, UP2, 0x40, 0x0 ;  /* 0x000000000000781c */ /* 0x000fe20003f0e828 */
[----:B------:R-:W-:Y:S01]  /*4280*/  UISETP.NE.AND UP2, UPT, UR31, URZ, UPT ;  /* 0x0000003f1f00728c */ /* 0x000fe2000bf45270 */
[----:B------:R-:W-:Y:S02]  /*4290*/  LDSM.16.MT88.4 R104, [R252+0x8880] ;  /* 0x00888000fc68783b */ /* 0x000fe40000004200 */
[----:B------:R-:W-:Y:S02]  /*42a0*/  ISETP.GT.AND P0, PT, R21, 0x8, P0 ;  /* 0x000000081500780c */ /* 0x000fe40000704270 */
        /* <DEDUP_REMOVED lines=14> */
[----:B------:R-:W-:Y:S01]  /*4390*/  FMNMX.FTZ R0, R17, R16, !PT ;  /* 0x0000001011007209 */ /* 0x000fe20007810000 */
[----:B------:R-:W-:Y:S01]  /*43a0*/  LDSM.16.MT88.4 R152, [R249+0x4080] ;  /* 0x00408000f998783b */ /* 0x000fe20000004200 */
[----:B------:R-:W-:Y:S01]  /*43b0*/  ISETP.GT.AND P0, PT, R21, 0x10, P0 ;  /* 0x000000101500780c */ /* 0x000fe20000704270 */
[----:B------:R-:W-:Y:S01]  /*43c0*/  ULDC.64 UR4, c[0x0][0x2c8] ;  /* 0x0000b20000047ab9 */ /* 0x000fe20000000a00 */
[----:B------:R-:W-:Y:S01]  /*43d0*/  FMNMX.FTZ R0, R15, R0, !PT ;  /* 0x000000000f007209 */ /* 0x000fe20007810000 */
[----:B------:R-:W-:Y:S01]  /*43e0*/  LDSM.16.MT88.4 R56, [R249+0x5880] ;  /* 0x00588000f938783b */ /* 0x000fe20000004200 */
[----:B------:R-:W-:Y:S01]  /*43f0*/  ISETP.LT.OR P0, PT, R2, 0x11, P0 ;  /* 0x000000110200780c */ /* 0x000fe20000701670 */
[----:B------:R-:W-:Y:S01]  /*4400*/  UIMAD.WIDE.U32 UR30, UR27, UR4, URZ ;  /* 0x000000041b1e72a5 */ /* 0x000fe2000f8e003f */
[----:B------:R-:W-:Y:S01]  /*4410*/  FMNMX.FTZ R0, R14, R0, !PT ;  /* 0x000000000e007209 */ /* 0x000fe20007810000 */
[----:B------:R-:W-:Y:S01]  /*4420*/  LDSM.16.MT88.4 R80, [R250+0x7080] ;  /* 0x00708000fa50783b */ /* 0x000fe20000004200 */
[----:B------:R-:W-:-:S02]  /*4430*/  FSEL R7, R22, -INF , !P0 ;  /* 0xff80000016077808 */ /* 0x000fc40004000000 */
[----:B------:R-:W-:Y:S01]  /*4440*/  PLOP3.LUT P0, PT, PT, PT, UP6, 0x40, 0x0 ;  /* 0x000000000000781c */ /* 0x000fe20003f0e868 */
[----:B------:R-:W-:Y:S01]  /*4450*/  LDSM.16.MT88.4 R24, [R249+0x4880] ;  /* 0x00488000f918783b */ /* 0x000fe20000004200 */
[----:B------:R-:W-:Y:S01]  /*4460*/  FMNMX.FTZ R0, R13, R0, !PT ;  /* 0x000000000d007209 */ /* 0x000fe20007810000 */
[----:B------:R-:W-:Y:S01]  /*4470*/  UISETP.NE.AND UP6, UPT, UR13, URZ, UPT ;  /* 0x0000003f0d00728c */ /* 0x000fe2000bfc5270 */
[----:B------:R-:W-:Y:S02]  /*4480*/  ISETP.GT.AND P0, PT, R21, 0x11, P0 ;  /* 0x000000111500780c */ /* 0x000fe40000704270 */
[----:B------:R-:W-:Y:S02]  /*4490*/  FMNMX.FTZ R0, R11, R0, !PT ;  /* 0x000000000b007209 */ /* 0x000fe40007810000 */
[----:B------:R-:W-:Y:S02]  /*44a0*/  ISETP.LT.OR P0, PT, R2, 0x12, P0 ;  /* 0x000000120200780c */ /* 0x000fe40000701670 */
[----:B------:R-:W-:-:S02]  /*44b0*/  FMNMX.FTZ R0, R9, R0, !PT ;  /* 0x0000000009007209 */ /* 0x000fc40007810000 */
[----:B------:R-:W-:Y:S02]  /*44c0*/  FSEL R6, R6, -INF , !P0 ;  /* 0xff80000006067808 */ /* 0x000fe40004000000 */
[----:B------:R-:W-:Y:S01]  /*44d0*/  PLOP3.LUT P0, PT, PT, PT, UP5, 0x40, 0x0 ;  /* 0x000000000000781c */ /* 0x000fe20003f0e858 */
[----:B------:R-:W-:Y:S01]  /*44e0*/  UISETP.NE.AND UP5, UPT, UR14, URZ, UPT ;  /* 0x0000003f0e00728c */ /* 0x000fe2000bfa5270 */
[----:B------:R-:W-:Y:S02]  /*44f0*/  FMNMX.FTZ R0, R8, R0, !PT ;  /* 0x0000000008007209 */ /* 0x000fe40007810000 */
[----:B------:R-:W-:Y:S02]  /*4500*/  ISETP.GT.AND P0, PT, R21, 0x18, P0 ;  /* 0x000000181500780c */ /* 0x000fe40000704270 */
[----:B------:R-:W-:Y:S02]  /*4510*/  FMNMX.FTZ R0, R127, R0, !PT ;  /* 0x000000007f007209 */ /* 0x000fe40007810000 */
[----:B------:R-:W-:-:S02]  /*4520*/  ISETP.LT.OR P0, PT, R2, 0x19, P0 ;  /* 0x000000190200780c */ /* 0x000fc40000701670 */
[----:B------:R-:W-:Y:S02]  /*4530*/  FMNMX.FTZ R0, R126, R0, !PT ;  /* 0x000000007e007209 */ /* 0x000fe40007810000 */
[----:B------:R-:W-:Y:S01]  /*4540*/  FSEL R170, R170, -INF , !P0 ;  /* 0xff800000aaaa7808 */ /* 0x000fe20004000000 */
[----:B------:R-:W-:Y:S01]  /*4550*/  @UP5 UMOV UR29, UR31 ;  /* 0x0000001f001d5c82 */ /* 0x000fe20008000000 */
[----:B------:R-:W-:Y:S01]  /*4560*/  PLOP3.LUT P0, PT, PT, PT, UP4, 0x40, 0x0 ;  /* 0x000000000000781c */ /* 0x000fe20003f0e848 */
[----:B------:R-:W-:Y:S01]  /*4570*/  @UP5 USHF.R.U32.HI UR27, URZ, UR5, UR29 ;  /* 0x000000053f1b5299 */ /* 0x000fe2000801161d */
[----:B------:R-:W-:Y:S02]  /*4580*/  FMNMX.FTZ R0, R125, R0, !PT ;  /* 0x000000007d007209 */ /* 0x000fe40007810000 */
[----:B------:R-:W-:Y:S01]  /*4590*/  ISETP.GT.AND P0, PT, R21, 0x19, P0 ;  /* 0x000000191500780c */ /* 0x000fe20000704270 */
[----:B------:R-:W-:Y:S01]  /*45a0*/  UIADD3 UR4, UR26, UR27, URZ ;  /* 0x0000001b1a047290 */ /* 0x000fe2000fffe03f */
[----:B------:R-:W-:-:S02]  /*45b0*/  FMNMX.FTZ R0, R124, R0, !PT ;  /* 0x000000007c007209 */ /* 0x000fc40007810000 */
[----:B------:R-:W-:Y:S01]  /*45c0*/  ISETP.LT.OR P0, PT, R2, 0x1a, P0 ;  /* 0x0000001a0200780c */ /* 0x000fe20000701670 */
[----:B------:R-:W-:Y:S02]  /*45d0*/  ULDC UR27, c[0x0][0x328] ;  /* 0x0000ca00001b7ab9 */ /* 0x000fe40000000800 */
[----:B------:R-:W-:Y:S01]  /*45e0*/  UIADD3 UR27, UR4, UR27, URZ ;  /* 0x0000001b041b7290 */ /* 0x000fe2000fffe03f */
        /* <DEDUP_REMOVED lines=15> */
[----:B------:R-:W-:Y:S02]  /*46e0*/  ISETP.LT.OR P0, PT, R2, 0x2a, P0 ;  /* 0x0000002a0200780c */ /* 0x000fe40000701670 */
[----:B------:R-:W1:Y:S02]  /*46f0*/  SHFL.BFLY PT, R2, R0, 0x2, 0x1f ;  /* 0x0c401f0000027f89 */ /* 0x000e6400000e0000 */
[----:B------:R-:W-:Y:S02]  /*4700*/  FSEL R158, R158, -INF , !P0 ;  /* 0xff8000009e9e7808 */ /* 0x000fe40004000000 */
[----:B-1----:R-:W-:-:S05]  /*4710*/  FMNMX.FTZ R2, R0, R2, !PT ;  /* 0x0000000200027209 */ /* 0x002fca0007810000 */
[----:B------:R-:W1:Y:S02]  /*4720*/  SHFL.BFLY PT, R0, R2, 0x1, 0x1f ;  /* 0x0c201f0002007f89 */ /* 0x000e6400000e0000 */
[----:B-1----:R-:W-:Y:S02]  /*4730*/  FMNMX.FTZ R0, R2, R0, !PT ;  /* 0x0000000002007209 */ /* 0x002fe40007810000 */
[----:B------:R-:W-:Y:S02]  /*4740*/  FMNMX.FTZ R2, R19, R18, !PT ;  /* 0x0000001213027209 */ /* 0x000fe40007810000 */
[C---:B------:R-:W-:Y:S01]  /*4750*/  FSETP.NEU.FTZ.AND P0, PT, R0.reuse, -INF , PT ;  /* 0xff8000000000780b */ /* 0x040fe20003f1d000 */
[----:B------:R-:W-:Y:S01]  /*4760*/  FMUL.FTZ R173, R0, c[0x0][0x2d0] ;  /* 0x0000b40000ad7a20 */ /* 0x000fe20000410000 */
[----:B------:R-:W-:-:S04]  /*4770*/  FMNMX.FTZ R2, R12, R2, !PT ;  /* 0x000000020c027209 */ /* 0x000fc80007810000 */
[----:B------:R-:W-:Y:S02]  /*4780*/  FMNMX.FTZ R2, R10, R2, !PT ;  /* 0x000000020a027209 */ /* 0x000fe40007810000 */
[----:B------:R-:W-:Y:S02]  /*4790*/  FSEL R173, R173, RZ, P0 ;  /* 0x000000ffadad7208 */ /* 0x000fe40000000000 */
[----:B------:R-:W-:-:S03]  /*47a0*/  FMNMX.FTZ R2, R7, R2, !PT ;  /* 0x0000000207027209 */ /* 0x000fc60007810000 */
[--C-:B------:R-:W-:Y:S01]  /*47b0*/  FFMA.FTZ R110, R17, c[0x0][0x2d0], -R173.reuse ;  /* 0x0000b400116e7a23 */ /* 0x100fe200000108ad */
[----:B------:R-:W-:Y:S01]  /*47c0*/  FMNMX.FTZ R2, R6, R2, !PT ;  /* 0x0000000206027209 */ /* 0x000fe20007810000 */
[--C-:B------:R-:W-:Y:S02]  /*47d0*/  FFMA.FTZ R109, R16, c[0x0][0x2d0], -R173.reuse ;  /* 0x0000b400106d7a23 */ /* 0x100fe400000108ad */
[--C-:B------:R-:W-:Y:S01]  /*47e0*/  FFMA.FTZ R108, R15, c[0x0][0x2d0], -R173.reuse ;  /* 0x0000b4000f6c7a23 */ /* 0x100fe200000108ad */
[----:B------:R-:W-:Y:S01]  /*47f0*/  FMNMX.FTZ R2, R170, R2, !PT ;  /* 0x00000002aa027209 */ /* 0x000fe20007810000 */
[--C-:B------:R-:W-:Y:S01]  /*4800*/  FFMA.FTZ R120, R14, c[0x0][0x2d0], -R173.reuse ;  /* 0x0000b4000e787a23 */ /* 0x100fe200000108ad */
[----:B------:R-:W-:Y:S01]  /*4810*/  MUFU.EX2 R110, R110 ;  /* 0x0000006e006e7308 */ /* 0x000fe20000000800 */
[--C-:B------:R-:W-:Y:S01]  /*4820*/  FFMA.FTZ R116, R11, c[0x0][0x2d0], -R173.reuse ;  /* 0x0000b4000b747a23 */ /* 0x100fe200000108ad */
[----:B------:R-:W-:Y:S01]  /*4830*/  FMNMX.FTZ R2, R171, R2, !PT ;  /* 0x00000002ab027209 */ /* 0x000fe20007810000 */
[----:B------:R-:W-:-:S02]  /*4840*/  FFMA.FTZ R172, R9, c[0x0][0x2d0], -R173 ;  /* 0x0000b40009ac7a23 */ /* 0x000fc400000108ad */
[--C-:B------:R-:W-:Y:S01]  /*4850*/  FFMA.FTZ R157, R8, c[0x0][0x2d0], -R173.reuse ;  /* 0x0000b400089d7a23 */ /* 0x100fe200000108ad */
[----:B------:R-:W-:Y:S01]  /*4860*/  FMNMX.FTZ R2, R169, R2, !PT ;  /* 0x00000002a9027209 */ /* 0x000fe20007810000 */
[----:B------:R-:W-:Y:S01]  /*4870*/  FFMA.FTZ R119, R13, c[0x0][0x2d0], -R173 ;  /* 0x0000b4000d777a23 */ /* 0x000fe200000108ad */
[----:B------:R-:W1:Y:S02]  /*4880*/  MUFU.EX2 R109, R109 ;  /* 0x0000006d006d7308 */ /* 0x000e640000000800 */
[----:B------:R-:W-:-:S04]  /*4890*/  FMNMX.FTZ R2, R168, R2, !PT ;  /* 0x00000002a8027209 */ /* 0x000fc80007810000 */
[----:B------:R-:W-:Y:S02]  /*48a0*/  FMNMX.FTZ R2, R159, R2, !PT ;  /* 0x000000029f027209 */ /* 0x000fe40007810000 */
[----:B------:R-:W2:Y:S02]  /*48b0*/  MUFU.EX2 R108, R108 ;  /* 0x0000006c006c7308 */ /* 0x000ea40000000800 */
[----:B------:R-:W-:-:S05]  /*48c0*/  FMNMX.FTZ R2, R158, R2, !PT ;  /* 0x000000029e027209 */ /* 0x000fca0007810000 */
[----:B------:R-:W3:Y:S01]  /*48d0*/  SHFL.BFLY PT, R20, R2, 0x2, 0x1f ;  /* 0x0c401f0002147f89 */ /* 0x000ee200000e0000 */
[----:B------:R-:W4:Y:S01]  /*48e0*/  MUFU.EX2 R120, R120 ;  /* 0x0000007800787308 */ /* 0x000f220000000800 */
[----:B-1----:R-:W-:Y:S01]  /*48f0*/  F2FP.PACK_AB R128, R109, R110 ;  /* 0x0000006e6d80723e */ /* 0x002fe200000000ff */
[----:B------:R-:W-:-:S06]  /*4900*/  FADD.FTZ R3, R110, R109 ;  /* 0x0000006d6e037221 */ /* 0x000fcc0000010000 */
[----:B------:R-:W-:Y:S01]  /*4910*/  MUFU.EX2 R119, R119 ;  /* 0x0000007700777308 */ /* 0x000fe20000000800 */
[----:B--2---:R-:W-:Y:S01]  /*4920*/  FADD.FTZ R3, R108, R3 ;  /* 0x000000036c037221 */ /* 0x004fe20000010000 */
[----:B----4-:R-:W-:-:S06]  /*4930*/  F2FP.PACK_AB R130, R120, R108 ;  /* 0x0000006c7882723e */ /* 0x010fcc00000000ff */
[----:B------:R-:W1:Y:S01]  /*4940*/  MUFU.EX2 R116, R116 ;  /* 0x0000007400747308 */ /* 0x000e620000000800 */
[----:B------:R-:W-:Y:S01]  /*4950*/  FADD.FTZ R3, R120, R3 ;  /* 0x0000000378037221 */ /* 0x000fe20000010000 */
[----:B---3--:R-:W-:-:S06]  /*4960*/  FMNMX.FTZ R20, R2, R20, !PT ;  /* 0x0000001402147209 */ /* 0x008fcc0007810000 */
[----:B------:R-:W-:Y:S01]  /*4970*/  MUFU.EX2 R172, R172 ;  /* 0x000000ac00ac7308 */ /* 0x000fe20000000800 */
[----:B------:R-:W2:Y:S07]  /*4980*/  SHFL.BFLY PT, R2, R20, 0x1, 0x1f ;  /* 0x0c201f0014027f89 */ /* 0x000eae00000e0000 */
[----:B------:R-:W3:Y:S01]  /*4990*/  MUFU.EX2 R157, R157 ;  /* 0x0000009d009d7308 */ /* 0x000ee20000000800 */
[----:B-1----:R-:W-:Y:S02]  /*49a0*/  F2FP.PACK_AB R4, R116, R119 ;  /* 0x000000777404723e */ /* 0x002fe400000000ff */
[----:B--2---:R-:W-:-:S02]  /*49b0*/  FMNMX.FTZ R2, R20, R2, !PT ;  /* 0x0000000214027209 */ /* 0x004fc40007810000 */
[----:B------:R-:W-:Y:S02]  /*49c0*/  LDSM.16.MT88.4 R20, [R249+0x6080] ;  /* 0x00608000f914783b */ /* 0x000fe40000004200 */
[C---:B------:R-:W-:Y:S01]  /*49d0*/  FSETP.NEU.FTZ.AND P0, PT, R2.reuse, -INF , PT ;  /* 0xff8000000200780b */ /* 0x040fe20003f1d000 */
[----:B------:R-:W-:-:S05]  /*49e0*/  FMUL.FTZ R156, R2, c[0x0][0x2d0] ;  /* 0x0000b400029c7a20 */ /* 0x000fca0000410000 */
[----:B------:R-:W-:Y:S02]  /*49f0*/  FSEL R156, R156, RZ, P0 ;  /* 0x000000ff9c9c7208 */ /* 0x000fe40000000000 */
[----:B------:R-:W-:-:S03]  /*4a00*/  PLOP3.LUT P0, PT, PT, PT, UP6, 0x40, 0x0 ;  /* 0x000000000000781c */ /* 0x000fc60003f0e868 */
[--C-:B------:R-:W-:Y:S02]  /*4a10*/  FFMA.FTZ R118, R19, c[0x0][0x2d0], -R156.reuse ;  /* 0x0000b40013767a23 */ /* 0x100fe4000001089c */
[--C-:B------:R-:W-:Y:S02]  /*4a20*/  FFMA.FTZ R122, R18, c[0x0][0x2d0], -R156.reuse ;  /* 0x0000b400127a7a23 */ /* 0x100fe4000001089c */
[--C-:B------:R-:W-:Y:S01]  /*4a30*/  FFMA.FTZ R121, R12, c[0x0][0x2d0], -R156.reuse ;  /* 0x0000b4000c797a23 */ /* 0x100fe2000001089c */
[----:B------:R-:W-:Y:S01]  /*4a40*/  LDSM.16.MT88.4 R16, [R248+0x4880] ;  /* 0x00488000f810783b */ /* 0x000fe20000004200 */
[--C-:B------:R-:W-:Y:S01]  /*4a50*/  FFMA.FTZ R117, R10, c[0x0][0x2d0], -R156.reuse ;  /* 0x0000b4000a757a23 */ /* 0x100fe2000001089c */
[----:B------:R-:W-:Y:S01]  /*4a60*/  MUFU.EX2 R118, R118 ;  /* 0x0000007600767308 */ /* 0x000fe20000000800 */
[--C-:B------:R-:W-:Y:S01]  /*4a70*/  FFMA.FTZ R175, R7, c[0x0][0x2d0], -R156.reuse ;  /* 0x0000b40007af7a23 */ /* 0x100fe2000001089c */
[----:B------:R-:W1:Y:S01]  /*4a80*/  LDSM.16.MT88.4 R8, [R252+0x4880] ;  /* 0x00488000fc08783b */ /* 0x000e620000004200 */
[--C-:B------:R-:W-:Y:S01]  /*4a90*/  FFMA.FTZ R174, R6, c[0x0][0x2d0], -R156.reuse ;  /* 0x0000b40006ae7a23 */ /* 0x100fe2000001089c */
[----:B---3--:R-:W-:Y:S01]  /*4aa0*/  F2FP.PACK_AB R6, R157, R172 ;  /* 0x000000ac9d06723e */ /* 0x008fe200000000ff */
[--C-:B------:R-:W-:Y:S01]  /*4ab0*/  FFMA.FTZ R170, R170, c[0x0][0x2d0], -R156.reuse ;  /* 0x0000b400aaaa7a23 */ /* 0x100fe2000001089c */
[----:B------:R-:W2:Y:S01]  /*4ac0*/  LDSM.16.MT88.4 R12, [R252+0x6080] ;  /* 0x00608000fc0c783b */ /* 0x000ea20000004200 */
[----:B------:R-:W-:Y:S01]  /*4ad0*/  FFMA.FTZ R171, R171, c[0x0][0x2d0], -R156 ;  /* 0x0000b400abab7a23 */ /* 0x000fe2000001089c */
[----:B------:R-:W3:Y:S08]  /*4ae0*/  MUFU.EX2 R122, R122 ;  /* 0x0000007a007a7308 */ /* 0x000ef00000000800 */
[----:B------:R-:W-:Y:S08]  /*4af0*/  MUFU.EX2 R121, R121 ;  /* 0x0000007900797308 */ /* 0x000ff00000000800 */
[----:B------:R-:W4:Y:S01]  /*4b00*/  MUFU.EX2 R117, R117 ;  /* 0x0000007500757308 */ /* 0x000f220000000800 */
[----:B---3--:R-:W-:Y:S01]  /*4b10*/  F2FP.PACK_AB R129, R122, R118 ;  /* 0x000000767a81723e */ /* 0x008fe200000000ff */
[----:B------:R-:W-:-:S06]  /*4b20*/  FADD.FTZ R118, R118, R122 ;  /* 0x0000007a76767221 */ /* 0x000fcc0000010000 */
[----:B------:R-:W-:Y:S01]  /*4b30*/  MUFU.EX2 R175, R175 ;  /* 0x000000af00af7308 */ /* 0x000fe20000000800 */
[----:B----4-:R-:W-:-:S07]  /*4b40*/  F2FP.PACK_AB R131, R117, R121 ;  /* 0x000000797583723e */ /* 0x010fce00000000ff */
[----:B------:R-:W3:Y:S01]  /*4b50*/  MUFU.EX2 R174, R174 ;  /* 0x000000ae00ae7308 */ /* 0x000ee20000000800 */
[C---:B------:R-:W-:Y:S07]  /*4b60*/  HMMA.16816.F32 R132, R128.reuse, R136, RZ ;  /* 0x000000888084723c */ /* 0x040fee00000018ff */
[----:B------:R-:W-:Y:S01]  /*4b70*/  MUFU.EX2 R170, R170 ;  /* 0x000000aa00aa7308 */ /* 0x000fe20000000800 */
[C---:B------:R-:W-:Y:S07]  /*4b80*/  HMMA.16816.F32 R136, R128.reuse, R138, RZ ;  /* 0x0000008a8088723c */ /* 0x040fee00000018ff */
[----:B------:R-:W4:Y:S01]  /*4b90*/  MUFU.EX2 R171, R171 ;  /* 0x000000ab00ab7308 */ /* 0x000f220000000800 */
[----:B---3--:R-:W-:Y:S01]  /*4ba0*/  F2FP.PACK_AB R5, R174, R175 ;  /* 0x000000afae05723e */ /* 0x008fe200000000ff */
[C---:B------:R-:W-:Y:S08]  /*4bb0*/  HMMA.16816.F32 R44, R128.reuse, R48, RZ ;  /* 0x00000030802c723c */ /* 0x040ff000000018ff */
[----:B------:R-:W-:Y:S01]  /*4bc0*/  HMMA.16816.F32 R48, R128, R50, RZ ;  /* 0x000000328030723c */ /* 0x000fe200000018ff */
[----:B----4-:R-:W-:-:S07]  /*4bd0*/  F2FP.PACK_AB R7, R171, R170 ;  /* 0x000000aaab07723e */ /* 0x010fce00000000ff */
[----:B------:R-:W-:Y:S08]  /*4be0*/  HMMA.16816.F32 R68, R128, R72, RZ ;  /* 0x000000488044723c */ /* 0x000ff000000018ff */
[C---:B-1----:R-:W-:Y:S08]  /*4bf0*/  HMMA.16816.F32 R132, R4.reuse, R8, R132 ;  /* 0x000000080484723c */ /* 0x042ff00000001884 */
[----:B------:R-:W-:Y:S01]  /*4c00*/  HMMA.16816.F32 R136, R4, R10, R136 ;  /* 0x0000000a0488723c */ /* 0x000fe20000001888 */
[----:B------:R-:W1:Y:S07]  /*4c10*/  LDSM.16.MT88.4 R8, [R250+0x6080] ;  /* 0x00608000fa08783b */ /* 0x000e6e0000004200 */
[C---:B------:R-:W-:Y:S08]  /*4c20*/  HMMA.16816.F32 R72, R128.reuse, R74, RZ ;  /* 0x0000004a8048723c */ /* 0x040ff000000018ff */
[C---:B------:R-:W-:Y:S08]  /*4c30*/  HMMA.16816.F32 R36, R128.reuse, R40, RZ ;  /* 0x000000288024723c */ /* 0x040ff000000018ff */
[C---:B------:R-:W-:Y:S08]  /*4c40*/  HMMA.16816.F32 R40, R128.reuse, R42, RZ ;  /* 0x0000002a8028723c */ /* 0x040ff000000018ff */
[----:B------:R-:W-:Y:S08]  /*4c50*/  HMMA.16816.F32 R92, R128, R96, RZ ;  /* 0x00000060805c723c */ /* 0x000ff000000018ff */
[C---:B--2---:R-:W-:Y:S08]  /*4c60*/  HMMA.16816.F32 R36, R4.reuse, R12, R36 ;  /* 0x0000000c0424723c */ /* 0x044ff00000001824 */
[C---:B-1----:R-:W-:Y:S08]  /*4c70*/  HMMA.16816.F32 R44, R4.reuse, R8, R44 ;  /* 0x00000008042c723c */ /* 0x042ff0000000182c */
[C---:B------:R-:W-:Y:S01]  /*4c80*/  HMMA.16816.F32 R48, R4.reuse, R10, R48 ;  /* 0x0000000a0430723c */ /* 0x040fe20000001830 */
[----:B------:R-:W1:Y:S07]  /*4c90*/  LDSM.16.MT88.4 R8, [R252+0x7880] ;  /* 0x00788000fc08783b */ /* 0x000e6e0000004200 */
[----:B------:R-:W-:Y:S01]  /*4ca0*/  HMMA.16816.F32 R40, R4, R14, R40 ;  /* 0x0000000e0428723c */ /* 0x000fe20000001828 */
[----:B------:R-:W2:Y:S07]  /*4cb0*/  LDSM.16.MT88.4 R12, [R248+0x6080] ;  /* 0x00608000f80c783b */ /* 0x000eae0000004200 */
[C---:B------:R-:W-:Y:S08]  /*4cc0*/  HMMA.16816.F32 R96, R128.reuse, R98, RZ ;  /* 0x000000628060723c */ /* 0x040ff000000018ff */
[C---:B------:R-:W-:Y:S08]  /*4cd0*/  HMMA.16816.F32 R60, R128.reuse, R64, RZ ;  /* 0x00000040803c723c */ /* 0x040ff000000018ff */
[C---:B------:R-:W-:Y:S08]  /*4ce0*/  HMMA.16816.F32 R64, R128.reuse, R66, RZ ;  /* 0x000000428040723c */ /* 0x040ff000000018ff */
[----:B------:R-:W-:Y:S08]  /*4cf0*/  HMMA.16816.F32 R100, R128, R104, RZ ;  /* 0x000000688064723c */ /* 0x000ff000000018ff */
[C---:B-1----:R-:W-:Y:S08]  /*4d00*/  HMMA.16816.F32 R68, R4.reuse, R8, R68 ;  /* 0x000000080444723c */ /* 0x042ff00000001844 */
[C---:B------:R-:W-:Y:S01]  /*4d10*/  HMMA.16816.F32 R72, R4.reuse, R10, R72 ;  /* 0x0000000a0448723c */ /* 0x040fe20000001848 */
[----:B------:R-:W1:Y:S07]  /*4d20*/  LDSM.16.MT88.4 R8, [R248+0x7880] ;  /* 0x00788000f808783b */ /* 0x000e6e0000004200 */
[C---:B--2---:R-:W-:Y:S08]  /*4d30*/  HMMA.16816.F32 R60, R4.reuse, R12, R60 ;  /* 0x0000000c043c723c */ /* 0x044ff0000000183c */
[----:B------:R-:W-:Y:S01]  /*4d40*/  HMMA.16816.F32 R64, R4, R14, R64 ;  /* 0x0000000e0440723c */ /* 0x000fe20000001840 */
[----:B------:R-:W2:Y:S07]  /*4d50*/  LDSM.16.MT88.4 R12, [R249+0x7880] ;  /* 0x00788000f90c783b */ /* 0x000eae0000004200 */
[C---:B------:R-:W-:Y:S08]  /*4d60*/  HMMA.16816.F32 R104, R128.reuse, R106, RZ ;  /* 0x0000006a8068723c */ /* 0x040ff000000018ff */
[C---:B------:R-:W-:Y:S08]  /*4d70*/  HMMA.16816.F32 R84, R128.reuse, R88, RZ ;  /* 0x000000588054723c */ /* 0x040ff000000018ff */
[----:B------:R-:W-:Y:S08]  /*4d80*/  HMMA.16816.F32 R88, R128, R90, RZ ;  /* 0x0000005a8058723c */ /* 0x000ff000000018ff */
[C---:B-1----:R-:W-:Y:S08]  /*4d90*/  HMMA.16816.F32 R92, R4.reuse, R8, R92 ;  /* 0x00000008045c723c */ /* 0x042ff0000000185c */
[C---:B------:R-:W-:Y:S01]  /*4da0*/  HMMA.16816.F32 R96, R4.reuse, R10, R96 ;  /* 0x0000000a0460723c */ /* 0x040fe20000001860 */
[----:B------:R-:W1:Y:S07]  /*4db0*/  LDSM.16.MT88.4 R8, [R252+0x9080] ;  /* 0x00908000fc08783b */ /* 0x000e6e0000004200 */
[----:B--2---:R-:W-:Y:S07]  /*4dc0*/  HMMA.16816.F32 R88, R4, R14, R88 ;  /* 0x0000000e0458723c */ /* 0x004fee0000001858 */
[----:B------:R-:W-:Y:S01]  /*4dd0*/  FADD.FTZ R14, R119, R3 ;  /* 0x00000003770e7221 */ /* 0x000fe20000010000 */
[----:B------:R-:W-:Y:S01]  /*4de0*/  HMMA.16816.F32 R108, R128, R112, RZ ;  /* 0x00000070806c723c */ /* 0x000fe200000018ff */
[----:B------:R-:W-:-:S02]  /*4df0*/  FADD.FTZ R3, R121, R118 ;  /* 0x0000007679037221 */ /* 0x000fc40000010000 */
[----:B------:R-:W2:Y:S01]  /*4e00*/  LDSM.16.MT88.4 R120, [R249+0x8880] ;  /* 0x00888000f978783b */ /* 0x000ea20000004200 */
[----:B------:R-:W-:Y:S02]  /*4e10*/  FADD.FTZ R14, R116, R14 ;  /* 0x0000000e740e7221 */ /* 0x000fe40000010000 */
[----:B------:R-:W-:Y:S02]  /*4e20*/  FADD.FTZ R3, R117, R3 ;  /* 0x0000000375037221 */ /* 0x000fe40000010000 */
[----:B------:R-:W-:Y:S01]  /*4e30*/  HMMA.16816.F32 R112, R128, R114, RZ ;  /* 0x000000728070723c */ /* 0x000fe200000018ff */
[----:B------:R-:W-:Y:S02]  /*4e40*/  FADD.FTZ R172, R172, R14 ;  /* 0x0000000eacac7221 */ /* 0x000fe40000010000 */
[----:B------:R-:W-:Y:S02]  /*4e50*/  FADD.FTZ R175, R175, R3 ;  /* 0x00000003afaf7221 */ /* 0x000fe40000010000 */
[----:B------:R-:W-:-:S02]  /*4e60*/  FFMA.FTZ R3, R127, c[0x0][0x2d0], -R173 ;  /* 0x0000b4007f037a23 */ /* 0x000fc400000108ad */
[----:B------:R-:W-:Y:S01]  /*4e70*/  FADD.FTZ R174, R174, R175 ;  /* 0x000000afaeae7221 */ /* 0x000fe20000010000 */
[----:B------:R-:W-:Y:S01]  /*4e80*/  HMMA.16816.F32 R140, R128, R144, RZ ;  /* 0x00000090808c723c */ /* 0x000fe200000018ff */
[----:B------:R-:W-:-:S07]  /*4e90*/  FADD.FTZ R172, R157, R172 ;  /* 0x000000ac9dac7221 */ /* 0x000fce0000010000 */
[----:B------:R-:W-:Y:S08]  /*4ea0*/  HMMA.16816.F32 R144, R128, R146, RZ ;  /* 0x000000928090723c */ /* 0x000ff000000018ff */
[C---:B-1----:R-:W-:Y:S08]  /*4eb0*/  HMMA.16816.F32 R100, R4.reuse, R8, R100 ;  /* 0x000000080464723c */ /* 0x042ff00000001864 */
[----:B------:R-:W-:Y:S01]  /*4ec0*/  HMMA.16816.F32 R104, R4, R10, R104 ;  /* 0x0000000a0468723c */ /* 0x000fe20000001868 */
[----:B------:R-:W1:Y:S07]  /*4ed0*/  LDSM.16.MT88.4 R8, [R250+0x9080] ;  /* 0x00908000fa08783b */ /* 0x000e6e0000004200 */
[C---:B--2---:R-:W-:Y:S08]  /*4ee0*/  HMMA.16816.F32 R116, R128.reuse, R120, RZ ;  /* 0x000000788074723c */ /* 0x044ff000000018ff */
[----:B------:R-:W-:Y:S08]  /*4ef0*/  HMMA.16816.F32 R120, R128, R122, RZ ;  /* 0x0000007a8078723c */ /* 0x000ff000000018ff */
[C---:B------:R-:W-:Y:S08]  /*4f00*/  HMMA.16816.F32 R140, R4.reuse, R28, R140 ;  /* 0x0000001c048c723c */ /* 0x040ff0000000188c */
[----:B------:R-:W-:Y:S08]  /*4f10*/  HMMA.16816.F32 R144, R4, R30, R144 ;  /* 0x0000001e0490723c */ /* 0x000ff00000001890 */
[----:B------:R-:W-:Y:S08]  /*4f20*/  HMMA.16816.F32 R28, R128, R32, RZ ;  /* 0x00000020801c723c */ /* 0x000ff000000018ff */
[C---:B-1----:R-:W-:Y:S08]  /*4f30*/  HMMA.16816.F32 R108, R4.reuse, R8, R108 ;  /* 0x00000008046c723c */ /* 0x042ff0000000186c */
[----:B------:R-:W-:Y:S01]  /*4f40*/  HMMA.16816.F32 R112, R4, R10, R112 ;  /* 0x0000000a0470723c */ /* 0x000fe20000001870 */
[----:B------:R-:W1:Y:S07]  /*4f50*/  LDSM.16.MT88.4 R8, [R249+0x9080] ;  /* 0x00908000f908783b */ /* 0x000e6e0000004200 */
[----:B------:R-:W-:Y:S08]  /*4f60*/  HMMA.16816.F32 R32, R128, R34, RZ ;  /* 0x000000228020723c */ /* 0x000ff000000018ff */
[----:B------:R-:W-:Y:S07]  /*4f70*/  HMMA.16816.F32 R84, R4, R12, R84 ;  /* 0x0000000c0454723c */ /* 0x000fee0000001854 */
[--C-:B------:R-:W-:Y:S01]  /*4f80*/  FFMA.FTZ R12, R126, c[0x0][0x2d0], -R173.reuse ;  /* 0x0000b4007e0c7a23 */ /* 0x100fe200000108ad */
[----:B------:R-:W-:Y:S01]  /*4f90*/  HMMA.16816.F32 R148, R128, R152, RZ ;  /* 0x000000988094723c */ /* 0x000fe200000018ff */
[----:B------:R-:W-:-:S02]  /*4fa0*/  FFMA.FTZ R13, R125, c[0x0][0x2d0], -R173 ;  /* 0x0000b4007d0d7a23 */ /* 0x000fc400000108ad */
[----:B------:R-:W-:-:S05]  /*4fb0*/  FFMA.FTZ R173, R124, c[0x0][0x2d0], -R173 ;  /* 0x0000b4007cad7a23 */ /* 0x000fca00000108ad */
[C---:B------:R-:W-:Y:S08]  /*4fc0*/  HMMA.16816.F32 R52, R128.reuse, R56, RZ ;  /* 0x000000388034723c */ /* 0x040ff000000018ff */
[----:B------:R-:W-:Y:S08]  /*4fd0*/  HMMA.16816.F32 R76, R128, R80, RZ ;  /* 0x00000050804c723c */ /* 0x000ff000000018ff */
[C---:B-1----:R-:W-:Y:S08]  /*4fe0*/  HMMA.16816.F32 R116, R4.reuse, R8, R116 ;  /* 0x000000080474723c */ /* 0x042ff00000001874 */
[----:B------:R-:W-:Y:S01]  /*4ff0*/  HMMA.16816.F32 R120, R4, R10, R120 ;  /* 0x0000000a0478723c */ /* 0x000fe20000001878 */
[----:B------:R-:W1:Y:S07]  /*5000*/  LDSM.16.MT88.4 R8, [R248+0x8880] ;  /* 0x00888000f808783b */ /* 0x000e6e0000004200 */
[C---:B------:R-:W-:Y:S08]  /*5010*/  HMMA.16816.F32 R152, R128.reuse, R154, RZ ;  /* 0x0000009a8098723c */ /* 0x040ff000000018ff */
[C---:B------:R-:W-:Y:S08]  /*5020*/  HMMA.16816.F32 R56, R128.reuse, R58, RZ ;  /* 0x0000003a8038723c */ /* 0x040ff000000018ff */
[----:B------:R-:W-:Y:S08]  /*5030*/  HMMA.16816.F32 R80, R128, R82, RZ ;  /* 0x000000528050723c */ /* 0x000ff000000018ff */
[C---:B------:R-:W-:Y:S08]  /*5040*/  HMMA.16816.F32 R28, R4.reuse, R16, R28 ;  /* 0x00000010041c723c */ /* 0x040ff0000000181c */
[----:B------:R-:W-:Y:S01]  /*5050*/  HMMA.16816.F32 R32, R4, R18, R32 ;  /* 0x000000120420723c */ /* 0x000fe20000001820 */
[----:B------:R-:W2:Y:S07]  /*5060*/  LDSM.16.MT88.4 R16, [R250+0x7880] ;  /* 0x00788000fa10783b */ /* 0x000eae0000004200 */
[C---:B-1----:R-:W-:Y:S08]  /*5070*/  HMMA.16816.F32 R124, R128.reuse, R8, RZ ;  /* 0x00000008807c723c */ /* 0x042ff000000018ff */
[----:B------:R-:W-:Y:S01]  /*5080*/  HMMA.16816.F32 R128, R128, R10, RZ ;  /* 0x0000000a8080723c */ /* 0x000fe200000018ff */
[----:B------:R-:W1:Y:S07]  /*5090*/  LDSM.16.MT88.4 R8, [R248+0x9080] ;  /* 0x00908000f808783b */ /* 0x000e6e0000004200 */
[C---:B------:R-:W-:Y:S08]  /*50a0*/  HMMA.16816.F32 R148, R4.reuse, R24, R148 ;  /* 0x000000180494723c */ /* 0x040ff00000001894 */
[C---:B------:R-:W-:Y:S08]  /*50b0*/  HMMA.16816.F32 R152, R4.reuse, R26, R152 ;  /* 0x0000001a0498723c */ /* 0x040ff00000001898 */
[C---:B------:R-:W-:Y:S07]  /*50c0*/  HMMA.16816.F32 R52, R4.reuse, R20, R52 ;  /* 0x000000140434723c */ /* 0x040fee0000001834 */
[----:B------:R-:W-:Y:S01]  /*50d0*/  FADD.FTZ R20, R170, R174 ;  /* 0x000000aeaa147221 */ /* 0x000fe20000010000 */
[----:B------:R-:W-:Y:S03]  /*50e0*/  HMMA.16816.F32 R56, R4, R22, R56 ;  /* 0x000000160438723c */ /* 0x000fe60000001838 */
[----:B------:R-:W-:-:S05]  /*50f0*/  FADD.FTZ R20, R171, R20 ;  /* 0x00000014ab147221 */ /* 0x000fca0000010000 */
[C---:B--2---:R-:W-:Y:S07]  /*5100*/  HMMA.16816.F32 R76, R4.reuse, R16, R76 ;  /* 0x00000010044c723c */ /* 0x044fee000000184c */
[--C-:B------:R-:W-:Y:S01]  /*5110*/  FFMA.FTZ R16, R168, c[0x0][0x2d0], -R156.reuse ;  /* 0x0000b400a8107a23 */ /* 0x100fe2000001089c */
[----:B------:R-:W-:Y:S01]  /*5120*/  HMMA.16816.F32 R80, R4, R18, R80 ;  /* 0x000000120450723c */ /* 0x000fe20000001850 */
[----:B------:R-:W-:-:S04]  /*5130*/  FFMA.FTZ R17, R158, c[0x0][0x2d0], -R156 ;  /* 0x0000b4009e117a23 */ /* 0x000fc8000001089c */
[----:B------:R-:W-:Y:S02]  /*5140*/  MUFU.EX2 R16, R16 ;  /* 0x0000001000107308 */ /* 0x000fe40000000800 */
[--C-:B------:R-:W-:Y:S01]  /*5150*/  FFMA.FTZ R18, R159, c[0x0][0x2d0], -R156.reuse ;  /* 0x0000b4009f127a23 */ /* 0x100fe2000001089c */
[C---:B-1----:R-:W-:Y:S05]  /*5160*/  HMMA.16816.F32 R124, R4.reuse, R8, R124 ;  /* 0x00000008047c723c */ /* 0x042fea000000187c */
[----:B------:R-:W-:Y:S03]  /*5170*/  MUFU.EX2 R18, R18 ;  /* 0x0000001200127308 */ /* 0x000fe60000000800 */
[----:B------:R-:W-:Y:S01]  /*5180*/  HMMA.16816.F32 R128, R4, R10, R128 ;  /* 0x0000000a0480723c */ /* 0x000fe20000001880 */
[----:B------:R-:W-:Y:S04]  /*5190*/  LDSM.16.MT88.4 R8, [R250+0x5080] ;  /* 0x00508000fa08783b */ /* 0x000fe80000004200 */
[----:B------:R-:W-:Y:S02]  /*51a0*/  MUFU.EX2 R7, R12 ;  /* 0x0000000c00077308 */ /* 0x000fe40000000800 */
[----:B------:R-:W-:-:S06]  /*51b0*/  FFMA.FTZ R5, R169, c[0x0][0x2d0], -R156 ;  /* 0x0000b400a9057a23 */ /* 0x000fcc000001089c */
[----:B------:R1:W-:Y:S08]  /*51c0*/  MUFU.EX2 R6, R13 ;  /* 0x0000000d00067308 */ /* 0x0003f00000000800 */
[----:B------:R-:W2:Y:S01]  /*51d0*/  MUFU.EX2 R4, R3 ;  /* 0x0000000300047308 */ /* 0x000ea20000000800 */
[----:B-1----:R-:W1:Y:S07]  /*51e0*/  LDSM.16.MT88.4 R12, [R252+0x5080] ;  /* 0x00508000fc0c783b */ /* 0x002e6e0000004200 */
[----:B------:R-:W3:Y:S01]  /*51f0*/  MUFU.EX2 R5, R5 ;  /* 0x0000000500057308 */ /* 0x000ee20000000800 */
[----:B--2---:R-:W-:-:S07]  /*5200*/  FADD.FTZ R19, R4, R172 ;  /* 0x000000ac04137221 */ /* 0x004fce0000010000 */
[----:B------:R-:W2:Y:S01]  /*5210*/  MUFU.EX2 R3, R173 ;  /* 0x000000ad00037308 */ /* 0x000ea20000000800 */
[C---:B------:R-:W-:Y:S01]  /*5220*/  F2FP.PACK_AB R4, R7.reuse, R4 ;  /* 0x000000040704723e */ /* 0x040fe200000000ff */
[----:B------:R-:W-:-:S04]  /*5230*/  FADD.FTZ R19, R7, R19 ;  /* 0x0000001307137221 */ /* 0x000fc80000010000 */
[----:B------:R-:W-:Y:S02]  /*5240*/  FADD.FTZ R19, R6, R19 ;  /* 0x0000001306137221 */ /* 0x000fe40000010000 */
[----:B------:R-:W4:Y:S01]  /*5250*/  MUFU.EX2 R17, R17 ;  /* 0x0000001100117308 */ /* 0x000f220000000800 */
[----:B---3--:R-:W-:Y:S01]  /*5260*/  FADD.FTZ R20, R5, R20 ;  /* 0x0000001405147221 */ /* 0x008fe20000010000 */
[----:B------:R-:W-:-:S03]  /*5270*/  F2FP.PACK_AB R5, R16, R5 ;  /* 0x000000051005723e */ /* 0x000fc600000000ff */
[----:B------:R-:W-:Y:S01]  /*5280*/  FADD.FTZ R20, R16, R20 ;  /* 0x0000001410147221 */ /* 0x000fe20000010000 */
[C---:B--2---:R-:W-:Y:S01]  /*5290*/  F2FP.PACK_AB R6, R3.reuse, R6 ;  /* 0x000000060306723e */ /* 0x044fe200000000ff */
[----:B------:R-:W-:Y:S02]  /*52a0*/  FADD.FTZ R3, R3, R19 ;  /* 0x0000001303037221 */ /* 0x000fe40000010000 */
[----:B------:R-:W-:-:S03]  /*52b0*/  FADD.FTZ R20, R18, R20 ;  /* 0x0000001412147221 */ /* 0x000fc60000010000 */
[----:B------:R2:W-:Y:S01]  /*52c0*/  STL [R1+0x44], R3 ;  /* 0x0000440301007387 */ /* 0x0005e20000100800 */
[----:B----4-:R-:W-:-:S07]  /*52d0*/  F2FP.PACK_AB R7, R17, R18 ;  /* 0x000000121107723e */ /* 0x010fce00000000ff */
[C---:B-1----:R-:W-:Y:S08]  /*52e0*/  HMMA.16816.F32 R132, R4.reuse, R12, R132 ;  /* 0x0000000c0484723c */ /* 0x042ff00000001884 */
[C---:B------:R-:W-:Y:S01]  /*52f0*/  HMMA.16816.F32 R136, R4.reuse, R14, R136 ;  /* 0x0000000e0488723c */ /* 0x040fe20000001888 */
[----:B------:R-:W1:Y:S07]  /*5300*/  LDSM.16.MT88.4 R12, [R249+0x5080] ;  /* 0x00508000f90c783b */ /* 0x000e6e0000004200 */
[----:B------:R-:W-:Y:S01]  /*5310*/  HMMA.16816.F32 R140, R4, R8, R140 ;  /* 0x00000008048c723c */ /* 0x000fe2000000188c */
[----:B--2---:R-:W-:-:S05]  /*5320*/  FADD.FTZ R3, R17, R20 ;  /* 0x0000001411037221 */ /* 0x004fca0000010000 */
[----:B------:R-:W-:Y:S02]  /*5330*/  STL [R1+0x40], R3 ;  /* 0x0000400301007387 */ /* 0x000fe40000100800 */
[C---:B------:R-:W-:Y:S02]  /*5340*/  HMMA.16816.F32 R144, R4.reuse, R10, R144 ;  /* 0x0000000a0490723c */ /* 0x040fe40000001890 */
[----:B------:R-:W2:Y:S06]  /*5350*/  LDSM.16.MT88.4 R8, [R248+0x5080] ;  /* 0x00508000f808783b */ /* 0x000eac0000004200 */
        /* <DEDUP_REMOVED lines=37> */
[C---:B------:R-:W-:Y:S08]  /*55b0*/  HMMA.16816.F32 R120, R4.reuse, R14, R120 ;  /* 0x0000000e0478723c */ /* 0x040ff00000001878 */
[C---:B--2---:R-:W-:Y:S08]  /*55c0*/  HMMA.16816.F32 R124, R4.reuse, R8, R124 ;  /* 0x00000008047c723c */ /* 0x044ff0000000187c */
[----:B------:R-:W-:Y:S01]  /*55d0*/  HMMA.16816.F32 R128, R4, R10, R128 ;  /* 0x0000000a0480723c */ /* 0x000fe20000001880 */
[----:B------:R-:W-:Y:S07]  /*55e0*/  @P0 BRA `(.L_x_182) ;  /* 0x0000013000000947 */ /* 0x000fee0003800000 */
[----:B------:R-:W-:Y:S01]  /*55f0*/  ISETP.LT.AND P0, PT, RZ, UR4, PT ;  /* 0x00000004ff007c0c */ /* 0x000fe2000bf01270 */
[----:B------:R-:W-:-:S02]  /*5600*/  UIADD3 UR29, UR4, -0x1, URZ ;  /* 0xffffffff041d7890 */ /* 0x000fc4000fffe03f */
[----:B------:R-:W-:-:S10]  /*5610*/  ULDC UR26, c[0x0][0x32c] ;  /* 0x0000cb00001a7ab9 */ /* 0x000fd40000000800 */
[----:B------:R-:W-:Y:S05]  /*5620*/  @P0 BRA `(.L_x_183) ;  /* 0x0000007000000947 */ /* 0x000fea0003800000 */
[----:B------:R-:W-:Y:S02]  /*5630*/  UISETP.NE.AND UP0, UPT, UR26, 0x1, UPT ;  /* 0x000000011a00788c */ /* 0x000fe4000bf05270 */
[----:B------:R-:W-:-:S03]  /*5640*/  UIADD3 UR29, -UR4, URZ, URZ ;  /* 0x0000003f041d7290 */ /* 0x000fc6000fffe13f */
[----:B------:R-:W-:Y:S02]  /*5650*/  ULDC.64 UR4, c[0x0][0x330] ;  /* 0x0000cc0000047ab9 */ /* 0x000fe40000000a00 */
[----:B------:R-:W-:-:S04]  /*5660*/  UIMAD.WIDE.U32 UR30, UR29, UR4, URZ ;  /* 0x000000041d1e72a5 */ /* 0x000fc8000f8e003f */
[----:B------:R-:W-:-:S04]  /*5670*/  @UP0 USHF.R.U32.HI UR29, URZ, UR5, UR31 ;  /* 0x000000053f1d0299 */ /* 0x000fc8000801161f */
[----:B------:R-:W-:Y:S01]  /*5680*/  ULOP3.LUT UR29, URZ, UR29, URZ, 0x33, !UPT ;  /* 0x0000001d3f1d7292 */ /* 0x000fe2000f8e333f */
[----:B------:R-:W-:Y:S05]  /*5690*/  BRA `(.L_x_184) ;  /* 0x0000004000007947 */ /* 0x000fea0003800000 */
.L_x_183:
[----:B------:R-:W-:Y:S02]  /*56a0*/  UISETP.NE.AND UP0, UPT, UR26, 0x1, UPT ;  /* 0x000000011a00788c */ /* 0x000fe4000bf05270 */
[----:B------:R-:W-:Y:S02]  /*56b0*/  ULDC.64 UR4, c[0x0][0x330] ;  /* 0x0000cc0000047ab9 */ /* 0x000fe40000000a00 */
[----:B------:R-:W-:-:S07]  /*56c0*/  UIMAD.WIDE.U32 UR30, UR29, UR4, URZ ;  /* 0x000000041d1e72a5 */ /* 0x000fce000f8e003f */
[----:B------:R-:W-:Y:S02]  /*56d0*/  @UP0 USHF.R.U32.HI UR29, URZ, UR5, UR31 ;  /* 0x000000053f1d0299 */ /* 0x000fe4000801161f */
.L_x_184:
[----:B------:R-:W-:Y:S02]  /*56e0*/  ULDC UR4, c[0x0][0x32c] ;  /* 0x0000cb0000047ab9 */ /* 0x000fe40000000800 */
[----:B------:R-:W-:-:S04]  /*56f0*/  UIMAD UR4, UR29, UR26, UR4 ;  /* 0x0000001a1d0472a4 */ /* 0x000fc8000f8e0204 */
[----:B------:R-:W-:-:S04]  /*5700*/  UISETP.LT.AND UP0, UPT, UR27, UR4, UPT ;  /* 0x000000041b00728c */ /* 0x000fc8000bf01270 */
[----:B------:R-:W-:-:S04]  /*5710*/  USEL UR27, UR27, UR4, UP0 ;  /* 0x000000041b1b7287 */ /* 0x000fc80008000000 */
.L_x_182:
[----:B------:R-:W-:-:S04]  /*5720*/  UIMAD.WIDE UR4, UR27, 0x2aaaaaab, URZ ;  /* 0x2aaaaaab1b0478a5 */ /* 0x000fc8000f8e023f */
[----:B------:R-:W-:-:S04]  /*5730*/  USHF.R.U32.HI UR4, URZ, 0x1f, UR5 ;  /* 0x0000001f3f047899 */ /* 0x000fc80008011605 */
[----:B------:R-:W-:-:S04]  /*5740*/  ULEA.HI.SX32 UR4, UR5, UR4, 0x1d ;  /* 0x0000000405047291 */ /* 0x000fc8000f8fea3f */
[----:B------:R-:W-:-:S04]  /*5750*/  UISETP.LT.AND UP0, UPT, UR7, UR4, UPT ;  /* 0x000000040700728c */ /* 0x000fc8000bf01270 */
[----:B------:R-:W-:-:S04]  /*5760*/  USEL UR4, UR7, UR4, !UP0 ;  /* 0x0000000407047287 */ /* 0x000fc8000c000000 */
[----:B------:R-:W-:-:S06]  /*5770*/  UISETP.GE.AND UP0, UPT, UR23, UR4, UPT ;  /* 0x000000041700728c */ /* 0x000fcc000bf06270 */
[----:B------:R-:W-:-:S13]  /*5780*/  PLOP3.LUT P0, PT, PT, PT, UP0, 0x40, 0x0 ;  /* 0x000000000000781c */ /* 0x000fda0003f0e808 */
[----:B------:R-:W-:Y:S05]  /*5790*/  @P0 BRA `(.L_x_185) ;  /* 0x00003ff000000947 */ /* 0x000fea0003800000 */
[----:B------:R-:W2:Y:S04]  /*57a0*/  LDL R7, [R1+0x24] ;  /* 0x0000240001077983 */ /* 0x000ea80000100800 */
[----:B------:R-:W3:Y:S04]  /*57b0*/  LDL R6, [R1+0x30] ;  /* 0x0000300001067983 */ /* 0x000ee80000100800 */
[----:B------:R-:W4:Y:S04]  /*57c0*/  LDL R5, [R1+0x18] ;  /* 0x0000180001057983 */ /* 0x000f280000100800 */
[----:B------:R-:W5:Y:S04]  /*57d0*/  LDL R4, [R1+0x2c] ;  /* 0x00002c0001047983 */ /* 0x000f680000100800 */
[----:B------:R-:W5:Y:S04]  /*57e0*/  LDL R3, [R1+0x14] ;  /* 0x0000140001037983 */ /* 0x000f680000100800 */
[----:B------:R-:W5:Y:S01]  /*57f0*/  LDL R9, [R1+0x3c] ;  /* 0x00003c0001097983 */ /* 0x000f620000100800 */
[----:B------:R-:W-:Y:S01]  /*5800*/  IMAD.MOV.U32 R156, RZ, RZ, R2 ;  /* 0x000000ffff9c7224 */ /* 0x000fe200078e0002 */
[----:B------:R-:W-:Y:S01]  /*5810*/  UMOV UR5, UR23 ;  /* 0x0000001700057c82 */ /* 0x000fe20008000000 */
[----:B--2---:R-:W-:-:S02]  /*5820*/  IMAD.MOV.U32 R8, RZ, RZ, R7 ;  /* 0x000000ffff087224 */ /* 0x004fc400078e0007 */
[----:B---3--:R-:W-:Y:S02]  /*5830*/  IMAD.MOV.U32 R7, RZ, RZ, R6 ;  /* 0x000000ffff077224 */ /* 0x008fe400078e0006 */
[C---:B------:R-:W-:Y:S01]  /*5840*/  IMAD.SHL.U32 R2, R8.reuse, 0x2, RZ ;  /* 0x0000000208027824 */ /* 0x040fe200078e00ff */
[----:B----4-:R-:W-:Y:S01]  /*5850*/  MOV R6, R5 ;  /* 0x0000000500067202 */ /* 0x010fe20000000f00 */
[----:B-----5:R-:W-:Y:S01]  /*5860*/  IMAD.MOV.U32 R5, RZ, RZ, R4 ;  /* 0x000000ffff057224 */ /* 0x020fe200078e0004 */
[----:B------:R-:W-:Y:S02]  /*5870*/  MOV R4, R3 ;  /* 0x0000000300047202 */ /* 0x000fe40000000f00 */
[----:B------:R-:W-:Y:S02]  /*5880*/  MOV R3, R0 ;  /* 0x0000000000037202 */ /* 0x000fe40000000f00 */
[----:B------:R-:W-:Y:S02]  /*5890*/  SHF.L.U64.HI R9, R8, 0x1, R9 ;  /* 0x0000000108097819 */ /* 0x000fe40000010209 */
[----:B------:R-:W-:-:S02]  /*58a0*/  SHF.L.U64.HI R0, R6, 0x1, R7 ;  /* 0x0000000106007819 */ /* 0x000fc40000010207 */
[----:B------:R-:W-:Y:S01]  /*58b0*/  SHF.L.U32 R6, R6, 0x1, RZ ;  /* 0x0000000106067819 */ /* 0x000fe200000006ff */
[----:B------:R-:W-:Y:S04]  /*58c0*/  STL [R1+0x48], R9 ;  /* 0x0000480901007387 */ /* 0x000fe80000100800 */
[----:B------:R1:W-:Y:S04]  /*58d0*/  STL [R1+0x4c], R2 ;  /* 0x00004c0201007387 */ /* 0x0003e80000100800 */
[----:B------:R2:W-:Y:S04]  /*58e0*/  STL [R1+0x50], R0 ;  /* 0x0000500001007387 */ /* 0x0005e80000100800 */
[----:B------:R3:W-:Y:S01]  /*58f0*/  STL [R1+0x54], R6 ;  /* 0x0000540601007387 */ /* 0x0007e20000100800 */
[C---:B-1----:R-:W-:Y:S01]  /*5900*/  SHF.L.U64.HI R2, R4.reuse, 0x1, R5 ;  /* 0x0000000104027819 */ /* 0x042fe20000010205 */
[----:B--2---:R-:W-:-:S04]  /*5910*/  IMAD.SHL.U32 R0, R4, 0x2, RZ ;  /* 0x0000000204007824 */ /* 0x004fc800078e00ff */
[----:B------:R3:W-:Y:S04]  /*5920*/  STL [R1+0x58], R2 ;  /* 0x0000580201007387 */ /* 0x0007e80000100800 */
[----:B------:R3:W-:Y:S02]  /*5930*/  STL [R1+0x5c], R0 ;  /* 0x00005c0001007387 */ /* 0x0007e40000100800 */
.L_x_198:
[----:B---3--:R-:W2:Y:S01]  /*5940*/  LDL R2, [R1+0x4] ;  /* 0x0000040001027983 */ /* 0x008ea20000100800 */
[----:B------:R-:W-:Y:S04]  /*5950*/  DEPBAR.LE SB0, 0x0 ;  /* 0x000080000000791a */ /* 0x000fe80000000000 */
[----:B------:R-:W3:Y:S01]  /*5960*/  LDL R0, [R1] ;  /* 0x0000000001007983 */ /* 0x000ee20000100800 */
[----:B------:R-:W-:Y:S03]  /*5970*/  UISETP.GT.AND UP0, UPT, UR7, UR5, UPT ;  /* 0x000000050700728c */ /* 0x000fe6000bf04270 */
[----:B------:R-:W-:Y:S03]  /*5980*/  BAR.SYNC.DEFER_BLOCKING 0x0 ;  /* 0x0000000000007b1d */ /* 0x000fe60000010000 */
[----:B------:R-:W-:Y:S03]  /*5990*/  PLOP3.LUT P0, PT, PT, PT, UP0, 0x80, 0x0 ;  /* 0x000000000000781c */ /* 0x000fe60003f0f008 */
[----:B------:R1:W4:Y:S04]  /*59a0*/  LDSM.16.M88.4 R172, [R247] ;  /* 0x00000000f7ac783b */ /* 0x0003280000000200 */
[----:B------:R1:W1:Y:S04]  /*59b0*/  LDSM.16.M88.4 R176, [R246] ;  /* 0x00000000f6b0783b */ /* 0x0002680000000200 */
[----:B--2---:R2:W1:Y:S04]  /*59c0*/  LDSM.16.M88.4 R8, [R2+0x14080] ;  /* 0x014080000208783b */ /* 0x0044680000000200 */
[----:B------:R2:W1:Y:S04]  /*59d0*/  LDSM.16.M88.4 R16, [R2+0x14880] ;  /* 0x014880000210783b */ /* 0x0004680000000200 */
[----:B------:R2:W1:Y:S04]  /*59e0*/  LDSM.16.M88.4 R24, [R2+0x15080] ;  /* 0x015080000218783b */ /* 0x0004680000000200 */
[----:B---3--:R2:W3:Y:S01]  /*59f0*/  LDSM.16.M88.4 R168, [R0] ;  /* 0x0000000000a8783b */ /* 0x0084e20000000200 */
[----:B------:R-:W-:-:S05]  /*5a00*/  @P0 BRA `(.L_x_186) ;  /* 0x000004b000000947 */ /* 0x000fca0003800000 */
[----:B----4-:R-:W4:Y:S01]  /*5a10*/  LDL R6, [R1+0xc] ;  /* 0x00000c0001067983 */ /* 0x010f220000100800 */
[----:B------:R-:W-:Y:S03]  /*5a20*/  BSSY B0, `(.L_x_186) ;  /* 0x0000049000007945 */ /* 0x000fe60003800000 */
[----:B--2---:R-:W2:Y:S04]  /*5a30*/  LDL R2, [R1+0x8] ;  /* 0x0000080001027983 */ /* 0x004ea80000100800 */
[----:B------:R-:W5:Y:S04]  /*5a40*/  LDL R15, [R1+0x24] ;  /* 0x00002400010f7983 */ /* 0x000f680000100800 */
[----:B---3--:R-:W3:Y:S04]  /*5a50*/  LDL R14, [R1+0x4c] ;  /* 0x00004c00010e7983 */ /* 0x008ee80000100800 */
[----:B------:R-:W3:Y:S04]  /*5a60*/  LDL R157, [R1+0x48] ;  /* 0x00004800019d7983 */ /* 0x000ee80000100800 */
[----:B------:R-:W3:Y:S04]  /*5a70*/  LDL R13, [R1+0x1c] ;  /* 0x00001c00010d7983 */ /* 0x000ee80000100800 */
[----:B------:R-:W3:Y:S04]  /*5a80*/  LDL R23, [R1+0x54] ;  /* 0x0000540001177983 */ /* 0x000ee80000100800 */
[----:B------:R-:W3:Y:S04]  /*5a90*/  LDL R22, [R1+0x50] ;  /* 0x0000500001167983 */ /* 0x000ee80000100800 */
[----:B------:R-:W3:Y:S04]  /*5aa0*/  LDL R21, [R1+0x5c] ;  /* 0x00005c0001157983 */ /* 0x000ee80000100800 */
[----:B------:R-:W3:Y:S04]  /*5ab0*/  LDL R20, [R1+0x58] ;  /* 0x0000580001147983 */ /* 0x000ee80000100800 */
[----:B------:R-:W3:Y:S01]  /*5ac0*/  LDL R7, [R1+0x28] ;  /* 0x0000280001077983 */ /* 0x000ee20000100800 */
[----:B----4-:R-:W-:Y:S01]  /*5ad0*/  SHF.R.S32.HI R0, RZ, 0x1f, R6 ;  /* 0x0000001fff007819 */ /* 0x010fe20000011406 */
[----:B------:R-:W-:Y:S04]  /*5ae0*/  IMAD.WIDE.U32 R4, R6, c[0x0][0x208], RZ ;  /* 0x0000820006047a25 */ /* 0x000fe800078e00ff */
[----:B------:R-:W-:Y:S01]  /*5af0*/  IMAD R0, R0, c[0x0][0x208], RZ ;  /* 0x0000820000007a24 */ /* 0x000fe200078e02ff */
[----:B-----5:R-:W-:Y:S03]  /*5b00*/  ISETP.GE.AND P1, PT, R15, c[0x0][0x1d4], PT ;  /* 0x000075000f007a0c */ /* 0x020fe60003f26270 */
[----:B------:R-:W-:Y:S04]  /*5b10*/  IMAD R0, R6, c[0x0][0x20c], R0 ;  /* 0x0000830006007a24 */ /* 0x000fe800078e0200 */
[----:B------:R-:W-:Y:S01]  /*5b20*/  IMAD.IADD R5, R5, 0x1, R0 ;  /* 0x0000000105057824 */ /* 0x000fe200078e0200 */
[----:B--2---:R-:W-:Y:S03]  /*5b30*/  SHF.R.S32.HI R0, RZ, 0x1f, R2 ;  /* 0x0000001fff007819 */ /* 0x004fe60000011402 */
[----:B------:R-:W-:Y:S04]  /*5b40*/  IMAD.WIDE.U32 R4, R2, c[0x0][0x218], R4 ;  /* 0x0000860002047a25 */ /* 0x000fe800078e0004 */
[----:B------:R-:W-:Y:S01]  /*5b50*/  IMAD R0, R0, c[0x0][0x218], RZ ;  /* 0x0000860000007a24 */ /* 0x000fe200078e02ff */
[----:B------:R-:W-:Y:S03]  /*5b60*/  IADD3 R12, P0, R4, UR24, RZ ;  /* 0x00000018040c7c10 */ /* 0x000fe6000ff1e0ff */
[----:B------:R-:W-:Y:S02]  /*5b70*/  IMAD R0, R2, c[0x0][0x21c], R0 ;  /* 0x0000870002007a24 */ /* 0x000fe400078e0200 */
[----:B------:R-:W2:Y:S03]  /*5b80*/  LDL R2, [R1+0x10] ;  /* 0x0000100001027983 */ /* 0x000ea60000100800 */
[----:B------:R-:W-:Y:S02]  /*5b90*/  IADD3.X R4, R5, UR15, R0, P0, !PT ;  /* 0x0000000f05047c10 */ /* 0x000fe400087fe400 */
[C---:B------:R-:W-:Y:S04]  /*5ba0*/  LEA R0, P0, R12.reuse, c[0x0][0x1f8], 0x1 ;  /* 0x00007e000c007a11 */ /* 0x040fe800078008ff */
[----:B------:R-:W-:Y:S01]  /*5bb0*/  LEA.HI.X R12, R12, c[0x0][0x1fc], R4, 0x1, P0 ;  /* 0x00007f000c0c7a11 */ /* 0x000fe200000f0c04 */
[----:B------:R-:W3:Y:S04]  /*5bc0*/  SHFL.IDX PT, R6, R0, RZ, 0x181f ;  /* 0x00181fff00067589 */ /* 0x000ee800000e0000 */
[----:B------:R-:W4:Y:S01]  /*5bd0*/  SHFL.IDX PT, R5, R12, RZ, 0x181f ;  /* 0x00181fff0c057589 */ /* 0x000f2200000e0000 */
[C---:B---3--:R-:W-:Y:S05]  /*5be0*/  IADD3 R14, P0, R6.reuse, R14, RZ ;  /* 0x0000000e060e7210 */ /* 0x048fea0007f1e0ff */
[C---:B----4-:R-:W-:Y:S05]  /*5bf0*/  IMAD.X R15, R5.reuse, 0x1, R157, P0 ;  /* 0x00000001050f7824 */ /* 0x050fea00000e069d */
[----:B------:R-:W-:Y:S01]  /*5c00*/  @!PT LDS RZ, [RZ] ;  /* 0x00000000fffff984 */ /* 0x000fe20000000800 */
[----:B------:R3:W-:Y:S02]  /*5c10*/  LDGSTS.E.BYPASS.LTC128B.128 [R13+0x4080], [R14.64], !P1 ;  /* 0x040800000e0d7fae */ /* 0x0007e4000c901d52 */
[C---:B---3--:R-:W-:Y:S05]  /*5c20*/  IADD3 R14, P0, R6.reuse, R23, RZ ;  /* 0x00000017060e7210 */ /* 0x048fea0007f1e0ff */
[C---:B------:R-:W-:Y:S05]  /*5c30*/  IMAD.X R15, R5.reuse, 0x1, R22, P0 ;  /* 0x00000001050f7824 */ /* 0x040fea00000e0616 */
[----:B------:R3:W-:Y:S02]  /*5c40*/  LDGSTS.E.BYPASS.LTC128B.128 [R13+0x5880], [R14.64], !P6 ;  /* 0x058800000e0d7fae */ /* 0x0007e4000f101d52 */
[----:B---3--:R-:W-:Y:S05]  /*5c50*/  IADD3 R14, P0, R6, R21, RZ ;  /* 0x00000015060e7210 */ /* 0x008fea0007f1e0ff */
[C---:B------:R-:W-:Y:S02]  /*5c60*/  IMAD.X R15, R5.reuse, 0x1, R20, P0 ;  /* 0x00000001050f7824 */ /* 0x040fe400000e0614 */
[----:B------:R-:W3:Y:S04]  /*5c70*/  S2R R20, SR_TID.X ;  /* 0x0000000000147919 */ /* 0x000ee80000002100 */
[----:B------:R4:W-:Y:S01]  /*5c80*/  LDGSTS.E.BYPASS.LTC128B.128 [R13+0x7080], [R14.64], !P5 ;  /* 0x070800000e0d7fae */ /* 0x0009e2000e901d52 */
[----:B---3--:R-:W-:Y:S01]  /*5c90*/  ISETP.GT.AND P1, PT, R20, 0x7f, PT ;  /* 0x0000007f1400780c */ /* 0x008fe20003f24270 */
[C---:B--2---:R-:W-:Y:S01]  /*5ca0*/  IMAD.SHL.U32 R4, R2.reuse, 0x2, RZ ;  /* 0x0000000202047824 */ /* 0x044fe200078e00ff */
[----:B------:R-:W-:Y:S04]  /*5cb0*/  SHF.L.U64.HI R2, R2, 0x1, R7 ;  /* 0x0000000102027819 */ /* 0x000fe80000010207 */
[----:B------:R-:W-:Y:S05]  /*5cc0*/  IADD3 R6, P0, R6, R4, RZ ;  /* 0x0000000406067210 */ /* 0x000fea0007f1e0ff */
[----:B------:R-:W-:Y:S05]  /*5cd0*/  IMAD.X R7, R5, 0x1, R2, P0 ;  /* 0x0000000105077824 */ /* 0x000fea00000e0602 */
[----:B------:R4:W-:Y:S01]  /*5ce0*/  LDGSTS.E.BYPASS.LTC128B.128 [R13+0x8880], [R6.64], !P4 ;  /* 0x08880000060d7fae */ /* 0x0009e2000e101d52 */
[----:B------:R-:W-:-:S05]  /*5cf0*/  @P1 BRA `(.L_x_187) ;  /* 0x000001b000001947 */ /* 0x000fca0003800000 */
[----:B------:R-:W-:-:S05]  /*5d00*/  BRA.DIV ~URZ, `(.L_x_188) ;  /* 0x0000de627f007947 */ /* 0x000fca000b800000 */
[----:B------:R2:W3:Y:S04]  /*5d10*/  SHFL.IDX PT, R5, R12, 0x1, 0x181f ;  /* 0x00381f000c057f89 */ /* 0x0004e800000e0000 */
[----:B------:R2:W4:Y:S02]  /*5d20*/  SHFL.IDX PT, R12, R0, 0x1, 0x181f ;  /* 0x00381f00000c7f89 */ /* 0x00052400000e0000 */
.L_x_238:
[----:B----4-:R-:W4:Y:S04]  /*5d30*/  LDL R7, [R1+0x24] ;  /* 0x0000240001077983 */ /* 0x010f280000100800 */
[----:B------:R-:W5:Y:S04]  /*5d40*/  LDL R6, [R1+0x4c] ;  /* 0x00004c0001067983 */ /* 0x000f680000100800 */
[----:B--2---:R-:W2:Y:S04]  /*5d50*/  LDL R21, [R1+0x48] ;  /* 0x0000480001157983 */ /* 0x004ea80000100800 */
[----:B---3--:R-:W3:Y:S04]  /*5d60*/  LDL R0, [R1+0x1c] ;  /* 0x00001c0001007983 */ /* 0x008ee80000100800 */
[----:B------:R-:W3:Y:S04]  /*5d70*/  LDL R20, [R1+0x54] ;  /* 0x0000540001147983 */ /* 0x000ee80000100800 */
[----:B------:R-:W3:Y:S04]  /*5d80*/  LDL R15, [R1+0x50] ;  /* 0x00005000010f7983 */ /* 0x000ee80000100800 */
[----:B------:R-:W3:Y:S04]  /*5d90*/  LDL R14, [R1+0x5c] ;  /* 0x00005c00010e7983 */ /* 0x000ee80000100800 */
[----:B------:R-:W3:Y:S01]  /*5da0*/  LDL R13, [R1+0x58] ;  /* 0x00005800010d7983 */ /* 0x000ee20000100800 */
[----:B----4-:R-:W-:Y:S02]  /*5db0*/  ISETP.GE.AND P1, PT, R7, c[0x0][0x1d4], PT ;  /* 0x0000750007007a0c */ /* 0x010fe40003f26270 */
[C---:B-----5:R-:W-:Y:S05]  /*5dc0*/  IADD3 R6, P0, R12.reuse, R6, RZ ;  /* 0x000000060c067210 */ /* 0x060fea0007f1e0ff */
[C---:B--2---:R-:W-:Y:S06]  /*5dd0*/  IMAD.X R7, R5.reuse, 0x1, R21, P0 ;  /* 0x0000000105077824 */ /* 0x044fec00000e0615 */
[----:B------:R-:W-:Y:S01]  /*5de0*/  @!PT LDS RZ, [RZ] ;  /* 0x00000000fffff984 */ /* 0x000fe20000000800 */
[----:B------:R-:W-:Y:S01]  /*5df0*/  @!PT LDS RZ, [RZ] ;  /* 0x00000000fffff984 */ /* 0x000fe20000000800 */
[----:B------:R-:W-:Y:S01]  /*5e00*/  @!PT LDS RZ, [RZ] ;  /* 0x00000000fffff984 */ /* 0x000fe20000000800 */
[----:B---3--:R2:W-:Y:S02]  /*5e10*/  LDGSTS.E.BYPASS.LTC128B.128 [R0+0x5080], [R6.64], !P1 ;  /* 0x0508000006007fae */ /* 0x0085e4000c901d52 */
[C---:B--2---:R-:W-:Y:S05]  /*5e20*/  IADD3 R6, P0, R12.reuse, R20, RZ ;  /* 0x000000140c067210 */ /* 0x044fea0007f1e0ff */
[C---:B------:R-:W-:Y:S01]  /*5e30*/  IMAD.X R7, R5.reuse, 0x1, R15, P0 ;  /* 0x0000000105077824 */ /* 0x040fe200000e060f */
[C---:B------:R-:W-:Y:S04]  /*5e40*/  IADD3 R4, P0, R12.reuse, R4, RZ ;  /* 0x000000040c047210 */ /* 0x040fe80007f1e0ff */
[----:B------:R2:W-:Y:S02]  /*5e50*/  LDGSTS.E.BYPASS.LTC128B.128 [R0+0x6880], [R6.64], !P6 ;  /* 0x0688000006007fae */ /* 0x0005e4000f101d52 */
[----:B--2---:R-:W-:Y:S05]  /*5e60*/  IADD3 R6, P1, R12, R14, RZ ;  /* 0x0000000e0c067210 */ /* 0x004fea0007f3e0ff */
[C---:B------:R-:W-:Y:S02]  /*5e70*/  IMAD.X R7, R5.reuse, 0x1, R13, P1 ;  /* 0x0000000105077824 */ /* 0x040fe400008e060d */
[----:B------:R-:W-:Y:S03]  /*5e80*/  IMAD.X R5, R5, 0x1, R2, P0 ;  /* 0x0000000105057824 */ /* 0x000fe600000e0602 */
[----:B------:R2:W-:Y:S04]  /*5e90*/  LDGSTS.E.BYPASS.LTC128B.128 [R0+0x8080], [R6.64], !P5 ;  /* 0x0808000006007fae */ /* 0x0005e8000e901d52 */
[----:B------:R2:W-:Y:S02]  /*5ea0*/  LDGSTS.E.BYPASS.LTC128B.128 [R0+0x9880], [R4.64], !P4 ;  /* 0x0988000004007fae */ /* 0x0005e4000e101d52 */
.L_x_187:
[----:B------:R-:W-:Y:S05]  /*5eb0*/  BSYNC B0 ;  /* 0x0000000000007941 */ /* 0x000fea0003800000 */
.L_x_186:
[----:B--2-4-:R-:W2:Y:S04]  /*5ec0*/  LDL R0, [R1+0x4] ;  /* 0x0000040001007983 */ /* 0x014ea80000100800 */
[----:B------:R-:W0:Y:S01]  /*5ed0*/  LDGDEPBAR ;  /* 0x00000000000079af */ /* 0x000e220000000000 */
[----:B------:R-:W-:Y:S01]  /*5ee0*/  WARPSYNC 0xffffffff ;  /* 0xffffffff00007948 */ /* 0x000fe20003800000 */
[C---:B-1----:R-:W-:Y:S01]  /*5ef0*/  HMMA.16816.F32 R4, R160.reuse, R8, RZ ;  /* 0x00000008a004723c */ /* 0x042fe200000018ff */
[----:B------:R-:W-:Y:S06]  /*5f00*/  UISETP.GT.AND UP0, UPT, UR5, UR7, UPT ;  /* 0x000000070500728c */ /* 0x000fec000bf04270 */
[----:B------:R-:W-:Y:S01]  /*5f10*/  PLOP3.LUT P0, PT, PT, PT, UP0, 0x40, 0x0 ;  /* 0x000000000000781c */ /* 0x000fe20003f0e808 */
[C---:B------:R-:W-:Y:S08]  /*5f20*/  HMMA.16816.F32 R8, R160.reuse, R10, RZ ;  /* 0x0000000aa008723c */ /* 0x040ff000000018ff */
[C---:B------:R-:W-:Y:S08]  /*5f30*/  HMMA.16816.F32 R12, R160.reuse, R16, RZ ;  /* 0x00000010a00c723c */ /* 0x040ff000000018ff */
[C---:B------:R-:W-:Y:S08]  /*5f40*/  HMMA.16816.F32 R16, R160.reuse, R18, RZ ;  /* 0x00000012a010723c */ /* 0x040ff000000018ff */
[C---:B------:R-:W-:Y:S08]  /*5f50*/  HMMA.16816.F32 R20, R160.reuse, R24, RZ ;  /* 0x00000018a014723c */ /* 0x040ff000000018ff */
[----:B------:R-:W-:Y:S08]  /*5f60*/  HMMA.16816.F32 R24, R160, R26, RZ ;  /* 0x0000001aa018723c */ /* 0x000ff000000018ff */
[C---:B---3--:R-:W-:Y:S08]  /*5f70*/  HMMA.16816.F32 R4, R164.reuse, R168, R4 ;  /* 0x000000a8a404723c */ /* 0x048ff00000001804 */
[C---:B------:R-:W-:Y:S01]  /*5f80*/  HMMA.16816.F32 R8, R164.reuse, R170, R8 ;  /* 0x000000aaa408723c */ /* 0x040fe20000001808 */
[----:B------:R-:W1:Y:S07]  /*5f90*/  LDSM.16.M88.4 R168, [R251+0x14080] ;  /* 0x01408000fba8783b */ /* 0x000e6e0000000200 */
[C---:B------:R-:W-:Y:S08]  /*5fa0*/  HMMA.16816.F32 R12, R164.reuse, R172, R12 ;  /* 0x000000aca40c723c */ /* 0x040ff0000000180c */
[C---:B------:R-:W-:Y:S01]  /*5fb0*/  HMMA.16816.F32 R16, R164.reuse, R174, R16 ;  /* 0x000000aea410723c */ /* 0x040fe20000001810 */
[----:B------:R-:W3:Y:S07]  /*5fc0*/  LDSM.16.M88.4 R172, [R251+0x14880] ;  /* 0x01488000fbac783b */ /* 0x000eee0000000200 */
[C---:B------:R-:W-:Y:S08]  /*5fd0*/  HMMA.16816.F32 R20, R164.reuse, R176, R20 ;  /* 0x000000b0a414723c */ /* 0x040ff00000001814 */
[----:B------:R-:W-:Y:S08]  /*5fe0*/  HMMA.16816.F32 R24, R164, R178, R24 ;  /* 0x000000b2a418723c */ /* 0x000ff00000001818 */
[C---:B-1----:R-:W-:Y:S08]  /*5ff0*/  HMMA.16816.F32 R4, R180.reuse, R168, R4 ;  /* 0x000000a8b404723c */ /* 0x042ff00000001804 */
[C---:B------:R-:W-:Y:S01]  /*6000*/  HMMA.16816.F32 R8, R180.reuse, R170, R8 ;  /* 0x000000aab408723c */ /* 0x040fe20000001808 */
[----:B------:R-:W1:Y:S07]  /*6010*/  LDSM.16.M88.4 R168, [R251+0x15080] ;  /* 0x01508000fba8783b */ /* 0x000e6e0000000200 */
[C---:B---3--:R-:W-:Y:S08]  /*6020*/  HMMA.16816.F32 R12, R180.reuse, R172, R12 ;  /* 0x000000acb40c723c */ /* 0x048ff0000000180c */
[C---:B------:R-:W-:Y:S01]  /*6030*/  HMMA.16816.F32 R16, R180.reuse, R174, R16 ;  /* 0x000000aeb410723c */ /* 0x040fe20000001810 */
[----:B------:R-:W3:Y:S07]  /*6040*/  LDSM.16.M88.4 R172, [R245] ;  /* 0x00000000f5ac783b */ /* 0x000eee0000000200 */
[C---:B-1----:R-:W-:Y:S08]  /*6050*/  HMMA.16816.F32 R20, R180.reuse, R168, R20 ;  /* 0x000000a8b414723c */ /* 0x042ff00000001814 */
[----:B------:R-:W-:Y:S01]  /*6060*/  HMMA.16816.F32 R24, R180, R170, R24 ;  /* 0x000000aab418723c */ /* 0x000fe20000001818 */
[----:B------:R-:W1:Y:S07]  /*6070*/  LDSM.16.M88.4 R168, [R245+0x800] ;  /* 0x00080000f5a8783b */ /* 0x000e6e0000000200 */
[C---:B---3--:R-:W-:Y:S08]  /*6080*/  HMMA.16816.F32 R4, R184.reuse, R172, R4 ;  /* 0x000000acb804723c */ /* 0x048ff00000001804 */
[C---:B------:R-:W-:Y:S01]  /*6090*/  HMMA.16816.F32 R8, R184.reuse, R174, R8 ;  /* 0x000000aeb808723c */ /* 0x040fe20000001808 */
[----:B------:R-:W3:Y:S07]  /*60a0*/  LDSM.16.M88.4 R172, [R245+0x1000] ;  /* 0x00100000f5ac783b */ /* 0x000eee0000000200 */
[C---:B-1----:R-:W-:Y:S08]  /*60b0*/  HMMA.16816.F32 R12, R184.reuse, R168, R12 ;  /* 0x000000a8b80c723c */ /* 0x042ff0000000180c */
[C---:B------:R-:W-:Y:S08]  /*60c0*/  HMMA.16816.F32 R16, R184.reuse, R170, R16 ;  /* 0x000000aab810723c */ /* 0x040ff00000001810 */
[C---:B---3--:R-:W-:Y:S08]  /*60d0*/  HMMA.16816.F32 R20, R184.reuse, R172, R20 ;  /* 0x000000acb814723c */ /* 0x048ff00000001814 */
[----:B------:R-:W-:Y:S01]  /*60e0*/  HMMA.16816.F32 R24, R184, R174, R24 ;  /* 0x000000aeb818723c */ /* 0x000fe20000001818 */
[----:B--2---:R-:W1:Y:S08]  /*60f0*/  LDSM.16.M88.4 R168, [R0+0x15880] ;  /* 0x0158800000a8783b */ /* 0x004e700000000200 */
[----:B------:R-:W2:Y:S01]  /*6100*/  LDSM.16.M88.4 R172, [R0+0x16080] ;  /* 0x0160800000ac783b */ /* 0x000ea20000000200 */
[C---:B-1----:R-:W-:Y:S08]  /*6110*/  HMMA.16816.F32 R4, R188.reuse, R168, R4 ;  /* 0x000000a8bc04723c */ /* 0x042ff00000001804 */
[C---:B------:R-:W-:Y:S01]  /*6120*/  HMMA.16816.F32 R8, R188.reuse, R170, R8 ;  /* 0x000000aabc08723c */ /* 0x040fe20000001808 */
[----:B------:R-:W1:Y:S07]  /*6130*/  LDSM.16.M88.4 R168, [R0+0x16880] ;  /* 0x0168800000a8783b */ /* 0x000e6e0000000200 */
[C---:B--2---:R-:W-:Y:S08]  /*6140*/  HMMA.16816.F32 R12, R188.reuse, R172, R12 ;  /* 0x000000acbc0c723c */ /* 0x044ff0000000180c */
[C---:B------:R-:W-:Y:S01]  /*6150*/  HMMA.16816.F32 R16, R188.reuse, R174, R16 ;  /* 0x000000aebc10723c */ /* 0x040fe20000001810 */
[----:B------:R-:W2:Y:S07]  /*6160*/  LDSM.16.M88.4 R172, [R244] ;  /* 0x00000000f4ac783b */ /* 0x000eae0000000200 */
[C---:B-1----:R-:W-:Y:S08]  /*6170*/  HMMA.16816.F32 R20, R188.reuse, R168, R20 ;  /* 0x000000a8bc14723c */ /* 0x042ff00000001814 */
[----:B------:R-:W-:Y:S01]  /*6180*/  HMMA.16816.F32 R24, R188, R170, R24 ;  /* 0x000000aabc18723c */ /* 0x000fe20000001818 */
[----:B------:R-:W1:Y:S07]  /*6190*/  LDSM.16.M88.4 R168, [R243] ;  /* 0x00000000f3a8783b */ /* 0x000e6e0000000200 */
[C---:B--2---:R-:W-:Y:S08]  /*61a0*/  HMMA.16816.F32 R4, R192.reuse, R172, R4 ;  /* 0x000000acc004723c */ /* 0x044ff00000001804 */
[C---:B------:R-:W-:Y:S01]  /*61b0*/  HMMA.16816.F32 R8, R192.reuse, R174, R8 ;  /* 0x000000aec008723c */ /* 0x040fe20000001808 */
[----:B------:R-:W2:Y:S07]  /*61c0*/  LDSM.16.M88.4 R172, [R242] ;  /* 0x00000000f2ac783b */ /* 0x000eae0000000200 */
[C---:B-1----:R-:W-:Y:S08]  /*61d0*/  HMMA.16816.F32 R12, R192.reuse, R168, R12 ;  /* 0x000000a8c00c723c */ /* 0x042ff0000000180c */
[C---:B------:R-:W-:Y:S01]  /*61e0*/  HMMA.16816.F32 R16, R192.reuse, R170, R16 ;  /* 0x000000aac010723c */ /* 0x040fe20000001810 */
[----:B------:R-:W1:Y:S07]  /*61f0*/  LDSM.16.M88.4 R168, [R251+0x15880] ;  /* 0x01588000fba8783b */ /* 0x000e6e0000000200 */
[C---:B--2---:R-:W-:Y:S08]  /*6200*/  HMMA.16816.F32 R20, R192.reuse, R172, R20 ;  /* 0x000000acc014723c */ /* 0x044ff00000001814 */
[----:B------:R-:W-:Y:S01]  /*6210*/  HMMA.16816.F32 R24, R192, R174, R24 ;  /* 0x000000aec018723c */ /* 0x000fe20000001818 */
[----:B------:R-:W2:Y:S07]  /*6220*/  LDSM.16.M88.4 R172, [R251+0x16080] ;  /* 0x01608000fbac783b */ /* 0x000eae0000000200 */
[C---:B-1----:R-:W-:Y:S08]  /*6230*/  HMMA.16816.F32 R4, R196.reuse, R168, R4 ;  /* 0x000000a8c404723c */ /* 0x042ff00000001804 */
[C---:B------:R-:W-:Y:S01]  /*6240*/  HMMA.16816.F32 R8, R196.reuse, R170, R8 ;  /* 0x000000aac408723c */ /* 0x040fe20000001808 */
[----:B------:R-:W1:Y:S07]  /*6250*/  LDSM.16.M88.4 R168, [R251+0x16880] ;  /* 0x01688000fba8783b */ /* 0x000e6e0000000200 */
[C---:B--2---:R-:W-:Y:S08]  /*6260*/  HMMA.16816.F32 R12, R196.reuse, R172, R12 ;  /* 0x000000acc40c723c */ /* 0x044ff0000000180c */
[C---:B------:R-:W-:Y:S01]  /*6270*/  HMMA.16816.F32 R16, R196.reuse, R174, R16 ;  /* 0x000000aec410723c */ /* 0x040fe20000001810 */
[----:B------:R-:W2:Y:S07]  /*6280*/  LDSM.16.M88.4 R172, [R245+0x1800] ;  /* 0x00180000f5ac783b */ /* 0x000eae0000000200 */
[C---:B-1----:R-:W-:Y:S08]  /*6290*/  HMMA.16816.F32 R20, R196.reuse, R168, R20 ;  /* 0x000000a8c414723c */ /* 0x042ff00000001814 */
[----:B------:R-:W-:Y:S01]  /*62a0*/  HMMA.16816.F32 R24, R196, R170, R24 ;  /* 0x000000aac418723c */ /* 0x000fe20000001818 */
[----:B------:R-:W1:Y:S07]  /*62b0*/  LDSM.16.M88.4 R168, [R245+0x2000] ;  /* 0x00200000f5a8783b */ /* 0x000e6e0000000200 */
[C---:B--2---:R-:W-:Y:S08]  /*62c0*/  HMMA.16816.F32 R4, R200.reuse, R172, R4 ;  /* 0x000000acc804723c */ /* 0x044ff00000001804 */
[C---:B------:R-:W-:Y:S01]  /*62d0*/  HMMA.16816.F32 R8, R200.reuse, R174, R8 ;  /* 0x000000aec808723c */ /* 0x040fe20000001808 */
[----:B------:R-:W2:Y:S07]  /*62e0*/  LDSM.16.M88.4 R172, [R245+0x2800] ;  /* 0x00280000f5ac783b */ /* 0x000eae0000000200 */
        /* <DEDUP_REMOVED lines=70> */
[C---:B------:R-:W-:Y:S11]  /*6750*/  HMMA.16816.F32 R8, R232.reuse, R174, R8 ;  /* 0x000000aee808723c */ /* 0x040ff60000001808 */
[----:B------:R-:W-:Y:S05]  /*6760*/  @!UPT UIADD3 URZ, URZ, URZ, URZ ;  /* 0x0000003f3f3ff290 */ /* 0x000fea000fffe03f */
[----:B------:R-:W-:Y:S02]  /*6770*/  FMUL.FTZ R6, R6, c[0x0][0x320] ;  /* 0x0000c80006067a20 */ /* 0x000fe40000410000 */
[----:B------:R-:W-:Y:S02]  /*6780*/  FMUL.FTZ R7, R7, c[0x0][0x320] ;  /* 0x0000c80007077a20 */ /* 0x000fe40000410000 */
[----:B------:R-:W2:Y:S01]  /*6790*/  MUFU.TANH R158, R6 ;  /* 0x00000006009e7308 */ /* 0x000ea20000002400 */
[----:B------:R-:W-:Y:S02]  /*67a0*/  FMUL.FTZ R0, R4, c[0x0][0x320] ;  /* 0x0000c80004007a20 */ /* 0x000fe40000410000 */
[----:B------:R-:W-:Y:S02]  /*67b0*/  FMUL.FTZ R2, R5, c[0x0][0x320] ;  /* 0x0000c80005027a20 */ /* 0x000fe40000410000 */
[----:B------:R-:W-:Y:S01]  /*67c0*/  FMUL.FTZ R9, R9, c[0x0][0x320] ;  /* 0x0000c80009097a20 */ /* 0x000fe20000410000 */
[C---:B-1----:R-:W-:Y:S03]  /*67d0*/  HMMA.16816.F32 R12, R232.reuse, R168, R12 ;  /* 0x000000a8e80c723c */ /* 0x042fe6000000180c */
[----:B------:R-:W-:Y:S01]  /*67e0*/  FMUL.FTZ R11, R11, c[0x0][0x320] ;  /* 0x0000c8000b0b7a20 */ /* 0x000fe20000410000 */
[----:B------:R1:W3:Y:S01]  /*67f0*/  MUFU.TANH R157, R7 ;  /* 0x00000007009d7308 */ /* 0x0002e20000002400 */
[----:B------:R-:W-:Y:S02]  /*6800*/  FMUL.FTZ R8, R8, c[0x0][0x320] ;  /* 0x0000c80008087a20 */ /* 0x000fe40000410000 */
[----:B------:R-:W-:Y:S01]  /*6810*/  FMUL.FTZ R10, R10, c[0x0][0x320] ;  /* 0x0000c8000a0a7a20 */ /* 0x000fe20000410000 */
[C---:B------:R-:W-:Y:S06]  /*6820*/  HMMA.16816.F32 R16, R232.reuse, R170, R16 ;  /* 0x000000aae810723c */ /* 0x040fec0000001810 */
[----:B------:R4:W2:Y:S10]  /*6830*/  MUFU.TANH R159, R9 ;  /* 0x00000009009f7308 */ /* 0x0008b40000002400 */
[----:B------:R5:W2:Y:S01]  /*6840*/  MUFU.TANH R169, R11 ;  /* 0x0000000b00a97308 */ /* 0x000aa20000002400 */
[----:B------:R-:W-:Y:S01]  /*6850*/  FMUL.FTZ R13, R13, c[0x0][0x320] ;  /* 0x0000c8000d0d7a20 */ /* 0x000fe20000410000 */
[----:B-1----:R-:W1:Y:S01]  /*6860*/  LDSM.16.M88.4 R4, [R245+0x5800] ;  /* 0x00580000f504783b */ /* 0x002e620000000200 */
[----:B------:R-:W-:Y:S05]  /*6870*/  DEPBAR.LE SB0, 0x0 ;  /* 0x000080000000791a */ /* 0x000fea0000000000 */
[----:B------:R-:W-:Y:S02]  /*6880*/  FMUL.FTZ R18, R18, c[0x0][0x320] ;  /* 0x0000c80012127a20 */ /* 0x000fe40000410000 */
[----:B------:R-:W1:Y:S01]  /*6890*/  MUFU.TANH R0, R0 ;  /* 0x0000000000007308 */ /* 0x000e620000002400 */
[----:B------:R-:W-:Y:S01]  /*68a0*/  FMUL.FTZ R19, R19, c[0x0][0x320] ;  /* 0x0000c80013137a20 */ /* 0x000fe20000410000 */
[----:B------:R-:W-:Y:S01]  /*68b0*/  BAR.SYNC.DEFER_BLOCKING 0x0 ;  /* 0x0000000000007b1d */ /* 0x000fe20000010000 */
[----:B----4-:R-:W-:Y:S02]  /*68c0*/  FMUL.FTZ R9, R15, c[0x0][0x320] ;  /* 0x0000c8000f097a20 */ /* 0x010fe40000410000 */
[----:B------:R-:W-:Y:S05]  /*68d0*/  FMUL.FTZ R15, R17, c[0x0][0x320] ;  /* 0x0000c800110f7a20 */ /* 0x000fea0000410000 */
[----:B------:R-:W4:Y:S01]  /*68e0*/  MUFU.TANH R2, R2 ;  /* 0x0000000200027308 */ /* 0x000f220000002400 */
[----:B-----5:R-:W-:Y:S02]  /*68f0*/  FMUL.FTZ R11, R12, c[0x0][0x320] ;  /* 0x0000c8000c0b7a20 */ /* 0x020fe40000410000 */
[----:B------:R-:W-:Y:S02]  /*6900*/  FMUL.FTZ R12, R14, c[0x0][0x320] ;  /* 0x0000c8000e0c7a20 */ /* 0x000fe40000410000 */
[----:B------:R-:W-:Y:S05]  /*6910*/  FMUL.FTZ R14, R16, c[0x0][0x320] ;  /* 0x0000c800100e7a20 */ /* 0x000fea0000410000 */
[----:B------:R-:W2:Y:S10]  /*6920*/  MUFU.TANH R8, R8 ;  /* 0x0000000800087308 */ /* 0x000eb40000002400 */
[----:B------:R-:W2:Y:S01]  /*6930*/  MUFU.TANH R10, R10 ;  /* 0x0000000a000a7308 */ /* 0x000ea20000002400 */
[C---:B-1----:R-:W-:Y:S09]  /*6940*/  HMMA.16816.F32 R20, R232.reuse, R4, R20 ;  /* 0x00000004e814723c */ /* 0x042ff20000001814 */
[----:B------:R-:W1:Y:S01]  /*6950*/  MUFU.TANH R11, R11 ;  /* 0x0000000b000b7308 */ /* 0x000e620000002400 */
[----:B------:R-:W-:Y:S09]  /*6960*/  HMMA.16816.F32 R24, R232, R6, R24 ;  /* 0x00000006e818723c */ /* 0x000ff20000001818 */
[----:B------:R-:W1:Y:S05]  /*6970*/  MUFU.TANH R13, R13 ;  /* 0x0000000d000d7308 */ /* 0x000e6a0000002400 */
[----:B------:R-:W-:Y:S05]  /*6980*/  FMUL.FTZ R5, R22, c[0x0][0x320] ;  /* 0x0000c80016057a20 */ /* 0x000fea0000410000 */
[----:B------:R-:W1:Y:S01]  /*6990*/  MUFU.TANH R12, R12 ;  /* 0x0000000c000c7308 */ /* 0x000e620000002400 */
[----:B------:R-:W-:Y:S02]  /*69a0*/  FMUL.FTZ R4, R23, c[0x0][0x320] ;  /* 0x0000c80017047a20 */ /* 0x000fe40000410000 */
[----:B------:R-:W-:Y:S02]  /*69b0*/  FMUL.FTZ R20, R20, c[0x0][0x320] ;  /* 0x0000c80014147a20 */ /* 0x000fe40000410000 */
[----:B------:R-:W-:Y:S02]  /*69c0*/  FMUL.FTZ R21, R21, c[0x0][0x320] ;  /* 0x0000c80015157a20 */ /* 0x000fe40000410000 */
[----:B------:R-:W-:Y:S02]  /*69d0*/  FMUL.FTZ R17, R25, c[0x0][0x320] ;  /* 0x0000c80019117a20 */ /* 0x000fe40000410000 */
[----:B------:R-:W-:Y:S01]  /*69e0*/  FMUL.FTZ R7, R26, c[0x0][0x320] ;  /* 0x0000c8001a077a20 */ /* 0x000fe20000410000 */
[----:B------:R-:W1:Y:S01]  /*69f0*/  MUFU.TANH R9, R9 ;  /* 0x0000000900097308 */ /* 0x000e620000002400 */
[----:B------:R-:W-:Y:S02]  /*6a00*/  FMUL.FTZ R6, R27, c[0x0][0x320] ;  /* 0x0000c8001b067a20 */ /* 0x000fe40000410000 */
[----:B------:R-:W-:Y:S07]  /*6a10*/  FMUL.FTZ R24, R24, c[0x0][0x320] ;  /* 0x0000c80018187a20 */ /* 0x000fee0000410000 */
[----:B------:R-:W1:Y:S10]  /*6a20*/  MUFU.TANH R14, R14 ;  /* 0x0000000e000e7308 */ /* 0x000e740000002400 */
[----:B------:R-:W1:Y:S10]  /*6a30*/  MUFU.TANH R15, R15 ;  /* 0x0000000f000f7308 */ /* 0x000e740000002400 */
[----:B------:R1:W1:Y:S10]  /*6a40*/  MUFU.TANH R178, R18 ;  /* 0x0000001200b27308 */ /* 0x0002740000002400 */
[----:B------:R1:W1:Y:S10]  /*6a50*/  MUFU.TANH R176, R19 ;  /* 0x0000001300b07308 */ /* 0x0002740000002400 */
[----:B------:R1:W1:Y:S10]  /*6a60*/  MUFU.TANH R175, R20 ;  /* 0x0000001400af7308 */ /* 0x0002740000002400 */
[----:B------:R1:W1:Y:S10]  /*6a70*/  MUFU.TANH R174, R21 ;  /* 0x0000001500ae7308 */ /* 0x0002740000002400 */
[----:B------:R-:W1:Y:S10]  /*6a80*/  MUFU.TANH R5, R5 ;  /* 0x0000000500057308 */ /* 0x000e740000002400 */
[----:B------:R-:W1:Y:S10]  /*6a90*/  MUFU.TANH R4, R4 ;  /* 0x0000000400047308 */ /* 0x000e740000002400 */
[----:B------:R1:W1:Y:S10]  /*6aa0*/  MUFU.TANH R173, R24 ;  /* 0x0000001800ad7308 */ /* 0x0002740000002400 */
[----:B------:R-:W1:Y:S10]  /*6ab0*/  MUFU.TANH R17, R17 ;  /* 0x0000001100117308 */ /* 0x000e740000002400 */
[----:B------:R-:W1:Y:S10]  /*6ac0*/  MUFU.TANH R7, R7 ;  /* 0x0000000700077308 */ /* 0x000e740000002400 */
[----:B------:R-:W1:Y:S01]  /*6ad0*/  MUFU.TANH R6, R6 ;  /* 0x0000000600067308 */ /* 0x000e620000002400 */
[----:B------:R-:W-:-:S05]  /*6ae0*/  @P0 BRA `(.L_x_189) ;  /* 0x0000050000000947 */ /* 0x000fca0003800000 */
[----:B--234-:R-:W2:Y:S01]  /*6af0*/  LDL R177, [R1+0x20] ;  /* 0x0000200001b17983 */ /* 0x01cea20000100800 */
[----:B------:R-:W-:Y:S01]  /*6b00*/  IMAD.MOV.U32 R179, RZ, RZ, c[0x0][0x2b8] ;  /* 0x0000ae00ffb37624 */ /* 0x000fe200078e00ff */
[----:B------:R-:W-:Y:S01]  /*6b10*/  UIMAD UR23, UR5, 0x30, UR12 ;  /* 0x00000030051778a4 */ /* 0x000fe2000f8e020c */
[----:B------:R-:W-:Y:S01]  /*6b20*/  IMAD.MOV.U32 R23, RZ, RZ, RZ ;  /* 0x000000ffff177224 */ /* 0x000fe200078e00ff */
[----:B------:R-:W3:Y:S02]  /*6b30*/  LDL R22, [R1+0x24] ;  /* 0x0000240001167983 */ /* 0x000ee40000100800 */
[----:B------:R-:W-:Y:S02]  /*6b40*/  ISETP.NE.AND P1, PT, R179, 0x1, PT ;  /* 0x00000001b300780c */ /* 0x000fe40003f25270 */
[----:B-1----:R-:W4:Y:S01]  /*6b50*/  LDL R24, [R1+0x4c] ;  /* 0x00004c0001187983 */ /* 0x002f220000100800 */
[----:B------:R-:W-:Y:S03]  /*6b60*/  IMAD.U32 R16, RZ, RZ, UR23 ;  /* 0x00000017ff107e24 */ /* 0x000fe6000f8e00ff */
[----:B------:R-:W5:Y:S04]  /*6b70*/  LDL R170, [R1+0x48] ;  /* 0x0000480001aa7983 */ /* 0x000f680000100800 */
[----:B------:R-:W4:Y:S04]  /*6b80*/  LDL R171, [R1+0x54] ;  /* 0x0000540001ab7983 */ /* 0x000f280000100800 */
[----:B------:R-:W4:Y:S04]  /*6b90*/  LDL R168, [R1+0x50] ;  /* 0x0000500001a87983 */ /* 0x000f280000100800 */
[----:B------:R-:W4:Y:S04]  /*6ba0*/  LDL R172, [R1+0x5c] ;  /* 0x00005c0001ac7983 */ /* 0x000f280000100800 */
[----:B------:R-:W4:Y:S01]  /*6bb0*/  LDL R179, [R1+0x58] ;  /* 0x0000580001b37983 */ /* 0x000f220000100800 */
[----:B--2---:R-:W-:Y:S03]  /*6bc0*/  IADD3 R16, R16, -0x30, R177 ;  /* 0xffffffd010107810 */ /* 0x004fe60007ffe0b1 */
[----:B------:R-:W2:Y:S01]  /*6bd0*/  LDL R177, [R1+0x1c] ;  /* 0x00001c0001b17983 */ /* 0x000ea20000100800 */
[----:B---3--:R-:W-:Y:S01]  /*6be0*/  ISETP.GE.AND P2, PT, R22, c[0x0][0x1d4], PT ;  /* 0x0000750016007a0c */ /* 0x008fe20003f46270 */
        /* <DEDUP_REMOVED lines=9> */
[----:B------:R1:W-:Y:S01]  /*6c80*/  STL [R1+0xc], R25 ;  /* 0x00000c1901007387 */ /* 0x0003e20000100800 */
[----:B------:R-:W-:Y:S03]  /*6c90*/  SHF.R.S32.HI R16, RZ, 0x1f, R25 ;  /* 0x0000001fff107819 */ /* 0x000fe60000011419 */
[----:B------:R3:W2:Y:S02]  /*6ca0*/  @!P3 LDG.E R23, [R20.64] ;  /* 0x000000121417b981 */ /* 0x0006a4000c1e1900 */
[----:B------:R-:W-:Y:S04]  /*6cb0*/  IMAD R16, R16, c[0x0][0x1e0], RZ ;  /* 0x0000780010107a24 */ /* 0x000fe800078e02ff */
[C---:B------:R-:W-:Y:S02]  /*6cc0*/  IMAD R16, R25.reuse, c[0x0][0x1e4], R16 ;  /* 0x0000790019107a24 */ /* 0x040fe400078e0210 */
[----:B---3--:R-:W-:Y:S02]  /*6cd0*/  IMAD.WIDE.U32 R20, R25, c[0x0][0x1e0], RZ ;  /* 0x0000780019147a25 */ /* 0x008fe400078e00ff */
[----:B-1----:R-:W1:Y:S02]  /*6ce0*/  S2R R25, SR_TID.X ;  /* 0x0000000000197919 */ /* 0x002e640000002100 */
[----:B------:R-:W-:Y:S02]  /*6cf0*/  IMAD.IADD R21, R21, 0x1, R16 ;  /* 0x0000000115157824 */ /* 0x000fe400078e0210 */
[----:B--2---:R1:W-:Y:S01]  /*6d00*/  STL [R1+0x8], R23 ;  /* 0x0000081701007387 */ /* 0x0043e20000100800 */
[----:B------:R-:W-:Y:S01]  /*6d10*/  SHF.R.S32.HI R16, RZ, 0x1f, R23 ;  /* 0x0000001fff107819 */ /* 0x000fe20000011417 */
[C---:B------:R-:W-:Y:S02]  /*6d20*/  IMAD.WIDE.U32 R20, R23.reuse, c[0x0][0x1f0], R20 ;  /* 0x00007c0017147a25 */ /* 0x040fe400078e0014 */
[----:B------:R-:W2:Y:S02]  /*6d30*/  LDL R26, [R1+0x10] ;  /* 0x00001000011a7983 */ /* 0x000ea40000100800 */
[----:B------:R-:W-:Y:S01]  /*6d40*/  IMAD R16, R16, c[0x0][0x1f0], RZ ;  /* 0x00007c0010107a24 */ /* 0x000fe200078e02ff */
[----:B------:R-:W-:Y:S01]  /*6d50*/  IADD3 R19, P0, R20, UR20, RZ ;  /* 0x0000001414137c10 */ /* 0x000fe2000ff1e0ff */
[----:B------:R-:W3:Y:S02]  /*6d60*/  LDL R27, [R1+0x28] ;  /* 0x00002800011b7983 */ /* 0x000ee40000100800 */
[----:B------:R-:W-:Y:S05]  /*6d70*/  IMAD R16, R23, c[0x0][0x1f4], R16 ;  /* 0x00007d0017107a24 */ /* 0x000fea00078e0210 */
[----:B------:R-:W-:Y:S02]  /*6d80*/  IADD3.X R16, R21, UR8, R16, P0, !PT ;  /* 0x0000000815107c10 */ /* 0x000fe400087fe410 */
[C---:B------:R-:W-:Y:S04]  /*6d90*/  LEA R18, P0, R19.reuse, c[0x0][0x1c8], 0x1 ;  /* 0x0000720013127a11 */ /* 0x040fe800078008ff */
[----:B------:R-:W-:Y:S01]  /*6da0*/  LEA.HI.X R16, R19, c[0x0][0x1cc], R16, 0x1, P0 ;  /* 0x0000730013107a11 */ /* 0x000fe200000f0c10 */
[----:B------:R-:W4:Y:S01]  /*6db0*/  SHFL.IDX PT, R20, R18, RZ, 0x181f ;  /* 0x00181fff12147589 */ /* 0x000f2200000e0000 */
[----:B-1----:R-:W-:Y:S03]  /*6dc0*/  SHF.R.S32.HI R23, RZ, 0x1f, R25 ;  /* 0x0000001fff177819 */ /* 0x002fe60000011419 */
[----:B------:R-:W5:Y:S01]  /*6dd0*/  SHFL.IDX PT, R21, R16, RZ, 0x181f ;  /* 0x00181fff10157589 */ /* 0x000f6200000e0000 */
[----:B------:R-:W-:Y:S03]  /*6de0*/  LEA.HI R23, R23, R25, RZ, 0x3 ;  /* 0x0000001917177211 */ /* 0x000fe600078f18ff */
[----:B------:R-:W1:Y:S01]  /*6df0*/  SHFL.IDX PT, R18, R18, 0x1, 0x181f ;  /* 0x00381f0012127f89 */ /* 0x000e6200000e0000 */
[----:B------:R-:W-:Y:S03]  /*6e00*/  SHF.R.S32.HI R23, RZ, 0x3, R23 ;  /* 0x00000003ff177819 */ /* 0x000fe60000011417 */
[----:B------:R-:W1:Y:S01]  /*6e10*/  SHFL.IDX PT, R16, R16, 0x1, 0x181f ;  /* 0x00381f0010107f89 */ /* 0x000e6200000e0000 */
[----:B------:R-:W-:Y:S04]  /*6e20*/  IADD3 R19, -R23, 0x30, RZ ;  /* 0x0000003017137810 */ /* 0x000fe80007ffe1ff */
[----:B------:R-:W-:Y:S11]  /*6e30*/  ISETP.GE.AND P0, PT, R19, 0x1, PT ;  /* 0x000000011300780c */ /* 0x000ff60003f06270 */
[----:B------:R-:W-:Y:S02]  /*6e40*/  @!UPT UIADD3 URZ, URZ, URZ, URZ ;  /* 0x0000003f3f3ff290 */ /* 0x000fe4000fffe03f */
[C---:B----4-:R-:W-:Y:S05]  /*6e50*/  @P0 IADD3 R22, P1, R20.reuse, R24, RZ ;  /* 0x0000001814160210 */ /* 0x050fea0007f3e0ff */
[C---:B-----5:R-:W-:Y:S05]  /*6e60*/  @P0 IMAD.X R23, R21.reuse, 0x1, R170, P1 ;  /* 0x0000000115170824 */ /* 0x060fea00008e06aa */
[----:B------:R4:W-:Y:S02]  /*6e70*/  @P0 LDGSTS.E.BYPASS.LTC128B.128 [R177+0x14080], [R22.64], !P2 ;  /* 0x1408000016b10fae */ /* 0x0009e4000d101d52 */
[C---:B----4-:R-:W-:Y:S05]  /*6e80*/  @P0 IADD3 R22, P1, R20.reuse, R171, RZ ;  /* 0x000000ab14160210 */ /* 0x050fea0007f3e0ff */
[C---:B------:R-:W-:Y:S05]  /*6e90*/  @P0 IMAD.X R23, R21.reuse, 0x1, R168, P1 ;  /* 0x0000000115170824 */ /* 0x040fea00008e06a8 */
[----:B------:R4:W-:Y:S02]  /*6ea0*/  @P0 LDGSTS.E.BYPASS.LTC128B.128 [R177+0x15880], [R22.64], !P6 ;  /* 0x1588000016b10fae */ /* 0x0009e4000f101d52 */
[----:B----4-:R-:W-:Y:S05]  /*6eb0*/  @P0 IADD3 R22, P1, R20, R172, RZ ;  /* 0x000000ac14160210 */ /* 0x010fea0007f3e0ff */
[----:B------:R-:W-:Y:S05]  /*6ec0*/  @P0 IMAD.X R23, R21, 0x1, R179, P1 ;  /* 0x0000000115170824 */ /* 0x000fea00008e06b3 */
[----:B------:R4:W-:Y:S01]  /*6ed0*/  @P0 LDGSTS.E.BYPASS.LTC128B.128 [R177+0x17080], [R22.64], !P5 ;  /* 0x1708000016b10fae */ /* 0x0009e2000e901d52 */
[C---:B--2---:R-:W-:Y:S04]  /*6ee0*/  @P0 LEA R20, P1, R26.reuse, R20, 0x1 ;  /* 0x000000141a140211 */ /* 0x044fe800078208ff */
[----:B---3--:R-:W-:Y:S05]  /*6ef0*/  @P0 LEA.HI.X R21, R26, R21, R27, 0x1, P1 ;  /* 0x000000151a150211 */ /* 0x008fea00008f0c1b */
[----:B------:R2:W-:Y:S01]  /*6f00*/  @P0 LDGSTS.E.BYPASS.LTC128B.128 [R177+0x18880], [R20.64], !P4 ;  /* 0x1888000014b10fae */ /* 0x0005e2000e101d52 */
[----:B------:R-:W-:Y:S11]  /*6f10*/  ISETP.GE.AND P0, PT, R19, 0x21, PT ;  /* 0x000000211300780c */ /* 0x000ff60003f06270 */
[----:B------:R-:W-:Y:S02]  /*6f20*/  @!UPT UIADD3 URZ, URZ, URZ, URZ ;  /* 0x0000003f3f3ff290 */ /* 0x000fe4000fffe03f */
[----:B-1----:R-:W-:Y:S05]  /*6f30*/  @P0 IADD3 R24, P1, R18, R24, RZ ;  /* 0x0000001812180210 */ /* 0x002fea0007f3e0ff */
[----:B------:R-:W-:Y:S05]  /*6f40*/  @P0 IMAD.X R25, R16, 0x1, R170, P1 ;  /* 0x0000000110190824 */ /* 0x000fea00008e06aa */
[----:B------:R4:W-:Y:S01]  /*6f50*/  @P0 LDGSTS.E.BYPASS.LTC128B.128 [R177+0x15080], [R24.64], !P2 ;  /* 0x1508000018b10fae */ /* 0x0009e2000d101d52 */
[----:B--2---:R-:W-:Y:S05]  /*6f60*/  @P0 IADD3 R20, P1, R18, R171, RZ ;  /* 0x000000ab12140210 */ /* 0x004fea0007f3e0ff */
[----:B------:R-:W-:Y:S05]  /*6f70*/  @P0 IMAD.X R21, R16, 0x1, R168, P1 ;  /* 0x0000000110150824 */ /* 0x000fea00008e06a8 */
[----:B------:R1:W-:Y:S02]  /*6f80*/  @P0 LDGSTS.E.BYPASS.LTC128B.128 [R177+0x16880], [R20.64], !P6 ;  /* 0x1688000014b10fae */ /* 0x0003e4000f101d52 */
[----:B-1----:R-:W-:Y:S05]  /*6f90*/  @P0 IADD3 R20, P1, R18, R172, RZ ;  /* 0x000000ac12140210 */ /* 0x002fea0007f3e0ff */
[----:B------:R-:W-:Y:S01]  /*6fa0*/  @P0 IMAD.X R21, R16, 0x1, R179, P1 ;  /* 0x0000000110150824 */ /* 0x000fe200008e06b3 */
[C---:B------:R-:W-:Y:S04]  /*6fb0*/  @P0 LEA R18, P1, R26.reuse, R18, 0x1 ;  /* 0x000000121a120211 */ /* 0x040fe800078208ff */
[----:B------:R4:W-:Y:S01]  /*6fc0*/  @P0 LDGSTS.E.BYPASS.LTC128B.128 [R177+0x18080], [R20.64], !P5 ;  /* 0x1808000014b10fae */ /* 0x0009e2000e901d52 */
[----:B------:R-:W-:Y:S05]  /*6fd0*/  @P0 LEA.HI.X R19, R26, R16, R27, 0x1, P1 ;  /* 0x000000101a130211 */ /* 0x000fea00008f0c1b */
[----:B------:R4:W-:Y:S03]  /*6fe0*/  @P0 LDGSTS.E.BYPASS.LTC128B.128 [R177+0x19880], [R18.64], !P4 ;  /* 0x1988000012b10fae */ /* 0x0009e6000e101d52 */
.L_x_189:
[----:B-1234-:R-:W2:Y:S01]  /*6ff0*/  LDL R18, [R1+0x34] ;  /* 0x0000340001127983 */ /* 0x01eea20000100800 */
[----:B------:R-:W-:Y:S02]  /*7000*/  UISETP.NE.AND UP1, UPT, UR14, URZ, UPT ;  /* 0x0000003f0e00728c */ /* 0x000fe4000bf25270 */
[----:B------:R-:W-:Y:S01]  /*7010*/  UIMAD UR23, UR5, -0x30, URZ ;  /* 0xffffffd0051778a4 */ /* 0x000fe2000f8e023f */
[----:B------:R-:W3:Y:S01]  /*7020*/  LDL R26, [R1+0x38] ;  /* 0x00003800011a7983 */ /* 0x000ee20000100800 */
[----:B------:R-:W-:Y:S02]  /*7030*/  UISETP.NE.AND UP0, UPT, UR13, URZ, UPT ;  /* 0x0000003f0d00728c */ /* 0x000fe4000bf05270 */
[----:B------:R-:W-:Y:S01]  /*7040*/  PLOP3.LUT P0, PT, PT, PT, UP1, 0x80, 0x0 ;  /* 0x000000000000781c */ /* 0x000fe20003f0f018 */
[----:B------:R-:W0:Y:S11]  /*7050*/  LDGDEPBAR ;  /* 0x00000000000079af */ /* 0x000e360000000000 */
[----:B------:R-:W-:Y:S01]  /*7060*/  @!UPT UIADD3 URZ, URZ, URZ, URZ ;  /* 0x0000003f3f3ff290 */ /* 0x000fe2000fffe03f */
[----:B--2---:R-:W-:Y:S01]  /*7070*/  @P0 IMAD.HI.U32 R16, R18, c[0x0][0x2c8], RZ ;  /* 0x0000b20012100a27 */ /* 0x004fe200078e00ff */
[----:B------:R-:W-:Y:S03]  /*7080*/  PLOP3.LUT P0, PT, PT, PT, UP1, 0x80, 0x0 ;  /* 0x000000000000781c */ /* 0x000fe60003f0f018 */
[----:B------:R-:W-:Y:S02]  /*7090*/  IMAD.MOV.U32 R23, RZ, RZ, R18 ;  /* 0x000000ffff177224 */ /* 0x000fe400078e0012 */
[----:B------:R-:W-:Y:S05]  /*70a0*/  IMAD.U32 R18, RZ, RZ, UR23 ;  /* 0x00000017ff127e24 */ /* 0x000fea000f8e00ff */
[----:B---3--:R-:W-:Y:S03]  /*70b0*/  IADD3 R18, -R26, 0x1, R18 ;  /* 0x000000011a127810 */ /* 0x008fe60007ffe112 */
[----:B------:R-:W-:Y:S01]  /*70c0*/  @P0 SHF.R.U32.HI R23, RZ, c[0x0][0x2cc], R16 ;  /* 0x0000b300ff170a19 */ /* 0x000fe20000011610 */
[----:B------:R-:W-:Y:S01]  /*70d0*/  IMAD.U32 R16, RZ, RZ, UR28 ;  /* 0x0000001cff107e24 */ /* 0x000fe2000f8e00ff */
[----:B------:R-:W-:Y:S03]  /*70e0*/  PLOP3.LUT P0, PT, PT, PT, UP0, 0x40, 0x0 ;  /* 0x000000000000781c */ /* 0x000fe60003f0e808 */
[----:B------:R-:W1:Y:S01]  /*70f0*/  SHFL.IDX PT, R19, R23, RZ, 0x1c1f ;  /* 0x001c1fff17137589 */ /* 0x000e6200000e0000 */
[----:B------:R-:W-:Y:S05]  /*7100*/  IMAD R16, R16, c[0x0][0x1d0], R18 ;  /* 0x0000740010107a24 */ /* 0x000fea00078e0212 */
[----:B------:R-:W-:Y:S04]  /*7110*/  IADD3 R16, R16, -c[0x0][0x168], RZ ;  /* 0x80005a0010107a10 */ /* 0x000fe80007ffe0ff */
[C---:B------:R-:W-:Y:S02]  /*7120*/  IADD3 R22, R16.reuse, c[0x0][0x328], RZ ;  /* 0x0000ca0010167a10 */ /* 0x040fe40007ffe0ff */
[----:B------:R-:W-:Y:S03]  /*7130*/  IADD3 R16, R16, UR22, RZ ;  /* 0x0000001610107c10 */ /* 0x000fe6000fffe0ff */
[----:B-1----:R-:W-:Y:S02]  /*7140*/  IMAD.IADD R25, R22, 0x1, R19 ;  /* 0x0000000116197824 */ /* 0x002fe400078e0213 */
[----:B------:R-:W-:Y:S01]  /*7150*/  IMAD.IADD R24, R19, 0x1, R16 ;  /* 0x0000000113187824 */ /* 0x000fe200078e0210 */
[----:B------:R-:W-:-:S05]  /*7160*/  @P0 BRA `(.L_x_190) ;  /* 0x000001a000000947 */ /* 0x000fca0003800000 */
[----:B------:R-:W-:Y:S01]  /*7170*/  MOV R18, UR28 ;  /* 0x0000001c00127c02 */ /* 0x000fe20008000f00 */
[----:B------:R-:W-:Y:S04]  /*7180*/  BSSY B0, `(.L_x_191) ;  /* 0x0000013000007945 */ /* 0x000fe80003800000 */
[----:B------:R-:W-:Y:S05]  /*7190*/  IMAD R19, R18, c[0x0][0x1d0], R19 ;  /* 0x0000740012137a24 */ /* 0x000fea00078e0213 */
[----:B------:R-:W-:Y:S04]  /*71a0*/  IADD3 R19, R19, -c[0x0][0x168], RZ ;  /* 0x80005a0013137a10 */ /* 0x000fe80007ffe0ff */
[----:B------:R-:W-:Y:S11]  /*71b0*/  ISETP.GT.AND P0, PT, R19, -0x1, PT ;  /* 0xffffffff1300780c */ /* 0x000ff60003f04270 */
[----:B------:R-:W-:Y:S02]  /*71c0*/  @!UPT UIADD3 URZ, URZ, URZ, URZ ;  /* 0x0000003f3f3ff290 */ /* 0x000fe4000fffe03f */
[----:B------:R-:W-:-:S05]  /*71d0*/  @P0 BRA `(.L_x_192) ;  /* 0x0000008000000947 */ /* 0x000fca0003800000 */
[----:B------:R-:W-:Y:S01]  /*71e0*/  LOP3.LUT R19, RZ, R19, RZ, 0x33, !PT ;  /* 0x00000013ff137212 */ /* 0x000fe200078e33ff */
[----:B------:R-:W-:Y:S05]  /*71f0*/  IMAD.MOV.U32 R18, RZ, RZ, 0x1 ;  /* 0x00000001ff127424 */ /* 0x000fea00078e00ff */
[----:B------:R-:W-:Y:S11]  /*7200*/  ISETP.NE.AND P0, PT, R18, c[0x0][0x32c], PT ;  /* 0x0000cb0012007a0c */ /* 0x000ff60003f05270 */
[----:B------:R-:W-:Y:S02]  /*7210*/  @!UPT UIADD3 URZ, URZ, URZ, URZ ;  /* 0x0000003f3f3ff290 */ /* 0x000fe4000fffe03f */
[----:B------:R-:W-:Y:S05]  /*7220*/  @P0 IMAD.HI.U32 R18, R19, c[0x0][0x330], RZ ;  /* 0x0000cc0013120a27 */ /* 0x000fea00078e00ff */
[----:B------:R-:W-:Y:S04]  /*7230*/  @P0 SHF.R.U32.HI R19, RZ, c[0x0][0x334], R18 ;  /* 0x0000cd00ff130a19 */ /* 0x000fe80000011612 */
[----:B------:R-:W-:Y:S01]  /*7240*/  LOP3.LUT R19, RZ, R19, RZ, 0x33, !PT ;  /* 0x00000013ff137212 */ /* 0x000fe200078e33ff */
[----:B------:R-:W-:-:S05]  /*7250*/  BRA `(.L_x_193) ;  /* 0x0000005000007947 */ /* 0x000fca0003800000 */
.L_x_192:
[----:B------:R-:W-:Y:S04]  /*7260*/  MOV R18, 0x1 ;  /* 0x0000000100127802 */ /* 0x000fe80000000f00 */
[----:B------:R-:W-:Y:S11]  /*7270*/  ISETP.NE.AND P0, PT, R18, c[0x0][0x32c], PT ;  /* 0x0000cb0012007a0c */ /* 0x000ff60003f05270 */
[----:B------:R-:W-:Y:S02]  /*7280*/  @!UPT UIADD3 URZ, URZ, URZ, URZ ;  /* 0x0000003f3f3ff290 */ /* 0x000fe4000fffe03f */
[----:B------:R-:W-:Y:S05]  /*7290*/  @P0 IMAD.HI.U32 R18, R19, c[0x0][0x330], RZ ;  /* 0x0000cc0013120a27 */ /* 0x000fea00078e00ff */
[----:B------:R-:W-:Y:S02]  /*72a0*/  @P0 SHF.R.U32.HI R19, RZ, c[0x0][0x334], R18 ;  /* 0x0000cd00ff130a19 */ /* 0x000fe40000011612 */
.L_x_193:
[----:B------:R-:W-:Y:S05]  /*72b0*/  BSYNC B0 ;  /* 0x0000000000007941 */ /* 0x000fea0003800000 */
.L_x_191:
[----:B------:R-:W-:Y:S05]  /*72c0*/  IADD3 R18, -R26, UR23, RZ ;  /* 0x000000171a127c10 */ /* 0x000fea000fffe1ff */
[----:B------:R-:W-:Y:S05]  /*72d0*/  IMAD R18, R19, c[0x0][0x32c], R18 ;  /* 0x0000cb0013127a24 */ /* 0x000fea00078e0212 */
[----:B------:R-:W-:Y:S02]  /*72e0*/  IMNMX R24, R24, R18, !PT ;  /* 0x0000001218187217 */ /* 0x000fe40007800200 */
[----:B------:R-:W-:Y:S04]  /*72f0*/  IADD3 R18, R18, c[0x0][0x32c], RZ ;  /* 0x0000cb0012127a10 */ /* 0x000fe80007ffe0ff */
[----:B------:R-:W-:Y:S02]  /*7300*/  IMNMX R25, R25, R18, PT ;  /* 0x0000001219197217 */ /* 0x000fe40003800200 */
.L_x_190:
[----:B------:R-:W-:Y:S02]  /*7310*/  UISETP.GE.AND UP0, UPT, UR23, 0x1, UPT ;  /* 0x000000011700788c */ /* 0x000fe4000bf06270 */
[----:B------:R-:W-:Y:S02]  /*7320*/  UISETP.GE.AND UP6, UPT, UR23, 0x12, UPT ;  /* 0x000000121700788c */ /* 0x000fe4000bfc6270 */
[----:B------:R-:W-:Y:S02]  /*7330*/  UP2UR UR31, UPR, URZ, 0x1 ;  /* 0x000000013f1f7883 */ /* 0x000fe40008000000 */
[----:B------:R-:W-:Y:S01]  /*7340*/  PLOP3.LUT P0, PT, PT, PT, UP0, 0x40, 0x0 ;  /* 0x000000000000781c */ /* 0x000fe20003f0e808 */
[----:B------:R-:W-:Y:S02]  /*7350*/  UISETP.GE.AND UP0, UPT, UR23, 0x2, UPT ;  /* 0x000000021700788c */ /* 0x000fe4000bf06270 */
[----:B------:R-:W-:Y:S01]  /*7360*/  UISETP.GE.AND UP5, UPT, UR23, 0x19, UPT ;  /* 0x000000191700788c */ /* 0x000fe2000bfa6270 */
[----:B------:R-:W-:Y:S01]  /*7370*/  ISETP.GT.AND P0, PT, R24, RZ, P0 ;  /* 0x000000ff1800720c */ /* 0x000fe20000704270 */
[----:B------:R-:W-:Y:S02]  /*7380*/  UP2UR UR30, UPR, URZ, 0x1 ;  /* 0x000000013f1e7883 */ /* 0x000fe40008000000 */
[----:B------:R-:W-:Y:S01]  /*7390*/  UISETP.GE.AND UP4, UPT, UR23, 0x1a, UPT ;  /* 0x0000001a1700788c */ /* 0x000fe2000bf86270 */
[C---:B------:R-:W-:Y:S01]  /*73a0*/  ISETP.LT.OR P0, PT, R25.reuse, 0x1, P0 ;  /* 0x000000011900780c */ /* 0x040fe20000701670 */
[----:B------:R-:W-:Y:S02]  /*73b0*/  UISETP.GE.AND UP3, UPT, UR23, 0x21, UPT ;  /* 0x000000211700788c */ /* 0x000fe4000bf66270 */
[----:B------:R-:W-:Y:S01]  /*73c0*/  UISETP.GE.AND UP2, UPT, UR23, 0x22, UPT ;  /* 0x000000221700788c */ /* 0x000fe2000bf46270 */
[----:B------:R-:W-:Y:S01]  /*73d0*/  FSEL R18, R0, -INF , !P0 ;  /* 0xff80000000127808 */ /* 0x000fe20004000000 */
[----:B------:R-:W-:Y:S01]  /*73e0*/  UISETP.GE.AND UP1, UPT, UR23, 0x29, UPT ;  /* 0x000000291700788c */ /* 0x000fe2000bf26270 */
[----:B------:R-:W-:Y:S01]  /*73f0*/  PLOP3.LUT P0, PT, PT, PT, UP0, 0x40, 0x0 ;  /* 0x000000000000781c */ /* 0x000fe20003f0e808 */
[----:B------:R-:W-:Y:S01]  /*7400*/  UISETP.GE.AND UP0, UPT, UR23, 0x9, UPT ;  /* 0x000000091700788c */ /* 0x000fe2000bf06270 */
[----:B------:R-:W1:Y:S01]  /*7410*/  SHFL.IDX PT, R0, R23, 0x1, 0x1c1f ;  /* 0x003c1f0017007f89 */ /* 0x000e6200000e0000 */
[----:B------:R-:W-:Y:S01]  /*7420*/  UP2UR UR32, UPR, URZ, 0x40 ;  /* 0x000000403f207883 */ /* 0x000fe20008000000 */
[----:B------:R-:W-:Y:S01]  /*7430*/  ISETP.GT.AND P0, PT, R24, 0x1, P0 ;  /* 0x000000011800780c */ /* 0x000fe20000704270 */
[----:B------:R-:W-:Y:S03]  /*7440*/  UP2UR UR29, UPR, URZ, 0x1 ;  /* 0x000000013f1d7883 */ /* 0x000fe60008000000 */
[C---:B------:R-:W-:Y:S04]  /*7450*/  ISETP.LT.OR P0, PT, R25.reuse, 0x2, P0 ;  /* 0x000000021900780c */ /* 0x040fe80000701670 */
[----:B------:R-:W-:Y:S02]  /*7460*/  FSEL R21, R2, -INF , !P0 ;  /* 0xff80000002157808 */ /* 0x000fe40004000000 */
[----:B------:R-:W-:Y:S01]  /*7470*/  PLOP3.LUT P0, PT, PT, PT, UP0, 0x40, 0x0 ;  /* 0x000000000000781c */ /* 0x000fe20003f0e808 */
[----:B------:R-:W-:Y:S03]  /*7480*/  UISETP.GE.AND UP0, UPT, UR23, 0xa, UPT ;  /* 0x0000000a1700788c */ /* 0x000fe6000bf06270 */
[----:B------:R-:W-:Y:S01]  /*7490*/  ISETP.GT.AND P0, PT, R24, 0x8, P0 ;  /* 0x000000081800780c */ /* 0x000fe20000704270 */
[----:B------:R-:W-:Y:S03]  /*74a0*/  UP2UR UR27, UPR, URZ, 0x1 ;  /* 0x000000013f1b7883 */ /* 0x000fe60008000000 */
[C---:B------:R-:W-:Y:S04]  /*74b0*/  ISETP.LT.OR P0, PT, R25.reuse, 0x9, P0 ;  /* 0x000000091900780c */ /* 0x040fe80000701670 */
[----:B------:R-:W-:Y:S01]  /*74c0*/  FSEL R8, R8, -INF , !P0 ;  /* 0xff80000008087808 */ /* 0x000fe20004000000 */
[--C-:B-1----:R-:W-:Y:S01]  /*74d0*/  IMAD.IADD R16, R16, 0x1, R0.reuse ;  /* 0x0000000110107824 */ /* 0x102fe200078e0200 */
[----:B------:R-:W-:Y:S01]  /*74e0*/  PLOP3.LUT P0, PT, PT, PT, UP0, 0x40, 0x0 ;  /* 0x000000000000781c */ /* 0x000fe20003f0e808 */
[----:B------:R-:W-:Y:S03]  /*74f0*/  UISETP.GE.AND UP0, UPT, UR23, 0x11, UPT ;  /* 0x000000111700788c */ /* 0x000fe6000bf06270 */
[C---:B------:R-:W-:Y:S01]  /*7500*/  ISETP.GT.AND P0, PT, R24.reuse, 0x9, P0 ;  /* 0x000000091800780c */ /* 0x040fe20000704270 */
[----:B------:R-:W-:Y:S03]  /*7510*/  UP2UR UR26, UPR, URZ, 0x1 ;  /* 0x000000013f1a7883 */ /* 0x000fe60008000000 */
[----:B------:R-:W-:Y:S04]  /*7520*/  ISETP.LT.OR P0, PT, R25, 0xa, P0 ;  /* 0x0000000a1900780c */ /* 0x000fe80000701670 */
[----:B------:R-:W-:Y:S02]  /*7530*/  FSEL R159, R159, -INF , !P0 ;  /* 0xff8000009f9f7808 */ /* 0x000fe40004000000 */
[----:B------:R-:W-:Y:S01]  /*7540*/  PLOP3.LUT P0, PT, PT, PT, UP0, 0x40, 0x0 ;  /* 0x000000000000781c */ /* 0x000fe20003f0e808 */
[----:B------:R-:W-:Y:S03]  /*7550*/  UISETP.GE.AND UP0, UPT, UR23, 0x2a, UPT ;  /* 0x0000002a1700788c */ /* 0x000fe6000bf06270 */
[C---:B------:R-:W-:Y:S04]  /*7560*/  ISETP.GT.AND P0, PT, R24.reuse, 0x10, P0 ;  /* 0x000000101800780c */ /* 0x040fe80000704270 */
[----:B------:R-:W-:Y:S04]  /*7570*/  ISETP.LT.OR P0, PT, R25, 0x11, P0 ;  /* 0x000000111900780c */ /* 0x000fe80000701670 */
[----:B------:R-:W-:Y:S02]  /*7580*/  FSEL R20, R11, -INF , !P0 ;  /* 0xff8000000b147808 */ /* 0x000fe40004000000 */
[----:B------:R-:W-:Y:S01]  /*7590*/  PLOP3.LUT P0, PT, PT, PT, UP6, 0x40, 0x0 ;  /* 0x000000000000781c */ /* 0x000fe20003f0e868 */
[----:B------:R-:W-:Y:S03]  /*75a0*/  UISETP.NE.AND UP6, UPT, UR13, URZ, UPT ;  /* 0x0000003f0d00728c */ /* 0x000fe6000bfc5270 */
[C---:B------:R-:W-:Y:S04]  /*75b0*/  ISETP.GT.AND P0, PT, R24.reuse, 0x11, P0 ;  /* 0x000000111800780c */ /* 0x040fe80000704270 */
[----:B------:R-:W-:Y:S04]  /*75c0*/  ISETP.LT.OR P0, PT, R25, 0x12, P0 ;  /* 0x000000121900780c */ /* 0x000fe80000701670 */
[----:B------:R-:W-:Y:S02]  /*75d0*/  FSEL R19, R13, -INF , !P0 ;  /* 0xff8000000d137808 */ /* 0x000fe40004000000 */
[----:B------:R-:W-:Y:S04]  /*75e0*/  PLOP3.LUT P0, PT, PT, PT, UP5, 0x40, 0x0 ;  /* 0x000000000000781c */ /* 0x000fe80003f0e858 */
[----:B------:R-:W-:Y:S04]  /*75f0*/  ISETP.GT.AND P0, PT, R24, 0x18, P0 ;  /* 0x000000181800780c */ /* 0x000fe80000704270 */
[C---:B------:R-:W-:Y:S04]  /*7600*/  ISETP.LT.OR P0, PT, R25.reuse, 0x19, P0 ;  /* 0x000000191900780c */ /* 0x040fe80000701670 */
[----:B------:R-:W-:Y:S02]  /*7610*/  FSEL R14, R14, -INF , !P0 ;  /* 0xff8000000e0e7808 */ /* 0x000fe40004000000 */
[----:B------:R-:W-:Y:S04]  /*7620*/  PLOP3.LUT P0, PT, PT, PT, UP4, 0x40, 0x0 ;  /* 0x000000000000781c */ /* 0x000fe80003f0e848 */
[C---:B------:R-:W-:Y:S04]  /*7630*/  ISETP.GT.AND P0, PT, R24.reuse, 0x19, P0 ;  /* 0x000000191800780c */ /* 0x040fe80000704270 */
[----:B------:R-:W-:Y:S04]  /*7640*/  ISETP.LT.OR P0, PT, R25, 0x1a, P0 ;  /* 0x0000001a1900780c */ /* 0x000fe80000701670 */
[----:B------:R-:W-:Y:S02]  /*7650*/  FSEL R179, R15, -INF , !P0 ;  /* 0xff8000000fb37808 */ /* 0x000fe40004000000 */
[----:B------:R-:W-:Y:S04]  /*7660*/  PLOP3.LUT P0, PT, PT, PT, UP3, 0x40, 0x0 ;  /* 0x000000000000781c */ /* 0x000fe80003f0e838 */
        /* <DEDUP_REMOVED lines=12> */
[----:B------:R-:W-:Y:S04]  /*7730*/  ISETP.GT.AND P0, PT, R24, 0x29, P0 ;  /* 0x000000291800780c */ /* 0x000fe80000704270 */
[----:B------:R-:W-:Y:S04]  /*7740*/  ISETP.LT.OR P0, PT, R25, 0x2a, P0 ;  /* 0x0000002a1900780c */ /* 0x000fe80000701670 */
[----:B------:R-:W-:Y:S01]  /*7750*/  FSEL R11, R17, -INF , !P0 ;  /* 0xff800000110b7808 */ /* 0x000fe20004000000 */
[----:B------:R-:W-:Y:S01]  /*7760*/  IMAD.IADD R17, R22, 0x1, R0 ;  /* 0x0000000116117824 */ /* 0x000fe200078e0200 */
[----:B------:R-:W-:Y:S01]  /*7770*/  PLOP3.LUT P0, PT, PT, PT, UP6, 0x40, 0x0 ;  /* 0x000000000000781c */ /* 0x000fe20003f0e868 */
[----:B------:R-:W-:Y:S11]  /*7780*/  UISETP.NE.AND UP6, UPT, UR32, URZ, UPT ;  /* 0x0000003f2000728c */ /* 0x000ff6000bfc5270 */
[----:B------:R-:W-:Y:S01]  /*7790*/  @!UPT UIADD3 URZ, URZ, URZ, URZ ;  /* 0x0000003f3f3ff290 */ /* 0x000fe2000fffe03f */
        /* <DEDUP_REMOVED lines=16> */
.L_x_196:
[----:B------:R-:W-:Y:S04]  /*78a0*/  MOV R0, 0x1 ;  /* 0x0000000100007802 */ /* 0x000fe80000000f00 */
[----:B------:R-:W-:Y:S11]  /*78b0*/  ISETP.NE.AND P0, PT, R0, c[0x0][0x32c], PT ;  /* 0x0000cb0000007a0c */ /* 0x000ff60003f05270 */
[----:B------:R-:W-:Y:S02]  /*78c0*/  @!UPT UIADD3 URZ, URZ, URZ, URZ ;  /* 0x0000003f3f3ff290 */ /* 0x000fe4000fffe03f */
[----:B------:R-:W-:Y:S05]  /*78d0*/  @P0 IMAD.HI.U32 R0, R2, c[0x0][0x330], RZ ;  /* 0x0000cc0002000a27 */ /* 0x000fea00078e00ff */
[----:B------:R-:W-:Y:S02]  /*78e0*/  @P0 SHF.R.U32.HI R2, RZ, c[0x0][0x334], R0 ;  /* 0x0000cd00ff020a19 */ /* 0x000fe40000011600 */
.L_x_197:
[----:B------:R-:W-:Y:S05]  /*78f0*/  BSYNC B0 ;  /* 0x0000000000007941 */ /* 0x000fea0003800000 */
.L_x_195:
[----:B------:R-:W-:Y:S05]  /*7900*/  IADD3 R0, -R26, UR23, RZ ;  /* 0x000000171a007c10 */ /* 0x000fea000fffe1ff */
[----:B------:R-:W-:Y:S05]  /*7910*/  IMAD R0, R2, c[0x0][0x32c], R0 ;  /* 0x0000cb0002007a24 */ /* 0x000fea00078e0200 */
[----:B------:R-:W-:Y:S02]  /*7920*/  IMNMX R16, R16, R0, !PT ;  /* 0x0000000010107217 */ /* 0x000fe40007800200 */
[----:B------:R-:W-:Y:S04]  /*7930*/  IADD3 R0, R0, c[0x0][0x32c], RZ ;  /* 0x0000cb0000007a10 */ /* 0x000fe80007ffe0ff */
[----:B------:R-:W-:Y:S02]  /*7940*/  IMNMX R17, R17, R0, PT ;  /* 0x0000000011117217 */ /* 0x000fe40003800200 */
.L_x_194:
[----:B------:R-:W-:Y:S01]  /*7950*/  FMNMX.FTZ R0, R18, R3, !PT ;  /* 0x0000000312007209 */ /* 0x000fe20007810000 */
[----:B------:R-:W-:Y:S01]  /*7960*/  UP2UR UR23, UPR, URZ, 0x10 ;  /* 0x000000103f177883 */ /* 0x000fe20008000000 */
[----:B------:R-:W2:Y:S01]  /*7970*/  LDL.LU R26, [R1+0x44] ;  /* 0x00004400011a7983 */ /* 0x000ea20000300800 */
[----:B------:R-:W-:Y:S01]  /*7980*/  UISETP.NE.AND UP4, UPT, UR31, URZ, UPT ;  /* 0x0000003f1f00728c */ /* 0x000fe2000bf85270 */
[----:B------:R-:W-:Y:S01]  /*7990*/  FMNMX.FTZ R0, R21, R0, !PT ;  /* 0x0000000015007209 */ /* 0x000fe20007810000 */
[----:B------:R-:W-:Y:S02]  /*79a0*/  UP2UR UR31, UPR, URZ, 0x8 ;  /* 0x000000083f1f7883 */ /* 0x000fe40008000000 */
        /* <DEDUP_REMOVED lines=20> */
[----:B-1----:R-:W-:Y:S04]  /*7af0*/  FMNMX.FTZ R0, R2, R0, !PT ;  /* 0x0000000002007209 */ /* 0x002fe80007810000 */
[C---:B------:R-:W-:Y:S01]  /*7b00*/  FSETP.NEU.FTZ.AND P0, PT, R0.reuse, -INF , PT ;  /* 0xff8000000000780b */ /* 0x040fe20003f1d000 */
[C---:B------:R-:W-:Y:S03]  /*7b10*/  FMUL.FTZ R172, R0.reuse, c[0x0][0x2d0] ;  /* 0x0000b40000ac7a20 */ /* 0x040fe60000410000 */
[----:B------:R-:W-:Y:S02]  /*7b20*/  FSEL R2, R0, RZ, P0 ;  /* 0x000000ff00027208 */ /* 0x000fe40000000000 */
[----:B------:R-:W-:Y:S02]  /*7b30*/  FSEL R172, R172, RZ, P0 ;  /* 0x000000ffacac7208 */ /* 0x000fe40000000000 */
[----:B------:R-:W-:Y:S01]  /*7b40*/  PLOP3.LUT P0, PT, PT, PT, UP4, 0x40, 0x0 ;  /* 0x000000000000781c */ /* 0x000fe20003f0e848 */
[----:B------:R-:W-:Y:S01]  /*7b50*/  UISETP.NE.AND UP4, UPT, UR23, URZ, UPT ;  /* 0x0000003f1700728c */ /* 0x000fe2000bf85270 */
[----:B------:R-:W-:Y:S01]  /*7b60*/  FADD.FTZ R2, -R2, R3 ;  /* 0x0000000302027221 */ /* 0x000fe20000010100 */
[----:B------:R-:W-:Y:S01]  /*7b70*/  UIADD3 UR23, UR5, -0x1, URZ ;  /* 0xffffffff05177890 */ /* 0x000fe2000fffe03f */
[----:B------:R-:W-:Y:S01]  /*7b80*/  ISETP.GT.AND P0, PT, R16, RZ, P0 ;  /* 0x000000ff1000720c */ /* 0x000fe20000704270 */
[--C-:B------:R-:W-:Y:S02]  /*7b90*/  FFMA.FTZ R24, R14, c[0x0][0x2d0], -R172.reuse ;  /* 0x0000b4000e187a23 */ /* 0x100fe400000108ac */
[--C-:B------:R-:W-:Y:S01]  /*7ba0*/  FFMA.FTZ R171, R20, c[0x0][0x2d0], -R172.reuse ;  /* 0x0000b40014ab7a23 */ /* 0x100fe200000108ac */
[----:B------:R-:W-:Y:S01]  /*7bb0*/  ISETP.LT.OR P0, PT, R17, 0x1, P0 ;  /* 0x000000011100780c */ /* 0x000fe20000701670 */
[--C-:B------:R-:W-:Y:S02]  /*7bc0*/  FFMA.FTZ R25, R19, c[0x0][0x2d0], -R172.reuse ;  /* 0x0000b40013197a23 */ /* 0x100fe400000108ac */
[--C-:B------:R-:W-:Y:S01]  /*7bd0*/  FFMA.FTZ R18, R18, c[0x0][0x2d0], -R172.reuse ;  /* 0x0000b40012127a23 */ /* 0x100fe200000108ac */
[----:B------:R-:W-:Y:S01]  /*7be0*/  FSEL R14, R158, -INF , !P0 ;  /* 0xff8000009e0e7808 */ /* 0x000fe20004000000 */
[--C-:B------:R-:W-:Y:S01]  /*7bf0*/  FFMA.FTZ R15, R21, c[0x0][0x2d0], -R172.reuse ;  /* 0x0000b400150f7a23 */ /* 0x100fe200000108ac */
[----:B------:R-:W-:Y:S01]  /*7c00*/  PLOP3.LUT P0, PT, PT, PT, UP3, 0x40, 0x0 ;  /* 0x000000000000781c */ /* 0x000fe20003f0e838 */
[--C-:B------:R-:W-:Y:S01]  /*7c10*/  FFMA.FTZ R179, R179, c[0x0][0x2d0], -R172.reuse ;  /* 0x0000b400b3b37a23 */ /* 0x100fe200000108ac */
[----:B------:R-:W-:Y:S01]  /*7c20*/  UISETP.NE.AND UP3, UPT, UR31, URZ, UPT ;  /* 0x0000003f1f00728c */ /* 0x000fe2000bf65270 */
[--C-:B------:R-:W-:Y:S01]  /*7c30*/  FFMA.FTZ R13, R8, c[0x0][0x2d0], -R172.reuse ;  /* 0x0000b400080d7a23 */ /* 0x100fe200000108ac */
[----:B------:R-:W-:Y:S01]  /*7c40*/  ISETP.GT.AND P0, PT, R16, 0x1, P0 ;  /* 0x000000011000780c */ /* 0x000fe20000704270 */
[--C-:B------:R-:W-:Y:S01]  /*7c50*/  FFMA.FTZ R8, R159, c[0x0][0x2d0], -R172.reuse ;  /* 0x0000b4009f087a23 */ /* 0x100fe200000108ac */
[----:B------:R-:W-:Y:S01]  /*7c60*/  MUFU.EX2 R18, R18 ;  /* 0x0000001200127308 */ /* 0x000fe20000000800 */
[--C-:B------:R-:W-:Y:S01]  /*7c70*/  FFMA.FTZ R175, R175, c[0x0][0x2d0], -R172.reuse ;  /* 0x0000b400afaf7a23 */ /* 0x100fe200000108ac */
[----:B------:R-:W-:Y:S01]  /*7c80*/  ISETP.LT.OR P0, PT, R17, 0x2, P0 ;  /* 0x000000021100780c */ /* 0x000fe20000701670 */
[--C-:B------:R-:W-:Y:S02]  /*7c90*/  FFMA.FTZ R174, R174, c[0x0][0x2d0], -R172.reuse ;  /* 0x0000b400aeae7a23 */ /* 0x100fe400000108ac */
[--C-:B------:R-:W-:Y:S02]  /*7ca0*/  FFMA.FTZ R173, R173, c[0x0][0x2d0], -R172.reuse ;  /* 0x0000b400adad7a23 */ /* 0x100fe400000108ac */
[----:B------:R-:W-:Y:S01]  /*7cb0*/  FFMA.FTZ R172, R11, c[0x0][0x2d0], -R172 ;  /* 0x0000b4000bac7a23 */ /* 0x000fe200000108ac */
[----:B------:R-:W-:Y:S01]  /*7cc0*/  FSEL R11, R157, -INF , !P0 ;  /* 0xff8000009d0b7808 */ /* 0x000fe20004000000 */
[----:B------:R-:W-:Y:S01]  /*7cd0*/  FMUL.FTZ R2, R2, c[0x0][0x2d0] ;  /* 0x0000b40002027a20 */ /* 0x000fe20000410000 */
[----:B------:R-:W-:Y:S01]  /*7ce0*/  PLOP3.LUT P0, PT, PT, PT, UP2, 0x40, 0x0 ;  /* 0x000000000000781c */ /* 0x000fe20003f0e828 */
[----:B------:R-:W-:Y:S01]  /*7cf0*/  UISETP.NE.AND UP2, UPT, UR30, URZ, UPT ;  /* 0x0000003f1e00728c */ /* 0x000fe2000bf45270 */
[----:B------:R-:W1:Y:S02]  /*7d00*/  MUFU.EX2 R15, R15 ;  /* 0x0000000f000f7308 */ /* 0x000e640000000800 */
[----:B------:R-:W-:Y:S04]  /*7d10*/  ISETP.GT.AND P0, PT, R16, 0x8, P0 ;  /* 0x000000081000780c */ /* 0x000fe80000704270 */
[C---:B------:R-:W-:Y:S04]  /*7d20*/  ISETP.LT.OR P0, PT, R17.reuse, 0x9, P0 ;  /* 0x000000091100780c */ /* 0x040fe80000701670 */
[----:B------:R-:W-:Y:S01]  /*7d30*/  FSEL R10, R10, -INF , !P0 ;  /* 0xff8000000a0a7808 */ /* 0x000fe20004000000 */
[----:B------:R-:W-:Y:S01]  /*7d40*/  MUFU.EX2 R13, R13 ;  /* 0x0000000d000d7308 */ /* 0x000fe20000000800 */
[----:B------:R-:W-:Y:S01]  /*7d50*/  PLOP3.LUT P0, PT, PT, PT, UP1, 0x40, 0x0 ;  /* 0x000000000000781c */ /* 0x000fe20003f0e818 */
[----:B------:R-:W-:Y:S03]  /*7d60*/  UISETP.NE.AND UP1, UPT, UR29, URZ, UPT ;  /* 0x0000003f1d00728c */ /* 0x000fe6000bf25270 */
[C---:B------:R-:W-:Y:S04]  /*7d70*/  ISETP.GT.AND P0, PT, R16.reuse, 0x9, P0 ;  /* 0x000000091000780c */ /* 0x040fe80000704270 */
[----:B------:R-:W-:Y:S01]  /*7d80*/  ISETP.LT.OR P0, PT, R17, 0xa, P0 ;  /* 0x0000000a1100780c */ /* 0x000fe20000701670 */
[----:B------:R-:W3:Y:S03]  /*7d90*/  MUFU.EX2 R8, R8 ;  /* 0x0000000800087308 */ /* 0x000ee60000000800 */
[----:B------:R-:W-:Y:S02]  /*7da0*/  FSEL R169, R169, -INF , !P0 ;  /* 0xff800000a9a97808 */ /* 0x000fe40004000000 */
[----:B------:R-:W-:Y:S01]  /*7db0*/  PLOP3.LUT P0, PT, PT, PT, UP0, 0x40, 0x0 ;  /* 0x000000000000781c */ /* 0x000fe20003f0e808 */
[----:B------:R-:W-:Y:S01]  /*7dc0*/  UISETP.NE.AND UP0, UPT, UR27, URZ, UPT ;  /* 0x0000003f1b00728c */ /* 0x000fe2000bf05270 */
[----:B-1----:R-:W-:Y:S02]  /*7dd0*/  F2FP.PACK_AB R168, R15, R18 ;  /* 0x000000120fa8723e */ /* 0x002fe400000000ff */
[----:B------:R-:W-:Y:S01]  /*7de0*/  ISETP.GT.AND P0, PT, R16, 0x10, P0 ;  /* 0x000000101000780c */ /* 0x000fe20000704270 */
[----:B------:R-:W-:Y:S03]  /*7df0*/  MUFU.EX2 R179, R179 ;  /* 0x000000b300b37308 */ /* 0x000fe60000000800 */
[C---:B------:R-:W-:Y:S04]  /*7e00*/  ISETP.LT.OR P0, PT, R17.reuse, 0x11, P0 ;  /* 0x000000111100780c */ /* 0x040fe80000701670 */
[----:B------:R-:W-:Y:S02]  /*7e10*/  FSEL R23, R12, -INF , !P0 ;  /* 0xff8000000c177808 */ /* 0x000fe40004000000 */
[----:B------:R-:W-:Y:S01]  /*7e20*/  PLOP3.LUT P0, PT, PT, PT, UP6, 0x40, 0x0 ;  /* 0x000000000000781c */ /* 0x000fe20003f0e868 */
[----:B------:R-:W-:Y:S03]  /*7e30*/  MUFU.EX2 R172, R172 ;  /* 0x000000ac00ac7308 */ /* 0x000fe60000000800 */
[----:B------:R-:W-:Y:S02]  /*7e40*/  ISETP.GT.AND P0, PT, R16, 0x11, P0 ;  /* 0x000000111000780c */ /* 0x000fe40000704270 */
[----:B---3--:R-:W-:Y:S02]  /*7e50*/  F2FP.PACK_AB R170, R8, R13 ;  /* 0x0000000d08aa723e */ /* 0x008fe400000000ff */
[----:B------:R-:W-:Y:S03]  /*7e60*/  ISETP.LT.OR P0, PT, R17, 0x12, P0 ;  /* 0x000000121100780c */ /* 0x000fe60000701670 */
[----:B------:R-:W-:Y:S01]  /*7e70*/  MUFU.EX2 R175, R175 ;  /* 0x000000af00af7308 */ /* 0x000fe20000000800 */
[----:B------:R-:W-:Y:S02]  /*7e80*/  FSEL R22, R9, -INF , !P0 ;  /* 0xff80000009167808 */ /* 0x000fe40004000000 */
[----:B------:R-:W-:Y:S04]  /*7e90*/  PLOP3.LUT P0, PT, PT, PT, UP5, 0x40, 0x0 ;  /* 0x000000000000781c */ /* 0x000fe80003f0e858 */
[----:B------:R-:W-:Y:S03]  /*7ea0*/  ISETP.GT.AND P0, PT, R16, 0x18, P0 ;  /* 0x000000181000780c */ /* 0x000fe60000704270 */
[----:B------:R-:W-:Y:S01]  /*7eb0*/  MUFU.EX2 R174, R174 ;  /* 0x000000ae00ae7308 */ /* 0x000fe20000000800 */
[C---:B------:R-:W-:Y:S04]  /*7ec0*/  ISETP.LT.OR P0, PT, R17.reuse, 0x19, P0 ;  /* 0x000000191100780c */ /* 0x040fe80000701670 */
[----:B------:R-:W-:Y:S02]  /*7ed0*/  FSEL R178, R178, -INF , !P0 ;  /* 0xff800000b2b27808 */ /* 0x000fe40004000000 */
[----:B------:R-:W-:Y:S03]  /*7ee0*/  PLOP3.LUT P0, PT, PT, PT, UP4, 0x40, 0x0 ;  /* 0x000000000000781c */ /* 0x000fe60003f0e848 */
[----:B------:R-:W-:Y:S01]  /*7ef0*/  MUFU.EX2 R173, R173 ;  /* 0x000000ad00ad7308 */ /* 0x000fe20000000800 */
        /* <DEDUP_REMOVED lines=15> */
[----:B------:R-:W-:Y:S01]  /*7ff0*/  PLOP3.LUT P0, PT, PT, PT, UP0, 0x40, 0x0 ;  /* 0x000000000000781c */ /* 0x000fe20003f0e808 */
[----:B------:R-:W-:Y:S03]  /*8000*/  UISETP.GT.AND UP0, UPT, UR5, UR4, UPT ;  /* 0x000000040500728c */ /* 0x000fe6000bf04270 */
[----:B------:R-:W-:Y:S01]  /*8010*/  ISETP.GT.AND P0, PT, R16, 0x29, P0 ;  /* 0x000000291000780c */ /* 0x000fe20000704270 */
[----:B------:R-:W-:Y:S03]  /*8020*/  UMOV UR5, UR23 ;  /* 0x0000001700057c82 */ /* 0x000fe60008000000 */
[----:B------:R-:W-:Y:S04]  /*8030*/  ISETP.LT.OR P0, PT, R17, 0x2a, P0 ;  /* 0x0000002a1100780c */ /* 0x000fe80000701670 */
[----:B------:R-:W-:Y:S02]  /*8040*/  FSEL R3, R6, -INF , !P0 ;  /* 0xff80000006037808 */ /* 0x000fe40004000000 */
[----:B------:R-:W1:Y:S02]  /*8050*/  MUFU.EX2 R6, R2 ;  /* 0x0000000200067308 */ /* 0x000e640000000800 */
[----:B-1----:R-:W-:Y:S01]  /*8060*/  FMUL.FTZ R20, R6, R148 ;  /* 0x0000009406147220 */ /* 0x002fe20000410000 */
[----:B------:R-:W-:Y:S01]  /*8070*/  FMNMX.FTZ R2, R14, R156, !PT ;  /* 0x0000009c0e027209 */ /* 0x000fe20007810000 */
[----:B------:R-:W3:Y:S01]  /*8080*/  LDL.LU R148, [R1+0x40] ;  /* 0x0000400001947983 */ /* 0x000ee20000300800 */
[C---:B--2---:R-:W-:Y:S02]  /*8090*/  FFMA.FTZ R5, R6.reuse, R26, R18 ;  /* 0x0000001a06057223 */ /* 0x044fe40000010012 */
[----:B------:R-:W-:Y:S01]  /*80a0*/  FMNMX.FTZ R2, R11, R2, !PT ;  /* 0x000000020b027209 */ /* 0x000fe20007810000 */
[----:B------:R-:W-:Y:S01]  /*80b0*/  FMUL.FTZ R9, R6, R137 ;  /* 0x0000008906097220 */ /* 0x000fe20000410000 */
[----:B------:R-:W-:Y:S01]  /*80c0*/  MOV R137, R22 ;  /* 0x0000001600897202 */ /* 0x000fe20000000f00 */
[----:B------:R-:W-:Y:S01]  /*80d0*/  FADD.FTZ R5, R15, R5 ;  /* 0x000000050f057221 */ /* 0x000fe20000010000 */
[----:B------:R-:W-:Y:S01]  /*80e0*/  FMNMX.FTZ R2, R10, R2, !PT ;  /* 0x000000020a027209 */ /* 0x000fe20007810000 */
[C---:B------:R-:W-:Y:S01]  /*80f0*/  FMUL.FTZ R12, R6.reuse, R140 ;  /* 0x0000008c060c7220 */ /* 0x040fe20000410000 */
[----:B------:R-:W-:Y:S01]  /*8100*/  MOV R140, R24 ;  /* 0x00000018008c7202 */ /* 0x000fe20000000f00 */
[----:B------:R-:W-:Y:S01]  /*8110*/  FADD.FTZ R5, R13, R5 ;  /* 0x000000050d057221 */ /* 0x000fe20000010000 */
[----:B------:R-:W-:Y:S01]  /*8120*/  FMNMX.FTZ R2, R169, R2, !PT ;  /* 0x00000002a9027209 */ /* 0x000fe20007810000 */
[----:B------:R-:W-:Y:S02]  /*8130*/  FMUL.FTZ R13, R6, R141 ;  /* 0x0000008d060d7220 */ /* 0x000fe40000410000 */
[----:B------:R-:W-:Y:S01]  /*8140*/  FADD.FTZ R177, R8, R5 ;  /* 0x0000000508b17221 */ /* 0x000fe20000010000 */
[----:B------:R-:W-:Y:S01]  /*8150*/  FMNMX.FTZ R2, R23, R2, !PT ;  /* 0x0000000217027209 */ /* 0x000fe20007810000 */
[C---:B------:R-:W-:Y:S02]  /*8160*/  FMUL.FTZ R8, R6.reuse, R136 ;  /* 0x0000008806087220 */ /* 0x040fe40000410000 */
[----:B------:R-:W-:Y:S01]  /*8170*/  FMUL.FTZ R5, R6, R133 ;  /* 0x0000008506057220 */ /* 0x000fe20000410000 */
[----:B------:R-:W-:Y:S01]  /*8180*/  FMNMX.FTZ R2, R22, R2, !PT ;  /* 0x0000000216027209 */ /* 0x000fe20007810000 */
[C---:B------:R-:W-:Y:S01]  /*8190*/  FMUL.FTZ R16, R6.reuse, R144 ;  /* 0x0000009006107220 */ /* 0x040fe20000410000 */
[----:B------:R-:W-:Y:S01]  /*81a0*/  MOV R133, R25 ;  /* 0x0000001900857202 */ /* 0x000fe20000000f00 */
        /* <DEDUP_REMOVED lines=8> */
[C---:B------:R-:W-:Y:S01]  /*8230*/  FMUL.FTZ R28, R6.reuse, R28 ;  /* 0x0000001c061c7220 */ /* 0x040fe20000410000 */
[----:B------:R-:W-:Y:S01]  /*8240*/  FMNMX.FTZ R2, R159, R2, !PT ;  /* 0x000000029f027209 */ /* 0x000fe20007810000 */
[C---:B------:R-:W-:Y:S01]  /*8250*/  FMUL.FTZ R29, R6.reuse, R29 ;  /* 0x0000001d061d7220 */ /* 0x040fe20000410000 */
[----:B------:R-:W-:Y:S01]  /*8260*/  MOV R149, R171 ;  /* 0x000000ab00957202 */ /* 0x000fe20000000f00 */
[----:B------:R-:W-:Y:S01]  /*8270*/  FMUL.FTZ R32, R6, R32 ;  /* 0x0000002006207220 */ /* 0x000fe20000410000 */
[----:B------:R-:W-:Y:S01]  /*8280*/  FMNMX.FTZ R2, R158, R2, !PT ;  /* 0x000000029e027209 */ /* 0x000fe20007810000 */
[C---:B------:R-:W-:Y:S02]  /*8290*/  FMUL.FTZ R33, R6.reuse, R33 ;  /* 0x0000002106217220 */ /* 0x040fe40000410000 */
[C---:B------:R-:W-:Y:S01]  /*82a0*/  FMUL.FTZ R36, R6.reuse, R36 ;  /* 0x0000002406247220 */ /* 0x040fe20000410000 */
[----:B------:R-:W-:Y:S01]  /*82b0*/  FMNMX.FTZ R2, R157, R2, !PT ;  /* 0x000000029d027209 */ /* 0x000fe20007810000 */
[C---:B------:R-:W-:Y:S01]  /*82c0*/  FMUL.FTZ R37, R6.reuse, R37 ;  /* 0x0000002506257220 */ /* 0x040fe20000410000 */
[----:B------:R-:W-:Y:S01]  /*82d0*/  MUFU.EX2 R149, R149 ;  /* 0x0000009500957308 */ /* 0x000fe20000000800 */
[C---:B------:R-:W-:Y:S01]  /*82e0*/  FMUL.FTZ R40, R6.reuse, R40 ;  /* 0x0000002806287220 */ /* 0x040fe20000410000 */
[----:B------:R-:W-:Y:S01]  /*82f0*/  FMNMX.FTZ R4, R3, R2, !PT ;  /* 0x0000000203047209 */ /* 0x000fe20007810000 */
[C---:B------:R-:W-:Y:S02]  /*8300*/  FMUL.FTZ R41, R6.reuse, R41 ;  /* 0x0000002906297220 */ /* 0x040fe40000410000 */
[C---:B------:R-:W-:Y:S02]  /*8310*/  FMUL.FTZ R44, R6.reuse, R44 ;  /* 0x0000002c062c7220 */ /* 0x040fe40000410000 */
[----:B------:R-:W1:Y:S01]  /*8320*/  SHFL.BFLY PT, R2, R4, 0x2, 0x1f ;  /* 0x0c401f0004027f89 */ /* 0x000e6200000e0000 */
        /* <DEDUP_REMOVED lines=11> */
[----:B------:R-:W-:Y:S01]  /*83e0*/  FMUL.FTZ R68, R6, R68 ;  /* 0x0000004406447220 */ /* 0x000fe20000410000 */
[----:B-1----:R-:W-:Y:S01]  /*83f0*/  FMNMX.FTZ R4, R4, R2, !PT ;  /* 0x0000000204047209 */ /* 0x002fe20007810000 */
        /* <DEDUP_REMOVED lines=17> */
[----:B------:R-:W-:Y:S01]  /*8510*/  FMUL.FTZ R97, R6, R97 ;  /* 0x0000006106617220 */ /* 0x000fe20000410000 */
[----:B------:R-:W-:Y:S01]  /*8520*/  FSETP.NEU.FTZ.AND P0, PT, R2, -INF , PT ;  /* 0xff8000000200780b */ /* 0x000fe20003f1d000 */
[C---:B------:R-:W-:Y:S02]  /*8530*/  FMUL.FTZ R100, R6.reuse, R100 ;  /* 0x0000006406647220 */ /* 0x040fe40000410000 */
[----:B------:R-:W-:Y:S01]  /*8540*/  FMUL.FTZ R101, R6, R101 ;  /* 0x0000006506657220 */ /* 0x000fe20000410000 */
[----:B------:R-:W-:Y:S01]  /*8550*/  FSEL R7, R2, RZ, P0 ;  /* 0x000000ff02077208 */ /* 0x000fe20000000000 */
[C---:B------:R-:W-:Y:S02]  /*8560*/  FMUL.FTZ R104, R6.reuse, R104 ;  /* 0x0000006806687220 */ /* 0x040fe40000410000 */
[----:B------:R-:W-:Y:S02]  /*8570*/  FMUL.FTZ R105, R6, R105 ;  /* 0x0000006906697220 */ /* 0x000fe40000410000 */
[----:B------:R-:W-:Y:S02]  /*8580*/  FADD.FTZ R7, -R7, R156 ;  /* 0x0000009c07077221 */ /* 0x000fe40000010100 */
[----:B------:R-:W-:Y:S02]  /*8590*/  FMUL.FTZ R156, R2, c[0x0][0x2d0] ;  /* 0x0000b400029c7a20 */ /* 0x000fe40000410000 */
[----:B------:R-:W-:Y:S02]  /*85a0*/  FMUL.FTZ R7, R7, c[0x0][0x2d0] ;  /* 0x0000b40007077a20 */ /* 0x000fe40000410000 */
[----:B------:R-:W-:Y:S01]  /*85b0*/  FMUL.FTZ R108, R6, R108 ;  /* 0x0000006c066c7220 */ /* 0x000fe20000410000 */
[----:B------:R-:W-:Y:S01]  /*85c0*/  FSEL R156, R156, RZ, P0 ;  /* 0x000000ff9c9c7208 */ /* 0x000fe20000000000 */
[----:B------:R-:W1:Y:S01]  /*85d0*/  MUFU.EX2 R132, R7 ;  /* 0x0000000700847308 */ /* 0x000e620000000800 */
[C---:B------:R-:W-:Y:S01]  /*85e0*/  FMUL.FTZ R109, R6.reuse, R109 ;  /* 0x0000006d066d7220 */ /* 0x040fe20000410000 */
[----:B------:R-:W-:Y:S01]  /*85f0*/  PLOP3.LUT P0, PT, PT, PT, UP0, 0x80, 0x0 ;  /* 0x000000000000781c */ /* 0x000fe20003f0f008 */
[----:B------:R-:W-:Y:S02]  /*8600*/  FMUL.FTZ R112, R6, R112 ;  /* 0x0000007006707220 */ /* 0x000fe40000410000 */
[--C-:B------:R-:W-:Y:S02]  /*8610*/  FFMA.FTZ R136, R14, c[0x0][0x2d0], -R156.reuse ;  /* 0x0000b4000e887a23 */ /* 0x100fe4000001089c */
[C---:B------:R-:W-:Y:S02]  /*8620*/  FMUL.FTZ R113, R6.reuse, R113 ;  /* 0x0000007106717220 */ /* 0x040fe40000410000 */
[C---:B------:R-:W-:Y:S02]  /*8630*/  FMUL.FTZ R116, R6.reuse, R116 ;  /* 0x0000007406747220 */ /* 0x040fe40000410000 */
[----:B------:R-:W3:Y:S01]  /*8640*/  MUFU.EX2 R136, R136 ;  /* 0x0000008800887308 */ /* 0x000ee20000000800 */
[C---:B------:R-:W-:Y:S02]  /*8650*/  FMUL.FTZ R117, R6.reuse, R117 ;  /* 0x0000007506757220 */ /* 0x040fe40000410000 */
[C---:B------:R-:W-:Y:S02]  /*8660*/  FMUL.FTZ R120, R6.reuse, R120 ;  /* 0x0000007806787220 */ /* 0x040fe40000410000 */
[C---:B------:R-:W-:Y:S02]  /*8670*/  FMUL.FTZ R121, R6.reuse, R121 ;  /* 0x0000007906797220 */ /* 0x040fe40000410000 */
[C---:B------:R-:W-:Y:S02]  /*8680*/  FMUL.FTZ R124, R6.reuse, R124 ;  /* 0x0000007c067c7220 */ /* 0x040fe40000410000 */
[----:B------:R-:W-:Y:S02]  /*8690*/  FMUL.FTZ R125, R6, R125 ;  /* 0x0000007d067d7220 */ /* 0x000fe40000410000 */
[--C-:B------:R-:W-:Y:S02]  /*86a0*/  FFMA.FTZ R144, R11, c[0x0][0x2d0], -R156.reuse ;  /* 0x0000b4000b907a23 */ /* 0x100fe4000001089c */
[C---:B-1----:R-:W-:Y:S02]  /*86b0*/  FMUL.FTZ R7, R132.reuse, R135 ;  /* 0x0000008784077220 */ /* 0x042fe40000410000 */
[C---:B------:R-:W-:Y:S02]  /*86c0*/  FMUL.FTZ R11, R132.reuse, R139 ;  /* 0x0000008b840b7220 */ /* 0x040fe40000410000 */
[C---:B------:R-:W-:Y:S01]  /*86d0*/  FMUL.FTZ R14, R132.reuse, R142 ;  /* 0x0000008e840e7220 */ /* 0x040fe20000410000 */
[----:B------:R-:W1:Y:S01]  /*86e0*/  MUFU.EX2 R144, R144 ;  /* 0x0000009000907308 */ /* 0x000e620000000800 */
[C---:B------:R-:W-:Y:S02]  /*86f0*/  FMUL.FTZ R15, R132.reuse, R143 ;  /* 0x0000008f840f7220 */ /* 0x040fe40000410000 */
[C---:B------:R-:W-:Y:S02]  /*8700*/  FMUL.FTZ R18, R132.reuse, R146 ;  /* 0x0000009284127220 */ /* 0x040fe40000410000 */
[C---:B------:R-:W-:Y:S02]  /*8710*/  FMUL.FTZ R19, R132.reuse, R147 ;  /* 0x0000009384137220 */ /* 0x040fe40000410000 */
[C---:B------:R-:W-:Y:S02]  /*8720*/  FMUL.FTZ R22, R132.reuse, R150 ;  /* 0x0000009684167220 */ /* 0x040fe40000410000 */
[C---:B------:R-:W-:Y:S01]  /*8730*/  FMUL.FTZ R23, R132.reuse, R151 ;  /* 0x0000009784177220 */ /* 0x040fe20000410000 */
[----:B------:R2:W4:Y:S01]  /*8740*/  MUFU.EX2 R143, R152 ;  /* 0x00000098008f7308 */ /* 0x0005220000000800 */
        /* <DEDUP_REMOVED lines=11> */
[C---:B------:R-:W-:Y:S01]  /*8800*/  FMUL.FTZ R47, R132.reuse, R47 ;  /* 0x0000002f842f7220 */ /* 0x040fe20000410000 */
[----:B--2---:R-:W-:Y:S01]  /*8810*/  LDSM.16.MT88.4 R152, [R249+0x5080] ;  /* 0x00508000f998783b */ /* 0x004fe20000004200 */
        /* <DEDUP_REMOVED lines=41> */
[----:B------:R-:W-:Y:S02]  /*8ab0*/  FMUL.FTZ R131, R132, R131 ;  /* 0x0000008384837220 */ /* 0x000fe40000410000 */
[C---:B------:R-:W-:Y:S02]  /*8ac0*/  FMUL.FTZ R128, R6.reuse, R128 ;  /* 0x0000008006807220 */ /* 0x040fe40000410000 */
[----:B------:R-:W-:Y:S02]  /*8ad0*/  FMUL.FTZ R129, R6, R129 ;  /* 0x0000008106817220 */ /* 0x000fe40000410000 */
[----:B------:R-:W-:Y:S02]  /*8ae0*/  FMUL.FTZ R6, R132, R134 ;  /* 0x0000008684067220 */ /* 0x000fe40000410000 */
[--C-:B------:R-:W-:Y:S02]  /*8af0*/  FFMA.FTZ R141, R10, c[0x0][0x2d0], -R156.reuse ;  /* 0x0000b4000a8d7a23 */ /* 0x100fe4000001089c */
[C---:B------:R-:W-:Y:S02]  /*8b00*/  FMUL.FTZ R10, R132.reuse, R138 ;  /* 0x0000008a840a7220 */ /* 0x040fe40000410000 */
[----:B------:R-:W-:Y:S02]  /*8b10*/  FFMA.FTZ R146, R137, c[0x0][0x2d0], -R156 ;  /* 0x0000b40089927a23 */ /* 0x000fe4000001089c */
[----:B------:R-:W2:Y:S01]  /*8b20*/  MUFU.EX2 R141, R141 ;  /* 0x0000008d008d7308 */ /* 0x000ea20000000800 */
[----:B------:R-:W-:Y:S09]  /*8b30*/  FADD.FTZ R177, R149, R177 ;  /* 0x000000b195b17221 */ /* 0x000ff20000010000 */
[----:B------:R-:W-:Y:S01]  /*8b40*/  MUFU.EX2 R146, R146 ;  /* 0x0000009200927308 */ /* 0x000fe20000000800 */
[----:B---3--:R-:W-:Y:S01]  /*8b50*/  FFMA.FTZ R142, R132, R148, R136 ;  /* 0x00000094848e7223 */ /* 0x008fe20000010088 */
[----:B------:R-:W-:Y:S01]  /*8b60*/  MOV R148, R145 ;  /* 0x0000009100947202 */ /* 0x000fe20000000f00 */
[----:B------:R-:W3:Y:S01]  /*8b70*/  LDSM.16.MT88.4 R132, [R252+0x4080] ;  /* 0x00408000fc84783b */ /* 0x000ee20000004200 */
[----:B------:R-:W-:Y:S01]  /*8b80*/  MOV R145, R140 ;  /* 0x0000008c00917202 */ /* 0x000fe20000000f00 */
[--C-:B------:R-:W-:Y:S01]  /*8b90*/  FFMA.FTZ R140, R169, c[0x0][0x2d0], -R156.reuse ;  /* 0x0000b400a98c7a23 */ /* 0x100fe2000001089c */
[----:B-1----:R-:W-:Y:S01]  /*8ba0*/  F2FP.PACK_AB R169, R144, R136 ;  /* 0x0000008890a9723e */ /* 0x002fe200000000ff */
[--C-:B------:R-:W-:Y:S02]  /*8bb0*/  FFMA.FTZ R147, R148, c[0x0][0x2d0], -R156.reuse ;  /* 0x0000b40094937a23 */ /* 0x100fe4000001089c */
[----:B------:R-:W-:Y:S01]  /*8bc0*/  FFMA.FTZ R148, R178, c[0x0][0x2d0], -R156 ;  /* 0x0000b400b2947a23 */ /* 0x000fe2000001089c */
[----:B------:R-:W1:Y:S01]  /*8bd0*/  MUFU.EX2 R145, R145 ;  /* 0x0000009100917308 */ /* 0x000e620000000800 */
[----:B------:R-:W-:Y:S01]  /*8be0*/  LDSM.16.MT88.4 R136, [R252+0x4880] ;  /* 0x00488000fc88783b */ /* 0x000fe20000004200 */
[----:B------:R-:W-:Y:S02]  /*8bf0*/  FADD.FTZ R142, R144, R142 ;  /* 0x0000008e908e7221 */ /* 0x000fe40000010000 */
[----:B----4-:R-:W-:Y:S02]  /*8c00*/  FADD.FTZ R144, R143, R177 ;  /* 0x000000b18f907221 */ /* 0x010fe40000010000 */
[----:B--2---:R-:W-:Y:S04]  /*8c10*/  FADD.FTZ R142, R141, R142 ;  /* 0x0000008e8d8e7221 */ /* 0x004fe80000010000 */
[----:B------:R-:W2:Y:S10]  /*8c20*/  MUFU.EX2 R140, R140 ;  /* 0x0000008c008c7308 */ /* 0x000eb40000000800 */
[----:B------:R-:W4:Y:S01]  /*8c30*/  MUFU.EX2 R147, R147 ;  /* 0x0000009300937308 */ /* 0x000f220000000800 */
[----:B-1----:R-:W-:Y:S09]  /*8c40*/  FADD.FTZ R144, R145, R144 ;  /* 0x0000009091907221 */ /* 0x002ff20000010000 */
[----:B------:R-:W1:Y:S01]  /*8c50*/  MUFU.EX2 R148, R148 ;  /* 0x0000009400947308 */ /* 0x000e620000000800 */
[----:B--2---:R-:W-:Y:S07]  /*8c60*/  F2FP.PACK_AB R171, R140, R141 ;  /* 0x0000008d8cab723e */ /* 0x004fee00000000ff */
[C---:B---3--:R-:W-:Y:S08]  /*8c70*/  HMMA.16816.F32 R4, R168.reuse, R132, R4 ;  /* 0x00000084a804723c */ /* 0x048ff00000001804 */
        /* <DEDUP_REMOVED lines=46> */
[----:B------:R-:W-:Y:S04]  /*8f60*/  HMMA.16816.F32 R128, R168, R134, R128 ;  /* 0x00000086a880723c */ /* 0x000fe80000001880 */
[----:B----4-:R-:W-:Y:S01]  /*8f70*/  F2FP.PACK_AB R133, R146, R147 ;  /* 0x000000939285723e */ /* 0x010fe200000000ff */
[----:B------:R-:W-:Y:S02]  /*8f80*/  FADD.FTZ R149, R140, R142 ;  /* 0x0000008e8c957221 */ /* 0x000fe40000010000 */
[----:B------:R-:W-:Y:S01]  /*8f90*/  FFMA.FTZ R168, R176, c[0x0][0x2d0], -R156 ;  /* 0x0000b400b0a87a23 */ /* 0x000fe2000001089c */
[C---:B------:R-:W-:Y:S01]  /*8fa0*/  F2FP.PACK_AB R134, R179.reuse, R145 ;  /* 0x00000091b386723e */ /* 0x040fe200000000ff */
[----:B------:R-:W-:Y:S03]  /*8fb0*/  LDSM.16.MT88.4 R140, [R248+0x9080] ;  /* 0x00908000f88c783b */ /* 0x000fe60000004200 */
[----:B------:R-:W-:Y:S01]  /*8fc0*/  FADD.FTZ R179, R179, R144 ;  /* 0x00000090b3b37221 */ /* 0x000fe20000010000 */
[----:B------:R-:W2:Y:S01]  /*8fd0*/  MUFU.EX2 R168, R168 ;  /* 0x000000a800a87308 */ /* 0x000ea20000000800 */
[----:B------:R-:W-:Y:S02]  /*8fe0*/  FADD.FTZ R147, R147, R149 ;  /* 0x0000009593937221 */ /* 0x000fe40000010000 */
[--C-:B------:R-:W-:Y:S02]  /*8ff0*/  FFMA.FTZ R169, R159, c[0x0][0x2d0], -R156.reuse ;  /* 0x0000b4009fa97a23 */ /* 0x100fe4000001089c */
[----:B------:R-:W-:Y:S02]  /*9000*/  FADD.FTZ R147, R146, R147 ;  /* 0x0000009392937221 */ /* 0x000fe40000010000 */
[--C-:B------:R-:W-:Y:S01]  /*9010*/  FFMA.FTZ R170, R158, c[0x0][0x2d0], -R156.reuse ;  /* 0x0000b4009eaa7a23 */ /* 0x100fe2000001089c */
[----:B------:R-:W-:Y:S01]  /*9020*/  F2FP.PACK_AB R158, R172, R173 ;  /* 0x000000adac9e723e */ /* 0x000fe200000000ff */
[----:B-1----:R-:W-:Y:S01]  /*9030*/  FADD.FTZ R176, R148, R147 ;  /* 0x0000009394b07221 */ /* 0x002fe20000010000 */
[----:B------:R-:W1:Y:S01]  /*9040*/  MUFU.EX2 R169, R169 ;  /* 0x000000a900a97308 */ /* 0x000e620000000800 */
[----:B------:R-:W-:Y:S01]  /*9050*/  LDSM.16.MT88.4 R144, [R250+0x5080] ;  /* 0x00508000fa90783b */ /* 0x000fe20000004200 */
[--C-:B------:R-:W-:Y:S02]  /*9060*/  FFMA.FTZ R171, R157, c[0x0][0x2d0], -R156.reuse ;  /* 0x0000b4009dab7a23 */ /* 0x100fe4000001089c */
[----:B------:R-:W-:Y:S02]  /*9070*/  FFMA.FTZ R156, R3, c[0x0][0x2d0], -R156 ;  /* 0x0000b400039c7a23 */ /* 0x000fe4000001089c */
[----:B------:R-:W-:Y:S04]  /*9080*/  FADD.FTZ R179, R175, R179 ;  /* 0x000000b3afb37221 */ /* 0x000fe80000010000 */
[----:B------:R3:W-:Y:S01]  /*9090*/  MUFU.EX2 R3, R156 ;  /* 0x0000009c00037308 */ /* 0x0007e20000000800 */
[----:B------:R-:W-:Y:S01]  /*90a0*/  FADD.FTZ R179, R174, R179 ;  /* 0x000000b3aeb37221 */ /* 0x000fe20000010000 */
[C---:B--2---:R-:W-:Y:S03]  /*90b0*/  F2FP.PACK_AB R135, R168.reuse, R148 ;  /* 0x00000094a887723e */ /* 0x044fe600000000ff */
[----:B------:R-:W-:Y:S02]  /*90c0*/  FADD.FTZ R173, R173, R179 ;  /* 0x000000b3adad7221 */ /* 0x000fe40000010000 */
[----:B------:R-:W-:Y:S03]  /*90d0*/  FADD.FTZ R176, R168, R176 ;  /* 0x000000b0a8b07221 */ /* 0x000fe60000010000 */
[----:B------:R-:W2:Y:S01]  /*90e0*/  MUFU.EX2 R170, R170 ;  /* 0x000000aa00aa7308 */ /* 0x000ea20000000800 */
[C---:B------:R-:W-:Y:S05]  /*90f0*/  HMMA.16816.F32 R4, R132.reuse, R136, R4 ;  /* 0x000000888404723c */ /* 0x040fea0000001804 */
[----:B-1----:R-:W-:Y:S03]  /*9100*/  FADD.FTZ R176, R169, R176 ;  /* 0x000000b0a9b07221 */ /* 0x002fe60000010000 */
[C---:B------:R-:W-:Y:S01]  /*9110*/  HMMA.16816.F32 R8, R132.reuse, R138, R8 ;  /* 0x0000008a8408723c */ /* 0x040fe20000001808 */
[----:B------:R-:W1:Y:S01]  /*9120*/  LDSM.16.MT88.4 R136, [R250+0x4880] ;  /* 0x00488000fa88783b */ /* 0x000e620000004200 */
[----:B------:R-:W4:Y:S02]  /*9130*/  MUFU.EX2 R171, R171 ;  /* 0x000000ab00ab7308 */ /* 0x000f240000000800 */
[----:B---3--:R-:W-:Y:S02]  /*9140*/  F2FP.PACK_AB R156, R174, R175 ;  /* 0x000000afae9c723e */ /* 0x008fe400000000ff */
[C---:B--2---:R-:W-:Y:S01]  /*9150*/  F2FP.PACK_AB R157, R170.reuse, R169 ;  /* 0x000000a9aa9d723e */ /* 0x044fe200000000ff */
[----:B------:R-:W-:Y:S01]  /*9160*/  FADD.FTZ R170, R170, R176 ;  /* 0x000000b0aaaa7221 */ /* 0x000fe20000010000 */
[----:B----4-:R-:W-:Y:S04]  /*9170*/  F2FP.PACK_AB R159, R3, R171 ;  /* 0x000000ab039f723e */ /* 0x010fe800000000ff */
[----:B------:R-:W-:Y:S01]  /*9180*/  FADD.FTZ R170, R171, R170 ;  /* 0x000000aaabaa7221 */ /* 0x000fe20000010000 */
        /* <DEDUP_REMOVED lines=42> */
[C---:B------:R-:W-:Y:S08]  /*9430*/  HMMA.16816.F32 R124, R132.reuse, R140, R124 ;  /* 0x0000008c847c723c */ /* 0x040ff0000000187c */
[----:B------:R-:W-:Y:S08]  /*9440*/  HMMA.16816.F32 R128, R132, R142, R128 ;  /* 0x0000008e8480723c */ /* 0x000ff00000001880 */
[C---:B-1----:R-:W-:Y:S01]  /*9450*/  HMMA.16816.F32 R132, R156.reuse, R136, R4 ;  /* 0x000000889c84723c */ /* 0x042fe20000001804 */
[----:B------:R-:W1:Y:S07]  /*9460*/  LDSM.16.MT88.4 R4, [R248+0x5080] ;  /* 0x00508000f804783b */ /* 0x000e6e0000004200 */
[C---:B------:R-:W-:Y:S01]  /*9470*/  HMMA.16816.F32 R136, R156.reuse, R138, R8 ;  /* 0x0000008a9c88723c */ /* 0x040fe20000001808 */
[----:B------:R-:W2:Y:S07]  /*9480*/  LDSM.16.MT88.4 R8, [R252+0x6880] ;  /* 0x00688000fc08783b */ /* 0x000eae0000004200 */
[C---:B------:R-:W-:Y:S01]  /*9490*/  HMMA.16816.F32 R140, R156.reuse, R144, R12 ;  /* 0x000000909c8c723c */ /* 0x040fe2000000180c */
[----:B------:R-:W3:Y:S07]  /*94a0*/  LDSM.16.MT88.4 R12, [R250+0x6880] ;  /* 0x00688000fa0c783b */ /* 0x000eee0000004200 */
[C---:B------:R-:W-:Y:S08]  /*94b0*/  HMMA.16816.F32 R144, R156.reuse, R146, R16 ;  /* 0x000000929c90723c */ /* 0x040ff00000001810 */
[C---:B------:R-:W-:Y:S08]  /*94c0*/  HMMA.16816.F32 R148, R156.reuse, R152, R20 ;  /* 0x000000989c94723c */ /* 0x040ff00000001814 */
[C---:B------:R-:W-:Y:S08]  /*94d0*/  HMMA.16816.F32 R152, R156.reuse, R154, R24 ;  /* 0x0000009a9c98723c */ /* 0x040ff00000001818 */
        /* <DEDUP_REMOVED lines=33> */
[C---:B------:R-:W-:Y:S08]  /*96f0*/  HMMA.16816.F32 R120, R156.reuse, R14, R120 ;  /* 0x0000000e9c78723c */ /* 0x040ff00000001878 */
[C---:B-1----:R-:W-:Y:S07]  /*9700*/  HMMA.16816.F32 R124, R156.reuse, R4, R124 ;  /* 0x000000049c7c723c */ /* 0x042fee000000187c */
[----:B------:R-:W-:Y:S01]  /*9710*/  FADD.FTZ R5, R172, R173 ;  /* 0x000000adac057221 */ /* 0x000fe20000010000 */
[----:B------:R-:W-:Y:S04]  /*9720*/  HMMA.16816.F32 R128, R156, R6, R128 ;  /* 0x000000069c80723c */ /* 0x000fe80000001880 */
[----:B------:R1:W-:Y:S01]  /*9730*/  STL [R1+0x44], R5 ;  /* 0x0000440501007387 */ /* 0x0003e20000100800 */
[----:B------:R-:W-:Y:S01]  /*9740*/  FADD.FTZ R4, R3, R170 ;  /* 0x000000aa03047221 */ /* 0x000fe20000010000 */
[----:B------:R-:W-:Y:S02]  /*9750*/  MOV R3, R0 ;  /* 0x0000000000037202 */ /* 0x000fe40000000f00 */
[----:B------:R-:W-:Y:S02]  /*9760*/  MOV R156, R2 ;  /* 0x00000002009c7202 */ /* 0x000fe40000000f00 */
[----:B------:R1:W-:Y:S02]  /*9770*/  STL [R1+0x40], R4 ;  /* 0x0000400401007387 */ /* 0x0003e40000100800 */
[----:B-1----:R-:W-:-:S05]  /*9780*/  @P0 BRA `(.L_x_198) ;  /* 0xffffc1b000000947 */ /* 0x002fca000383ffff */
.L_x_185:
[----:B------:R-:W1:Y:S01]  /*9790*/  S2UR UR29, SR_CTAID.X ;  /* 0x00000000001d79c3 */ /* 0x000e620000002500 */
[----:B------:R-:W-:-:S02]  /*97a0*/  UISETP.NE.AND UP1, UPT, UR14, URZ, UPT ;  /* 0x0000003f0e00728c */ /* 0x000fc4000bf25270 */
[----:B------:R-:W-:Y:S02]  /*97b0*/  UISETP.NE.AND UP0, UPT, UR13, URZ, UPT ;  /* 0x0000003f0d00728c */ /* 0x000fe4000bf05270 */
[----:B------:R-:W-:Y:S02]  /*97c0*/  UMOV UR27, 0x1 ;  /* 0x00000001001b7882 */ /* 0x000fe40000000000 */
[----:B------:R-:W-:Y:S02]  /*97d0*/  ULDC UR26, c[0x0][0x168] ;  /* 0x00005a00001a7ab9 */ /* 0x000fe40000000800 */
[----:B------:R-:W-:Y:S01]  /*97e0*/  ULDC.64 UR4, c[0x0][0x2c8] ;  /* 0x0000b20000047ab9 */ /* 0x000fe20000000a00 */
[----:B------:R-:W-:Y:S01]  /*97f0*/  PLOP3.LUT P0, PT, PT, PT, UP0, 0x40, 0x0 ;  /* 0x000000000000781c */ /* 0x000fe20003f0e808 */
[----:B------:R-:W-:Y:S02]  /*9800*/  UIADD3 UR26, UR27, -UR26, URZ ;  /* 0x8000001a1b1a7290 */ /* 0x000fe4000fffe03f */
[----:B-1----:R-:W-:-:S04]  /*9810*/  ULEA UR29, UR29, 0x7f, 0x7 ;  /* 0x0000007f1d1d7891 */ /* 0x002fc8000f8e383f */
[----:B------:R-:W-:-:S03]  /*9820*/  UIMAD.WIDE.U32 UR30, UR29, UR4, URZ ;  /* 0x000000041d1e72a5 */ /* 0x000fc6000f8e003f */
[----:B------:R-:W-:Y:S02]  /*9830*/  ULDC UR4, c[0x0][0x1d0] ;  /* 0x0000740000047ab9 */ /* 0x000fe40000000800 */
[----:B------:R-:W-:Y:S02]  /*9840*/  UIMAD UR4, UR28, UR4, UR26 ;  /* 0x000000041c0472a4 */ /* 0x000fe4000f8e021a */
[----:B------:R-:W-:Y:S02]  /*9850*/  @UP1 USHF.R.U32.HI UR29, URZ, UR5, UR31 ;  /* 0x000000053f1d1299 */ /* 0x000fe4000801161f */
[----:B------:R-:W-:Y:S02]  /*9860*/  ULDC UR26, c[0x0][0x324] ;  /* 0x0000c900001a7ab9 */ /* 0x000fe40000000800 */
[----:B------:R-:W-:-:S04]  /*9870*/  UIADD3 UR28, UR4, UR29, URZ ;  /* 0x0000001d041c7290 */ /* 0x000fc8000fffe03f */
[----:B------:R-:W-:Y:S01]  /*9880*/  UIADD3 UR26, UR28, -UR26, URZ ;  /* 0x8000001a1c1a7290 */ /* 0x000fe2000fffe03f */
[----:B------:R-:W-:Y:S05]  /*9890*/  @P0 BRA `(.L_x_199) ;  /* 0x0000016000000947 */ /* 0x000fea0003800000 */
[----:B------:R-:W-:-:S06]  /*98a0*/  UISETP.GT.AND UP0, UPT, UR28, -0x1, UPT ;  /* 0xffffffff1c00788c */ /* 0x000fcc000bf04270 */
[----:B------:R-:W-:-:S13]  /*98b0*/  PLOP3.LUT P0, PT, PT, PT, UP0, 0x80, 0x0 ;  /* 0x000000000000781c */ /* 0x000fda0003f0f008 */
[----:B------:R-:W-:Y:S05]  /*98c0*/  @P0 BRA `(.L_x_200) ;  /* 0x0000009000000947 */ /* 0x000fea0003800000 */
[----:B------:R-:W-:Y:S02]  /*98d0*/  ULDC UR4, c[0x0][0x32c] ;  /* 0x0000cb0000047ab9 */ /* 0x000fe40000000800 */
[----:B------:R-:W-:Y:S02]  /*98e0*/  UISETP.NE.AND UP0, UPT, UR27, UR4, UPT ;  /* 0x000000041b00728c */ /* 0x000fe4000bf05270 */
[----:B------:R-:W-:Y:S02]  /*98f0*/  ULOP3.LUT UR28, URZ, UR28, URZ, 0x33, !UPT ;  /* 0x0000001c3f1c7292 */ /* 0x000fe4000f8e333f */
[----:B------:R-:W-:Y:S02]  /*9900*/  ULDC.64 UR4, c[0x0][0x330] ;  /* 0x0000cc0000047ab9 */ /* 0x000fe40000000a00 */
[----:B------:R-:W-:-:S07]  /*9910*/  UIMAD.WIDE.U32 UR30, UR28, UR4, URZ ;  /* 0x000000041c1e72a5 */ /* 0x000fce000f8e003f */
[----:B------:R-:W-:Y:S02]  /*9920*/  @UP0 UMOV UR27, UR31 ;  /* 0x0000001f001b0c82 */ /* 0x000fe40008000000 */
[----:B------:R-:W-:-:S04]  /*9930*/  @UP0 USHF.R.U32.HI UR28, URZ, UR5, UR27 ;  /* 0x000000053f1c0299 */ /* 0x000fc8000801161b */
[----:B------:R-:W-:Y:S01]  /*9940*/  ULOP3.LUT UR28, URZ, UR28, URZ, 0x33, !UPT ;  /* 0x0000001c3f1c7292 */ /* 0x000fe2000f8e333f */
[----:B------:R-:W-:Y:S05]  /*9950*/  BRA `(.L_x_201) ;  /* 0x0000006000007947 */ /* 0x000fea0003800000 */
.L_x_200:
[----:B------:R-:W-:Y:S02]  /*9960*/  ULDC UR4, c[0x0][0x32c] ;  /* 0x0000cb0000047ab9 */ /* 0x000fe40000000800 */
[----:B------:R-:W-:-:S03]  /*9970*/  UISETP.NE.AND UP0, UPT, UR27, UR4, UPT ;  /* 0x000000041b00728c */ /* 0x000fc6000bf05270 */
[----:B------:R-:W-:Y:S02]  /*9980*/  ULDC.64 UR4, c[0x0][0x330] ;  /* 0x0000cc0000047ab9 */ /* 0x000fe40000000a00 */
[----:B------:R-:W-:-:S07]  /*9990*/  UIMAD.WIDE.U32 UR30, UR28, UR4, URZ ;  /* 0x000000041c1e72a5 */ /* 0x000fce000f8e003f */
[----:B------:R-:W-:Y:S02]  /*99a0*/  @UP0 UMOV UR27, UR31 ;  /* 0x0000001f001b0c82 */ /* 0x000fe40008000000 */
[----:B------:R-:W-:Y:S02]  /*99b0*/  @UP0 USHF.R.U32.HI UR28, URZ, UR5, UR27 ;  /* 0x000000053f1c0299 */ /* 0x000fe4000801161b */
.L_x_201:
[----:B------:R-:W-:Y:S02]  /*99c0*/  ULDC UR4, c[0x0][0x32c] ;  /* 0x0000cb0000047ab9 */ /* 0x000fe40000000800 */
[----:B------:R-:W-:-:S04]  /*99d0*/  UIMAD UR4, UR28, UR4, URZ ;  /* 0x000000041c0472a4 */ /* 0x000fc8000f8e023f */
[----:B------:R-:W-:-:S04]  /*99e0*/  UISETP.LT.AND UP0, UPT, UR26, UR4, UPT ;  /* 0x000000041a00728c */ /* 0x000fc8000bf01270 */
[----:B------:R-:W-:-:S04]  /*99f0*/  USEL UR26, UR26, UR4, !UP0 ;  /* 0x000000041a1a7287 */ /* 0x000fc8000c000000 */
.L_x_199:
[----:B------:R-:W-:-:S04]  /*9a00*/  UIADD3 UR26, UR26, 0x2f, URZ ;  /* 0x0000002f1a1a7890 */ /* 0x000fc8000fffe03f */
        /* <DEDUP_REMOVED lines=9> */
[----:B------:R-:W2:Y:S04]  /*9aa0*/  LDL R7, [R1+0x24] ;  /* 0x0000240001077983 */ /* 0x000ea80000100800 */
[----:B------:R-:W3:Y:S04]  /*9ab0*/  LDL R6, [R1+0x30] ;  /* 0x0000300001067983 */ /* 0x000ee80000100800 */
[----:B------:R-:W3:Y:S04]  /*9ac0*/  LDL R5, [R1+0x18] ;  /* 0x0000180001057983 */ /* 0x000ee80000100800 */
[----:B------:R-:W4:Y:S04]  /*9ad0*/  LDL R4, [R1+0x2c] ;  /* 0x00002c0001047983 */ /* 0x000f280000100800 */
[----:B------:R-:W4:Y:S01]  /*9ae0*/  LDL R3, [R1+0x14] ;  /* 0x0000140001037983 */ /* 0x000f220000100800 */
[C---:B--2---:R-:W-:Y:S01]  /*9af0*/  SHF.L.U64.HI R8, R7.reuse, 0x1, R8 ;  /* 0x0000000107087819 */ /* 0x044fe20000010208 */
[----:B------:R-:W-:-:S04]  /*9b00*/  IMAD.SHL.U32 R7, R7, 0x2, RZ ;  /* 0x0000000207077824 */ /* 0x000fc800078e00ff */
[----:B------:R1:W-:Y:S01]  /*9b10*/  STL [R1+0x4c], R8 ;  /* 0x00004c0801007387 */ /* 0x0003e20000100800 */
[----:B---3--:R-:W-:-:S03]  /*9b20*/  SHF.L.U64.HI R179, R5, 0x1, R6 ;  /* 0x0000000105b37819 */ /* 0x008fc60000010206 */
[----:B------:R1:W-:Y:S01]  /*9b30*/  STL [R1+0x48], R7 ;  /* 0x0000480701007387 */ /* 0x0003e20000100800 */
[----:B------:R-:W-:Y:S01]  /*9b40*/  IMAD.SHL.U32 R178, R5, 0x2, RZ ;  /* 0x0000000205b27824 */ /* 0x000fe200078e00ff */
[C---:B----4-:R-:W-:Y:S01]  /*9b50*/  SHF.L.U64.HI R177, R3.reuse, 0x1, R4 ;  /* 0x0000000103b17819 */ /* 0x050fe20000010204 */
[----:B------:R-:W-:Y:S02]  /*9b60*/  IMAD.SHL.U32 R176, R3, 0x2, RZ ;  /* 0x0000000203b07824 */ /* 0x000fe400078e00ff */
.L_x_207:
[----:B------:R-:W2:Y:S01]  /*9b70*/  LDL R4, [R1+0x4] ;  /* 0x0000040001047983 */ /* 0x000ea20000100800 */
[----:B------:R-:W-:Y:S04]  /*9b80*/  DEPBAR.LE SB0, 0x0 ;  /* 0x000080000000791a */ /* 0x000fe80000000000 */
[----:B------:R-:W3:Y:S01]  /*9b90*/  LDL R3, [R1] ;  /* 0x0000000001037983 */ /* 0x000ee20000100800 */
[----:B------:R-:W-:Y:S03]  /*9ba0*/  UISETP.GT.AND UP0, UPT, UR7, UR23, UPT ;  /* 0x000000170700728c */ /* 0x000fe6000bf04270 */
[----:B------:R-:W-:Y:S03]  /*9bb0*/  BAR.SYNC.DEFER_BLOCKING 0x0 ;  /* 0x0000000000007b1d */ /* 0x000fe60000010000 */
[----:B------:R-:W-:Y:S03]  /*9bc0*/  PLOP3.LUT P0, PT, PT, PT, UP0, 0x80, 0x0 ;  /* 0x000000000000781c */ /* 0x000fe60003f0f008 */
[----:B------:R-:W4:Y:S04]  /*9bd0*/  LDSM.16.M88.4 R168, [R247] ;  /* 0x00000000f7a8783b */ /* 0x000f280000000200 */
[----:B------:R-:W1:Y:S04]  /*9be0*/  LDSM.16.M88.4 R172, [R246] ;  /* 0x00000000f6ac783b */ /* 0x000e680000000200 */
[----:B-12---:R-:W1:Y:S04]  /*9bf0*/  LDSM.16.M88.4 R8, [R4+0x14080] ;  /* 0x014080000408783b */ /* 0x006e680000000200 */
[----:B------:R-:W2:Y:S04]  /*9c00*/  LDSM.16.M88.4 R16, [R4+0x14880] ;  /* 0x014880000410783b */ /* 0x000ea80000000200 */
[----:B------:R-:W1:Y:S04]  /*9c10*/  LDSM.16.M88.4 R24, [R4+0x15080] ;  /* 0x015080000418783b */ /* 0x000e680000000200 */
[----:B---3--:R3:W1:Y:S02]  /*9c20*/  LDSM.16.M88.4 R156, [R3] ;  /* 0x00000000039c783b */ /* 0x0086640000000200 */
[----:B---3--:R-:W-:Y:S01]  /*9c30*/  MOV R3, R0 ;  /* 0x0000000000037202 */ /* 0x008fe20000000f00 */
[----:B------:R-:W-:-:S05]  /*9c40*/  @P0 BRA `(.L_x_203) ;  /* 0x0000043000000947 */ /* 0x000fca0003800000 */
[----:B----4-:R-:W3:Y:S01]  /*9c50*/  LDL R7, [R1+0xc] ;  /* 0x00000c0001077983 */ /* 0x010ee20000100800 */
[----:B------:R-:W-:Y:S03]  /*9c60*/  BSSY B0, `(.L_x_203) ;  /* 0x0000041000007945 */ /* 0x000fe60003800000 */
[----:B------:R-:W4:Y:S04]  /*9c70*/  LDL R14, [R1+0x8] ;  /* 0x00000800010e7983 */ /* 0x000f280000100800 */
[----:B------:R-:W5:Y:S04]  /*9c80*/  LDL R20, [R1+0x48] ;  /* 0x0000480001147983 */ /* 0x000f680000100800 */
[----:B--2---:R-:W2:Y:S04]  /*9c90*/  LDL R22, [R1+0x4c] ;  /* 0x00004c0001167983 */ /* 0x004ea80000100800 */
[----:B------:R-:W2:Y:S04]  /*9ca0*/  LDL R13, [R1+0x1c] ;  /* 0x00001c00010d7983 */ /* 0x000ea80000100800 */
[----:B------:R-:W2:Y:S04]  /*9cb0*/  LDL R15, [R1+0x10] ;  /* 0x00001000010f7983 */ /* 0x000ea80000100800 */
[----:B------:R-:W2:Y:S01]  /*9cc0*/  LDL R23, [R1+0x28] ;  /* 0x0000280001177983 */ /* 0x000ea20000100800 */
[----:B---3--:R-:W-:Y:S01]  /*9cd0*/  SHF.R.S32.HI R6, RZ, 0x1f, R7 ;  /* 0x0000001fff067819 */ /* 0x008fe20000011407 */
[C---:B------:R-:W-:Y:S01]  /*9ce0*/  IMAD.WIDE.U32 R4, R7.reuse, c[0x0][0x208], RZ ;  /* 0x0000820007047a25 */ /* 0x040fe200078e00ff */
[----:B----4-:R-:W-:Y:S03]  /*9cf0*/  SHF.R.S32.HI R12, RZ, 0x1f, R14 ;  /* 0x0000001fff0c7819 */ /* 0x010fe6000001140e */
[----:B------:R-:W-:Y:S04]  /*9d00*/  IMAD R6, R6, c[0x0][0x208], RZ ;  /* 0x0000820006067a24 */ /* 0x000fe800078e02ff */
[----:B------:R-:W-:Y:S02]  /*9d10*/  IMAD R6, R7, c[0x0][0x20c], R6 ;  /* 0x0000830007067a24 */ /* 0x000fe400078e0206 */
[----:B------:R-:W3:Y:S01]  /*9d20*/  LDL R7, [R1+0x24] ;  /* 0x0000240001077983 */ /* 0x000ee20000100800 */
[----:B------:R-:W-:Y:S02]  /*9d30*/  IMAD R12, R12, c[0x0][0x218], RZ ;  /* 0x000086000c0c7a24 */ /* 0x000fe400078e02ff */
[----:B------:R-:W-:Y:S02]  /*9d40*/  IMAD.IADD R5, R5, 0x1, R6 ;  /* 0x0000000105057824 */ /* 0x000fe400078e0206 */
[C---:B------:R-:W-:Y:S02]  /*9d50*/  IMAD R12, R14.reuse, c[0x0][0x21c], R12 ;  /* 0x000087000e0c7a24 */ /* 0x040fe400078e020c */
[----:B------:R-:W-:Y:S05]  /*9d60*/  IMAD.WIDE.U32 R4, R14, c[0x0][0x218], R4 ;  /* 0x000086000e047a25 */ /* 0x000fea00078e0004 */
[----:B------:R-:W-:Y:S04]  /*9d70*/  IADD3 R4, P0, R4, UR24, RZ ;  /* 0x0000001804047c10 */ /* 0x000fe8000ff1e0ff */
[----:B------:R-:W-:Y:S02]  /*9d80*/  IADD3.X R12, R5, UR15, R12, P0, !PT ;  /* 0x0000000f050c7c10 */ /* 0x000fe400087fe40c */
[C---:B------:R-:W-:Y:S04]  /*9d90*/  LEA R6, P0, R4.reuse, c[0x0][0x1f8], 0x1 ;  /* 0x00007e0004067a11 */ /* 0x040fe800078008ff */
[----:B------:R-:W-:Y:S01]  /*9da0*/  LEA.HI.X R12, R4, c[0x0][0x1fc], R12, 0x1, P0 ;  /* 0x00007f00040c7a11 */ /* 0x000fe200000f0c0c */
[----:B------:R-:W5:Y:S02]  /*9db0*/  SHFL.IDX PT, R14, R6, RZ, 0x181f ;  /* 0x00181fff060e7589 */ /* 0x000f6400000e0000 */
[C---:B-----5:R-:W-:Y:S02]  /*9dc0*/  IADD3 R20, P0, R14.reuse, R20, RZ ;  /* 0x000000140e147210 */ /* 0x060fe40007f1e0ff */
[----:B---3--:R-:W-:Y:S02]  /*9dd0*/  ISETP.GE.AND P1, PT, R7, c[0x0][0x1d4], PT ;  /* 0x0000750007007a0c */ /* 0x008fe40003f26270 */
[----:B------:R-:W2:Y:S02]  /*9de0*/  SHFL.IDX PT, R7, R12, RZ, 0x181f ;  /* 0x00181fff0c077589 */ /* 0x000ea400000e0000 */
[C---:B--2---:R-:W-:Y:S01]  /*9df0*/  IMAD.X R21, R7.reuse, 0x1, R22, P0 ;  /* 0x0000000107157824 */ /* 0x044fe200000e0616 */
[----:B------:R-:W-:Y:S01]  /*9e00*/  IADD3 R4, P0, R14, R178, RZ ;  /* 0x000000b20e047210 */ /* 0x000fe20007f1e0ff */
[----:B------:R-:W2:Y:S07]  /*9e10*/  S2R R22, SR_TID.X ;  /* 0x0000000000167919 */ /* 0x000eae0000002100 */
[----:B------:R-:W-:Y:S01]  /*9e20*/  @!PT LDS RZ, [RZ] ;  /* 0x00000000fffff984 */ /* 0x000fe20000000800 */
[----:B------:R3:W-:Y:S01]  /*9e30*/  LDGSTS.E.BYPASS.LTC128B.128 [R13+0x4080], [R20.64], !P1 ;  /* 0x04080000140d7fae */ /* 0x0007e2000c901d52 */
[C---:B------:R-:W-:Y:S05]  /*9e40*/  IMAD.X R5, R7.reuse, 0x1, R179, P0 ;  /* 0x0000000107057824 */ /* 0x040fea00000e06b3 */
[----:B------:R4:W-:Y:S01]  /*9e50*/  LDGSTS.E.BYPASS.LTC128B.128 [R13+0x5880], [R4.64], !P6 ;  /* 0x05880000040d7fae */ /* 0x0009e2000f101d52 */
[----:B--2---:R-:W-:Y:S02]  /*9e60*/  ISETP.GT.AND P1, PT, R22, 0x7f, PT ;  /* 0x0000007f1600780c */ /* 0x004fe40003f24270 */
[C---:B----4-:R-:W-:Y:S05]  /*9e70*/  IADD3 R4, P0, R14.reuse, R176, RZ ;  /* 0x000000b00e047210 */ /* 0x050fea0007f1e0ff */
[----:B------:R-:W-:Y:S05]  /*9e80*/  IMAD.X R5, R7, 0x1, R177, P0 ;  /* 0x0000000107057824 */ /* 0x000fea00000e06b1 */
[----:B------:R2:W-:Y:S02]  /*9e90*/  LDGSTS.E.BYPASS.LTC128B.128 [R13+0x7080], [R4.64], !P5 ;  /* 0x07080000040d7fae */ /* 0x0005e4000e901d52 */
[C---:B--2---:R-:W-:Y:S01]  /*9ea0*/  IMAD.SHL.U32 R4, R15.reuse, 0x2, RZ ;  /* 0x000000020f047824 */ /* 0x044fe200078e00ff */
[----:B------:R-:W-:Y:S04]  /*9eb0*/  SHF.L.U64.HI R5, R15, 0x1, R23 ;  /* 0x000000010f057819 */ /* 0x000fe80000010217 */
[----:B------:R-:W-:Y:S05]  /*9ec0*/  IADD3 R14, P0, R14, R4, RZ ;  /* 0x000000040e0e7210 */ /* 0x000fea0007f1e0ff */
[----:B------:R-:W-:Y:S05]  /*9ed0*/  IMAD.X R15, R7, 0x1, R5, P0 ;  /* 0x00000001070f7824 */ /* 0x000fea00000e0605 */
[----:B------:R3:W-:Y:S01]  /*9ee0*/  LDGSTS.E.BYPASS.LTC128B.128 [R13+0x8880], [R14.64], !P4 ;  /* 0x088800000e0d7fae */ /* 0x0007e2000e101d52 */
[----:B------:R-:W-:-:S05]  /*9ef0*/  @P1 BRA `(.L_x_204) ;  /* 0x0000017000001947 */ /* 0x000fca0003800000 */
[----:B------:R-:W-:-:S05]  /*9f00*/  BRA.DIV ~URZ, `(.L_x_205) ;  /* 0x00009cd27f007947 */ /* 0x000fca000b800000 */
[----:B------:R2:W4:Y:S04]  /*9f10*/  SHFL.IDX PT, R7, R12, 0x1, 0x181f ;  /* 0x00381f000c077f89 */ /* 0x00052800000e0000 */
[----:B------:R2:W3:Y:S02]  /*9f20*/  SHFL.IDX PT, R12, R6, 0x1, 0x181f ;  /* 0x00381f00060c7f89 */ /* 0x0004e400000e0000 */
.L_x_239:
[----:B---3--:R-:W3:Y:S04]  /*9f30*/  LDL R15, [R1+0x24] ;  /* 0x00002400010f7983 */ /* 0x008ee80000100800 */
[----:B------:R-:W5:Y:S04]  /*9f40*/  LDL R14, [R1+0x48] ;  /* 0x00004800010e7983 */ /* 0x000f680000100800 */
[----:B--2---:R-:W2:Y:S04]  /*9f50*/  LDL R13, [R1+0x4c] ;  /* 0x00004c00010d7983 */ /* 0x004ea80000100800 */
[----:B----4-:R-:W4:Y:S01]  /*9f60*/  LDL R6, [R1+0x1c] ;  /* 0x00001c0001067983 */ /* 0x010f220000100800 */
[----:B---3--:R-:W-:Y:S02]  /*9f70*/  ISETP.GE.AND P1, PT, R15, c[0x0][0x1d4], PT ;  /* 0x000075000f007a0c */ /* 0x008fe40003f26270 */
[C---:B-----5:R-:W-:Y:S05]  /*9f80*/  IADD3 R14, P0, R12.reuse, R14, RZ ;  /* 0x0000000e0c0e7210 */ /* 0x060fea0007f1e0ff */
[C---:B--2---:R-:W-:Y:S06]  /*9f90*/  IMAD.X R15, R7.reuse, 0x1, R13, P0 ;  /* 0x00000001070f7824 */ /* 0x044fec00000e060d */
[----:B------:R-:W-:Y:S01]  /*9fa0*/  @!PT LDS RZ, [RZ] ;  /* 0x00000000fffff984 */ /* 0x000fe20000000800 */
[----:B------:R-:W-:Y:S01]  /*9fb0*/  @!PT LDS RZ, [RZ] ;  /* 0x00000000fffff984 */ /* 0x000fe20000000800 */
[----:B------:R-:W-:Y:S01]  /*9fc0*/  @!PT LDS RZ, [RZ] ;  /* 0x00000000fffff984 */ /* 0x000fe20000000800 */
[----:B----4-:R2:W-:Y:S02]  /*9fd0*/  LDGSTS.E.BYPASS.LTC128B.128 [R6+0x5080], [R14.64], !P1 ;  /* 0x050800000e067fae */ /* 0x0105e4000c901d52 */
[C---:B--2---:R-:W-:Y:S05]  /*9fe0*/  IADD3 R14, P0, R12.reuse, R178, RZ ;  /* 0x000000b20c0e7210 */ /* 0x044fea0007f1e0ff */
[C---:B------:R-:W-:Y:S01]  /*9ff0*/  IMAD.X R15, R7.reuse, 0x1, R179, P0 ;  /* 0x00000001070f7824 */ /* 0x040fe200000e06b3 */
[C---:B------:R-:W-:Y:S04]  /*a000*/  IADD3 R4, P0, R12.reuse, R4, RZ ;  /* 0x000000040c047210 */ /* 0x040fe80007f1e0ff */
[----:B------:R2:W-:Y:S01]  /*a010*/  LDGSTS.E.BYPASS.LTC128B.128 [R6+0x6880], [R14.64], !P6 ;  /* 0x068800000e067fae */ /* 0x0005e2000f101d52 */
[C---:B------:R-:W-:Y:S01]  /*a020*/  IMAD.X R5, R7.reuse, 0x1, R5, P0 ;  /* 0x0000000107057824 */ /* 0x040fe200000e0605 */
[----:B--2---:R-:W-:Y:S05]  /*a030*/  IADD3 R14, P1, R12, R176, RZ ;  /* 0x000000b00c0e7210 */ /* 0x004fea0007f3e0ff */
[----:B------:R-:W-:Y:S05]  /*a040*/  IMAD.X R15, R7, 0x1, R177, P1 ;  /* 0x00000001070f7824 */ /* 0x000fea00008e06b1 */
[----:B------:R2:W-:Y:S04]  /*a050*/  LDGSTS.E.BYPASS.LTC128B.128 [R6+0x8080], [R14.64], !P5 ;  /* 0x080800000e067fae */ /* 0x0005e8000e901d52 */
[----:B------:R2:W-:Y:S02]  /*a060*/  LDGSTS.E.BYPASS.LTC128B.128 [R6+0x9880], [R4.64], !P4 ;  /* 0x0988000004067fae */ /* 0x0005e4000e101d52 */
.L_x_204:
[----:B------:R-:W-:Y:S05]  /*a070*/  BSYNC B0 ;  /* 0x0000000000007941 */ /* 0x000fea0003800000 */
.L_x_203:
[----:B----4-:R-:W0:Y:S01]  /*a080*/  LDGDEPBAR ;  /* 0x00000000000079af */ /* 0x010e220000000000 */
[----:B------:R-:W-:Y:S01]  /*a090*/  WARPSYNC 0xffffffff ;  /* 0xffffffff00007948 */ /* 0x000fe20003800000 */
[C---:B-12---:R-:W-:Y:S01]  /*a0a0*/  HMMA.16816.F32 R4, R160.reuse, R8, RZ ;  /* 0x00000008a004723c */ /* 0x046fe200000018ff */
[----:B------:R-:W-:Y:S06]  /*a0b0*/  UISETP.GT.AND UP0, UPT, UR23, UR7, UPT ;  /* 0x000000071700728c */ /* 0x000fec000bf04270 */
[----:B------:R-:W-:Y:S01]  /*a0c0*/  PLOP3.LUT P0, PT, PT, PT, UP0, 0x40, 0x0 ;  /* 0x000000000000781c */ /* 0x000fe20003f0e808 */
[C---:B------:R-:W-:Y:S08]  /*a0d0*/  HMMA.16816.F32 R8, R160.reuse, R10, RZ ;  /* 0x0000000aa008723c */ /* 0x040ff000000018ff */
[C---:B---3--:R-:W-:Y:S08]  /*a0e0*/  HMMA.16816.F32 R12, R160.reuse, R16, RZ ;  /* 0x00000010a00c723c */ /* 0x048ff000000018ff */
[C---:B------:R-:W-:Y:S08]  /*a0f0*/  HMMA.16816.F32 R16, R160.reuse, R18, RZ ;  /* 0x00000012a010723c */ /* 0x040ff000000018ff */
[C---:B------:R-:W-:Y:S08]  /*a100*/  HMMA.16816.F32 R20, R160.reuse, R24, RZ ;  /* 0x00000018a014723c */ /* 0x040ff000000018ff */
[----:B------:R-:W-:Y:S08]  /*a110*/  HMMA.16816.F32 R24, R160, R26, RZ ;  /* 0x0000001aa018723c */ /* 0x000ff000000018ff */
[C---:B------:R-:W-:Y:S08]  /*a120*/  HMMA.16816.F32 R4, R164.reuse, R156, R4 ;  /* 0x0000009ca404723c */ /* 0x040ff00000001804 */
[C---:B------:R-:W-:Y:S01]  /*a130*/  HMMA.16816.F32 R8, R164.reuse, R158, R8 ;  /* 0x0000009ea408723c */ /* 0x040fe20000001808 */
[----:B------:R-:W1:Y:S07]  /*a140*/  LDSM.16.M88.4 R156, [R251+0x14080] ;  /* 0x01408000fb9c783b */ /* 0x000e6e0000000200 */
[C---:B------:R-:W-:Y:S08]  /*a150*/  HMMA.16816.F32 R12, R164.reuse, R168, R12 ;  /* 0x000000a8a40c723c */ /* 0x040ff0000000180c */
[C---:B------:R-:W-:Y:S01]  /*a160*/  HMMA.16816.F32 R16, R164.reuse, R170, R16 ;  /* 0x000000aaa410723c */ /* 0x040fe20000001810 */
[----:B------:R-:W2:Y:S07]  /*a170*/  LDSM.16.M88.4 R168, [R251+0x14880] ;  /* 0x01488000fba8783b */ /* 0x000eae0000000200 */
[C---:B------:R-:W-:Y:S01]  /*a180*/  HMMA.16816.F32 R20, R164.reuse, R172, R20 ;  /* 0x000000aca414723c */ /* 0x040fe20000001814 */
[----:B------:R-:W3:Y:S07]  /*a190*/  LDL R173, [R1+0x4] ;  /* 0x0000040001ad7983 */ /* 0x000eee0000100800 */
[----:B------:R-:W-:Y:S08]  /*a1a0*/  HMMA.16816.F32 R24, R164, R174, R24 ;  /* 0x000000aea418723c */ /* 0x000ff00000001818 */
        /* <DEDUP_REMOVED lines=8> */
[----:B------:R-:W1:Y:S07]  /*a230*/  LDSM.16.M88.4 R156, [R245+0x800] ;  /* 0x00080000f59c783b */ /* 0x000e6e0000000200 */
[C---:B--2---:R-:W-:Y:S08]  /*a240*/  HMMA.16816.F32 R4, R184.reuse, R168, R4 ;  /* 0x000000a8b804723c */ /* 0x044ff00000001804 */
[C---:B------:R-:W-:Y:S01]  /*a250*/  HMMA.16816.F32 R8, R184.reuse, R170, R8 ;  /* 0x000000aab808723c */ /* 0x040fe20000001808 */
[----:B------:R-:W2:Y:S07]  /*a260*/  LDSM.16.M88.4 R168, [R245+0x1000] ;  /* 0x00100000f5a8783b */ /* 0x000eae0000000200 */
[C---:B-1----:R-:W-:Y:S08]  /*a270*/  HMMA.16816.F32 R12, R184.reuse, R156, R12 ;  /* 0x0000009cb80c723c */ /* 0x042ff0000000180c */
[C---:B------:R-:W-:Y:S08]  /*a280*/  HMMA.16816.F32 R16, R184.reuse, R158, R16 ;  /* 0x0000009eb810723c */ /* 0x040ff00000001810 */
[C---:B--2---:R-:W-:Y:S08]  /*a290*/  HMMA.16816.F32 R20, R184.reuse, R168, R20 ;  /* 0x000000a8b814723c */ /* 0x044ff00000001814 */
[----:B------:R-:W-:Y:S01]  /*a2a0*/  HMMA.16816.F32 R24, R184, R170, R24 ;  /* 0x000000aab818723c */ /* 0x000fe20000001818 */
[----:B---3--:R-:W1:Y:S08]  /*a2b0*/  LDSM.16.M88.4 R156, [R173+0x15880] ;  /* 0x01588000ad9c783b */ /* 0x008e700000000200 */
        /* <DEDUP_REMOVED lines=107> */
[----:B------:R-:W-:Y:S01]  /*a970*/  FMUL.FTZ R7, R7, c[0x0][0x320] ;  /* 0x0000c80007077a20 */ /* 0x000fe20000410000 */
[C---:B-1----:R-:W-:Y:S03]  /*a980*/  HMMA.16816.F32 R12, R232.reuse, R156, R12 ;  /* 0x0000009ce80c723c */ /* 0x042fe6000000180c */
[----:B------:R-:W-:Y:S03]  /*a990*/  FMUL.FTZ R8, R8, c[0x0][0x320] ;  /* 0x0000c80008087a20 */ /* 0x000fe60000410000 */
[----:B------:R-:W1:Y:S01]  /*a9a0*/  MUFU.TANH R170, R5 ;  /* 0x0000000500aa7308 */ /* 0x000e620000002400 */
[----:B------:R-:W-:Y:S01]  /*a9b0*/  FMUL.FTZ R9, R9, c[0x0][0x320] ;  /* 0x0000c80009097a20 */ /* 0x000fe20000410000 */
[C---:B------:R-:W-:Y:S08]  /*a9c0*/  HMMA.16816.F32 R16, R232.reuse, R158, R16 ;  /* 0x0000009ee810723c */ /* 0x040ff00000001810 */
[----:B------:R-:W3:Y:S08]  /*a9d0*/  MUFU.TANH R173, R6 ;  /* 0x0000000600ad7308 */ /* 0x000ef00000002400 */
[----:B------:R-:W-:Y:S02]  /*a9e0*/  FMUL.FTZ R12, R12, c[0x0][0x320] ;  /* 0x0000c8000c0c7a20 */ /* 0x000fe40000410000 */
[----:B------:R4:W1:Y:S01]  /*a9f0*/  MUFU.TANH R174, R7 ;  /* 0x0000000700ae7308 */ /* 0x0008620000002400 */
[----:B------:R-:W-:Y:S09]  /*aa00*/  FMUL.FTZ R13, R13, c[0x0][0x320] ;  /* 0x0000c8000d0d7a20 */ /* 0x000ff20000410000 */
[----:B------:R5:W1:Y:S10]  /*aa10*/  MUFU.TANH R171, R8 ;  /* 0x0000000800ab7308 */ /* 0x000a740000002400 */
[----:B------:R1:W1:Y:S01]  /*aa20*/  MUFU.TANH R156, R9 ;  /* 0x00000009009c7308 */ /* 0x0002620000002400 */
[----:B----4-:R-:W4:Y:S01]  /*aa30*/  LDSM.16.M88.4 R4, [R245+0x5800] ;  /* 0x00580000f504783b */ /* 0x010f220000000200 */
[----:B------:R-:W-:Y:S08]  /*aa40*/  DEPBAR.LE SB0, 0x0 ;  /* 0x000080000000791a */ /* 0x000ff00000000000 */
[----:B------:R2:W2:Y:S01]  /*aa50*/  MUFU.TANH R158, R12 ;  /* 0x0000000c009e7308 */ /* 0x0004a20000002400 */
[----:B------:R-:W-:Y:S01]  /*aa60*/  BAR.SYNC.DEFER_BLOCKING 0x0 ;  /* 0x0000000000007b1d */ /* 0x000fe20000010000 */
[----:B-----5:R-:W-:Y:S02]  /*aa70*/  FMUL.FTZ R8, R11, c[0x0][0x320] ;  /* 0x0000c8000b087a20 */ /* 0x020fe40000410000 */
[----:B------:R-:W-:Y:S06]  /*aa80*/  FMUL.FTZ R11, R14, c[0x0][0x320] ;  /* 0x0000c8000e0b7a20 */ /* 0x000fec0000410000 */
[----:B------:R5:W3:Y:S01]  /*aa90*/  MUFU.TANH R157, R13 ;  /* 0x0000000d009d7308 */ /* 0x000ae20000002400 */
[----:B-1----:R-:W-:Y:S02]  /*aaa0*/  FMUL.FTZ R9, R10, c[0x0][0x320] ;  /* 0x0000c8000a097a20 */ /* 0x002fe40000410000 */
[----:B------:R-:W-:Y:S02]  /*aab0*/  FMUL.FTZ R10, R15, c[0x0][0x320] ;  /* 0x0000c8000f0a7a20 */ /* 0x000fe40000410000 */
[----:B------:R-:W-:Y:S05]  /*aac0*/  FMUL.FTZ R15, R16, c[0x0][0x320] ;  /* 0x0000c800100f7a20 */ /* 0x000fea0000410000 */
[----:B------:R-:W1:Y:S01]  /*aad0*/  MUFU.TANH R9, R9 ;  /* 0x0000000900097308 */ /* 0x000e620000002400 */
[----:B------:R-:W-:Y:S02]  /*aae0*/  FMUL.FTZ R16, R17, c[0x0][0x320] ;  /* 0x0000c80011107a20 */ /* 0x000fe40000410000 */
[----:B--2---:R-:W-:Y:S07]  /*aaf0*/  FMUL.FTZ R12, R19, c[0x0][0x320] ;  /* 0x0000c800130c7a20 */ /* 0x004fee0000410000 */
[----:B------:R-:W2:Y:S01]  /*ab00*/  MUFU.TANH R8, R8 ;  /* 0x0000000800087308 */ /* 0x000ea20000002400 */
[C---:B----4-:R-:W-:Y:S05]  /*ab10*/  HMMA.16816.F32 R20, R232.reuse, R4, R20 ;  /* 0x00000004e814723c */ /* 0x050fea0000001814 */
[----:B-----5:R-:W-:Y:S04]  /*ab20*/  FMUL.FTZ R13, R18, c[0x0][0x320] ;  /* 0x0000c800120d7a20 */ /* 0x020fe80000410000 */
[----:B------:R-:W4:Y:S01]  /*ab30*/  MUFU.TANH R11, R11 ;  /* 0x0000000b000b7308 */ /* 0x000f220000002400 */
        /* <DEDUP_REMOVED lines=15> */
[----:B------:R-:W1:Y:S10]  /*ac30*/  MUFU.TANH R7, R7 ;  /* 0x0000000700077308 */ /* 0x000e740000002400 */
[----:B------:R1:W1:Y:S10]  /*ac40*/  MUFU.TANH R175, R22 ;  /* 0x0000001600af7308 */ /* 0x0002740000002400 */
[----:B------:R-:W1:Y:S10]  /*ac50*/  MUFU.TANH R14, R14 ;  /* 0x0000000e000e7308 */ /* 0x000e740000002400 */
[----:B------:R-:W1:Y:S10]  /*ac60*/  MUFU.TANH R18, R18 ;  /* 0x0000001200127308 */ /* 0x000e740000002400 */
        /* <DEDUP_REMOVED lines=8> */
[----:B------:R3:W-:Y:S02]  /*acf0*/  STL [R1+0x60], R0 ;  /* 0x0000600001007387 */ /* 0x0007e40000100800 */
[----:B------:R-:W-:Y:S02]  /*ad00*/  ISETP.NE.AND P1, PT, R159, 0x1, PT ;  /* 0x000000019f00780c */ /* 0x000fe40003f25270 */
[----:B------:R-:W4:Y:S01]  /*ad10*/  LDL R24, [R1+0x24] ;  /* 0x0000240001187983 */ /* 0x000f220000100800 */
[----:B------:R-:W-:Y:S03]  /*ad20*/  IMAD.U32 R6, RZ, RZ, UR5 ;  /* 0x00000005ff067e24 */ /* 0x000fe6000f8e00ff */
[----:B------:R-:W4:Y:S04]  /*ad30*/  LDL R23, [R1+0x4c] ;  /* 0x00004c0001177983 */ /* 0x000f280000100800 */
[----:B---3--:R-:W3:Y:S01]  /*ad40*/  LDL R0, [R1+0x48] ;  /* 0x0000480001007983 */ /* 0x008ee20000100800 */
[----:B--2---:R-:W-:Y:S03]  /*ad50*/  IADD3 R6, R6, -0x30, R169 ;  /* 0xffffffd006067810 */ /* 0x004fe60007ffe0a9 */
[----:B------:R-:W2:Y:S02]  /*ad60*/  LDL R169, [R1+0x1c] ;  /* 0x00001c0001a97983 */ /* 0x000ea40000100800 */
[----:B-1----:R-:W-:Y:S01]  /*ad70*/  @P1 IMAD.HI.U32 R20, R6, c[0x0][0x2bc], RZ ;  /* 0x0000af0006141a27 */ /* 0x002fe200078e00ff */
[----:B----4-:R-:W-:Y:S03]  /*ad80*/  ISETP.GE.AND P2, PT, R24, c[0x0][0x1d4], PT ;  /* 0x0000750018007a0c */ /* 0x010fe60003f46270 */
        /* <DEDUP_REMOVED lines=13> */
[----:B----4-:R-:W-:Y:S02]  /*ae60*/  IMAD.WIDE.U32 R20, R26, c[0x0][0x1e0], RZ ;  /* 0x000078001a147a25 */ /* 0x010fe400078e00ff */
[----:B-1----:R-:W1:Y:S02]  /*ae70*/  S2R R26, SR_TID.X ;  /* 0x00000000001a7919 */ /* 0x002e640000002100 */
[----:B------:R-:W-:Y:S02]  /*ae80*/  IMAD.IADD R21, R21, 0x1, R6 ;  /* 0x0000000115157824 */ /* 0x000fe400078e0206 */
[----:B--2---:R1:W-:Y:S01]  /*ae90*/  STL [R1+0x8], R25 ;  /* 0x0000081901007387 */ /* 0x0043e20000100800 */
[----:B------:R-:W-:Y:S01]  /*aea0*/  SHF.R.S32.HI R6, RZ, 0x1f, R25 ;  /* 0x0000001fff067819 */ /* 0x000fe20000011419 */
[C---:B------:R-:W-:Y:S02]  /*aeb0*/  IMAD.WIDE.U32 R20, R25.reuse, c[0x0][0x1f0], R20 ;  /* 0x00007c0019147a25 */ /* 0x040fe400078e0014 */
[----:B------:R-:W2:Y:S02]  /*aec0*/  LDL R159, [R1+0x10] ;  /* 0x00001000019f7983 */ /* 0x000ea40000100800 */
[----:B------:R-:W-:Y:S01]  /*aed0*/  IMAD R6, R6, c[0x0][0x1f0], RZ ;  /* 0x00007c0006067a24 */ /* 0x000fe200078e02ff */
[----:B------:R-:W-:Y:S03]  /*aee0*/  IADD3 R20, P0, R20, UR20, RZ ;  /* 0x0000001414147c10 */ /* 0x000fe6000ff1e0ff */
[----:B------:R-:W-:Y:S05]  /*aef0*/  IMAD R6, R25, c[0x0][0x1f4], R6 ;  /* 0x00007d0019067a24 */ /* 0x000fea00078e0206 */
[----:B------:R-:W-:Y:S02]  /*af00*/  IADD3.X R6, R21, UR8, R6, P0, !PT ;  /* 0x0000000815067c10 */ /* 0x000fe400087fe406 */
[C---:B------:R-:W-:Y:S04]  /*af10*/  LEA R19, P0, R20.reuse, c[0x0][0x1c8], 0x1 ;  /* 0x0000720014137a11 */ /* 0x040fe800078008ff */
[----:B------:R-:W-:Y:S01]  /*af20*/  LEA.HI.X R6, R20, c[0x0][0x1cc], R6, 0x1, P0 ;  /* 0x0000730014067a11 */ /* 0x000fe200000f0c06 */
[----:B------:R-:W3:Y:S01]  /*af30*/  SHFL.IDX PT, R21, R19, RZ, 0x181f ;  /* 0x00181fff13157589 */ /* 0x000ee200000e0000 */
[----:B-1----:R-:W-:Y:S03]  /*af40*/  SHF.R.S32.HI R25, RZ, 0x1f, R26 ;  /* 0x0000001fff197819 */ /* 0x002fe6000001141a */
[----:B------:R-:W1:Y:S01]  /*af50*/  SHFL.IDX PT, R22, R6, RZ, 0x181f ;  /* 0x00181fff06167589 */ /* 0x000e6200000e0000 */
[----:B------:R-:W-:Y:S03]  /*af60*/  LEA.HI R25, R25, R26, RZ, 0x3 ;  /* 0x0000001a19197211 */ /* 0x000fe600078f18ff */
[----:B------:R-:W4:Y:S01]  /*af70*/  SHFL.IDX PT, R19, R19, 0x1, 0x181f ;  /* 0x00381f0013137f89 */ /* 0x000f2200000e0000 */
[----:B------:R-:W-:Y:S03]  /*af80*/  SHF.R.S32.HI R25, RZ, 0x3, R25 ;  /* 0x00000003ff197819 */ /* 0x000fe60000011419 */
[----:B------:R-:W1:Y:S01]  /*af90*/  SHFL.IDX PT, R6, R6, 0x1, 0x181f ;  /* 0x00381f0006067f89 */ /* 0x000e6200000e0000 */
[----:B------:R-:W-:Y:S04]  /*afa0*/  IADD3 R20, -R25, 0x30, RZ ;  /* 0x0000003019147810 */ /* 0x000fe80007ffe1ff */
[----:B------:R-:W-:Y:S11]  /*afb0*/  ISETP.GE.AND P0, PT, R20, 0x1, PT ;  /* 0x000000011400780c */ /* 0x000ff60003f06270 */
[----:B------:R-:W-:Y:S02]  /*afc0*/  @!UPT UIADD3 URZ, URZ, URZ, URZ ;  /* 0x0000003f3f3ff290 */ /* 0x000fe4000fffe03f */
[C---:B---3--:R-:W-:Y:S05]  /*afd0*/  @P0 IADD3 R24, P1, R21.reuse, R0, RZ ;  /* 0x0000000015180210 */ /* 0x048fea0007f3e0ff */
[C---:B-1----:R-:W-:Y:S05]  /*afe0*/  @P0 IMAD.X R25, R22.reuse, 0x1, R23, P1 ;  /* 0x0000000116190824 */ /* 0x042fea00008e0617 */
[----:B------:R1:W-:Y:S02]  /*aff0*/  @P0 LDGSTS.E.BYPASS.LTC128B.128 [R169+0x14080], [R24.64], !P2 ;  /* 0x1408000018a90fae */ /* 0x0003e4000d101d52 */
[C---:B-1----:R-:W-:Y:S05]  /*b000*/  @P0 IADD3 R24, P1, R21.reuse, R178, RZ ;  /* 0x000000b215180210 */ /* 0x042fea0007f3e0ff */
[C---:B------:R-:W-:Y:S05]  /*b010*/  @P0 IMAD.X R25, R22.reuse, 0x1, R179, P1 ;  /* 0x0000000116190824 */ /* 0x040fea00008e06b3 */
[----:B------:R1:W-:Y:S02]  /*b020*/  @P0 LDGSTS.E.BYPASS.LTC128B.128 [R169+0x15880], [R24.64], !P6 ;  /* 0x1588000018a90fae */ /* 0x0003e4000f101d52 */
[----:B-1----:R-:W-:Y:S05]  /*b030*/  @P0 IADD3 R24, P1, R21, R176, RZ ;  /* 0x000000b015180210 */ /* 0x002fea0007f3e0ff */
[----:B------:R-:W-:Y:S05]  /*b040*/  @P0 IMAD.X R25, R22, 0x1, R177, P1 ;  /* 0x0000000116190824 */ /* 0x000fea00008e06b1 */
[----:B------:R1:W-:Y:S04]  /*b050*/  @P0 LDGSTS.E.BYPASS.LTC128B.128 [R169+0x17080], [R24.64], !P5 ;  /* 0x1708000018a90fae */ /* 0x0003e8000e901d52 */
[----:B-1----:R-:W3:Y:S01]  /*b060*/  LDL R25, [R1+0x28] ;  /* 0x0000280001197983 */ /* 0x002ee20000100800 */
[C---:B--2---:R-:W-:Y:S04]  /*b070*/  @P0 LEA R26, P1, R159.reuse, R21, 0x1 ;  /* 0x000000159f1a0211 */ /* 0x044fe800078208ff */
[----:B---3--:R-:W-:Y:S05]  /*b080*/  @P0 LEA.HI.X R27, R159, R22, R25, 0x1, P1 ;  /* 0x000000169f1b0211 */ /* 0x008fea00008f0c19 */
[----:B------:R1:W-:Y:S01]  /*b090*/  @P0 LDGSTS.E.BYPASS.LTC128B.128 [R169+0x18880], [R26.64], !P4 ;  /* 0x188800001aa90fae */ /* 0x0003e2000e101d52 */
[----:B------:R-:W-:Y:S11]  /*b0a0*/  ISETP.GE.AND P0, PT, R20, 0x21, PT ;  /* 0x000000211400780c */ /* 0x000ff60003f06270 */
[----:B------:R-:W-:Y:S02]  /*b0b0*/  @!UPT UIADD3 URZ, URZ, URZ, URZ ;  /* 0x0000003f3f3ff290 */ /* 0x000fe4000fffe03f */
[C---:B----4-:R-:W-:Y:S02]  /*b0c0*/  @P0 IADD3 R20, P1, R19.reuse, R0, RZ ;  /* 0x0000000013140210 */ /* 0x050fe40007f3e0ff */
[----:B------:R1:W5:Y:S03]  /*b0d0*/  LDL.LU R0, [R1+0x60] ;  /* 0x0000600001007983 */ /* 0x0003660000300800 */
[C---:B------:R-:W-:Y:S05]  /*b0e0*/  @P0 IMAD.X R21, R6.reuse, 0x1, R23, P1 ;  /* 0x0000000106150824 */ /* 0x040fea00008e0617 */
[----:B------:R2:W-:Y:S02]  /*b0f0*/  @P0 LDGSTS.E.BYPASS.LTC128B.128 [R169+0x15080], [R20.64], !P2 ;  /* 0x1508000014a90fae */ /* 0x0005e4000d101d52 */
[C---:B--2---:R-:W-:Y:S05]  /*b100*/  @P0 IADD3 R20, P1, R19.reuse, R178, RZ ;  /* 0x000000b213140210 */ /* 0x044fea0007f3e0ff */
[C---:B------:R-:W-:Y:S05]  /*b110*/  @P0 IMAD.X R21, R6.reuse, 0x1, R179, P1 ;  /* 0x0000000106150824 */ /* 0x040fea00008e06b3 */
[----:B------:R2:W-:Y:S02]  /*b120*/  @P0 LDGSTS.E.BYPASS.LTC128B.128 [R169+0x16880], [R20.64], !P6 ;  /* 0x1688000014a90fae */ /* 0x0005e4000f101d52 */
[----:B--2---:R-:W-:Y:S05]  /*b130*/  @P0 IADD3 R20, P1, R19, R176, RZ ;  /* 0x000000b013140210 */ /* 0x004fea0007f3e0ff */
[----:B------:R-:W-:Y:S01]  /*b140*/  @P0 IMAD.X R21, R6, 0x1, R177, P1 ;  /* 0x0000000106150824 */ /* 0x000fe200008e06b1 */
[C---:B------:R-:W-:Y:S04]  /*b150*/  @P0 LEA R22, P1, R159.reuse, R19, 0x1 ;  /* 0x000000139f160211 */ /* 0x040fe800078208ff */
[----:B------:R1:W-:Y:S01]  /*b160*/  @P0 LDGSTS.E.BYPASS.LTC128B.128 [R169+0x18080], [R20.64], !P5 ;  /* 0x1808000014a90fae */ /* 0x0003e2000e901d52 */
[----:B------:R-:W-:Y:S05]  /*b170*/  @P0 LEA.HI.X R23, R159, R6, R25, 0x1, P1 ;  /* 0x000000069f170211 */ /* 0x000fea00008f0c19 */
[----:B------:R1:W-:Y:S03]  /*b180*/  @P0 LDGSTS.E.BYPASS.LTC128B.128 [R169+0x19880], [R22.64], !P4 ;  /* 0x1988000016a90fae */ /* 0x0003e6000e101d52 */
.L_x_206:
[----:B-1234-:R-:W2:Y:S01]  /*b190*/  LDL.LU R23, [R1+0x44] ;  /* 0x0000440001177983 */ /* 0x01eea20000300800 */
[----:B-----5:R-:W-:Y:S01]  /*b1a0*/  FMNMX.FTZ R0, R168, R0, !PT ;  /* 0x00000000a8007209 */ /* 0x020fe20007810000 */
[----:B------:R-:W-:Y:S02]  /*b1b0*/  UISETP.GT.AND UP0, UPT, UR23, UR4, UPT ;  /* 0x000000041700728c */ /* 0x000fe4000bf04270 */
[----:B------:R-:W0:Y:S01]  /*b1c0*/  LDGDEPBAR ;  /* 0x00000000000079af */ /* 0x000e220000000000 */
[----:B------:R-:W-:Y:S01]  /*b1d0*/  FMNMX.FTZ R0, R170, R0, !PT ;  /* 0x00000000aa007209 */ /* 0x000fe20007810000 */
[----:B------:R-:W-:Y:S02]  /*b1e0*/  UIADD3 UR5, UR23, -0x1, URZ ;  /* 0xffffffff17057890 */ /* 0x000fe4000fffe03f */
[----:B------:R-:W-:Y:S02]  /*b1f0*/  PLOP3.LUT P0, PT, PT, PT, UP0, 0x80, 0x0 ;  /* 0x000000000000781c */ /* 0x000fe40003f0f008 */
[----:B------:R-:W-:Y:S03]  /*b200*/  FMNMX.FTZ R0, R171, R0, !PT ;  /* 0x00000000ab007209 */ /* 0x000fe60007810000 */
[----:B------:R-:W-:Y:S01]  /*b210*/  UMOV UR23, UR5 ;  /* 0x0000000500177c82 */ /* 0x000fe20008000000 */
        /* <DEDUP_REMOVED lines=23> */
[--C-:B------:R-:W-:Y:S01]  /*b390*/  FFMA.FTZ R25, R16, c[0x0][0x2d0], -R169.reuse ;  /* 0x0000b40010197a23 */ /* 0x100fe200000108a9 */
[----:B------:R-:W-:Y:S01]  /*b3a0*/  MOV R16, R22 ;  /* 0x0000001600107202 */ /* 0x000fe20000000f00 */
[--C-:B------:R-:W-:Y:S01]  /*b3b0*/  FFMA.FTZ R172, R172, c[0x0][0x2d0], -R169.reuse ;  /* 0x0000b400acac7a23 */ /* 0x100fe200000108a9 */
[----:B------:R-:W-:Y:S01]  /*b3c0*/  MUFU.EX2 R19, R19 ;  /* 0x0000001300137308 */ /* 0x000fe20000000800 */
[--C-:B------:R-:W-:Y:S02]  /*b3d0*/  FFMA.FTZ R171, R7, c[0x0][0x2d0], -R169.reuse ;  /* 0x0000b40007ab7a23 */ /* 0x100fe400000108a9 */
[--C-:B------:R-:W-:Y:S02]  /*b3e0*/  FFMA.FTZ R170, R18, c[0x0][0x2d0], -R169.reuse ;  /* 0x0000b40012aa7a23 */ /* 0x100fe400000108a9 */
[----:B------:R-:W-:Y:S02]  /*b3f0*/  FFMA.FTZ R169, R17, c[0x0][0x2d0], -R169 ;  /* 0x0000b40011a97a23 */ /* 0x000fe400000108a9 */
[----:B------:R-:W3:Y:S01]  /*b400*/  LDL.LU R17, [R1+0x40] ;  /* 0x0000400001117983 */ /* 0x000ee20000300800 */
[----:B------:R-:W-:Y:S02]  /*b410*/  FMUL.FTZ R3, R3, c[0x0][0x2d0] ;  /* 0x0000b40003037a20 */ /* 0x000fe40000410000 */
[----:B------:R-:W-:Y:S10]  /*b420*/  MUFU.EX2 R20, R20 ;  /* 0x0000001400147308 */ /* 0x000ff40000000800 */
[----:B------:R-:W1:Y:S10]  /*b430*/  MUFU.EX2 R6, R3 ;  /* 0x0000000300067308 */ /* 0x000e740000000800 */
[----:B------:R4:W2:Y:S10]  /*b440*/  MUFU.EX2 R158, R156 ;  /* 0x0000009c009e7308 */ /* 0x0008b40000000800 */
[----:B------:R-:W-:Y:S01]  /*b450*/  MUFU.EX2 R169, R169 ;  /* 0x000000a900a97308 */ /* 0x000fe20000000800 */
[C---:B-1----:R-:W-:Y:S02]  /*b460*/  FMUL.FTZ R28, R6.reuse, R28 ;  /* 0x0000001c061c7220 */ /* 0x042fe40000410000 */
[C---:B------:R-:W-:Y:S02]  /*b470*/  FMUL.FTZ R29, R6.reuse, R29 ;  /* 0x0000001d061d7220 */ /* 0x040fe40000410000 */
[C---:B------:R-:W-:Y:S02]  /*b480*/  FMUL.FTZ R32, R6.reuse, R32 ;  /* 0x0000002006207220 */ /* 0x040fe40000410000 */
[C---:B------:R-:W-:Y:S03]  /*b490*/  FMUL.FTZ R33, R6.reuse, R33 ;  /* 0x0000002106217220 */ /* 0x040fe60000410000 */
[----:B------:R-:W-:Y:S01]  /*b4a0*/  MUFU.EX2 R171, R171 ;  /* 0x000000ab00ab7308 */ /* 0x000fe20000000800 */
[C---:B------:R-:W-:Y:S01]  /*b4b0*/  FMUL.FTZ R36, R6.reuse, R36 ;  /* 0x0000002406247220 */ /* 0x040fe20000410000 */
[C---:B----4-:R-:W-:Y:S01]  /*b4c0*/  F2FP.PACK_AB R156, R19.reuse, R168 ;  /* 0x000000a8139c723e */ /* 0x050fe200000000ff */
        /* <DEDUP_REMOVED lines=47> */
[----:B--2---:R-:W-:Y:S04]  /*b7c0*/  FFMA.FTZ R3, R6, R23, R168 ;  /* 0x0000001706037223 */ /* 0x004fe800000100a8 */
[----:B------:R-:W-:Y:S04]  /*b7d0*/  FADD.FTZ R3, R19, R3 ;  /* 0x0000000313037221 */ /* 0x000fe80000010000 */
[----:B------:R-:W-:Y:S04]  /*b7e0*/  FADD.FTZ R3, R20, R3 ;  /* 0x0000000314037221 */ /* 0x000fe80000010000 */
[C---:B------:R-:W-:Y:S01]  /*b7f0*/  FADD.FTZ R22, R158.reuse, R3 ;  /* 0x000000039e167221 */ /* 0x040fe20000010000 */
[----:B------:R-:W-:Y:S02]  /*b800*/  FMNMX.FTZ R3, R173, R2, !PT ;  /* 0x00000002ad037209 */ /* 0x000fe40007810000 */
[----:B------:R-:W-:Y:S01]  /*b810*/  F2FP.PACK_AB R158, R158, R20 ;  /* 0x000000149e9e723e */ /* 0x000fe200000000ff */
[----:B------:R-:W-:Y:S01]  /*b820*/  FMUL.FTZ R20, R6, R148 ;  /* 0x0000009406147220 */ /* 0x000fe20000410000 */
        /* <DEDUP_REMOVED lines=20> */
[----:B------:R-:W-:Y:S01]  /*b970*/  MUFU.EX2 R7, R7 ;  /* 0x0000000700077308 */ /* 0x000fe20000000800 */
[--C-:B------:R-:W-:Y:S02]  /*b980*/  FFMA.FTZ R18, R9, c[0x0][0x2d0], -R168.reuse ;  /* 0x0000b40009127a23 */ /* 0x100fe400000108a8 */
[--C-:B------:R-:W-:Y:S02]  /*b990*/  FFMA.FTZ R159, R8, c[0x0][0x2d0], -R168.reuse ;  /* 0x0000b400089f7a23 */ /* 0x100fe400000108a8 */
[--C-:B------:R-:W-:Y:S02]  /*b9a0*/  FFMA.FTZ R19, R11, c[0x0][0x2d0], -R168.reuse ;  /* 0x0000b4000b137a23 */ /* 0x100fe400000108a8 */
[--C-:B------:R-:W-:Y:S02]  /*b9b0*/  FFMA.FTZ R27, R10, c[0x0][0x2d0], -R168.reuse ;  /* 0x0000b4000a1b7a23 */ /* 0x100fe400000108a8 */
[--C-:B------:R-:W-:Y:S01]  /*b9c0*/  FFMA.FTZ R26, R13, c[0x0][0x2d0], -R168.reuse ;  /* 0x0000b4000d1a7a23 */ /* 0x100fe200000108a8 */
[----:B------:R-:W3:Y:S01]  /*b9d0*/  MUFU.EX2 R2, R2 ;  /* 0x0000000200027308 */ /* 0x000ee20000000800 */
[--C-:B------:R-:W-:Y:S01]  /*b9e0*/  FFMA.FTZ R23, R12, c[0x0][0x2d0], -R168.reuse ;  /* 0x0000b4000c177a23 */ /* 0x100fe200000108a8 */
[----:B------:R-:W-:Y:S01]  /*b9f0*/  MOV R148, R19 ;  /* 0x0000001300947202 */ /* 0x000fe20000000f00 */
[--C-:B------:R-:W-:Y:S02]  /*ba00*/  FFMA.FTZ R173, R5, c[0x0][0x2d0], -R168.reuse ;  /* 0x0000b40005ad7a23 */ /* 0x100fe400000108a8 */
[--C-:B------:R-:W-:Y:S02]  /*ba10*/  FFMA.FTZ R175, R175, c[0x0][0x2d0], -R168.reuse ;  /* 0x0000b400afaf7a23 */ /* 0x100fe400000108a8 */
[--C-:B------:R-:W-:Y:S01]  /*ba20*/  FFMA.FTZ R174, R14, c[0x0][0x2d0], -R168.reuse ;  /* 0x0000b4000eae7a23 */ /* 0x100fe200000108a8 */
[----:B------:R-:W-:Y:S01]  /*ba30*/  MOV R14, R25 ;  /* 0x00000019000e7202 */ /* 0x000fe20000000f00 */
[----:B------:R-:W-:Y:S01]  /*ba40*/  FFMA.FTZ R168, R4, c[0x0][0x2d0], -R168 ;  /* 0x0000b40004a87a23 */ /* 0x000fe200000108a8 */
[----:B------:R-:W1:Y:S01]  /*ba50*/  MUFU.EX2 R15, R15 ;  /* 0x0000000f000f7308 */ /* 0x000e620000000800 */
[C---:B------:R-:W-:Y:S02]  /*ba60*/  FMUL.FTZ R5, R6.reuse, R133 ;  /* 0x0000008506057220 */ /* 0x040fe40000410000 */
        /* <DEDUP_REMOVED lines=8> */
[----:B------:R-:W-:Y:S01]  /*baf0*/  MUFU.EX2 R168, R168 ;  /* 0x000000a800a87308 */ /* 0x000fe20000000800 */
[----:B------:R-:W-:Y:S01]  /*bb00*/  FMUL.FTZ R25, R6, R153 ;  /* 0x0000009906197220 */ /* 0x000fe20000410000 */
[----:B------:R-:W-:Y:S01]  /*bb10*/  MOV R153, R23 ;  /* 0x0000001700997202 */ /* 0x000fe20000000f00 */
[C---:B---3--:R-:W-:Y:S02]  /*bb20*/  FFMA.FTZ R4, R2.reuse, R17, R7 ;  /* 0x0000001102047223 */ /* 0x048fe40000010007 */
[C---:B------:R-:W-:Y:S02]  /*bb30*/  FMUL.FTZ R10, R2.reuse, R138 ;  /* 0x0000008a020a7220 */ /* 0x040fe40000410000 */
[C---:B------:R-:W-:Y:S02]  /*bb40*/  FMUL.FTZ R19, R2.reuse, R147 ;  /* 0x0000009302137220 */ /* 0x040fe40000410000 */
[C---:B------:R-:W-:Y:S01]  /*bb50*/  FMUL.FTZ R26, R2.reuse, R154 ;  /* 0x0000009a021a7220 */ /* 0x040fe20000410000 */
[----:B------:R-:W2:Y:S01]  /*bb60*/  MUFU.EX2 R141, R141 ;  /* 0x0000008d008d7308 */ /* 0x000ea20000000800 */
[----:B------:R-:W-:Y:S01]  /*bb70*/  FMUL.FTZ R27, R2, R155 ;  /* 0x0000009b021b7220 */ /* 0x000fe20000410000 */
[C---:B-1----:R-:W-:Y:S01]  /*bb80*/  F2FP.PACK_AB R157, R15.reuse, R7 ;  /* 0x000000070f9d723e */ /* 0x042fe200000000ff */
[----:B------:R-:W-:Y:S01]  /*bb90*/  FADD.FTZ R11, R15, R4 ;  /* 0x000000040f0b7221 */ /* 0x000fe20000010000 */
[----:B------:R-:W-:Y:S01]  /*bba0*/  MOV R15, R24 ;  /* 0x00000018000f7202 */ /* 0x000fe20000000f00 */
[----:B------:R-:W-:Y:S01]  /*bbb0*/  FMUL.FTZ R4, R6, R132 ;  /* 0x0000008406047220 */ /* 0x000fe20000410000 */
[----:B------:R-:W-:Y:S01]  /*bbc0*/  MOV R132, R21 ;  /* 0x0000001500847202 */ /* 0x000fe20000000f00 */
[----:B------:R-:W-:Y:S01]  /*bbd0*/  FMUL.FTZ R7, R2, R135 ;  /* 0x0000008702077220 */ /* 0x000fe20000410000 */
[----:B------:R-:W-:Y:S01]  /*bbe0*/  MOV R140, R15 ;  /* 0x0000000f008c7202 */ /* 0x000fe20000000f00 */
[C---:B------:R-:W-:Y:S01]  /*bbf0*/  FMUL.FTZ R17, R6.reuse, R145 ;  /* 0x0000009106117220 */ /* 0x040fe20000410000 */
[----:B------:R-:W-:Y:S01]  /*bc00*/  MOV R138, R132 ;  /* 0x00000084008a7202 */ /* 0x000fe20000000f00 */
[C---:B------:R-:W-:Y:S01]  /*bc10*/  FMUL.FTZ R21, R6.reuse, R149 ;  /* 0x0000009506157220 */ /* 0x040fe20000410000 */
[----:B------:R-:W-:Y:S01]  /*bc20*/  MOV R132, R18 ;  /* 0x0000001200847202 */ /* 0x000fe20000000f00 */
[----:B------:R-:W-:Y:S01]  /*bc30*/  FMUL.FTZ R24, R6, R152 ;  /* 0x0000009806187220 */ /* 0x000fe20000410000 */
[----:B------:R-:W-:Y:S01]  /*bc40*/  MOV R152, R22 ;  /* 0x0000001600987202 */ /* 0x000fe20000000f00 */
[C---:B------:R-:W-:Y:S01]  /*bc50*/  FMUL.FTZ R6, R2.reuse, R134 ;  /* 0x0000008602067220 */ /* 0x040fe20000410000 */
[----:B------:R-:W-:Y:S01]  /*bc60*/  MOV R149, R14 ;  /* 0x0000000e00957202 */ /* 0x000fe20000000f00 */
[C---:B------:R-:W-:Y:S01]  /*bc70*/  FMUL.FTZ R14, R2.reuse, R142 ;  /* 0x0000008e020e7220 */ /* 0x040fe20000410000 */
[----:B------:R-:W-:Y:S01]  /*bc80*/  MOV R144, R11 ;  /* 0x0000000b00907202 */ /* 0x000fe20000000f00 */
[C---:B------:R-:W-:Y:S01]  /*bc90*/  FMUL.FTZ R11, R2.reuse, R139 ;  /* 0x0000008b020b7220 */ /* 0x040fe20000410000 */
[----:B------:R-:W-:Y:S01]  /*bca0*/  MUFU.EX2 R145, R159 ;  /* 0x0000009f00917308 */ /* 0x000fe20000000800 */
[C---:B------:R-:W-:Y:S02]  /*bcb0*/  FMUL.FTZ R15, R2.reuse, R143 ;  /* 0x0000008f020f7220 */ /* 0x040fe40000410000 */
[C---:B------:R-:W-:Y:S02]  /*bcc0*/  FMUL.FTZ R18, R2.reuse, R146 ;  /* 0x0000009202127220 */ /* 0x040fe40000410000 */
[C---:B------:R-:W-:Y:S02]  /*bcd0*/  FMUL.FTZ R22, R2.reuse, R150 ;  /* 0x0000009602167220 */ /* 0x040fe40000410000 */
        /* <DEDUP_REMOVED lines=26> */
[----:B------:R4:W-:Y:S01]  /*be80*/  MUFU.EX2 R150, R153 ;  /* 0x0000009900967308 */ /* 0x0009e20000000800 */
        /* <DEDUP_REMOVED lines=35> */
[----:B------:R3:W3:Y:S01]  /*c0c0*/  MUFU.EX2 R2, R132 ;  /* 0x0000008400027308 */ /* 0x0006e20000000800 */
[----:B--2---:R-:W-:Y:S02]  /*c0d0*/  FADD.FTZ R146, R141, R152 ;  /* 0x000000988d927221 */ /* 0x004fe40000010000 */
[----:B----4-:R-:W-:Y:S02]  /*c0e0*/  LDSM.16.MT88.4 R152, [R249+0x5080] ;  /* 0x00508000f998783b */ /* 0x010fe40000004200 */
[----:B-1----:R-:W-:Y:S04]  /*c0f0*/  FADD.FTZ R146, R143, R146 ;  /* 0x000000928f927221 */ /* 0x002fe80000010000 */
[----:B---3--:R-:W-:Y:S04]  /*c100*/  FADD.FTZ R146, R140, R146 ;  /* 0x000000928c927221 */ /* 0x008fe80000010000 */
[----:B------:R-:W-:Y:S01]  /*c110*/  FADD.FTZ R146, R142, R146 ;  /* 0x000000928e927221 */ /* 0x000fe20000010000 */
[----:B------:R-:W1:Y:S01]  /*c120*/  LDSM.16.MT88.4 R132, [R252+0x4080] ;  /* 0x00408000fc84783b */ /* 0x000e620000004200 */
[----:B------:R-:W-:Y:S01]  /*c130*/  F2FP.PACK_AB R159, R145, R2 ;  /* 0x00000002919f723e */ /* 0x000fe200000000ff */
[----:B------:R-:W-:Y:S02]  /*c140*/  FADD.FTZ R144, R2, R144 ;  /* 0x0000009002907221 */ /* 0x000fe40000010000 */
[----:B------:R2:W3:Y:S04]  /*c150*/  MUFU.EX2 R2, R137 ;  /* 0x0000008900027308 */ /* 0x0004e80000000800 */
[----:B--2---:R-:W-:Y:S01]  /*c160*/  LDSM.16.MT88.4 R136, [R252+0x4880] ;  /* 0x00488000fc88783b */ /* 0x004fe20000004200 */
        /* <DEDUP_REMOVED lines=48> */
[----:B------:R1:W2:Y:S03]  /*c470*/  MUFU.EX2 R156, R172 ;  /* 0x000000ac009c7308 */ /* 0x0002a60000000800 */
[----:B---3--:R-:W-:Y:S03]  /*c480*/  F2FP.PACK_AB R133, R2, R148 ;  /* 0x000000940285723e */ /* 0x008fe600000000ff */
[----:B------:R-:W-:Y:S02]  /*c490*/  F2FP.PACK_AB R134, R142, R140 ;  /* 0x0000008c8e86723e */ /* 0x000fe400000000ff */
[----:B------:R-:W3:Y:S02]  /*c4a0*/  LDSM.16.MT88.4 R140, [R250+0x4880] ;  /* 0x00488000fa8c783b */ /* 0x000ee40000004200 */
[----:B------:R4:W2:Y:S01]  /*c4b0*/  MUFU.EX2 R158, R170 ;  /* 0x000000aa009e7308 */ /* 0x0008a20000000800 */
[----:B------:R-:W-:Y:S02]  /*c4c0*/  F2FP.PACK_AB R135, R150, R149 ;  /* 0x000000959687723e */ /* 0x000fe400000000ff */
[----:B------:R-:W-:Y:S02]  /*c4d0*/  F2FP.PACK_AB R157, R174, R175 ;  /* 0x000000afae9d723e */ /* 0x000fe400000000ff */
[----:B------:R-:W-:Y:S03]  /*c4e0*/  F2FP.PACK_AB R159, R168, R173 ;  /* 0x000000ada89f723e */ /* 0x000fe600000000ff */
[C---:B------:R-:W-:Y:S05]  /*c4f0*/  HMMA.16816.F32 R4, R132.reuse, R136, R4 ;  /* 0x000000888404723c */ /* 0x040fea0000001804 */
[----:B-1----:R-:W-:Y:S03]  /*c500*/  MOV R172, R150 ;  /* 0x0000009600ac7202 */ /* 0x002fe60000000f00 */
[C---:B------:R-:W-:Y:S01]  /*c510*/  HMMA.16816.F32 R8, R132.reuse, R138, R8 ;  /* 0x0000008a8408723c */ /* 0x040fe20000001808 */
[----:B------:R-:W1:Y:S03]  /*c520*/  LDSM.16.MT88.4 R136, [R249+0x4880] ;  /* 0x00488000f988783b */ /* 0x000e660000004200 */
[----:B----4-:R-:W-:Y:S04]  /*c530*/  MOV R170, R149 ;  /* 0x0000009500aa7202 */ /* 0x010fe80000000f00 */
[C---:B---3--:R-:W-:Y:S08]  /*c540*/  HMMA.16816.F32 R12, R132.reuse, R140, R12 ;  /* 0x0000008c840c723c */ /* 0x048ff0000000180c */
[C---:B------:R-:W-:Y:S01]  /*c550*/  HMMA.16816.F32 R16, R132.reuse, R142, R16 ;  /* 0x0000008e8410723c */ /* 0x040fe20000001810 */
[----:B------:R-:W3:Y:S07]  /*c560*/  LDSM.16.MT88.4 R140, [R248+0x4880] ;  /* 0x00488000f88c783b */ /* 0x000eee0000004200 */
[C---:B-1----:R-:W-:Y:S08]  /*c570*/  HMMA.16816.F32 R20, R132.reuse, R136, R20 ;  /* 0x000000888414723c */ /* 0x042ff00000001814 */
[C---:B------:R-:W-:Y:S01]  /*c580*/  HMMA.16816.F32 R24, R132.reuse, R138, R24 ;  /* 0x0000008a8418723c */ /* 0x040fe20000001818 */
[----:B------:R-:W1:Y:S07]  /*c590*/  LDSM.16.MT88.4 R136, [R252+0x6080] ;  /* 0x00608000fc88783b */ /* 0x000e6e0000004200 */
        /* <DEDUP_REMOVED lines=36> */
[C---:B---3--:R-:W-:Y:S07]  /*c7e0*/  HMMA.16816.F32 R124, R132.reuse, R140, R124 ;  /* 0x0000008c847c723c */ /* 0x048fee000000187c */
[----:B--2---:R-:W-:Y:S01]  /*c7f0*/  FADD.FTZ R141, R156, R146 ;  /* 0x000000929c8d7221 */ /* 0x004fe20000010000 */
[----:B------:R-:W-:Y:S04]  /*c800*/  HMMA.16816.F32 R128, R132, R142, R128 ;  /* 0x0000008e8480723c */ /* 0x000fe80000001880 */
[C---:B------:R-:W-:Y:S01]  /*c810*/  FADD.FTZ R141, R171.reuse, R141 ;  /* 0x0000008dab8d7221 */ /* 0x040fe20000010000 */
[----:B------:R-:W-:Y:S01]  /*c820*/  F2FP.PACK_AB R156, R171, R156 ;  /* 0x0000009cab9c723e */ /* 0x000fe200000000ff */
[----:B------:R-:W-:Y:S02]  /*c830*/  FADD.FTZ R140, R145, R144 ;  /* 0x00000090918c7221 */ /* 0x000fe40000010000 */
[----:B------:R-:W-:Y:S01]  /*c840*/  FADD.FTZ R141, R158, R141 ;  /* 0x0000008d9e8d7221 */ /* 0x000fe20000010000 */
[----:B------:R-:W2:Y:S03]  /*c850*/  LDSM.16.MT88.4 R144, [R250+0x5080] ;  /* 0x00508000fa90783b */ /* 0x000ea60000004200 */
[C---:B------:R-:W-:Y:S01]  /*c860*/  FADD.FTZ R132, R169.reuse, R141 ;  /* 0x0000008da9847221 */ /* 0x040fe20000010000 */
[----:B------:R-:W-:Y:S01]  /*c870*/  F2FP.PACK_AB R158, R169, R158 ;  /* 0x0000009ea99e723e */ /* 0x000fe200000000ff */
[----:B------:R-:W-:Y:S03]  /*c880*/  FADD.FTZ R169, R148, R140 ;  /* 0x0000008c94a97221 */ /* 0x000fe60000010000 */
[----:B------:R1:W-:Y:S01]  /*c890*/  STL [R1+0x44], R132 ;  /* 0x0000448401007387 */ /* 0x0003e20000100800 */
[----:B------:R-:W-:Y:S04]  /*c8a0*/  FADD.FTZ R169, R2, R169 ;  /* 0x000000a902a97221 */ /* 0x000fe80000010000 */
[----:B------:R-:W-:Y:S04]  /*c8b0*/  FADD.FTZ R2, R170, R169 ;  /* 0x000000a9aa027221 */ /* 0x000fe80000010000 */
[----:B------:R-:W-:Y:S04]  /*c8c0*/  FADD.FTZ R2, R172, R2 ;  /* 0x00000002ac027221 */ /* 0x000fe80000010000 */
[----:B------:R-:W-:Y:S04]  /*c8d0*/  FADD.FTZ R2, R175, R2 ;  /* 0x00000002af027221 */ /* 0x000fe80000010000 */
[----:B------:R-:W-:Y:S01]  /*c8e0*/  FADD.FTZ R174, R174, R2 ;  /* 0x00000002aeae7221 */ /* 0x000fe20000010000 */
[----:B------:R-:W-:Y:S03]  /*c8f0*/  MOV R2, R3 ;  /* 0x0000000300027202 */ /* 0x000fe60000000f00 */
[----:B------:R-:W-:Y:S01]  /*c900*/  FADD.FTZ R174, R173, R174 ;  /* 0x000000aeadae7221 */ /* 0x000fe20000010000 */
[C---:B-1----:R-:W-:Y:S01]  /*c910*/  HMMA.16816.F32 R132, R156.reuse, R136, R4 ;  /* 0x000000889c84723c */ /* 0x042fe20000001804 */
[----:B------:R-:W1:Y:S07]  /*c920*/  LDSM.16.MT88.4 R4, [R248+0x5080] ;  /* 0x00508000f804783b */ /* 0x000e6e0000004200 */
[C---:B------:R-:W-:Y:S01]  /*c930*/  HMMA.16816.F32 R136, R156.reuse, R138, R8 ;  /* 0x0000008a9c88723c */ /* 0x040fe20000001808 */
[----:B------:R-:W3:Y:S07]  /*c940*/  LDSM.16.MT88.4 R8, [R252+0x6880] ;  /* 0x00688000fc08783b */ /* 0x000eee0000004200 */
[C---:B--2---:R-:W-:Y:S01]  /*c950*/  HMMA.16816.F32 R140, R156.reuse, R144, R12 ;  /* 0x000000909c8c723c */ /* 0x044fe2000000180c */
[----:B------:R-:W2:Y:S07]  /*c960*/  LDSM.16.MT88.4 R12, [R250+0x6880] ;  /* 0x00688000fa0c783b */ /* 0x000eae0000004200 */
[C---:B------:R-:W-:Y:S08]  /*c970*/  HMMA.16816.F32 R144, R156.reuse, R146, R16 ;  /* 0x000000929c90723c */ /* 0x040ff00000001810 */
[C---:B------:R-:W-:Y:S08]  /*c980*/  HMMA.16816.F32 R148, R156.reuse, R152, R20 ;  /* 0x000000989c94723c */ /* 0x040ff00000001814 */
[C---:B------:R-:W-:Y:S08]  /*c990*/  HMMA.16816.F32 R152, R156.reuse, R154, R24 ;  /* 0x0000009a9c98723c */ /* 0x040ff00000001818 */
[C---:B-1----:R-:W-:Y:S08]  /*c9a0*/  HMMA.16816.F32 R28, R156.reuse, R4, R28 ;  /* 0x000000049c1c723c */ /* 0x042ff0000000181c */
[C---:B------:R-:W-:Y:S01]  /*c9b0*/  HMMA.16816.F32 R32, R156.reuse, R6, R32 ;  /* 0x000000069c20723c */ /* 0x040fe20000001820 */
[----:B------:R-:W1:Y:S07]  /*c9c0*/  LDSM.16.MT88.4 R4, [R249+0x6880] ;  /* 0x00688000f904783b */ /* 0x000e6e0000004200 */
[C---:B---3--:R-:W-:Y:S08]  /*c9d0*/  HMMA.16816.F32 R36, R156.reuse, R8, R36 ;  /* 0x000000089c24723c */ /* 0x048ff00000001824 */
[C---:B------:R-:W-:Y:S01]  /*c9e0*/  HMMA.16816.F32 R40, R156.reuse, R10, R40 ;  /* 0x0000000a9c28723c */ /* 0x040fe20000001828 */
[----:B------:R-:W3:Y:S07]  /*c9f0*/  LDSM.16.MT88.4 R8, [R248+0x6880] ;  /* 0x00688000f808783b */ /* 0x000eee0000004200 */
[C---:B--2---:R-:W-:Y:S08]  /*ca00*/  HMMA.16816.F32 R44, R156.reuse, R12, R44 ;  /* 0x0000000c9c2c723c */ /* 0x044ff0000000182c */
[C---:B------:R-:W-:Y:S01]  /*ca10*/  HMMA.16816.F32 R48, R156.reuse, R14, R48 ;  /* 0x0000000e9c30723c */ /* 0x040fe20000001830 */
[----:B------:R-:W2:Y:S07]  /*ca20*/  LDSM.16.MT88.4 R12, [R252+0x8080] ;  /* 0x00808000fc0c783b */ /* 0x000eae0000004200 */
        /* <DEDUP_REMOVED lines=22> */
[C---:B------:R-:W-:Y:S08]  /*cb90*/  HMMA.16816.F32 R112, R156.reuse, R10, R112 ;  /* 0x0000000a9c70723c */ /* 0x040ff00000001870 */
[C---:B--2---:R-:W-:Y:S08]  /*cba0*/  HMMA.16816.F32 R116, R156.reuse, R12, R116 ;  /* 0x0000000c9c74723c */ /* 0x044ff00000001874 */
[C---:B------:R-:W-:Y:S08]  /*cbb0*/  HMMA.16816.F32 R120, R156.reuse, R14, R120 ;  /* 0x0000000e9c78723c */ /* 0x040ff00000001878 */
[C---:B-1----:R-:W-:Y:S07]  /*cbc0*/  HMMA.16816.F32 R124, R156.reuse, R4, R124 ;  /* 0x000000049c7c723c */ /* 0x042fee000000187c */
[----:B------:R-:W-:Y:S01]  /*cbd0*/  FADD.FTZ R4, R168, R174 ;  /* 0x000000aea8047221 */ /* 0x000fe20000010000 */
[----:B------:R-:W-:Y:S04]  /*cbe0*/  HMMA.16816.F32 R128, R156, R6, R128 ;  /* 0x000000069c80723c */ /* 0x000fe80000001880 */
[----:B------:R1:W-:Y:S04]  /*cbf0*/  STL [R1+0x40], R4 ;  /* 0x0000400401007387 */ /* 0x0003e80000100800 */
[----:B-1----:R-:W-:-:S05]  /*cc00*/  @P0 BRA `(.L_x_207) ;  /* 0xffffcf6000000947 */ /* 0x002fca000383ffff */
.L_x_202:
[----:B------:R-:W-:-:S06]  /*cc10*/  UISETP.GE.AND UP0, UPT, UR23, UR7, UPT ;  /* 0x000000071700728c */ /* 0x000fcc000bf06270 */
[----:B------:R-:W-:-:S13]  /*cc20*/  PLOP3.LUT P0, PT, PT, PT, UP0, 0x40, 0x0 ;  /* 0x000000000000781c */ /* 0x000fda0003f0e808 */
[----:B------:R-:W-:Y:S05]  /*cc30*/  @P0 BRA `(.L_x_208) ;  /* 0x00003ee000000947 */ /* 0x000fea0003800000 */
[----:B------:R-:W1:Y:S04]  /*cc40*/  S2R R3, SR_TID.X ;  /* 0x0000000000037919 */ /* 0x000e680000002100 */
[----:B------:R-:W2:Y:S01]  /*cc50*/  LDL.LU R4, [R1+0x3c] ;  /* 0x00003c0001047983 */ /* 0x000ea20000300800 */
[----:B-1----:R-:W-:-:S04]  /*cc60*/  SHF.R.S32.HI R5, RZ, 0x1f, R3 ;  /* 0x0000001fff057819 */ /* 0x002fc80000011403 */
[----:B------:R-:W-:Y:S02]  /*cc70*/  LEA.HI R5, R5, R3, RZ, 0x3 ;  /* 0x0000000305057211 */ /* 0x000fe400078f18ff */
[----:B------:R-:W2:Y:S02]  /*cc80*/  LDL R3, [R1+0x24] ;  /* 0x0000240001037983 */ /* 0x000ea40000100800 */
[----:B------:R-:W-:-:S04]  /*cc90*/  SHF.R.S32.HI R5, RZ, 0x3, R5 ;  /* 0x00000003ff057819 */ /* 0x000fc80000011405 */
[----:B------:R-:W-:Y:S01]  /*cca0*/  IADD3 R6, -R5, 0x30, RZ ;  /* 0x0000003005067810 */ /* 0x000fe20007ffe1ff */
[----:B------:R-:W-:Y:S01]  /*ccb0*/  IMAD.MOV.U32 R156, RZ, RZ, R2 ;  /* 0x000000ffff9c7224 */ /* 0x000fe200078e0002 */
[C---:B--2---:R-:W-:Y:S01]  /*ccc0*/  SHF.L.U64.HI R5, R3.reuse, 0x1, R4 ;  /* 0x0000000103057819 */ /* 0x044fe20000010204 */
[----:B------:R-:W-:-:S04]  /*ccd0*/  IMAD.SHL.U32 R4, R3, 0x2, RZ ;  /* 0x0000000203047824 */ /* 0x000fc800078e00ff */
[----:B------:R1:W-:Y:S04]  /*cce0*/  STL [R1+0x48], R5 ;  /* 0x0000480501007387 */ /* 0x0003e80000100800 */
[----:B------:R1:W-:Y:S01]  /*ccf0*/  STL [R1+0x3c], R4 ;  /* 0x00003c0401007387 */ /* 0x0003e20000100800 */
[----:B------:R-:W-:-:S03]  /*cd00*/  IMAD.MOV.U32 R3, RZ, RZ, R0 ;  /* 0x000000ffff037224 */ /* 0x000fc600078e0000 */
.L_x_221:
[----:B------:R-:W2:Y:S01]  /*cd10*/  LDL R0, [R1+0xc] ;  /* 0x00000c0001007983 */ /* 0x000ea20000100800 */
[----:B------:R-:W-:Y:S04]  /*cd20*/  DEPBAR.LE SB0, 0x0 ;  /* 0x000080000000791a */ /* 0x000fe80000000000 */
[----:B------:R-:W3:Y:S01]  /*cd30*/  LDL R9, [R1+0x3c] ;  /* 0x00003c0001097983 */ /* 0x000ee20000100800 */
[----:B------:R-:W-:Y:S03]  /*cd40*/  BSSY B0, `(.L_x_209) ;  /* 0x0000055000007945 */ /* 0x000fe60003800000 */
[----:B------:R-:W4:Y:S04]  /*cd50*/  LDL R6, [R1+0x8] ;  /* 0x0000080001067983 */ /* 0x000f280000100800 */
[----:B------:R-:W5:Y:S04]  /*cd60*/  LDL R8, [R1+0x48] ;  /* 0x0000480001087983 */ /* 0x000f680000100800 */
[----:B------:R-:W2:Y:S04]  /*cd70*/  LDL R157, [R1+0x24] ;  /* 0x00002400019d7983 */ /* 0x000ea80000100800 */
[----:B------:R-:W2:Y:S04]  /*cd80*/  LDL R7, [R1+0x4] ;  /* 0x0000040001077983 */ /* 0x000ea80000100800 */
[----:B------:R-:W3:Y:S04]  /*cd90*/  LDL R13, [R1+0x1c] ;  /* 0x00001c00010d7983 */ /* 0x000ee80000100800 */
[----:B------:R-:W3:Y:S04]  /*cda0*/  LDL R23, [R1] ;  /* 0x0000000001177983 */ /* 0x000ee80000100800 */
[----:B------:R-:W5:Y:S04]  /*cdb0*/  LDL R21, [R1+0x18] ;  /* 0x0000180001157983 */ /* 0x000f680000100800 */
[----:B------:R-:W5:Y:S04]  /*cdc0*/  LDL R22, [R1+0x30] ;  /* 0x0000300001167983 */ /* 0x000f680000100800 */
[----:B------:R-:W5:Y:S04]  /*cdd0*/  LDL R20, [R1+0x2c] ;  /* 0x00002c0001147983 */ /* 0x000f680000100800 */
[----:B------:R-:W-:Y:S06]  /*cde0*/  BAR.SYNC.DEFER_BLOCKING 0x0 ;  /* 0x0000000000007b1d */ /* 0x000fec0000010000 */
[----:B------:R-:W-:Y:S04]  /*cdf0*/  LDSM.16.M88.4 R172, [R247] ;  /* 0x00000000f7ac783b */ /* 0x000fe80000000200 */
[----:B------:R-:W-:Y:S04]  /*ce00*/  LDSM.16.M88.4 R176, [R246] ;  /* 0x00000000f6b0783b */ /* 0x000fe80000000200 */
[----:B--2---:R-:W-:Y:S01]  /*ce10*/  LDSM.16.M88.4 R16, [R7+0x14880] ;  /* 0x014880000710783b */ /* 0x004fe20000000200 */
[----:B------:R-:W-:Y:S01]  /*ce20*/  SHF.R.S32.HI R2, RZ, 0x1f, R0 ;  /* 0x0000001fff027819 */ /* 0x000fe20000011400 */
[----:B-1----:R-:W-:Y:S01]  /*ce30*/  IMAD.WIDE.U32 R4, R0, c[0x0][0x208], RZ ;  /* 0x0000820000047a25 */ /* 0x002fe200078e00ff */
[----:B------:R-:W-:Y:S01]  /*ce40*/  ISETP.GE.AND P1, PT, R157, c[0x0][0x1d4], PT ;  /* 0x000075009d007a0c */ /* 0x000fe20003f26270 */
[----:B------:R-:W-:Y:S02]  /*ce50*/  LDSM.16.M88.4 R24, [R7+0x15080] ;  /* 0x015080000718783b */ /* 0x000fe40000000200 */
[----:B------:R-:W-:Y:S02]  /*ce60*/  IMAD R2, R2, c[0x0][0x208], RZ ;  /* 0x0000820002027a24 */ /* 0x000fe400078e02ff */
[----:B---3--:R-:W-:Y:S02]  /*ce70*/  LDSM.16.M88.4 R168, [R23] ;  /* 0x0000000017a8783b */ /* 0x008fe40000000200 */
[----:B------:R-:W-:Y:S01]  /*ce80*/  IMAD R2, R0, c[0x0][0x20c], R2 ;  /* 0x0000830000027a24 */ /* 0x000fe200078e0202 */
[----:B----4-:R-:W-:Y:S01]  /*ce90*/  SHF.R.S32.HI R0, RZ, 0x1f, R6 ;  /* 0x0000001fff007819 */ /* 0x010fe20000011406 */
[----:B-----5:R-:W-:Y:S02]  /*cea0*/  IMAD.SHL.U32 R159, R21, 0x2, RZ ;  /* 0x00000002159f7824 */ /* 0x020fe400078e00ff */
[----:B------:R-:W-:Y:S02]  /*ceb0*/  IMAD.IADD R5, R5, 0x1, R2 ;  /* 0x0000000105057824 */ /* 0x000fe400078e0202 */
[----:B------:R-:W2:Y:S01]  /*cec0*/  LDL R2, [R1+0x10] ;  /* 0x0000100001027983 */ /* 0x000ea20000100800 */
[----:B------:R-:W-:Y:S01]  /*ced0*/  IMAD R0, R0, c[0x0][0x218], RZ ;  /* 0x0000860000007a24 */ /* 0x000fe200078e02ff */
[----:B------:R-:W-:Y:S01]  /*cee0*/  SHF.L.U64.HI R21, R21, 0x1, R22 ;  /* 0x0000000115157819 */ /* 0x000fe20000010216 */
[C---:B------:R-:W-:Y:S04]  /*cef0*/  IMAD.WIDE.U32 R4, R6.reuse, c[0x0][0x218], R4 ;  /* 0x0000860006047a25 */ /* 0x040fe800078e0004 */
[----:B------:R-:W-:Y:S01]  /*cf00*/  IMAD R0, R6, c[0x0][0x21c], R0 ;  /* 0x0000870006007a24 */ /* 0x000fe200078e0200 */
[----:B------:R-:W-:Y:S04]  /*cf10*/  IADD3 R12, P0, R4, UR24, RZ ;  /* 0x00000018040c7c10 */ /* 0x000fe8000ff1e0ff */
[----:B------:R-:W-:Y:S02]  /*cf20*/  IADD3.X R0, R5, UR15, R0, P0, !PT ;  /* 0x0000000f05007c10 */ /* 0x000fe400087fe400 */
[C---:B------:R-:W-:Y:S04]  /*cf30*/  LEA R4, P0, R12.reuse, c[0x0][0x1f8], 0x1 ;  /* 0x00007e000c047a11 */ /* 0x040fe800078008ff */
[----:B------:R-:W-:Y:S01]  /*cf40*/  LEA.HI.X R12, R12, c[0x0][0x1fc], R0, 0x1, P0 ;  /* 0x00007f000c0c7a11 */ /* 0x000fe200000f0c00 */
[----:B------:R-:W1:Y:S04]  /*cf50*/  SHFL.IDX PT, R6, R4, RZ, 0x181f ;  /* 0x00181fff04067589 */ /* 0x000e6800000e0000 */
[----:B------:R-:W3:Y:S04]  /*cf60*/  LDL R0, [R1+0x14] ;  /* 0x0000140001007983 */ /* 0x000ee80000100800 */
[----:B------:R-:W4:Y:S01]  /*cf70*/  SHFL.IDX PT, R5, R12, RZ, 0x181f ;  /* 0x00181fff0c057589 */ /* 0x000f2200000e0000 */
[C---:B-1----:R-:W-:Y:S05]  /*cf80*/  IADD3 R14, P0, R6.reuse, R9, RZ ;  /* 0x00000009060e7210 */ /* 0x042fea0007f1e0ff */
[C---:B----4-:R-:W-:Y:S02]  /*cf90*/  IMAD.X R15, R5.reuse, 0x1, R8, P0 ;  /* 0x00000001050f7824 */ /* 0x050fe400000e0608 */
[----:B------:R1:W4:Y:S04]  /*cfa0*/  LDSM.16.M88.4 R8, [R7+0x14080] ;  /* 0x014080000708783b */ /* 0x0003280000000200 */
[----:B------:R-:W-:Y:S01]  /*cfb0*/  @!PT LDS RZ, [RZ] ;  /* 0x00000000fffff984 */ /* 0x000fe20000000800 */
[----:B------:R-:W-:Y:S01]  /*cfc0*/  @!PT LDS RZ, [RZ] ;  /* 0x00000000fffff984 */ /* 0x000fe20000000800 */
[----:B------:R-:W-:Y:S01]  /*cfd0*/  @!PT LDS RZ, [RZ] ;  /* 0x00000000fffff984 */ /* 0x000fe20000000800 */
[----:B------:R5:W-:Y:S04]  /*cfe0*/  LDGSTS.E.BYPASS.LTC128B.128 [R13+0x4080], [R14.64], !P1 ;  /* 0x040800000e0d7fae */ /* 0x000be8000c901d52 */
[----:B-1----:R-:W4:Y:S04]  /*cff0*/  LDL R7, [R1+0x28] ;  /* 0x0000280001077983 */ /* 0x002f280000100800 */
[----:B------:R1:W-:Y:S01]  /*d000*/  STL [R1+0x4c], R21 ;  /* 0x00004c1501007387 */ /* 0x0003e20000100800 */
[----:B-----5:R-:W-:Y:S05]  /*d010*/  IADD3 R14, P0, R6, R159, RZ ;  /* 0x0000009f060e7210 */ /* 0x020fea0007f1e0ff */
[C---:B------:R-:W-:Y:S05]  /*d020*/  IMAD.X R15, R5.reuse, 0x1, R21, P0 ;  /* 0x00000001050f7824 */ /* 0x040fea00000e0615 */
[----:B------:R5:W-:Y:S01]  /*d030*/  LDGSTS.E.BYPASS.LTC128B.128 [R13+0x5880], [R14.64], !P6 ;  /* 0x058800000e0d7fae */ /* 0x000be2000f101d52 */
[C---:B---3--:R-:W-:Y:S01]  /*d040*/  SHF.L.U64.HI R158, R0.reuse, 0x1, R20 ;  /* 0x00000001009e7819 */ /* 0x048fe20000010214 */
[----:B------:R-:W-:Y:S02]  /*d050*/  IMAD.SHL.U32 R157, R0, 0x2, RZ ;  /* 0x00000002009d7824 */ /* 0x000fe400078e00ff */
[----:B------:R-:W3:Y:S01]  /*d060*/  S2R R20, SR_TID.X ;  /* 0x0000000000147919 */ /* 0x000ee20000002100 */
[----:B--2---:R-:W-:Y:S02]  /*d070*/  IMAD.SHL.U32 R0, R2, 0x2, RZ ;  /* 0x0000000202007824 */ /* 0x004fe400078e00ff */
[C---:B-----5:R-:W-:Y:S05]  /*d080*/  IADD3 R14, P0, R6.reuse, R157, RZ ;  /* 0x0000009d060e7210 */ /* 0x060fea0007f1e0ff */
[C---:B------:R-:W-:Y:S01]  /*d090*/  IMAD.X R15, R5.reuse, 0x1, R158, P0 ;  /* 0x00000001050f7824 */ /* 0x040fe200000e069e */
[----:B------:R-:W-:Y:S04]  /*d0a0*/  IADD3 R6, P0, R6, R0, RZ ;  /* 0x0000000006067210 */ /* 0x000fe80007f1e0ff */
[----:B------:R1:W-:Y:S01]  /*d0b0*/  LDGSTS.E.BYPASS.LTC128B.128 [R13+0x7080], [R14.64], !P5 ;  /* 0x070800000e0d7fae */ /* 0x0003e2000e901d52 */
[----:B---3--:R-:W-:Y:S02]  /*d0c0*/  ISETP.GT.AND P1, PT, R20, 0x7f, PT ;  /* 0x0000007f1400780c */ /* 0x008fe40003f24270 */
[----:B----4-:R-:W-:Y:S05]  /*d0d0*/  SHF.L.U64.HI R2, R2, 0x1, R7 ;  /* 0x0000000102027819 */ /* 0x010fea0000010207 */
[----:B------:R-:W-:Y:S05]  /*d0e0*/  IMAD.X R7, R5, 0x1, R2, P0 ;  /* 0x0000000105077824 */ /* 0x000fea00000e0602 */
[----:B------:R1:W-:Y:S01]  /*d0f0*/  LDGSTS.E.BYPASS.LTC128B.128 [R13+0x8880], [R6.64], !P4 ;  /* 0x08880000060d7fae */ /* 0x0003e2000e101d52 */
[----:B------:R-:W-:-:S05]  /*d100*/  @P1 BRA `(.L_x_210) ;  /* 0x0000018000001947 */ /* 0x000fca0003800000 */
[----:B------:R-:W-:-:S05]  /*d110*/  BRA.DIV ~URZ, `(.L_x_211) ;  /* 0x00006b327f007947 */ /* 0x000fca000b800000 */
[----:B------:R2:W3:Y:S04]  /*d120*/  SHFL.IDX PT, R5, R12, 0x1, 0x181f ;  /* 0x00381f000c057f89 */ /* 0x0004e800000e0000 */
[----:B------:R2:W4:Y:S02]  /*d130*/  SHFL.IDX PT, R12, R4, 0x1, 0x181f ;  /* 0x00381f00040c7f89 */ /* 0x00052400000e0000 */
.L_x_240:
[----:B-1----:R-:W5:Y:S04]  /*d140*/  LDL R7, [R1+0x24] ;  /* 0x0000240001077983 */ /* 0x002f680000100800 */
[----:B--2---:R-:W2:Y:S04]  /*d150*/  LDL R6, [R1+0x3c] ;  /* 0x00003c0001067983 */ /* 0x004ea80000100800 */
[----:B----4-:R-:W4:Y:S04]  /*d160*/  LDL R14, [R1+0x48] ;  /* 0x00004800010e7983 */ /* 0x010f280000100800 */
[----:B---3--:R-:W3:Y:S04]  /*d170*/  LDL R4, [R1+0x1c] ;  /* 0x00001c0001047983 */ /* 0x008ee80000100800 */
[----:B------:R-:W3:Y:S01]  /*d180*/  LDL R13, [R1+0x4c] ;  /* 0x00004c00010d7983 */ /* 0x000ee20000100800 */
[----:B-----5:R-:W-:Y:S02]  /*d190*/  ISETP.GE.AND P1, PT, R7, c[0x0][0x1d4], PT ;  /* 0x0000750007007a0c */ /* 0x020fe40003f26270 */
[C---:B--2---:R-:W-:Y:S05]  /*d1a0*/  IADD3 R6, P0, R12.reuse, R6, RZ ;  /* 0x000000060c067210 */ /* 0x044fea0007f1e0ff */
[C---:B----4-:R-:W-:Y:S06]  /*d1b0*/  IMAD.X R7, R5.reuse, 0x1, R14, P0 ;  /* 0x0000000105077824 */ /* 0x050fec00000e060e */
[----:B------:R-:W-:Y:S01]  /*d1c0*/  @!PT LDS RZ, [RZ] ;  /* 0x00000000fffff984 */ /* 0x000fe20000000800 */
[----:B------:R-:W-:Y:S01]  /*d1d0*/  @!PT LDS RZ, [RZ] ;  /* 0x00000000fffff984 */ /* 0x000fe20000000800 */
[----:B------:R-:W-:Y:S01]  /*d1e0*/  @!PT LDS RZ, [RZ] ;  /* 0x00000000fffff984 */ /* 0x000fe20000000800 */
[----:B---3--:R1:W-:Y:S02]  /*d1f0*/  LDGSTS.E.BYPASS.LTC128B.128 [R4+0x5080], [R6.64], !P1 ;  /* 0x0508000006047fae */ /* 0x0083e4000c901d52 */
[C---:B-1----:R-:W-:Y:S05]  /*d200*/  IADD3 R6, P0, R12.reuse, R159, RZ ;  /* 0x0000009f0c067210 */ /* 0x042fea0007f1e0ff */
[C---:B------:R-:W-:Y:S05]  /*d210*/  IMAD.X R7, R5.reuse, 0x1, R13, P0 ;  /* 0x0000000105077824 */ /* 0x040fea00000e060d */
[----:B------:R1:W-:Y:S02]  /*d220*/  LDGSTS.E.BYPASS.LTC128B.128 [R4+0x6880], [R6.64], !P6 ;  /* 0x0688000006047fae */ /* 0x0003e4000f101d52 */
[C---:B-1----:R-:W-:Y:S05]  /*d230*/  IADD3 R6, P0, R12.reuse, R157, RZ ;  /* 0x0000009d0c067210 */ /* 0x042fea0007f1e0ff */
[C---:B------:R-:W-:Y:S01]  /*d240*/  IMAD.X R7, R5.reuse, 0x1, R158, P0 ;  /* 0x0000000105077824 */ /* 0x040fe200000e069e */
[----:B------:R-:W-:Y:S04]  /*d250*/  IADD3 R12, P0, R12, R0, RZ ;  /* 0x000000000c0c7210 */ /* 0x000fe80007f1e0ff */
[----:B------:R1:W-:Y:S01]  /*d260*/  LDGSTS.E.BYPASS.LTC128B.128 [R4+0x8080], [R6.64], !P5 ;  /* 0x0808000006047fae */ /* 0x0003e2000e901d52 */
[----:B------:R-:W-:Y:S05]  /*d270*/  IMAD.X R13, R5, 0x1, R2, P0 ;  /* 0x00000001050d7824 */ /* 0x000fea00000e0602 */
[----:B------:R1:W-:Y:S03]  /*d280*/  LDGSTS.E.BYPASS.LTC128B.128 [R4+0x9880], [R12.64], !P4 ;  /* 0x098800000c047fae */ /* 0x0003e6000e101d52 */
.L_x_210:
[----:B------:R-:W-:Y:S05]  /*d290*/  BSYNC B0 ;  /* 0x0000000000007941 */ /* 0x000fea0003800000 */
.L_x_209:
        /* <DEDUP_REMOVED lines=147> */
[----:B------:R-:W1:Y:S01]  /*dbd0*/  MUFU.TANH R173, R5 ;  /* 0x0000000500ad7308 */ /* 0x000e620000002400 */
[----:B------:R-:W-:Y:S02]  /*dbe0*/  FMUL.FTZ R8, R8, c[0x0][0x320] ;  /* 0x0000c80008087a20 */ /* 0x000fe40000410000 */
[----:B------:R-:W-:Y:S01]  /*dbf0*/  FMUL.FTZ R10, R10, c[0x0][0x320] ;  /* 0x0000c8000a0a7a20 */ /* 0x000fe20000410000 */
[C---:B------:R-:W-:Y:S06]  /*dc00*/  HMMA.16816.F32 R16, R232.reuse, R170, R16 ;  /* 0x000000aae810723c */ /* 0x040fec0000001810 */
[----:B------:R-:W3:Y:S10]  /*dc10*/  MUFU.TANH R177, R6 ;  /* 0x0000000600b17308 */ /* 0x000ef40000002400 */
[----:B------:R4:W1:Y:S01]  /*dc20*/  MUFU.TANH R176, R7 ;  /* 0x0000000700b07308 */ /* 0x0008620000002400 */
[----:B------:R-:W-:Y:S07]  /*dc30*/  FMUL.FTZ R13, R13, c[0x0][0x320] ;  /* 0x0000c8000d0d7a20 */ /* 0x000fee0000410000 */
[----:B------:R-:W-:Y:S02]  /*dc40*/  FMUL.FTZ R18, R18, c[0x0][0x320] ;  /* 0x0000c80012127a20 */ /* 0x000fe40000410000 */
[----:B------:R5:W1:Y:S10]  /*dc50*/  MUFU.TANH R168, R9 ;  /* 0x0000000900a87308 */ /* 0x000a740000002400 */
[----:B------:R1:W1:Y:S01]  /*dc60*/  MUFU.TANH R169, R11 ;  /* 0x0000000b00a97308 */ /* 0x0002620000002400 */
[----:B----4-:R-:W4:Y:S01]  /*dc70*/  LDSM.16.M88.4 R4, [R245+0x5800] ;  /* 0x00580000f504783b */ /* 0x010f220000000200 */
[----:B------:R-:W-:Y:S08]  /*dc80*/  DEPBAR.LE SB0, 0x0 ;  /* 0x000080000000791a */ /* 0x000ff00000000000 */
[----:B------:R2:W2:Y:S01]  /*dc90*/  MUFU.TANH R178, R18 ;  /* 0x0000001200b27308 */ /* 0x0004a20000002400 */
[----:B------:R-:W-:Y:S01]  /*dca0*/  BAR.SYNC.DEFER_BLOCKING 0x0 ;  /* 0x0000000000007b1d */ /* 0x000fe20000010000 */
[----:B-----5:R-:W-:Y:S08]  /*dcb0*/  FMUL.FTZ R9, R15, c[0x0][0x320] ;  /* 0x0000c8000f097a20 */ /* 0x020ff00000410000 */
[----:B------:R-:W2:Y:S01]  /*dcc0*/  MUFU.TANH R8, R8 ;  /* 0x0000000800087308 */ /* 0x000ea20000002400 */
[----:B-1----:R-:W-:Y:S02]  /*dcd0*/  FMUL.FTZ R11, R12, c[0x0][0x320] ;  /* 0x0000c8000c0b7a20 */ /* 0x002fe40000410000 */
[----:B------:R-:W-:Y:S02]  /*dce0*/  FMUL.FTZ R12, R14, c[0x0][0x320] ;  /* 0x0000c8000e0c7a20 */ /* 0x000fe40000410000 */
[----:B------:R-:W-:Y:S05]  /*dcf0*/  FMUL.FTZ R14, R16, c[0x0][0x320] ;  /* 0x0000c800100e7a20 */ /* 0x000fea0000410000 */
[----:B------:R-:W1:Y:S01]  /*dd00*/  MUFU.TANH R10, R10 ;  /* 0x0000000a000a7308 */ /* 0x000e620000002400 */
[----:B------:R-:W-:Y:S09]  /*dd10*/  FMUL.FTZ R16, R17, c[0x0][0x320] ;  /* 0x0000c80011107a20 */ /* 0x000ff20000410000 */
[----:B------:R-:W1:Y:S01]  /*dd20*/  MUFU.TANH R11, R11 ;  /* 0x0000000b000b7308 */ /* 0x000e620000002400 */
[C---:B----4-:R-:W-:Y:S09]  /*dd30*/  HMMA.16816.F32 R20, R232.reuse, R4, R20 ;  /* 0x00000004e814723c */ /* 0x050ff20000001814 */
[----:B------:R-:W4:Y:S03]  /*dd40*/  MUFU.TANH R13, R13 ;  /* 0x0000000d000d7308 */ /* 0x000f260000002400 */
[----:B------:R-:W-:Y:S01]  /*dd50*/  FMUL.FTZ R4, R19, c[0x0][0x320] ;  /* 0x0000c80013047a20 */ /* 0x000fe20000410000 */
[----:B------:R-:W-:Y:S06]  /*dd60*/  HMMA.16816.F32 R24, R232, R6, R24 ;  /* 0x00000006e818723c */ /* 0x000fec0000001818 */
[----:B------:R-:W1:Y:S06]  /*dd70*/  MUFU.TANH R12, R12 ;  /* 0x0000000c000c7308 */ /* 0x000e6c0000002400 */
[----:B------:R-:W-:Y:S04]  /*dd80*/  FMUL.FTZ R17, R20, c[0x0][0x320] ;  /* 0x0000c80014117a20 */ /* 0x000fe80000410000 */
[----:B------:R-:W1:Y:S01]  /*dd90*/  MUFU.TANH R9, R9 ;  /* 0x0000000900097308 */ /* 0x000e620000002400 */
[----:B--2---:R-:W-:Y:S02]  /*dda0*/  FMUL.FTZ R18, R21, c[0x0][0x320] ;  /* 0x0000c80015127a20 */ /* 0x004fe40000410000 */
[----:B------:R-:W-:Y:S02]  /*ddb0*/  FMUL.FTZ R6, R22, c[0x0][0x320] ;  /* 0x0000c80016067a20 */ /* 0x000fe40000410000 */
[----:B------:R-:W-:Y:S03]  /*ddc0*/  FMUL.FTZ R5, R23, c[0x0][0x320] ;  /* 0x0000c80017057a20 */ /* 0x000fe60000410000 */
[----:B------:R-:W-:Y:S02]  /*ddd0*/  FMUL.FTZ R19, R24, c[0x0][0x320] ;  /* 0x0000c80018137a20 */ /* 0x000fe40000410000 */
[----:B------:R-:W-:Y:S01]  /*dde0*/  FMUL.FTZ R20, R25, c[0x0][0x320] ;  /* 0x0000c80019147a20 */ /* 0x000fe20000410000 */
[----:B------:R-:W2:Y:S01]  /*ddf0*/  MUFU.TANH R14, R14 ;  /* 0x0000000e000e7308 */ /* 0x000ea20000002400 */
[----:B------:R-:W-:Y:S02]  /*de00*/  FMUL.FTZ R15, R26, c[0x0][0x320] ;  /* 0x0000c8001a0f7a20 */ /* 0x000fe40000410000 */
[----:B------:R-:W-:Y:S07]  /*de10*/  FMUL.FTZ R7, R27, c[0x0][0x320] ;  /* 0x0000c8001b077a20 */ /* 0x000fee0000410000 */
        /* <DEDUP_REMOVED lines=19> */
[----:B------:R-:W4:Y:S04]  /*df50*/  LDL.LU R171, [R1+0x4c] ;  /* 0x00004c0001ab7983 */ /* 0x000f280000300800 */
[----:B------:R-:W4:Y:S04]  /*df60*/  LDL R175, [R1+0x48] ;  /* 0x0000480001af7983 */ /* 0x000f280000100800 */
[----:B---3--:R-:W3:Y:S01]  /*df70*/  LDL R3, [R1+0x3c] ;  /* 0x00003c0001037983 */ /* 0x008ee20000100800 */
[----:B--2---:R-:W-:Y:S03]  /*df80*/  IADD3 R21, R21, -0x30, R179 ;  /* 0xffffffd015157810 */ /* 0x004fe60007ffe0b3 */
[----:B------:R-:W2:Y:S02]  /*df90*/  LDL R179, [R1+0x1c] ;  /* 0x00001c0001b37983 */ /* 0x000ea40000100800 */
[----:B------:R-:W-:Y:S01]  /*dfa0*/  @P1 IMAD.HI.U32 R23, R21, c[0x0][0x2bc], RZ ;  /* 0x0000af0015171a27 */ /* 0x000fe200078e00ff */
        /* <DEDUP_REMOVED lines=14> */
[----:B----4-:R-:W-:Y:S04]  /*e090*/  IMAD.WIDE.U32 R24, R27, c[0x0][0x1e0], RZ ;  /* 0x000078001b187a25 */ /* 0x010fe800078e00ff */
[----:B------:R-:W-:Y:S01]  /*e0a0*/  IMAD.IADD R25, R25, 0x1, R21 ;  /* 0x0000000119197824 */ /* 0x000fe200078e0215 */
[----:B--2---:R2:W-:Y:S01]  /*e0b0*/  STL [R1+0x8], R26 ;  /* 0x0000081a01007387 */ /* 0x0045e20000100800 */
        /* <DEDUP_REMOVED lines=9> */
[----:B--2---:R-:W2:Y:S04]  /*e150*/  S2R R26, SR_TID.X ;  /* 0x00000000001a7919 */ /* 0x004ea80000002100 */
[----:B------:R-:W4:Y:S04]  /*e160*/  SHFL.IDX PT, R24, R21, RZ, 0x181f ;  /* 0x00181fff15187589 */ /* 0x000f2800000e0000 */
[----:B------:R-:W1:Y:S04]  /*e170*/  SHFL.IDX PT, R22, R22, 0x1, 0x181f ;  /* 0x00381f0016167f89 */ /* 0x000e6800000e0000 */
[----:B------:R-:W1:Y:S01]  /*e180*/  SHFL.IDX PT, R21, R21, 0x1, 0x181f ;  /* 0x00381f0015157f89 */ /* 0x000e6200000e0000 */
[----:B--2---:R-:W-:Y:S04]  /*e190*/  SHF.R.S32.HI R170, RZ, 0x1f, R26 ;  /* 0x0000001fffaa7819 */ /* 0x004fe8000001141a */
[----:B------:R-:W-:Y:S04]  /*e1a0*/  LEA.HI R170, R170, R26, RZ, 0x3 ;  /* 0x0000001aaaaa7211 */ /* 0x000fe800078f18ff */
[----:B------:R-:W-:Y:S04]  /*e1b0*/  SHF.R.S32.HI R170, RZ, 0x3, R170 ;  /* 0x00000003ffaa7819 */ /* 0x000fe800000114aa */
[----:B------:R-:W-:Y:S04]  /*e1c0*/  IADD3 R170, -R170, 0x30, RZ ;  /* 0x00000030aaaa7810 */ /* 0x000fe80007ffe1ff */
[----:B------:R-:W-:Y:S11]  /*e1d0*/  ISETP.GE.AND P1, PT, R170, 0x1, PT ;  /* 0x00000001aa00780c */ /* 0x000ff60003f26270 */
[----:B------:R-:W-:Y:S02]  /*e1e0*/  @!UPT UIADD3 URZ, URZ, URZ, URZ ;  /* 0x0000003f3f3ff290 */ /* 0x000fe4000fffe03f */
[C---:B---3--:R-:W-:Y:S05]  /*e1f0*/  @P1 IADD3 R26, P0, R23.reuse, R3, RZ ;  /* 0x00000003171a1210 */ /* 0x048fea0007f1e0ff */
[C---:B----4-:R-:W-:Y:S05]  /*e200*/  @P1 IMAD.X R27, R24.reuse, 0x1, R175, P0 ;  /* 0x00000001181b1824 */ /* 0x050fea00000e06af */
[----:B------:R2:W-:Y:S02]  /*e210*/  @P1 LDGSTS.E.BYPASS.LTC128B.128 [R179+0x14080], [R26.64], !P2 ;  /* 0x140800001ab31fae */ /* 0x0005e4000d101d52 */
[C---:B--2---:R-:W-:Y:S05]  /*e220*/  @P1 IADD3 R26, P0, R23.reuse, R159, RZ ;  /* 0x0000009f171a1210 */ /* 0x044fea0007f1e0ff */
[C-C-:B------:R-:W-:Y:S05]  /*e230*/  @P1 IMAD.X R27, R24.reuse, 0x1, R171.reuse, P0 ;  /* 0x00000001181b1824 */ /* 0x140fea00000e06ab */
[----:B------:R2:W-:Y:S02]  /*e240*/  @P1 LDGSTS.E.BYPASS.LTC128B.128 [R179+0x15880], [R26.64], !P6 ;  /* 0x158800001ab31fae */ /* 0x0005e4000f101d52 */
[C---:B--2---:R-:W-:Y:S05]  /*e250*/  @P1 IADD3 R26, P0, R23.reuse, R157, RZ ;  /* 0x0000009d171a1210 */ /* 0x044fea0007f1e0ff */
[C---:B------:R-:W-:Y:S05]  /*e260*/  @P1 IMAD.X R27, R24.reuse, 0x1, R158, P0 ;  /* 0x00000001181b1824 */ /* 0x040fea00000e069e */
[----:B------:R2:W-:Y:S02]  /*e270*/  @P1 LDGSTS.E.BYPASS.LTC128B.128 [R179+0x17080], [R26.64], !P5 ;  /* 0x170800001ab31fae */ /* 0x0005e4000e901d52 */
[-C--:B--2---:R-:W-:Y:S05]  /*e280*/  @P1 IADD3 R26, P0, R23, R0.reuse, RZ ;  /* 0x00000000171a1210 */ /* 0x084fea0007f1e0ff */
[----:B------:R-:W-:Y:S01]  /*e290*/  @P1 IMAD.X R27, R24, 0x1, R2, P0 ;  /* 0x00000001181b1824 */ /* 0x000fe200000e0602 */
[----:B------:R-:W-:Y:S04]  /*e2a0*/  ISETP.GE.AND P0, PT, R170, 0x21, PT ;  /* 0x00000021aa00780c */ /* 0x000fe80003f06270 */
[----:B------:R2:W-:Y:S09]  /*e2b0*/  @P1 LDGSTS.E.BYPASS.LTC128B.128 [R179+0x18880], [R26.64], !P4 ;  /* 0x188800001ab31fae */ /* 0x0005f2000e101d52 */
[C---:B-1----:R-:W-:Y:S05]  /*e2c0*/  @P0 IADD3 R24, P2, R22.reuse, R159, RZ ;  /* 0x0000009f16180210 */ /* 0x042fea0007f5e0ff */
[C---:B------:R-:W-:Y:S01]  /*e2d0*/  @P0 IMAD.X R25, R21.reuse, 0x1, R171, P2 ;  /* 0x0000000115190824 */ /* 0x040fe200010e06ab */
[----:B------:R-:W-:Y:S05]  /*e2e0*/  @P0 IADD3 R170, P2, R22, R157, RZ ;  /* 0x0000009d16aa0210 */ /* 0x000fea0007f5e0ff */
[C---:B------:R-:W-:Y:S01]  /*e2f0*/  @P0 IMAD.X R171, R21.reuse, 0x1, R158, P2 ;  /* 0x0000000115ab0824 */ /* 0x040fe200010e069e */
[----:B------:R-:W-:Y:S02]  /*e300*/  ISETP.GE.AND P2, PT, R174, c[0x0][0x1d4], PT ;  /* 0x00007500ae007a0c */ /* 0x000fe40003f46270 */
[C---:B--2---:R-:W-:Y:S02]  /*e310*/  @P0 IADD3 R26, P1, R22.reuse, R3, RZ ;  /* 0x00000003161a0210 */ /* 0x044fe40007f3e0ff */
[----:B------:R1:W5:Y:S03]  /*e320*/  LDL.LU R3, [R1+0x60] ;  /* 0x0000600001037983 */ /* 0x0003660000300800 */
[C---:B------:R-:W-:Y:S01]  /*e330*/  @P0 IMAD.X R27, R21.reuse, 0x1, R175, P1 ;  /* 0x00000001151b0824 */ /* 0x040fe200008e06af */
[----:B------:R-:W-:Y:S05]  /*e340*/  @P0 IADD3 R22, P1, R22, R0, RZ ;  /* 0x0000000016160210 */ /* 0x000fea0007f3e0ff */
[----:B------:R1:W-:Y:S01]  /*e350*/  @P0 LDGSTS.E.BYPASS.LTC128B.128 [R179+0x15080], [R26.64], !P2 ;  /* 0x150800001ab30fae */ /* 0x0003e2000d101d52 */
[----:B------:R-:W-:Y:S03]  /*e360*/  @P0 IMAD.X R23, R21, 0x1, R2, P1 ;  /* 0x0000000115170824 */ /* 0x000fe600008e0602 */
[----:B------:R1:W-:Y:S04]  /*e370*/  @P0 LDGSTS.E.BYPASS.LTC128B.128 [R179+0x16880], [R24.64], !P6 ;  /* 0x1688000018b30fae */ /* 0x0003e8000f101d52 */
[----:B------:R1:W-:Y:S04]  /*e380*/  @P0 LDGSTS.E.BYPASS.LTC128B.128 [R179+0x18080], [R170.64], !P5 ;  /* 0x18080000aab30fae */ /* 0x0003e8000e901d52 */
[----:B------:R1:W-:Y:S02]  /*e390*/  @P0 LDGSTS.E.BYPASS.LTC128B.128 [R179+0x19880], [R22.64], !P4 ;  /* 0x1988000016b30fae */ /* 0x0003e4000e101d52 */
.L_x_212:
[----:B--234-:R-:W2:Y:S01]  /*e3a0*/  LDL R2, [R1+0x34] ;  /* 0x0000340001027983 */ /* 0x01cea20000100800 */
        /* <DEDUP_REMOVED lines=9> */
[----:B-1----:R-:W-:Y:S02]  /*e440*/  IMAD.MOV.U32 R25, RZ, RZ, R2 ;  /* 0x000000ffff197224 */ /* 0x002fe400078e0002 */
[----:B------:R-:W-:Y:S05]  /*e450*/  IMAD.U32 R2, RZ, RZ, UR4 ;  /* 0x00000004ff027e24 */ /* 0x000fea000f8e00ff */
[C---:B---3--:R-:W-:Y:S03]  /*e460*/  IADD3 R2, -R21.reuse, 0x1, R2 ;  /* 0x0000000115027810 */ /* 0x048fe60007ffe102 */
[----:B------:R-:W-:Y:S01]  /*e470*/  @P0 SHF.R.U32.HI R25, RZ, c[0x0][0x2cc], R0 ;  /* 0x0000b300ff190a19 */ /* 0x000fe20000011600 */
[----:B------:R-:W-:Y:S01]  /*e480*/  IMAD.U32 R0, RZ, RZ, UR10 ;  /* 0x0000000aff007e24 */ /* 0x000fe2000f8e00ff */
[----:B------:R-:W-:Y:S03]  /*e490*/  PLOP3.LUT P0, PT, PT, PT, UP0, 0x40, 0x0 ;  /* 0x000000000000781c */ /* 0x000fe60003f0e808 */
[----:B------:R-:W1:Y:S01]  /*e4a0*/  SHFL.IDX PT, R22, R25, RZ, 0x1c1f ;  /* 0x001c1fff19167589 */ /* 0x000e6200000e0000 */
[----:B------:R-:W-:Y:S04]  /*e4b0*/  IADD3 R0, R2, -c[0x0][0x168], R0 ;  /* 0x80005a0002007a10 */ /* 0x000fe80007ffe000 */
[C---:B------:R-:W-:Y:S02]  /*e4c0*/  IADD3 R24, R0.reuse, c[0x0][0x328], RZ ;  /* 0x0000ca0000187a10 */ /* 0x040fe40007ffe0ff */
[----:B------:R-:W-:Y:S02]  /*e4d0*/  IADD3 R2, R0, UR22, RZ ;  /* 0x0000001600027c10 */ /* 0x000fe4000fffe0ff */
[----:B------:R-:W-:Y:S01]  /*e4e0*/  IADD3 R0, -R21, UR4, RZ ;  /* 0x0000000415007c10 */ /* 0x000fe2000fffe1ff */
[--C-:B-1----:R-:W-:Y:S02]  /*e4f0*/  IMAD.IADD R27, R24, 0x1, R22.reuse ;  /* 0x00000001181b7824 */ /* 0x102fe400078e0216 */
[----:B------:R-:W-:Y:S01]  /*e500*/  IMAD.IADD R26, R2, 0x1, R22 ;  /* 0x00000001021a7824 */ /* 0x000fe200078e0216 */
[----:B------:R-:W-:-:S05]  /*e510*/  @P0 BRA `(.L_x_213) ;  /* 0x0000019000000947 */ /* 0x000fca0003800000 */
[----:B------:R-:W-:Y:S01]  /*e520*/  MOV R21, c[0x0][0x2ac] ;  /* 0x0000ab0000157a02 */ /* 0x000fe20000000f00 */
        /* <DEDUP_REMOVED lines=14> */
.L_x_215:
[----:B------:R-:W-:Y:S04]  /*e610*/  MOV R21, 0x1 ;  /* 0x0000000100157802 */ /* 0x000fe80000000f00 */
[----:B------:R-:W-:Y:S11]  /*e620*/  ISETP.NE.AND P0, PT, R21, c[0x0][0x32c], PT ;  /* 0x0000cb0015007a0c */ /* 0x000ff60003f05270 */
[----:B------:R-:W-:Y:S02]  /*e630*/  @!UPT UIADD3 URZ, URZ, URZ, URZ ;  /* 0x0000003f3f3ff290 */ /* 0x000fe4000fffe03f */
[----:B------:R-:W-:Y:S05]  /*e640*/  @P0 IMAD.HI.U32 R21, R22, c[0x0][0x330], RZ ;  /* 0x0000cc0016150a27 */ /* 0x000fea00078e00ff */
[----:B------:R-:W-:Y:S02]  /*e650*/  @P0 SHF.R.U32.HI R22, RZ, c[0x0][0x334], R21 ;  /* 0x0000cd00ff160a19 */ /* 0x000fe40000011615 */
.L_x_216:
[----:B------:R-:W-:Y:S05]  /*e660*/  BSYNC B0 ;  /* 0x0000000000007941 */ /* 0x000fea0003800000 */
.L_x_214:
[----:B------:R-:W-:Y:S05]  /*e670*/  IMAD R21, R22, c[0x0][0x32c], R0 ;  /* 0x0000cb0016157a24 */ /* 0x000fea00078e0200 */
[----:B------:R-:W-:Y:S02]  /*e680*/  IMNMX R26, R26, R21, !PT ;  /* 0x000000151a1a7217 */ /* 0x000fe40007800200 */
[----:B------:R-:W-:Y:S04]  /*e690*/  IADD3 R21, R21, c[0x0][0x32c], RZ ;  /* 0x0000cb0015157a10 */ /* 0x000fe80007ffe0ff */
[----:B------:R-:W-:Y:S02]  /*e6a0*/  IMNMX R27, R27, R21, PT ;  /* 0x000000151b1b7217 */ /* 0x000fe40003800200 */
.L_x_213:
        /* <DEDUP_REMOVED lines=15> */
[----:B------:R-:W-:Y:S02]  /*e7a0*/  UISETP.GE.AND UP0, UPT, UR4, 0x9, UPT ;  /* 0x000000090400788c */ /* 0x000fe4000bf06270 */
[----:B------:R-:W-:Y:S01]  /*e7b0*/  UP2UR UR30, UPR, URZ, 0x40 ;  /* 0x000000403f1e7883 */ /* 0x000fe20008000000 */
[C---:B------:R-:W-:Y:S01]  /*e7c0*/  ISETP.GT.AND P0, PT, R26.reuse, 0x1, P0 ;  /* 0x000000011a00780c */ /* 0x040fe20000704270 */
[----:B------:R-:W-:Y:S03]  /*e7d0*/  UP2UR UR27, UPR, URZ, 0x1 ;  /* 0x000000013f1b7883 */ /* 0x000fe60008000000 */
[----:B------:R-:W-:Y:S04]  /*e7e0*/  ISETP.LT.OR P0, PT, R27, 0x2, P0 ;  /* 0x000000021b00780c */ /* 0x000fe80000701670 */
[----:B------:R-:W-:Y:S02]  /*e7f0*/  FSEL R22, R173, -INF , !P0 ;  /* 0xff800000ad167808 */ /* 0x000fe40004000000 */
[----:B------:R-:W-:Y:S01]  /*e800*/  PLOP3.LUT P0, PT, PT, PT, UP0, 0x40, 0x0 ;  /* 0x000000000000781c */ /* 0x000fe20003f0e808 */
[----:B------:R-:W-:Y:S03]  /*e810*/  UISETP.GE.AND UP0, UPT, UR4, 0xa, UPT ;  /* 0x0000000a0400788c */ /* 0x000fe6000bf06270 */
        /* <DEDUP_REMOVED lines=20> */
[----:B------:R-:W-:Y:S01]  /*e960*/  PLOP3.LUT P0, PT, PT, PT, UP5, 0x40, 0x0 ;  /* 0x000000000000781c */ /* 0x000fe20003f0e858 */
[----:B------:R-:W1:Y:S03]  /*e970*/  SHFL.IDX PT, R13, R25, 0x1, 0x1c1f ;  /* 0x003c1f00190d7f89 */ /* 0x000e6600000e0000 */
[----:B------:R-:W-:Y:S04]  /*e980*/  ISETP.GT.AND P0, PT, R26, 0x18, P0 ;  /* 0x000000181a00780c */ /* 0x000fe80000704270 */
[C---:B------:R-:W-:Y:S04]  /*e990*/  ISETP.LT.OR P0, PT, R27.reuse, 0x19, P0 ;  /* 0x000000191b00780c */ /* 0x040fe80000701670 */
[----:B------:R-:W-:Y:S02]  /*e9a0*/  FSEL R14, R14, -INF , !P0 ;  /* 0xff8000000e0e7808 */ /* 0x000fe40004000000 */
[----:B------:R-:W-:Y:S04]  /*e9b0*/  PLOP3.LUT P0, PT, PT, PT, UP4, 0x40, 0x0 ;  /* 0x000000000000781c */ /* 0x000fe80003f0e848 */
[----:B------:R-:W-:Y:S04]  /*e9c0*/  ISETP.GT.AND P0, PT, R26, 0x19, P0 ;  /* 0x000000191a00780c */ /* 0x000fe80000704270 */
[C---:B------:R-:W-:Y:S04]  /*e9d0*/  ISETP.LT.OR P0, PT, R27.reuse, 0x1a, P0 ;  /* 0x0000001a1b00780c */ /* 0x040fe80000701670 */
[----:B------:R-:W-:Y:S02]  /*e9e0*/  FSEL R179, R16, -INF , !P0 ;  /* 0xff80000010b37808 */ /* 0x000fe40004000000 */
[----:B------:R-:W-:Y:S04]  /*e9f0*/  PLOP3.LUT P0, PT, PT, PT, UP3, 0x40, 0x0 ;  /* 0x000000000000781c */ /* 0x000fe80003f0e838 */
[----:B------:R-:W-:Y:S04]  /*ea00*/  ISETP.GT.AND P0, PT, R26, 0x20, P0 ;  /* 0x000000201a00780c */ /* 0x000fe80000704270 */
[----:B------:R-:W-:Y:S04]  /*ea10*/  ISETP.LT.OR P0, PT, R27, 0x21, P0 ;  /* 0x000000211b00780c */ /* 0x000fe80000701670 */
[----:B------:R-:W-:Y:S01]  /*ea20*/  FSEL R175, R17, -INF , !P0 ;  /* 0xff80000011af7808 */ /* 0x000fe20004000000 */
[--C-:B-1----:R-:W-:Y:S01]  /*ea30*/  IMAD.IADD R17, R2, 0x1, R13.reuse ;  /* 0x0000000102117824 */ /* 0x102fe200078e020d */
[----:B------:R-:W-:Y:S04]  /*ea40*/  PLOP3.LUT P0, PT, PT, PT, UP2, 0x40, 0x0 ;  /* 0x000000000000781c */ /* 0x000fe80003f0e828 */
[----:B------:R-:W-:Y:S04]  /*ea50*/  ISETP.GT.AND P0, PT, R26, 0x21, P0 ;  /* 0x000000211a00780c */ /* 0x000fe80000704270 */
[C---:B------:R-:W-:Y:S04]  /*ea60*/  ISETP.LT.OR P0, PT, R27.reuse, 0x22, P0 ;  /* 0x000000221b00780c */ /* 0x040fe80000701670 */
[----:B------:R-:W-:Y:S01]  /*ea70*/  FSEL R174, R18, -INF , !P0 ;  /* 0xff80000012ae7808 */ /* 0x000fe20004000000 */
[----:B------:R-:W-:Y:S01]  /*ea80*/  IMAD.IADD R18, R24, 0x1, R13 ;  /* 0x0000000118127824 */ /* 0x000fe200078e020d */
[----:B------:R-:W-:Y:S04]  /*ea90*/  PLOP3.LUT P0, PT, PT, PT, UP1, 0x40, 0x0 ;  /* 0x000000000000781c */ /* 0x000fe80003f0e818 */
[C---:B------:R-:W-:Y:S04]  /*eaa0*/  ISETP.GT.AND P0, PT, R26.reuse, 0x28, P0 ;  /* 0x000000281a00780c */ /* 0x040fe80000704270 */
[----:B------:R-:W-:Y:S04]  /*eab0*/  ISETP.LT.OR P0, PT, R27, 0x29, P0 ;  /* 0x000000291b00780c */ /* 0x000fe80000701670 */
[----:B------:R-:W-:Y:S02]  /*eac0*/  FSEL R173, R19, -INF , !P0 ;  /* 0xff80000013ad7808 */ /* 0x000fe40004000000 */
[----:B------:R-:W-:Y:S04]  /*ead0*/  PLOP3.LUT P0, PT, PT, PT, UP0, 0x40, 0x0 ;  /* 0x000000000000781c */ /* 0x000fe80003f0e808 */
[----:B------:R-:W-:Y:S04]  /*eae0*/  ISETP.GT.AND P0, PT, R26, 0x29, P0 ;  /* 0x000000291a00780c */ /* 0x000fe80000704270 */
[----:B------:R-:W-:Y:S04]  /*eaf0*/  ISETP.LT.OR P0, PT, R27, 0x2a, P0 ;  /* 0x0000002a1b00780c */ /* 0x000fe80000701670 */
[----:B------:R-:W-:Y:S02]  /*eb00*/  FSEL R20, R20, -INF , !P0 ;  /* 0xff80000014147808 */ /* 0x000fe40004000000 */
[----:B------:R-:W-:Y:S01]  /*eb10*/  PLOP3.LUT P0, PT, PT, PT, UP6, 0x40, 0x0 ;  /* 0x000000000000781c */ /* 0x000fe20003f0e868 */
[----:B------:R-:W-:Y:S11]  /*eb20*/  UISETP.NE.AND UP6, UPT, UR30, URZ, UPT ;  /* 0x0000003f1e00728c */ /* 0x000ff6000bfc5270 */
[----:B------:R-:W-:Y:S01]  /*eb30*/  @!UPT UIADD3 URZ, URZ, URZ, URZ ;  /* 0x0000003f3f3ff290 */ /* 0x000fe2000fffe03f */
        /* <DEDUP_REMOVED lines=16> */
.L_x_219:
[----:B------:R-:W-:Y:S04]  /*ec40*/  MOV R2, 0x1 ;  /* 0x0000000100027802 */ /* 0x000fe80000000f00 */
[----:B------:R-:W-:Y:S11]  /*ec50*/  ISETP.NE.AND P0, PT, R2, c[0x0][0x32c], PT ;  /* 0x0000cb0002007a0c */ /* 0x000ff60003f05270 */
[----:B------:R-:W-:Y:S02]  /*ec60*/  @!UPT UIADD3 URZ, URZ, URZ, URZ ;  /* 0x0000003f3f3ff290 */ /* 0x000fe4000fffe03f */
[----:B------:R-:W-:Y:S05]  /*ec70*/  @P0 IMAD.HI.U32 R2, R13, c[0x0][0x330], RZ ;  /* 0x0000cc000d020a27 */ /* 0x000fea00078e00ff */
[----:B------:R-:W-:Y:S02]  /*ec80*/  @P0 SHF.R.U32.HI R13, RZ, c[0x0][0x334], R2 ;  /* 0x0000cd00ff0d0a19 */ /* 0x000fe40000011602 */
.L_x_220:
[----:B------:R-:W-:Y:S05]  /*ec90*/  BSYNC B0 ;  /* 0x0000000000007941 */ /* 0x000fea0003800000 */
.L_x_218:
[----:B------:R-:W-:Y:S05]  /*eca0*/  IMAD R0, R13, c[0x0][0x32c], R0 ;  /* 0x0000cb000d007a24 */ /* 0x000fea00078e0200 */
[----:B------:R-:W-:Y:S02]  /*ecb0*/  IMNMX R17, R17, R0, !PT ;  /* 0x0000000011117217 */ /* 0x000fe40007800200 */
[----:B------:R-:W-:Y:S04]  /*ecc0*/  IADD3 R0, R0, c[0x0][0x32c], RZ ;  /* 0x0000cb0000007a10 */ /* 0x000fe80007ffe0ff */
[----:B------:R-:W-:Y:S02]  /*ecd0*/  IMNMX R18, R18, R0, PT ;  /* 0x0000000012127217 */ /* 0x000fe40003800200 */
.L_x_217:
[----:B-----5:R-:W-:Y:S01]  /*ece0*/  FMNMX.FTZ R0, R23, R3, !PT ;  /* 0x0000000317007209 */ /* 0x020fe20007810000 */
        /* <DEDUP_REMOVED lines=38> */
[----:B------:R-:W-:Y:S02]  /*ef50*/  FMUL.FTZ R2, R2, c[0x0][0x2d0] ;  /* 0x0000b40002027a20 */ /* 0x000fe40000410000 */
[--C-:B------:R-:W-:Y:S01]  /*ef60*/  FFMA.FTZ R19, R23, c[0x0][0x2d0], -R172.reuse ;  /* 0x0000b40017137a23 */ /* 0x100fe200000108ac */
[----:B------:R-:W-:Y:S01]  /*ef70*/  FSEL R14, R177, -INF , !P0 ;  /* 0xff800000b10e7808 */ /* 0x000fe20004000000 */
[--C-:B------:R-:W-:Y:S01]  /*ef80*/  FFMA.FTZ R16, R22, c[0x0][0x2d0], -R172.reuse ;  /* 0x0000b40016107a23 */ /* 0x100fe200000108ac */
[----:B------:R-:W-:Y:S01]  /*ef90*/  PLOP3.LUT P0, PT, PT, PT, UP3, 0x40, 0x0 ;  /* 0x000000000000781c */ /* 0x000fe20003f0e838 */
[----:B------:R-:W-:Y:S01]  /*efa0*/  UISETP.NE.AND UP3, UPT, UR29, URZ, UPT ;  /* 0x0000003f1d00728c */ /* 0x000fe2000bf65270 */
[--C-:B------:R-:W-:Y:S01]  /*efb0*/  FFMA.FTZ R171, R21, c[0x0][0x2d0], -R172.reuse ;  /* 0x0000b40015ab7a23 */ /* 0x100fe200000108ac */
[----:B------:R-:W-:Y:S01]  /*efc0*/  MUFU.EX2 R19, R19 ;  /* 0x0000001300137308 */ /* 0x000fe20000000800 */
[----:B------:R-:W-:Y:S01]  /*efd0*/  ISETP.GT.AND P0, PT, R17, 0x1, P0 ;  /* 0x000000011100780c */ /* 0x000fe20000704270 */
        /* <DEDUP_REMOVED lines=10> */
[----:B------:R-:W-:Y:S01]  /*f080*/  FFMA.FTZ R172, R20, c[0x0][0x2d0], -R172 ;  /* 0x0000b40014ac7a23 */ /* 0x000fe200000108ac */
[C---:B------:R-:W-:Y:S01]  /*f090*/  ISETP.GT.AND P0, PT, R17.reuse, 0x8, P0 ;  /* 0x000000081100780c */ /* 0x040fe20000704270 */
[----:B------:R-:W1:Y:S03]  /*f0a0*/  MUFU.EX2 R16, R16 ;  /* 0x0000001000107308 */ /* 0x000e660000000800 */
[----:B------:R-:W-:Y:S04]  /*f0b0*/  ISETP.LT.OR P0, PT, R18, 0x9, P0 ;  /* 0x000000091200780c */ /* 0x000fe80000701670 */
[----:B------:R-:W-:Y:S02]  /*f0c0*/  FSEL R10, R10, -INF , !P0 ;  /* 0xff8000000a0a7808 */ /* 0x000fe40004000000 */
[----:B------:R-:W-:Y:S01]  /*f0d0*/  PLOP3.LUT P0, PT, PT, PT, UP1, 0x40, 0x0 ;  /* 0x000000000000781c */ /* 0x000fe20003f0e818 */
[----:B------:R-:W-:Y:S01]  /*f0e0*/  UISETP.NE.AND UP1, UPT, UR27, URZ, UPT ;  /* 0x0000003f1b00728c */ /* 0x000fe2000bf25270 */
[----:B------:R-:W-:Y:S02]  /*f0f0*/  MUFU.EX2 R13, R13 ;  /* 0x0000000d000d7308 */ /* 0x000fe40000000800 */
[----:B------:R-:W-:Y:S04]  /*f100*/  ISETP.GT.AND P0, PT, R17, 0x9, P0 ;  /* 0x000000091100780c */ /* 0x000fe80000704270 */
[----:B------:R-:W-:Y:S04]  /*f110*/  ISETP.LT.OR P0, PT, R18, 0xa, P0 ;  /* 0x0000000a1200780c */ /* 0x000fe80000701670 */
[----:B------:R-:W-:Y:S01]  /*f120*/  FSEL R169, R169, -INF , !P0 ;  /* 0xff800000a9a97808 */ /* 0x000fe20004000000 */
[----:B------:R-:W-:Y:S01]  /*f130*/  MUFU.EX2 R8, R8 ;  /* 0x0000000800087308 */ /* 0x000fe20000000800 */
[----:B------:R-:W-:Y:S01]  /*f140*/  PLOP3.LUT P0, PT, PT, PT, UP0, 0x40, 0x0 ;  /* 0x000000000000781c */ /* 0x000fe20003f0e808 */
[----:B------:R-:W-:Y:S01]  /*f150*/  UISETP.NE.AND UP0, UPT, UR26, URZ, UPT ;  /* 0x0000003f1a00728c */ /* 0x000fe2000bf05270 */
[----:B-1----:R-:W-:Y:S02]  /*f160*/  F2FP.PACK_AB R168, R16, R19 ;  /* 0x0000001310a8723e */ /* 0x002fe400000000ff */
[C---:B------:R-:W-:Y:S04]  /*f170*/  ISETP.GT.AND P0, PT, R17.reuse, 0x10, P0 ;  /* 0x000000101100780c */ /* 0x040fe80000704270 */
[----:B------:R-:W-:Y:S01]  /*f180*/  ISETP.LT.OR P0, PT, R18, 0x11, P0 ;  /* 0x000000111200780c */ /* 0x000fe20000701670 */
[----:B------:R-:W-:Y:S03]  /*f190*/  MUFU.EX2 R179, R179 ;  /* 0x000000b300b37308 */ /* 0x000fe60000000800 */
[----:B------:R-:W-:Y:S02]  /*f1a0*/  FSEL R25, R12, -INF , !P0 ;  /* 0xff8000000c197808 */ /* 0x000fe40004000000 */
[----:B------:R-:W-:Y:S04]  /*f1b0*/  PLOP3.LUT P0, PT, PT, PT, UP6, 0x40, 0x0 ;  /* 0x000000000000781c */ /* 0x000fe80003f0e868 */
[----:B------:R-:W-:Y:S01]  /*f1c0*/  ISETP.GT.AND P0, PT, R17, 0x11, P0 ;  /* 0x000000111100780c */ /* 0x000fe20000704270 */
[----:B------:R-:W-:Y:S03]  /*f1d0*/  MUFU.EX2 R172, R172 ;  /* 0x000000ac00ac7308 */ /* 0x000fe60000000800 */
[C---:B------:R-:W-:Y:S04]  /*f1e0*/  ISETP.LT.OR P0, PT, R18.reuse, 0x12, P0 ;  /* 0x000000121200780c */ /* 0x040fe80000701670 */
[----:B------:R-:W-:Y:S02]  /*f1f0*/  FSEL R24, R9, -INF , !P0 ;  /* 0xff80000009187808 */ /* 0x000fe40004000000 */
[----:B------:R-:W-:Y:S01]  /*f200*/  PLOP3.LUT P0, PT, PT, PT, UP5, 0x40, 0x0 ;  /* 0x000000000000781c */ /* 0x000fe20003f0e858 */
[----:B------:R-:W-:Y:S03]  /*f210*/  MUFU.EX2 R175, R175 ;  /* 0x000000af00af7308 */ /* 0x000fe60000000800 */
[C---:B------:R-:W-:Y:S04]  /*f220*/  ISETP.GT.AND P0, PT, R17.reuse, 0x18, P0 ;  /* 0x000000181100780c */ /* 0x040fe80000704270 */
[----:B------:R-:W-:Y:S03]  /*f230*/  ISETP.LT.OR P0, PT, R18, 0x19, P0 ;  /* 0x000000191200780c */ /* 0x000fe60000701670 */
[----:B------:R-:W-:Y:S01]  /*f240*/  MUFU.EX2 R174, R174 ;  /* 0x000000ae00ae7308 */ /* 0x000fe20000000800 */
[----:B------:R-:W-:Y:S02]  /*f250*/  FSEL R178, R178, -INF , !P0 ;  /* 0xff800000b2b27808 */ /* 0x000fe40004000000 */
[----:B------:R-:W-:Y:S04]  /*f260*/  PLOP3.LUT P0, PT, PT, PT, UP4, 0x40, 0x0 ;  /* 0x000000000000781c */ /* 0x000fe80003f0e848 */
[C---:B------:R-:W-:Y:S03]  /*f270*/  ISETP.GT.AND P0, PT, R17.reuse, 0x19, P0 ;  /* 0x000000191100780c */ /* 0x040fe60000704270 */
[----:B------:R-:W-:Y:S01]  /*f280*/  MUFU.EX2 R173, R173 ;  /* 0x000000ad00ad7308 */ /* 0x000fe20000000800 */
[----:B------:R-:W-:Y:S04]  /*f290*/  ISETP.LT.OR P0, PT, R18, 0x1a, P0 ;  /* 0x0000001a1200780c */ /* 0x000fe80000701670 */
[----:B------:R-:W-:Y:S02]  /*f2a0*/  FSEL R176, R4, -INF , !P0 ;  /* 0xff80000004b07808 */ /* 0x000fe40004000000 */
[----:B------:R-:W-:Y:S04]  /*f2b0*/  PLOP3.LUT P0, PT, PT, PT, UP3, 0x40, 0x0 ;  /* 0x000000000000781c */ /* 0x000fe80003f0e838 */
[C---:B------:R-:W-:Y:S04]  /*f2c0*/  ISETP.GT.AND P0, PT, R17.reuse, 0x20, P0 ;  /* 0x000000201100780c */ /* 0x040fe80000704270 */
[----:B------:R-:W-:Y:S04]  /*f2d0*/  ISETP.LT.OR P0, PT, R18, 0x21, P0 ;  /* 0x000000211200780c */ /* 0x000fe80000701670 */
[----:B------:R-:W-:Y:S02]  /*f2e0*/  FSEL R159, R6, -INF , !P0 ;  /* 0xff800000069f7808 */ /* 0x000fe40004000000 */
[----:B------:R-:W1:Y:S01]  /*f2f0*/  MUFU.EX2 R6, R2 ;  /* 0x0000000200067308 */ /* 0x000e620000000800 */
[----:B------:R-:W-:Y:S04]  /*f300*/  PLOP3.LUT P0, PT, PT, PT, UP2, 0x40, 0x0 ;  /* 0x000000000000781c */ /* 0x000fe80003f0e828 */
[----:B------:R-:W-:Y:S04]  /*f310*/  ISETP.GT.AND P0, PT, R17, 0x21, P0 ;  /* 0x000000211100780c */ /* 0x000fe80000704270 */
[C---:B------:R-:W-:Y:S04]  /*f320*/  ISETP.LT.OR P0, PT, R18.reuse, 0x22, P0 ;  /* 0x000000221200780c */ /* 0x040fe80000701670 */
[----:B------:R-:W-:Y:S02]  /*f330*/  FSEL R158, R5, -INF , !P0 ;  /* 0xff800000059e7808 */ /* 0x000fe40004000000 */
[----:B------:R-:W-:Y:S04]  /*f340*/  PLOP3.LUT P0, PT, PT, PT, UP1, 0x40, 0x0 ;  /* 0x000000000000781c */ /* 0x000fe80003f0e818 */
[----:B------:R-:W-:Y:S04]  /*f350*/  ISETP.GT.AND P0, PT, R17, 0x28, P0 ;  /* 0x000000281100780c */ /* 0x000fe80000704270 */
[----:B------:R-:W-:Y:S01]  /*f360*/  ISETP.LT.OR P0, PT, R18, 0x29, P0 ;  /* 0x000000291200780c */ /* 0x000fe20000701670 */
[----:B-1----:R-:W-:Y:S01]  /*f370*/  FMUL.FTZ R20, R6, R148 ;  /* 0x0000009406147220 */ /* 0x002fe20000410000 */
[----:B------:R-:W-:Y:S01]  /*f380*/  FMNMX.FTZ R2, R14, R156, !PT ;  /* 0x0000009c0e027209 */ /* 0x000fe20007810000 */
[----:B------:R-:W3:Y:S01]  /*f390*/  LDL.LU R148, [R1+0x40] ;  /* 0x0000400001947983 */ /* 0x000ee20000300800 */
[----:B------:R-:W-:Y:S01]  /*f3a0*/  FSEL R157, R15, -INF , !P0 ;  /* 0xff8000000f9d7808 */ /* 0x000fe20004000000 */
[C---:B------:R-:W-:Y:S01]  /*f3b0*/  FMUL.FTZ R9, R6.reuse, R137 ;  /* 0x0000008906097220 */ /* 0x040fe20000410000 */
[----:B------:R-:W-:Y:S01]  /*f3c0*/  FMNMX.FTZ R2, R11, R2, !PT ;  /* 0x000000020b027209 */ /* 0x000fe20007810000 */
[C---:B------:R-:W-:Y:S01]  /*f3d0*/  FMUL.FTZ R12, R6.reuse, R140 ;  /* 0x0000008c060c7220 */ /* 0x040fe20000410000 */
[----:B------:R-:W-:Y:S01]  /*f3e0*/  PLOP3.LUT P0, PT, PT, PT, UP0, 0x40, 0x0 ;  /* 0x000000000000781c */ /* 0x000fe20003f0e808 */
[----:B------:R-:W-:Y:S01]  /*f3f0*/  FMUL.FTZ R21, R6, R149 ;  /* 0x0000009506157220 */ /* 0x000fe20000410000 */
[----:B------:R-:W-:Y:S01]  /*f400*/  FMNMX.FTZ R2, R10, R2, !PT ;  /* 0x000000020a027209 */ /* 0x000fe20007810000 */
[C---:B------:R-:W-:Y:S01]  /*f410*/  FMUL.FTZ R28, R6.reuse, R28 ;  /* 0x0000001c061c7220 */ /* 0x040fe20000410000 */
[----:B------:R-:W-:Y:S01]  /*f420*/  ISETP.GT.AND P0, PT, R17, 0x29, P0 ;  /* 0x000000291100780c */ /* 0x000fe20000704270 */
[C---:B------:R-:W-:Y:S01]  /*f430*/  FMUL.FTZ R17, R6.reuse, R145 ;  /* 0x0000009106117220 */ /* 0x040fe20000410000 */
[----:B------:R-:W-:Y:S01]  /*f440*/  FMNMX.FTZ R2, R169, R2, !PT ;  /* 0x00000002a9027209 */ /* 0x000fe20007810000 */
[----:B------:R-:W-:Y:S01]  /*f450*/  FMUL.FTZ R29, R6, R29 ;  /* 0x0000001d061d7220 */ /* 0x000fe20000410000 */
[----:B------:R-:W-:Y:S01]  /*f460*/  ISETP.LT.OR P0, PT, R18, 0x2a, P0 ;  /* 0x0000002a1200780c */ /* 0x000fe20000701670 */
[C---:B------:R-:W-:Y:S01]  /*f470*/  FMUL.FTZ R32, R6.reuse, R32 ;  /* 0x0000002006207220 */ /* 0x040fe20000410000 */
[----:B------:R-:W-:Y:S01]  /*f480*/  FMNMX.FTZ R2, R25, R2, !PT ;  /* 0x0000000219027209 */ /* 0x000fe20007810000 */
[C---:B------:R-:W-:Y:S01]  /*f490*/  FMUL.FTZ R33, R6.reuse, R33 ;  /* 0x0000002106217220 */ /* 0x040fe20000410000 */
[----:B------:R-:W-:Y:S01]  /*f4a0*/  FSEL R3, R7, -INF , !P0 ;  /* 0xff80000007037808 */ /* 0x000fe20004000000 */
        /* <DEDUP_REMOVED lines=18> */
[----:B--2---:R-:W-:Y:S01]  /*f5d0*/  FFMA.FTZ R5, R6, R170, R19 ;  /* 0x000000aa06057223 */ /* 0x004fe20000010013 */
[----:B------:R-:W-:Y:S01]  /*f5e0*/  F2FP.PACK_AB R170, R8, R13 ;  /* 0x0000000d08aa723e */ /* 0x000fe200000000ff */
[----:B------:R-:W-:Y:S01]  /*f5f0*/  FMUL.FTZ R49, R6, R49 ;  /* 0x0000003106317220 */ /* 0x000fe20000410000 */
[----:B------:R-:W-:Y:S01]  /*f600*/  FMNMX.FTZ R2, R157, R2, !PT ;  /* 0x000000029d027209 */ /* 0x000fe20007810000 */
[----:B------:R-:W-:Y:S01]  /*f610*/  FADD.FTZ R5, R16, R5 ;  /* 0x0000000510057221 */ /* 0x000fe20000010000 */
[----:B------:R-:W-:Y:S01]  /*f620*/  MUFU.EX2 R149, R149 ;  /* 0x0000009500957308 */ /* 0x000fe20000000800 */
[C---:B------:R-:W-:Y:S01]  /*f630*/  FMUL.FTZ R16, R6.reuse, R144 ;  /* 0x0000009006107220 */ /* 0x040fe20000410000 */
[----:B------:R-:W-:Y:S01]  /*f640*/  FMNMX.FTZ R4, R3, R2, !PT ;  /* 0x0000000203047209 */ /* 0x000fe20007810000 */
[----:B------:R-:W-:Y:S01]  /*f650*/  FADD.FTZ R5, R13, R5 ;  /* 0x000000050d057221 */ /* 0x000fe20000010000 */
[----:B------:R-:W-:Y:S01]  /*f660*/  UISETP.GT.AND UP0, UPT, UR23, UR7, UPT ;  /* 0x000000071700728c */ /* 0x000fe2000bf04270 */
[----:B------:R-:W-:Y:S02]  /*f670*/  FMUL.FTZ R13, R6, R141 ;  /* 0x0000008d060d7220 */ /* 0x000fe40000410000 */
[----:B------:R-:W1:Y:S01]  /*f680*/  SHFL.BFLY PT, R2, R4, 0x2, 0x1f ;  /* 0x0c401f0004027f89 */ /* 0x000e6200000e0000 */
[----:B------:R-:W-:Y:S01]  /*f690*/  FADD.FTZ R177, R8, R5 ;  /* 0x0000000508b17221 */ /* 0x000fe20000010000 */
[----:B------:R-:W-:Y:S01]  /*f6a0*/  UMOV UR23, UR4 ;  /* 0x0000000400177c82 */ /* 0x000fe20008000000 */
[C---:B------:R-:W-:Y:S02]  /*f6b0*/  FMUL.FTZ R8, R6.reuse, R136 ;  /* 0x0000008806087220 */ /* 0x040fe40000410000 */
[C---:B------:R-:W-:Y:S01]  /*f6c0*/  FMUL.FTZ R5, R6.reuse, R133 ;  /* 0x0000008506057220 */ /* 0x040fe20000410000 */
        /* <DEDUP_REMOVED lines=325> */
.L_x_208:
[----:B------:R-:W2:Y:S04]  /*10b20*/  LDL.LU R4, [R1+0x44] ;  /* 0x0000440001047983 */ /* 0x000ea80000300800 */
[----:B------:R-:W3:Y:S01]  /*10b30*/  LDL.LU R7, [R1+0x40] ;  /* 0x0000400001077983 */ /* 0x000ee20000300800 */
[----:B------:R-:W-:-:S02]  /*10b40*/  MOV R8, 0xff800000 ;  /* 0xff80000000087802 */ /* 0x000fc40000000f00 */
[----:B------:R-:W-:Y:S01]  /*10b50*/  PLOP3.LUT P2, PT, PT, PT, PT, 0x8, 0x0 ;  /* 0x000000000000781c */ /* 0x000fe20003f4e170 */
[----:B--2---:R-:W1:Y:S04]  /*10b60*/  SHFL.BFLY PT, R6, R4, 0x2, 0x1f ;  /* 0x0c401f0004067f89 */ /* 0x004e6800000e0000 */
[----:B---3--:R-:W2:Y:S01]  /*10b70*/  SHFL.BFLY PT, R5, R7, 0x2, 0x1f ;  /* 0x0c401f0007057f89 */ /* 0x008ea200000e0000 */
[----:B-1----:R-:W-:Y:S02]  /*10b80*/  FADD.FTZ R6, R6, R4 ;  /* 0x0000000406067221 */ /* 0x002fe40000010000 */
[----:B--2---:R-:W-:-:S03]  /*10b90*/  FADD.FTZ R5, R5, R7 ;  /* 0x0000000705057221 */ /* 0x004fc60000010000 */
[----:B------:R-:W1:Y:S01]  /*10ba0*/  SHFL.BFLY PT, R4, R6, 0x1, 0x1f ;  /* 0x0c201f0006047f89 */ /* 0x000e6200000e0000 */
[----:B------:R-:W-:-:S03]  /*10bb0*/  MOV R7, 0xff800000 ;  /* 0xff80000000077802 */ /* 0x000fc60000000f00 */
[----:B------:R-:W2:Y:S01]  /*10bc0*/  SHFL.BFLY PT, R3, R5, 0x1, 0x1f ;  /* 0x0c201f0005037f89 */ /* 0x000ea200000e0000 */
[----:B-1----:R-:W-:Y:S01]  /*10bd0*/  FADD.FTZ R4, R6, R4 ;  /* 0x0000000406047221 */ /* 0x002fe20000010000 */
[----:B------:R-:W-:Y:S01]  /*10be0*/  MOV R6, RZ ;  /* 0x000000ff00067202 */ /* 0x000fe20000000f00 */
[----:B--2---:R-:W-:-:S03]  /*10bf0*/  FADD.FTZ R3, R5, R3 ;  /* 0x0000000305037221 */ /* 0x004fc60000010000 */
[----:B------:R-:W-:Y:S02]  /*10c00*/  FSETP.NE.FTZ.AND P1, PT, R4, RZ, PT ;  /* 0x000000ff0400720b */ /* 0x000fe40003f35000 */
[----:B------:R-:W-:Y:S02]  /*10c10*/  MOV R5, RZ ;  /* 0x000000ff00057202 */ /* 0x000fe40000000f00 */
[----:B------:R-:W-:-:S09]  /*10c20*/  FSETP.NE.FTZ.AND P0, PT, R3, RZ, PT ;  /* 0x000000ff0300720b */ /* 0x000fd20003f15000 */
[----:B------:R-:W1:Y:S01]  /*10c30*/  @P1 MUFU.RCP R6, R4 ;  /* 0x0000000400061308 */ /* 0x000e620000001000 */
[----:B------:R-:W-:-:S03]  /*10c40*/  @P1 MOV R10, 0x3f317218 ;  /* 0x3f317218000a1802 */ /* 0x000fc60000000f00 */
[----:B------:R-:W-:Y:S02]  /*10c50*/  @P0 MOV R9, 0x3f317218 ;  /* 0x3f31721800090802 */ /* 0x000fe40000000f00 */
        /* <DEDUP_REMOVED lines=12> */
[----:B------:R-:W-:Y:S02]  /*10d20*/  FMUL.FTZ R145, R6, R145 ;  /* 0x0000009106917220 */ /* 0x000fe40000410000 */
        /* <DEDUP_REMOVED lines=56> */
[----:B------:R-:W-:Y:S02]  /*110b0*/  FMUL.FTZ R128, R6, R128 ;  /* 0x0000008006807220 */ /* 0x000fe40000410000 */
        /* <DEDUP_REMOVED lines=64> */
[----:B------:R-:W-:Y:S02]  /*114c0*/  FMUL.FTZ R5, R5, R131 ;  /* 0x0000008305057220 */ /* 0x000fe40000410000 */
[----:B------:R-:W-:Y:S02]  /*114d0*/  @P1 FFMA.FTZ R7, R10, R0, R4 ;  /* 0x000000000a071223 */ /* 0x000fe40000010004 */
[----:B------:R-:W-:-:S02]  /*114e0*/  @P0 FFMA.FTZ R8, R9, R2, R3 ;  /* 0x0000000209080223 */ /* 0x000fc40000010003 */
.L_x_169:
[----:B------:R-:W-:Y:S05]  /*114f0*/  @P2 BRA `(.L_x_222) ;  /* 0x0000197000002947 */ /* 0x000fea0003800000 */
[----:B------:R-:W3:Y:S01]  /*11500*/  S2R R0, SR_TID.X ;  /* 0x0000000000007919 */ /* 0x000ee20000002100 */
[----:B------:R-:W-:Y:S01]  /*11510*/  IMAD.MOV.U32 R12, RZ, RZ, c[0x0][0x4e8] ;  /* 0x00013a00ff0c7624 */ /* 0x000fe200078e00ff */
[----:B------:R-:W-:Y:S01]  /*11520*/  ULDC.64 UR4, c[0x0][0x490] ;  /* 0x0001240000047ab9 */ /* 0x000fe20000000a00 */
[----:B------:R-:W-:Y:S01]  /*11530*/  F2FP.PACK_AB R132, R133, R132 ;  /* 0x000000848584723e */ /* 0x000fe200000000ff */
[----:B------:R-:W4:Y:S01]  /*11540*/  S2R R22, SR_CTAID.Z ;  /* 0x0000000000167919 */ /* 0x000f220000002700 */
[----:B------:R-:W-:Y:S01]  /*11550*/  UIMAD UR6, UR9, UR4, URZ ;  /* 0x00000004090672a4 */ /* 0x000fe2000f8e023f */
[C---:B------:R-:W-:Y:S01]  /*11560*/  ISETP.NE.AND P3, PT, R12.reuse, 0x1, PT ;  /* 0x000000010c00780c */ /* 0x040fe20003f65270 */
[----:B--2---:R-:W-:Y:S01]  /*11570*/  UIMAD.WIDE.U32 UR12, UR11, UR4, URZ ;  /* 0x000000040b0c72a5 */ /* 0x004fe2000f8e003f */
[----:B------:R-:W-:Y:S01]  /*11580*/  IMAD R12, R12, c[0x0][0x388], RZ ;  /* 0x0000e2000c0c7a24 */ /* 0x000fe200078e02ff */
[----:B------:R-:W-:Y:S01]  /*11590*/  UIMAD UR6, UR11, UR5, UR6 ;  /* 0x000000050b0672a4 */ /* 0x000fe2000f8e0206 */
[----:B------:R-:W-:Y:S01]  /*115a0*/  F2FP.PACK_AB R134, R135, R134 ;  /* 0x000000868786723e */ /* 0x000fe200000000ff */
[----:B------:R-:W-:Y:S01]  /*115b0*/  BSSY B0, `(.L_x_223) ;  /* 0x000012e000007945 */ /* 0x000fe20003800000 */
[----:B------:R-:W-:Y:S01]  /*115c0*/  ULDC.64 UR4, c[0x0][0x3e8] ;  /* 0x0000fa0000047ab9 */ /* 0x000fe20000000a00 */
[----:B------:R-:W-:Y:S01]  /*115d0*/  IMAD.U32 R25, RZ, RZ, UR13 ;  /* 0x0000000dff197e24 */ /* 0x000fe2000f8e00ff */
[----:B------:R-:W-:Y:S01]  /*115e0*/  UIMAD UR9, UR9, UR4, URZ ;  /* 0x00000004090972a4 */ /* 0x000fe2000f8e023f */
[----:B------:R-:W-:Y:S01]  /*115f0*/  IMAD.U32 R24, RZ, RZ, UR12 ;  /* 0x0000000cff187e24 */ /* 0x000fe2000f8e00ff */
[----:B------:R-:W-:Y:S01]  /*11600*/  UIMAD.WIDE.U32 UR14, UR11, UR4, URZ ;  /* 0x000000040b0e72a5 */ /* 0x000fe2000f8e003f */
[----:B------:R-:W-:Y:S01]  /*11610*/  F2FP.PACK_AB R136, R137, R136 ;  /* 0x000000888988723e */ /* 0x000fe200000000ff */
[----:B------:R-:W-:Y:S01]  /*11620*/  UIMAD UR5, UR11, UR5, UR9 ;  /* 0x000000050b0572a4 */ /* 0x000fe2000f8e0209 */
[----:B------:R-:W-:Y:S01]  /*11630*/  F2FP.PACK_AB R138, R139, R138 ;  /* 0x0000008a8b8a723e */ /* 0x000fe200000000ff */
[----:B------:R-:W-:Y:S01]  /*11640*/  UIADD3 UR6, UR13, UR6, URZ ;  /* 0x000000060d067290 */ /* 0x000fe2000fffe03f */
[----:B------:R-:W-:Y:S01]  /*11650*/  F2FP.PACK_AB R140, R141, R140 ;  /* 0x0000008c8d8c723e */ /* 0x000fe200000000ff */
[----:B------:R-:W-:Y:S01]  /*11660*/  UIADD3 UR5, UR15, UR5, URZ ;  /* 0x000000050f057290 */ /* 0x000fe2000fffe03f */
[----:B------:R-:W-:Y:S01]  /*11670*/  IMAD.U32 R27, RZ, RZ, UR15 ;  /* 0x0000000fff1b7e24 */ /* 0x000fe2000f8e00ff */
[----:B-1-3--:R-:W-:Y:S01]  /*11680*/  SHF.R.S32.HI R2, RZ, 0x1f, R0 ;  /* 0x0000001fff027819 */ /* 0x00afe20000011400 */
[----:B------:R-:W-:Y:S01]  /*11690*/  IMAD.U32 R26, RZ, RZ, UR14 ;  /* 0x0000000eff1a7e24 */ /* 0x000fe2000f8e00ff */
[----:B------:R-:W-:Y:S01]  /*116a0*/  F2FP.PACK_AB R142, R143, R142 ;  /* 0x0000008e8f8e723e */ /* 0x000fe200000000ff */
[----:B------:R-:W-:Y:S01]  /*116b0*/  IMAD.U32 R25, RZ, RZ, UR6 ;  /* 0x00000006ff197e24 */ /* 0x000fe2000f8e00ff */
[CC--:B------:R-:W-:Y:S01]  /*116c0*/  LEA.HI R9, R2.reuse, R0.reuse, RZ, 0x2 ;  /* 0x0000000002097211 */ /* 0x0c0fe200078f10ff */
[----:B------:R-:W-:Y:S01]  /*116d0*/  IMAD.U32 R27, RZ, RZ, UR5 ;  /* 0x00000005ff1b7e24 */ /* 0x000fe2000f8e00ff */
[-C--:B------:R-:W-:Y:S01]  /*116e0*/  LEA.HI R19, R2, R0.reuse, RZ, 0x5 ;  /* 0x0000000002137211 */ /* 0x080fe200078f28ff */
[----:B----4-:R-:W-:Y:S01]  /*116f0*/  IMAD.WIDE.U32 R24, R22, c[0x0][0x498], R24 ;  /* 0x0001260016187a25 */ /* 0x010fe200078e0018 */
[----:B------:R-:W-:-:S02]  /*11700*/  LEA.HI R4, R2, R0, RZ, 0x3 ;  /* 0x0000000002047211 */ /* 0x000fc400078f18ff */
[--C-:B------:R-:W-:Y:S02]  /*11710*/  SHF.R.S32.HI R21, RZ, 0x2, R9.reuse ;  /* 0x00000002ff157819 */ /* 0x100fe40000011409 */
[----:B------:R-:W-:Y:S02]  /*11720*/  SHF.R.S32.HI R3, RZ, 0x1f, R9 ;  /* 0x0000001fff037819 */ /* 0x000fe40000011409 */
[----:B------:R-:W-:Y:S02]  /*11730*/  LOP3.LUT R9, R9, 0xfffffffc, RZ, 0xc0, !PT ;  /* 0xfffffffc09097812 */ /* 0x000fe400078ec0ff */
[----:B------:R-:W-:Y:S02]  /*11740*/  LOP3.LUT R10, R19, 0xffffffe0, RZ, 0xc0, !PT ;  /* 0xffffffe0130a7812 */ /* 0x000fe400078ec0ff */
[----:B------:R-:W-:Y:S01]  /*11750*/  LOP3.LUT R11, R4, 0xfffffff8, RZ, 0xc0, !PT ;  /* 0xfffffff8040b7812 */ /* 0x000fe200078ec0ff */
[C---:B------:R-:W-:Y:S01]  /*11760*/  IMAD.IADD R9, R0.reuse, 0x1, -R9 ;  /* 0x0000000100097824 */ /* 0x040fe200078e0a09 */
[----:B------:R-:W-:Y:S01]  /*11770*/  LEA.HI R3, R3, R21, RZ, 0x3 ;  /* 0x0000001503037211 */ /* 0x000fe200078f18ff */
[----:B------:R-:W-:Y:S01]  /*11780*/  IMAD.IADD R10, R0, 0x1, -R10 ;  /* 0x00000001000a7824 */ /* 0x000fe200078e0a0a */
[----:B------:R-:W-:Y:S01]  /*11790*/  LEA.HI R2, R2, R0, RZ, 0x6 ;  /* 0x0000000002027211 */ /* 0x000fe200078f30ff */
[----:B------:R-:W-:Y:S01]  /*117a0*/  IMAD.IADD R0, R0, 0x1, -R11 ;  /* 0x0000000100007824 */ /* 0x000fe200078e0a0b */
[----:B------:R-:W-:-:S02]  /*117b0*/  LOP3.LUT R11, R3, 0xfffffff8, RZ, 0xc0, !PT ;  /* 0xfffffff8030b7812 */ /* 0x000fc400078ec0ff */
[----:B------:R-:W-:Y:S01]  /*117c0*/  SHF.R.S32.HI R4, RZ, 0x3, R4 ;  /* 0x00000003ff047819 */ /* 0x000fe20000011404 */
[----:B------:R-:W-:Y:S01]  /*117d0*/  IMAD.SHL.U32 R2, R2, 0x8, RZ ;  /* 0x0000000802027824 */ /* 0x000fe200078e00ff */
[----:B------:R-:W-:Y:S01]  /*117e0*/  SHF.R.S32.HI R3, RZ, 0x1f, R10 ;  /* 0x0000001fff037819 */ /* 0x000fe2000001140a */
[----:B------:R-:W-:Y:S01]  /*117f0*/  IMAD.IADD R21, R21, 0x1, -R11 ;  /* 0x0000000115157824 */ /* 0x000fe200078e0a0b */
[--C-:B------:R-:W-:Y:S01]  /*11800*/  SHF.R.S32.HI R15, RZ, 0x5, R19.reuse ;  /* 0x00000005ff0f7819 */ /* 0x100fe20000011413 */
[----:B------:R-:W1:Y:S01]  /*11810*/  S2R R11, SR_CTAID.X ;  /* 0x00000000000b7919 */ /* 0x000e620000002500 */
[----:B------:R-:W-:Y:S01]  /*11820*/  IMAD.SHL.U32 R16, R4, 0x40, RZ ;  /* 0x0000004004107824 */ /* 0x000fe200078e00ff */
[----:B------:R-:W-:Y:S01]  /*11830*/  LOP3.LUT P0, RZ, R10, 0x3, RZ, 0xc0, !PT ;  /* 0x000000030aff7812 */ /* 0x000fe2000780c0ff */
[C---:B------:R-:W-:Y:S01]  /*11840*/  IMAD R18, R0.reuse, 0x20, R4 ;  /* 0x0000002000127824 */ /* 0x040fe200078e0204 */
[----:B------:R-:W-:Y:S02]  /*11850*/  SHF.R.S32.HI R19, RZ, 0x1f, R19 ;  /* 0x0000001fff137819 */ /* 0x000fe40000011413 */
[----:B------:R-:W-:Y:S01]  /*11860*/  LEA.HI R10, R3, R10, RZ, 0x2 ;  /* 0x0000000a030a7211 */ /* 0x000fe200078f10ff */
[----:B------:R-:W-:Y:S01]  /*11870*/  IMAD.SHL.U32 R3, R0, 0x8, RZ ;  /* 0x0000000800037824 */ /* 0x000fe200078e00ff */
[----:B------:R-:W-:-:S02]  /*11880*/  LOP3.LUT R16, R16, 0x1c0, RZ, 0xc0, !PT ;  /* 0x000001c010107812 */ /* 0x000fc400078ec0ff */
[----:B------:R-:W-:Y:S02]  /*11890*/  LEA.HI R19, R19, R15, RZ, 0x3 ;  /* 0x0000000f13137211 */ /* 0x000fe400078f18ff */
[----:B------:R-:W-:Y:S02]  /*118a0*/  LEA.HI R17, R9, R9, RZ, 0x1 ;  /* 0x0000000909117211 */ /* 0x000fe400078f08ff */
[----:B------:R-:W-:Y:S02]  /*118b0*/  SHF.R.U32.HI R0, RZ, 0x3, R16 ;  /* 0x00000003ff007819 */ /* 0x000fe40000011610 */
[----:B------:R-:W-:Y:S02]  /*118c0*/  LOP3.LUT R16, R16, 0x38, R3, 0xf8, !PT ;  /* 0x0000003810107812 */ /* 0x000fe400078ef803 */
[----:B------:R-:W-:Y:S02]  /*118d0*/  LOP3.LUT R19, R19, 0xffffff8, RZ, 0xc0, !PT ;  /* 0x0ffffff813137812 */ /* 0x000fe400078ec0ff */
[----:B------:R-:W-:-:S02]  /*118e0*/  LOP3.LUT R17, R17, 0x1ffffffe, RZ, 0xc0, !PT ;  /* 0x1ffffffe11117812 */ /* 0x000fc400078ec0ff */
[----:B------:R-:W-:Y:S01]  /*118f0*/  SHF.R.S32.HI R13, RZ, 0x1f, R22 ;  /* 0x0000001fff0d7819 */ /* 0x000fe20000011416 */
[----:B------:R-:W-:Y:S01]  /*11900*/  IMAD.IADD R19, R15, 0x1, -R19 ;  /* 0x000000010f137824 */ /* 0x000fe200078e0a13 */
[----:B------:R-:W-:Y:S01]  /*11910*/  LOP3.LUT R0, R16, R0, RZ, 0x3c, !PT ;  /* 0x0000000010007212 */ /* 0x000fe200078e3cff */
[----:B-1----:R-:W-:Y:S01]  /*11920*/  IMAD R18, R11, 0x80, R18 ;  /* 0x000000800b127824 */ /* 0x002fe200078e0212 */
[----:B------:R-:W-:Y:S01]  /*11930*/  R2P PR, R21, 0x6 ;  /* 0x0000000615007804 */ /* 0x000fe20000000000 */
[----:B------:R-:W-:Y:S01]  /*11940*/  IMAD R15, R15, 0x200, R9 ;  /* 0x000002000f0f7824 */ /* 0x000fe200078e0209 */
[C---:B------:R-:W-:Y:S01]  /*11950*/  LOP3.LUT R20, R21.reuse, 0x1, RZ, 0xc0, !PT ;  /* 0x0000000115147812 */ /* 0x040fe200078ec0ff */
[----:B------:R-:W-:Y:S01]  /*11960*/  @P3 IMAD.HI.U32 R16, R18, c[0x0][0x4ec], RZ ;  /* 0x00013b0012103a27 */ /* 0x000fe200078e00ff */
[----:B------:R-:W-:Y:S02]  /*11970*/  SHF.R.S32.HI R10, RZ, 0x2, R10 ;  /* 0x00000002ff0a7819 */ /* 0x000fe4000001140a */
[----:B------:R-:W-:Y:S01]  /*11980*/  LOP3.LUT R2, R0, 0x7ffffe00, R2, 0xf8, !PT ;  /* 0x7ffffe0000027812 */ /* 0x000fe200078ef802 */
[----:B------:R-:W-:Y:S01]  /*11990*/  IMAD.SHL.U32 R21, R21, 0x40, RZ ;  /* 0x0000004015157824 */ /* 0x000fe200078e00ff */
[----:B------:R-:W-:Y:S01]  /*119a0*/  ISETP.NE.U32.AND P4, PT, R20, 0x1, PT ;  /* 0x000000011400780c */ /* 0x000fe20003f85070 */
[----:B------:R-:W-:Y:S01]  /*119b0*/  IMAD.IADD R9, R9, 0x1, -R17 ;  /* 0x0000000109097824 */ /* 0x000fe200078e0a11 */
[----:B------:R-:W-:Y:S01]  /*119c0*/  F2FP.PACK_AB R144, R145, R144 ;  /* 0x000000909190723e */ /* 0x000fe200000000ff */
[----:B------:R-:W-:Y:S01]  /*119d0*/  IMAD R14, R13, c[0x0][0x498], RZ ;  /* 0x000126000d0e7a24 */ /* 0x000fe200078e02ff */
[----:B------:R-:W-:Y:S01]  /*119e0*/  LOP3.LUT R21, R21, 0x1c0, RZ, 0xc0, !PT ;  /* 0x000001c015157812 */ /* 0x000fe200078ec0ff */
[----:B------:R-:W-:Y:S01]  /*119f0*/  IMAD.MOV.U32 R17, RZ, RZ, R18 ;  /* 0x000000ffff117224 */ /* 0x000fe200078e0012 */
[----:B------:R-:W-:Y:S01]  /*11a00*/  @P3 SHF.R.U32.HI R17, RZ, c[0x0][0x4f0], R16 ;  /* 0x00013c00ff113a19 */ /* 0x000fe20000011610 */
[----:B------:R-:W-:Y:S01]  /*11a10*/  IMAD R13, R13, c[0x0][0x3f0], RZ ;  /* 0x0000fc000d0d7a24 */ /* 0x000fe200078e02ff */
[----:B------:R-:W-:Y:S01]  /*11a20*/  LEA.HI R21, R21, R21, RZ, 0x1d ;  /* 0x0000001515157211 */ /* 0x000fe200078fe8ff */
[----:B------:R-:W-:Y:S01]  /*11a30*/  IMAD R10, R19, 0x10, R10 ;  /* 0x00000010130a7824 */ /* 0x000fe200078e020a */
[----:B------:R-:W-:Y:S01]  /*11a40*/  SHF.R.S32.HI R0, RZ, 0x1f, R17 ;  /* 0x0000001fff007819 */ /* 0x000fe20000011411 */
[C---:B------:R-:W-:Y:S01]  /*11a50*/  IMAD R14, R22.reuse, c[0x0][0x49c], R14 ;  /* 0x00012700160e7a24 */ /* 0x040fe200078e020e */
[----:B------:R-:W-:Y:S01]  /*11a60*/  F2FP.PACK_AB R146, R147, R146 ;  /* 0x000000929392723e */ /* 0x000fe200000000ff */
[C---:B------:R-:W-:Y:S01]  /*11a70*/  IMAD R13, R22.reuse, c[0x0][0x3f4], R13 ;  /* 0x0000fd00160d7a24 */ /* 0x040fe200078e020d */
[----:B------:R-:W-:Y:S01]  /*11a80*/  F2FP.PACK_AB R148, R149, R148 ;  /* 0x000000949594723e */ /* 0x000fe200000000ff */
[----:B------:R-:W-:Y:S01]  /*11a90*/  IMAD.WIDE.U32 R22, R22, c[0x0][0x3f0], R26 ;  /* 0x0000fc0016167a25 */ /* 0x000fe200078e001a */
[----:B------:R-:W-:-:S02]  /*11aa0*/  F2FP.PACK_AB R150, R151, R150 ;  /* 0x000000969796723e */ /* 0x000fc400000000ff */
[----:B------:R-:W-:Y:S01]  /*11ab0*/  F2FP.PACK_AB R152, R153, R152 ;  /* 0x000000989998723e */ /* 0x000fe200000000ff */
[--C-:B------:R-:W-:Y:S01]  /*11ac0*/  IMAD R9, R9, 0x8, R10.reuse ;  /* 0x0000000809097824 */ /* 0x100fe200078e020a */
[----:B------:R-:W-:Y:S01]  /*11ad0*/  F2FP.PACK_AB R154, R155, R154 ;  /* 0x0000009a9b9a723e */ /* 0x000fe200000000ff */
[----:B------:R-:W-:Y:S01]  /*11ae0*/  IMAD.IADD R23, R23, 0x1, R13 ;  /* 0x0000000117177824 */ /* 0x000fe200078e020d */
[----:B------:R-:W-:Y:S01]  /*11af0*/  F2FP.PACK_AB R28, R29, R28 ;  /* 0x0000001c1d1c723e */ /* 0x000fe200000000ff */
[----:B------:R-:W-:Y:S01]  /*11b00*/  IMAD R0, R0, c[0x0][0x3e0], RZ ;  /* 0x0000f80000007a24 */ /* 0x000fe200078e02ff */
[----:B------:R-:W-:Y:S01]  /*11b10*/  F2FP.PACK_AB R30, R31, R30 ;  /* 0x0000001e1f1e723e */ /* 0x000fe200000000ff */
[----:B------:R-:W-:Y:S01]  /*11b20*/  IMAD.U32 R15, R15, 0x2, R21 ;  /* 0x000000020f0f7824 */ /* 0x000fe200078e0015 */
[----:B------:R-:W-:Y:S01]  /*11b30*/  F2FP.PACK_AB R32, R33, R32 ;  /* 0x000000202120723e */ /* 0x000fe200000000ff */
[----:B------:R-:W-:Y:S01]  /*11b40*/  IMAD R9, R11, 0x80, R9 ;  /* 0x000000800b097824 */ /* 0x000fe200078e0209 */
[----:B------:R-:W-:Y:S01]  /*11b50*/  F2FP.PACK_AB R34, R35, R34 ;  /* 0x000000222322723e */ /* 0x000fe200000000ff */
[----:B------:R-:W-:Y:S01]  /*11b60*/  IMAD.MOV R13, RZ, RZ, -R17 ;  /* 0x000000ffff0d7224 */ /* 0x000fe200078e0a11 */
[----:B------:R-:W-:Y:S01]  /*11b70*/  F2FP.PACK_AB R36, R37, R36 ;  /* 0x000000242524723e */ /* 0x000fe200000000ff */
[----:B------:R-:W-:Y:S01]  /*11b80*/  IMAD R10, R11, 0x80, R10 ;  /* 0x000000800b0a7824 */ /* 0x000fe200078e020a */
[----:B------:R-:W-:Y:S01]  /*11b90*/  F2FP.PACK_AB R38, R39, R38 ;  /* 0x000000262726723e */ /* 0x000fe200000000ff */
[----:B------:R-:W-:Y:S01]  /*11ba0*/  IMAD.WIDE.U32 R22, R17, c[0x0][0x3e0], R22 ;  /* 0x0000f80011167a25 */ /* 0x000fe200078e0016 */
[----:B------:R-:W-:-:S02]  /*11bb0*/  F2FP.PACK_AB R40, R41, R40 ;  /* 0x000000282928723e */ /* 0x000fc400000000ff */
[CC--:B------:R-:W-:Y:S01]  /*11bc0*/  ISETP.GE.OR P6, PT, R10.reuse, R12.reuse, P0 ;  /* 0x0000000c0a00720c */ /* 0x0c0fe200007c6670 */
[----:B------:R-:W-:Y:S01]  /*11bd0*/  IMAD R0, R17, c[0x0][0x3e4], R0 ;  /* 0x0000f90011007a24 */ /* 0x000fe200078e0200 */
[----:B------:R-:W-:Y:S01]  /*11be0*/  IADD3 R10, R10, 0x8, RZ ;  /* 0x000000080a0a7810 */ /* 0x000fe20007ffe0ff */
[----:B------:R-:W-:Y:S01]  /*11bf0*/  IMAD.SHL.U32 R17, R15, 0x2, RZ ;  /* 0x000000020f117824 */ /* 0x000fe200078e00ff */
[----:B------:R-:W-:Y:S01]  /*11c00*/  BAR.SYNC.DEFER_BLOCKING 0x1, 0x100 ;  /* 0x0044000000007b1d */ /* 0x000fe20000010000 */
[----:B------:R-:W-:Y:S01]  /*11c10*/  @P3 IMAD.HI.U32 R15, R9, c[0x0][0x4ec], RZ ;  /* 0x00013b00090f3a27 */ /* 0x000fe200078e00ff */
[----:B------:R-:W-:Y:S02]  /*11c20*/  ISETP.GE.OR P5, PT, R10, R12, P0 ;  /* 0x0000000c0a00720c */ /* 0x000fe400007a6670 */
[----:B------:R-:W-:Y:S01]  /*11c30*/  IADD3 R10, R17, 0x70, RZ ;  /* 0x00000070110a7810 */ /* 0x000fe20007ffe0ff */
[----:B------:R-:W-:Y:S01]  /*11c40*/  IMAD.MOV.U32 R16, RZ, RZ, R9 ;  /* 0x000000ffff107224 */ /* 0x000fe200078e0009 */
[----:B------:R-:W-:Y:S01]  /*11c50*/  @P3 SHF.R.U32.HI R16, RZ, c[0x0][0x4f0], R15 ;  /* 0x00013c00ff103a19 */ /* 0x000fe2000001160f */
[----:B------:R-:W-:Y:S01]  /*11c60*/  IMAD R13, R13, c[0x0][0x4e8], R18 ;  /* 0x00013a000d0d7a24 */ /* 0x000fe200078e0212 */
[----:B------:R-:W-:Y:S01]  /*11c70*/  IADD3 R15, R17, 0x80, RZ ;  /* 0x00000080110f7810 */ /* 0x000fe20007ffe0ff */
[----:B------:R-:W-:Y:S01]  /*11c80*/  IMAD.IADD R23, R23, 0x1, R0 ;  /* 0x0000000117177824 */ /* 0x000fe200078e0200 */
[----:B------:R-:W-:-:S02]  /*11c90*/  SHF.R.S32.HI R0, RZ, 0x1f, R16 ;  /* 0x0000001fff007819 */ /* 0x000fc40000011410 */
[----:B------:R-:W-:Y:S01]  /*11ca0*/  IADD3 R18, P0, R16, R24, RZ ;  /* 0x0000001810127210 */ /* 0x000fe20007f1e0ff */
[----:B------:R-:W-:Y:S01]  /*11cb0*/  IMAD.WIDE.U32 R22, R13, c[0x0][0x3d8], R22 ;  /* 0x0000f6000d167a25 */ /* 0x000fe200078e0016 */
[----:B------:R-:W-:Y:S02]  /*11cc0*/  @P4 IADD3 R10, R15, 0x10, RZ ;  /* 0x000000100f0a4810 */ /* 0x000fe40007ffe0ff */
[----:B------:R-:W-:Y:S01]  /*11cd0*/  IADD3.X R19, R0, R25, R14, P0, !PT ;  /* 0x0000001900137210 */ /* 0x000fe200007fe40e */
[----:B------:R-:W-:Y:S01]  /*11ce0*/  IMAD.MOV R15, RZ, RZ, -R16 ;  /* 0x000000ffff0f7224 */ /* 0x000fe200078e0a10 */
[----:B------:R-:W-:Y:S01]  /*11cf0*/  SHF.R.S32.HI R14, RZ, 0x1f, R13 ;  /* 0x0000001fff0e7819 */ /* 0x000fe2000001140d */
[----:B------:R-:W-:Y:S01]  /*11d00*/  IMAD.MOV.U32 R0, RZ, RZ, 0x20 ;  /* 0x00000020ff007424 */ /* 0x000fe200078e00ff */
[----:B------:R-:W-:Y:S01]  /*11d10*/  F2FP.PACK_AB R42, R43, R42 ;  /* 0x0000002a2b2a723e */ /* 0x000fe200000000ff */
[----:B------:R-:W-:Y:S01]  /*11d20*/  IMAD R16, R15, c[0x0][0x4e8], R9 ;  /* 0x00013a000f107a24 */ /* 0x000fe200078e0209 */
[----:B------:R-:W-:Y:S01]  /*11d30*/  F2FP.PACK_AB R44, R45, R44 ;  /* 0x0000002c2d2c723e */ /* 0x000fe200000000ff */
[----:B------:R-:W-:Y:S01]  /*11d40*/  IMAD R14, R14, c[0x0][0x3d8], RZ ;  /* 0x0000f6000e0e7a24 */ /* 0x000fe200078e02ff */
[----:B------:R-:W-:Y:S01]  /*11d50*/  SEL R0, R0, 0xffffffe0, !P1 ;  /* 0xffffffe000007807 */ /* 0x000fe20004800000 */
[----:B------:R-:W-:Y:S01]  /*11d60*/  IMAD.MOV.U32 R9, RZ, RZ, 0x40 ;  /* 0x00000040ff097424 */ /* 0x000fe200078e00ff */
[----:B------:R-:W-:Y:S01]  /*11d70*/  STS [R17+0x80], R132 ;  /* 0x0000808411007388 */ /* 0x000fe20000000800 */
[----:B------:R-:W-:Y:S01]  /*11d80*/  IMAD R14, R13, c[0x0][0x3dc], R14 ;  /* 0x0000f7000d0e7a24 */ /* 0x000fe200078e020e */
[----:B------:R-:W-:Y:S01]  /*11d90*/  SHF.R.S32.HI R13, RZ, 0x1f, R16 ;  /* 0x0000001fff0d7819 */ /* 0x000fe20000011410 */
[----:B------:R-:W-:Y:S01]  /*11da0*/  IMAD.IADD R15, R17, 0x1, R0 ;  /* 0x00000001110f7824 */ /* 0x000fe200078e0200 */
[----:B------:R-:W-:Y:S01]  /*11db0*/  SEL R9, R9, 0xffffffc0, !P2 ;  /* 0xffffffc009097807 */ /* 0x000fe20005000000 */
[----:B------:R-:W-:Y:S01]  /*11dc0*/  IMAD.IADD R0, R0, 0x1, R10 ;  /* 0x0000000100007824 */ /* 0x000fe200078e020a */
[----:B------:R-:W-:Y:S01]  /*11dd0*/  STS [R17+0x480], R134 ;  /* 0x0004808611007388 */ /* 0x000fe20000000800 */
[----:B------:R-:W-:Y:S01]  /*11de0*/  IMAD R13, R13, c[0x0][0x488], RZ ;  /* 0x000122000d0d7a24 */ /* 0x000fe200078e02ff */
[----:B------:R-:W-:Y:S01]  /*11df0*/  F2FP.PACK_AB R46, R47, R46 ;  /* 0x0000002e2f2e723e */ /* 0x000fe200000000ff */
[----:B------:R-:W-:Y:S01]  /*11e00*/  IMAD.IADD R20, R17, 0x1, R9 ;  /* 0x0000000111147824 */ /* 0x000fe200078e0209 */
[----:B------:R-:W-:Y:S01]  /*11e10*/  STS [R10], R136 ;  /* 0x000000880a007388 */ /* 0x000fe20000000800 */
[----:B------:R-:W-:Y:S01]  /*11e20*/  IMAD.WIDE.U32 R18, R16, c[0x0][0x488], R18 ;  /* 0x0001220010127a25 */ /* 0x000fe200078e0012 */
[----:B------:R-:W-:-:S02]  /*11e30*/  F2FP.PACK_AB R48, R49, R48 ;  /* 0x000000303130723e */ /* 0x000fc400000000ff */
[----:B------:R-:W-:Y:S01]  /*11e40*/  STS [R10+0x400], R138 ;  /* 0x0004008a0a007388 */ /* 0x000fe20000000800 */
[----:B------:R-:W-:Y:S01]  /*11e50*/  IMAD R13, R16, c[0x0][0x48c], R13 ;  /* 0x00012300100d7a24 */ /* 0x000fe200078e020d */
[----:B------:R-:W-:Y:S01]  /*11e60*/  F2FP.PACK_AB R50, R51, R50 ;  /* 0x000000323332723e */ /* 0x000fe200000000ff */
[C---:B------:R-:W-:Y:S01]  /*11e70*/  IMAD.IADD R16, R9.reuse, 0x1, R10 ;  /* 0x0000000109107824 */ /* 0x040fe200078e020a */
[----:B------:R-:W-:Y:S01]  /*11e80*/  STS [R15+0x80], R140 ;  /* 0x0000808c0f007388 */ /* 0x000fe20000000800 */
[----:B------:R-:W-:Y:S01]  /*11e90*/  IMAD.IADD R24, R9, 0x1, R15 ;  /* 0x0000000109187824 */ /* 0x000fe200078e020f */
[----:B------:R-:W-:Y:S01]  /*11ea0*/  F2FP.PACK_AB R52, R53, R52 ;  /* 0x000000343534723e */ /* 0x000fe200000000ff */
[----:B------:R-:W-:Y:S01]  /*11eb0*/  IMAD.IADD R9, R0, 0x1, R9 ;  /* 0x0000000100097824 */ /* 0x000fe200078e0209 */
[----:B------:R-:W-:Y:S01]  /*11ec0*/  STS [R15+0x480], R142 ;  /* 0x0004808e0f007388 */ /* 0x000fe20000000800 */
[----:B------:R-:W-:Y:S01]  /*11ed0*/  F2FP.PACK_AB R54, R55, R54 ;  /* 0x000000363736723e */ /* 0x000fe200000000ff */
[----:B------:R-:W-:Y:S01]  /*11ee0*/  IMAD.IADD R13, R19, 0x1, R13 ;  /* 0x00000001130d7824 */ /* 0x000fe200078e020d */
        /* <DEDUP_REMOVED lines=14> */
[----:B------:R-:W-:Y:S01]  /*11fd0*/  F2FP.PACK_AB R74, R75, R74 ;  /* 0x0000004a4b4a723e */ /* 0x000fe200000000ff */
[----:B------:R-:W-:Y:S01]  /*11fe0*/  IMAD R75, R11, 0x80, R4 ;  /* 0x000000800b4b7824 */ /* 0x000fe200078e0204 */
        /* <DEDUP_REMOVED lines=33> */
[----:B------:R-:W-:Y:S01]  /*12200*/  LEA R21, P0, R18, c[0x0][0x450], 0x2 ;  /* 0x0001140012157a11 */ /* 0x000fe200078010ff */
        /* <DEDUP_REMOVED lines=10> */
[----:B------:R-:W-:-:S03]  /*122b0*/  LEA.HI.X R13, R18, c[0x0][0x454], R13, 0x2, P0 ;  /* 0x00011500120d7a11 */ /* 0x000fc600000f140d */
        /* <DEDUP_REMOVED lines=35> */
[----:B------:R-:W-:Y:S01]  /*124f0*/  STS [R24+0xc480], R126 ;  /* 0x00c4807e18007388 */ /* 0x000fe20000000800 */
[----:B-1----:R-:W-:-:S03]  /*12500*/  LEA R0, P0, R22, c[0x0][0x380], 0x1 ;  /* 0x0000e00016007a11 */ /* 0x002fc600078008ff */
[----:B------:R-:W-:Y:S04]  /*12510*/  STS [R9+0xc000], R6 ;  /* 0x00c0000609007388 */ /* 0x000fe80000000800 */
[----:B------:R1:W-:Y:S04]  /*12520*/  STS [R9+0xc400], R5 ;  /* 0x00c4000509007388 */ /* 0x0003e80000000800 */
[----:B------:R-:W-:Y:S04]  /*12530*/  SHFL.IDX PT, R18, R21, RZ, 0x1c1f ;  /* 0x001c1fff15127589 */ /* 0x000fe800000e0000 */
[----:B------:R-:W2:Y:S04]  /*12540*/  SHFL.IDX PT, R19, R13, RZ, 0x1c1f ;  /* 0x001c1fff0d137589 */ /* 0x000ea800000e0000 */
[----:B------:R-:W-:Y:S06]  /*12550*/  BAR.SYNC.DEFER_BLOCKING 0x1, 0x100 ;  /* 0x0044000000007b1d */ /* 0x000fec0000010000 */
[----:B------:R-:W-:Y:S04]  /*12560*/  SHFL.IDX PT, R26, R21, 0x1, 0x1c1f ;  /* 0x003c1f00151a7f89 */ /* 0x000fe800000e0000 */
[----:B------:R-:W3:Y:S01]  /*12570*/  SHFL.IDX PT, R27, R13, 0x1, 0x1c1f ;  /* 0x003c1f000d1b7f89 */ /* 0x000ee200000e0000 */
[----:B-1----:R-:W-:-:S03]  /*12580*/  IMAD.SHL.U32 R5, R2, 0x2, RZ ;  /* 0x0000000202057824 */ /* 0x002fc600078e00ff */
[----:B------:R1:W4:Y:S01]  /*12590*/  SHFL.IDX PT, R76, R0, RZ, 0x181f ;  /* 0x00181fff004c7589 */ /* 0x00032200000e0000 */
[----:B------:R-:W-:-:S05]  /*125a0*/  IMAD.IADD R2, R23, 0x1, R14 ;  /* 0x0000000117027824 */ /* 0x000fca00078e020e */
[----:B------:R-:W-:Y:S02]  /*125b0*/  LEA.HI.X R2, R22, c[0x0][0x384], R2, 0x1, P0 ;  /* 0x0000e10016027a11 */ /* 0x000fe400000f0c02 */
[----:B------:R-:W-:Y:S01]  /*125c0*/  ISETP.GE.AND P0, PT, R75, R12, PT ;  /* 0x0000000c4b00720c */ /* 0x000fe20003f06270 */
[----:B--2---:R1:W-:Y:S04]  /*125d0*/  @!P6 ST.E [R18.64], R7 ;  /* 0x000000071200e985 */ /* 0x0043e8000c101912 */
[----:B------:R1:W2:Y:S04]  /*125e0*/  SHFL.IDX PT, R77, R2, RZ, 0x181f ;  /* 0x00181fff024d7589 */ /* 0x0002a800000e0000 */
[----:B---3--:R1:W-:Y:S04]  /*125f0*/  @!P5 ST.E [R26.64], R8 ;  /* 0x000000081a00d985 */ /* 0x0083e8000c101912 */
[----:B------:R1:W3:Y:S04]  /*12600*/  LDS.128 R64, [R5+0x1080] ;  /* 0x0010800005407984 */ /* 0x0002e80000000c00 */
        /* <DEDUP_REMOVED lines=10> */
[----:B------:R1:W1:Y:S01]  /*126b0*/  LDS.128 R16, [R5+0xf080] ;  /* 0x00f0800005107984 */ /* 0x0002620000000c00 */
[----:B------:R-:W-:Y:S05]  /*126c0*/  @P0 BRA `(.L_x_224) ;  /* 0x000001c000000947 */ /* 0x000fea0003800000 */
[----:B--234-:R-:W2:Y:S01]  /*126d0*/  LDS.128 R68, [R5+0x80] ;  /* 0x0000800005447984 */ /* 0x01cea20000000c00 */
[----:B------:R-:W-:-:S02]  /*126e0*/  IADD3 R74, R3, 0x40, RZ ;  /* 0x00000040034a7810 */ /* 0x000fc40007ffe0ff */
[C---:B------:R-:W-:Y:S01]  /*126f0*/  IADD3 R72, R3.reuse, 0x80, RZ ;  /* 0x0000008003487810 */ /* 0x040fe20007ffe0ff */
[----:B------:R-:W3:Y:S01]  /*12700*/  LDS.128 R20, [R5+0x4080] ;  /* 0x0040800005147984 */ /* 0x000ee20000000c00 */
[C---:B------:R-:W-:Y:S02]  /*12710*/  IADD3 R14, R3.reuse, 0xc0, RZ ;  /* 0x000000c0030e7810 */ /* 0x040fe40007ffe0ff */
[----:B------:R-:W-:Y:S01]  /*12720*/  ISETP.GE.AND P2, PT, R74, c[0x0][0x3c8], PT ;  /* 0x0000f2004a007a0c */ /* 0x000fe20003f46270 */
[----:B-1----:R-:W1:Y:S01]  /*12730*/  LDS.128 R8, [R5+0x8080] ;  /* 0x0080800005087984 */ /* 0x002e620000000c00 */
[----:B------:R-:W-:Y:S02]  /*12740*/  ISETP.GE.AND P1, PT, R72, c[0x0][0x3c8], PT ;  /* 0x0000f20048007a0c */ /* 0x000fe40003f26270 */
[----:B------:R-:W-:Y:S01]  /*12750*/  ISETP.GE.AND P0, PT, R14, c[0x0][0x3c8], PT ;  /* 0x0000f2000e007a0c */ /* 0x000fe20003f06270 */
[----:B------:R-:W4:Y:S01]  /*12760*/  LDS.128 R4, [R5+0xc080] ;  /* 0x00c0800005047984 */ /* 0x000f220000000c00 */
[----:B------:R-:W-:-:S07]  /*12770*/  ISETP.GE.AND P3, PT, R3, c[0x0][0x3c8], PT ;  /* 0x0000f20003007a0c */ /* 0x000fce0003f66270 */
[----:B------:R-:W-:Y:S02]  /*12780*/  @!P2 SHF.R.S32.HI R73, RZ, 0x1f, R74 ;  /* 0x0000001fff49a819 */ /* 0x000fe4000001144a */
[----:B------:R-:W-:Y:S02]  /*12790*/  @!P1 SHF.R.S32.HI R15, RZ, 0x1f, R72 ;  /* 0x0000001fff0f9819 */ /* 0x000fe40000011448 */
[----:B------:R-:W-:Y:S02]  /*127a0*/  @!P0 SHF.R.S32.HI R13, RZ, 0x1f, R14 ;  /* 0x0000001fff0d8819 */ /* 0x000fe4000001140e */
[----:B------:R-:W-:Y:S01]  /*127b0*/  @!P2 LEA.HI R73, R73, R74, RZ, 0x3 ;  /* 0x0000004a4949a211 */ /* 0x000fe200078f18ff */
[----:B------:R-:W-:Y:S01]  /*127c0*/  @!P3 IMAD.WIDE R78, R3, 0x2, R76 ;  /* 0x00000002034eb825 */ /* 0x000fe200078e024c */
[----:B------:R-:W-:Y:S02]  /*127d0*/  @!P1 LEA.HI R15, R15, R72, RZ, 0x3 ;  /* 0x000000480f0f9211 */ /* 0x000fe400078f18ff */
[----:B------:R-:W-:-:S02]  /*127e0*/  @!P0 LEA.HI R13, R13, R14, RZ, 0x3 ;  /* 0x0000000e0d0d8211 */ /* 0x000fc400078f18ff */
[----:B------:R-:W-:Y:S02]  /*127f0*/  @!P2 LOP3.LUT R73, R73, 0xfffffff8, RZ, 0xc0, !PT ;  /* 0xfffffff84949a812 */ /* 0x000fe400078ec0ff */
[----:B------:R-:W-:Y:S02]  /*12800*/  @!P1 LOP3.LUT R15, R15, 0xfffffff8, RZ, 0xc0, !PT ;  /* 0xfffffff80f0f9812 */ /* 0x000fe400078ec0ff */
[----:B------:R-:W-:Y:S01]  /*12810*/  @!P0 LOP3.LUT R13, R13, 0xfffffff8, RZ, 0xc0, !PT ;  /* 0xfffffff80d0d8812 */ /* 0x000fe200078ec0ff */
[--C-:B------:R-:W-:Y:S01]  /*12820*/  @!P2 IMAD.WIDE R72, R73, 0x2, R76.reuse ;  /* 0x000000024948a825 */ /* 0x100fe200078e024c */
[----:B--2---:R2:W-:Y:S03]  /*12830*/  @!P3 ST.E.128 [R78.64], R68 ;  /* 0x000000444e00b985 */ /* 0x0045e6000c101d12 */
[--C-:B------:R-:W-:Y:S01]  /*12840*/  @!P1 IMAD.WIDE R14, R15, 0x2, R76.reuse ;  /* 0x000000020f0e9825 */ /* 0x100fe200078e024c */
[----:B---3--:R2:W-:Y:S03]  /*12850*/  @!P2 ST.E.128 [R72.64], R20 ;  /* 0x000000144800a985 */ /* 0x0085e6000c101d12 */
[----:B------:R-:W-:Y:S01]  /*12860*/  @!P0 IMAD.WIDE R76, R13, 0x2, R76 ;  /* 0x000000020d4c8825 */ /* 0x000fe200078e024c */
[----:B-1----:R2:W-:Y:S04]  /*12870*/  @!P1 ST.E.128 [R14.64], R8 ;  /* 0x000000080e009985 */ /* 0x0025e8000c101d12 */
[----:B----4-:R2:W-:Y:S02]  /*12880*/  @!P0 ST.E.128 [R76.64], R4 ;  /* 0x000000044c008985 */ /* 0x0105e4000c101d12 */
.L_x_224:
[----:B--234-:R-:W-:Y:S05]  /*12890*/  BSYNC B0 ;  /* 0x0000000000007941 */ /* 0x01cfea0003800000 */
.L_x_223:
[----:B------:R-:W-:Y:S01]  /*128a0*/  IADD3 R4, R75, 0x20, RZ ;  /* 0x000000204b047810 */ /* 0x000fe20007ffe0ff */
[----:B------:R2:W3:Y:S01]  /*128b0*/  SHFL.IDX PT, R11, R2, 0x1, 0x181f ;  /* 0x00381f00020b7f89 */ /* 0x0004e200000e0000 */
[----:B------:R-:W-:Y:S02]  /*128c0*/  BSSY B0, `(.L_x_225) ;  /* 0x000001c000007945 */ /* 0x000fe40003800000 */
[----:B------:R-:W-:Y:S01]  /*128d0*/  ISETP.GE.AND P0, PT, R4, R12, PT ;  /* 0x0000000c0400720c */ /* 0x000fe20003f06270 */
[----:B------:R2:W4:-:S12]  /*128e0*/  SHFL.IDX PT, R10, R0, 0x1, 0x181f ;  /* 0x00381f00000a7f89 */ /* 0x00051800000e0000 */
[----:B------:R-:W-:Y:S05]  /*128f0*/  @P0 BRA `(.L_x_226) ;  /* 0x0000018000000947 */ /* 0x000fea0003800000 */
[C---:B------:R-:W-:Y:S02]  /*12900*/  IADD3 R9, R3.reuse, 0x40, RZ ;  /* 0x0000004003097810 */ /* 0x040fe40007ffe0ff */
[C---:B-1----:R-:W-:Y:S02]  /*12910*/  IADD3 R7, R3.reuse, 0x80, RZ ;  /* 0x0000008003077810 */ /* 0x042fe40007ffe0ff */
        /* <DEDUP_REMOVED lines=22> */
.L_x_226:
[----:B------:R-:W-:Y:S05]  /*12a80*/  BSYNC B0 ;  /* 0x0000000000007941 */ /* 0x000fea0003800000 */
.L_x_225:
[----:B-1----:R-:W-:Y:S01]  /*12a90*/  IADD3 R4, R75, 0x40, RZ ;  /* 0x000000404b047810 */ /* 0x002fe20007ffe0ff */
[----:B---3--:R1:W3:Y:S01]  /*12aa0*/  SHFL.IDX PT, R11, R2, 0x2, 0x181f ;  /* 0x00581f00020b7f89 */ /* 0x0082e200000e0000 */
[----:B------:R-:W-:Y:S02]  /*12ab0*/  BSSY B0, `(.L_x_227) ;  /* 0x000001c000007945 */ /* 0x000fe40003800000 */
[----:B------:R-:W-:Y:S01]  /*12ac0*/  ISETP.GE.AND P0, PT, R4, R12, PT ;  /* 0x0000000c0400720c */ /* 0x000fe20003f06270 */
[----:B----4-:R1:W4:-:S12]  /*12ad0*/  SHFL.IDX PT, R10, R0, 0x2, 0x181f ;  /* 0x00581f00000a7f89 */ /* 0x01031800000e0000 */
        /* <DEDUP_REMOVED lines=25> */
.L_x_228:
[----:B------:R-:W-:Y:S05]  /*12c70*/  BSYNC B0 ;  /* 0x0000000000007941 */ /* 0x000fea0003800000 */
.L_x_227:
[----:B------:R-:W-:Y:S01]  /*12c80*/  IADD3 R75, R75, 0x60, RZ ;  /* 0x000000604b4b7810 */ /* 0x000fe20007ffe0ff */
[----:B---3--:R3:W1:Y:S03]  /*12c90*/  SHFL.IDX PT, R7, R2, 0x3, 0x181f ;  /* 0x00781f0002077f89 */ /* 0x00866600000e0000 */
[----:B------:R-:W-:Y:S01]  /*12ca0*/  ISETP.GE.AND P0, PT, R75, R12, PT ;  /* 0x0000000c4b00720c */ /* 0x000fe20003f06270 */
[----:B------:R3:W2:-:S12]  /*12cb0*/  SHFL.IDX PT, R6, R0, 0x3, 0x181f ;  /* 0x00781f0000067f89 */ /* 0x00069800000e0000 */
[----:B------:R-:W-:Y:S05]  /*12cc0*/  @P0 EXIT ;  /* 0x000000000000094d */ /* 0x000fea0003800000 */
[C---:B------:R-:W-:Y:S02]  /*12cd0*/  IADD3 R5, R3.reuse, 0x40, RZ ;  /* 0x0000004003057810 */ /* 0x040fe40007ffe0ff */
[----:B-123--:R-:W-:Y:S02]  /*12ce0*/  IADD3 R2, R3, 0x80, RZ ;  /* 0x0000008003027810 */ /* 0x00efe40007ffe0ff */
[----:B------:R-:W-:Y:S02]  /*12cf0*/  ISETP.GE.AND P1, PT, R5, c[0x0][0x3c8], PT ;  /* 0x0000f20005007a0c */ /* 0x000fe40003f26270 */
[----:B------:R-:W-:Y:S02]  /*12d00*/  ISETP.GE.AND P0, PT, R2, c[0x0][0x3c8], PT ;  /* 0x0000f20002007a0c */ /* 0x000fe40003f06270 */
[----:B------:R-:W-:-:S09]  /*12d10*/  ISETP.GE.AND P2, PT, R3, c[0x0][0x3c8], PT ;  /* 0x0000f20003007a0c */ /* 0x000fd20003f46270 */
[----:B------:R-:W-:Y:S02]  /*12d20*/  @!P1 SHF.R.S32.HI R4, RZ, 0x1f, R5 ;  /* 0x0000001fff049819 */ /* 0x000fe40000011405 */
[----:B------:R-:W-:Y:S02]  /*12d30*/  @!P0 SHF.R.S32.HI R0, RZ, 0x1f, R2 ;  /* 0x0000001fff008819 */ /* 0x000fe40000011402 */
[----:B------:R-:W-:Y:S01]  /*12d40*/  @!P1 LEA.HI R4, R4, R5, RZ, 0x3 ;  /* 0x0000000504049211 */ /* 0x000fe200078f18ff */
[C-C-:B------:R-:W-:Y:S01]  /*12d50*/  @!P2 IMAD.WIDE R8, R3.reuse, 0x2, R6.reuse ;  /* 0x000000020308a825 */ /* 0x140fe200078e0206 */
[----:B------:R-:W-:Y:S02]  /*12d60*/  @!P0 LEA.HI R0, R0, R2, RZ, 0x3 ;  /* 0x0000000200008211 */ /* 0x000fe400078f18ff */
[----:B------:R-:W-:Y:S02]  /*12d70*/  @!P1 LOP3.LUT R4, R4, 0xfffffff8, RZ, 0xc0, !PT ;  /* 0xfffffff804049812 */ /* 0x000fe400078ec0ff */
[----:B------:R-:W-:Y:S01]  /*12d80*/  @!P0 LOP3.LUT R0, R0, 0xfffffff8, RZ, 0xc0, !PT ;  /* 0xfffffff800008812 */ /* 0x000fe200078ec0ff */
[----:B------:R1:W-:Y:S01]  /*12d90*/  @!P2 ST.E.128 [R8.64], R56 ;  /* 0x000000380800a985 */ /* 0x0003e2000c101d12 */
[----:B------:R-:W-:Y:S01]  /*12da0*/  IADD3 R3, R3, 0xc0, RZ ;  /* 0x000000c003037810 */ /* 0x000fe20007ffe0ff */
[----:B------:R-:W-:-:S04]  /*12db0*/  @!P1 IMAD.WIDE R4, R4, 0x2, R6 ;  /* 0x0000000204049825 */ /* 0x000fc800078e0206 */
[----:B----4-:R-:W-:Y:S01]  /*12dc0*/  @!P0 IMAD.WIDE R10, R0, 0x2, R6 ;  /* 0x00000002000a8825 */ /* 0x010fe200078e0206 */
        /* <DEDUP_REMOVED lines=10> */
.L_x_222:
[----:B------:R-:W3:Y:S01]  /*12e70*/  S2R R9, SR_TID.X ;  /* 0x0000000000097919 */ /* 0x000ee20000002100 */
[----:B------:R-:W-:Y:S03]  /*12e80*/  BSSY B0, `(.L_x_229) ;  /* 0x0000029000007945 */ /* 0x000fe60003800000 */
[----:B------:R-:W4:Y:S01]  /*12e90*/  S2R R7, SR_CTAID.Z ;  /* 0x0000000000077919 */ /* 0x000f220000002700 */
[----:B---3--:R-:W-:Y:S02]  /*12ea0*/  ISETP.GT.AND P0, PT, R9, 0x7f, PT ;  /* 0x0000007f0900780c */ /* 0x008fe40003f04270 */
[----:B-1--4-:R-:W-:-:S11]  /*12eb0*/  SHF.R.S32.HI R2, RZ, 0x1f, R7 ;  /* 0x0000001fff027819 */ /* 0x012fd60000011407 */
[----:B------:R-:W-:Y:S05]  /*12ec0*/  @P0 BRA `(.L_x_230) ;  /* 0x0000024000000947 */ /* 0x000fea0003800000 */
[----:B------:R-:W1:Y:S01]  /*12ed0*/  S2R R3, SR_CTAID.X ;  /* 0x0000000000037919 */ /* 0x000e620000002500 */
[----:B------:R-:W-:-:S05]  /*12ee0*/  MOV R4, c[0x0][0x4e8] ;  /* 0x00013a0000047a02 */ /* 0x000fca0000000f00 */
[----:B------:R-:W-:Y:S01]  /*12ef0*/  IMAD R0, R4, c[0x0][0x388], RZ ;  /* 0x0000e20004007a24 */ /* 0x000fe200078e02ff */
[----:B-1----:R-:W-:-:S04]  /*12f00*/  LEA R3, R3, R9, 0x7 ;  /* 0x0000000903037211 */ /* 0x002fc800078e38ff */
[----:B------:R-:W-:-:S13]  /*12f10*/  ISETP.GE.AND P0, PT, R3, R0, PT ;  /* 0x000000000300720c */ /* 0x000fda0003f06270 */
[----:B------:R-:W-:Y:S05]  /*12f20*/  @P0 BRA `(.L_x_230) ;  /* 0x000001e000000947 */ /* 0x000fea0003800000 */
[----:B------:R-:W-:Y:S01]  /*12f30*/  ISETP.NE.AND P0, PT, R4, 0x1, PT ;  /* 0x000000010400780c */ /* 0x000fe20003f05270 */
[----:B------:R-:W-:Y:S01]  /*12f40*/  ULDC.64 UR4, c[0x0][0x490] ;  /* 0x0001240000047ab9 */ /* 0x000fe20000000a00 */
[----:B------:R-:W-:Y:S01]  /*12f50*/  IMAD.MOV.U32 R6, RZ, RZ, R3 ;  /* 0x000000ffff067224 */ /* 0x000fe200078e0003 */
[----:B------:R-:W-:Y:S02]  /*12f60*/  UIMAD UR6, UR9, UR4, URZ ;  /* 0x00000004090672a4 */ /* 0x000fe4000f8e023f */
[----:B--2---:R-:W-:Y:S02]  /*12f70*/  UIMAD.WIDE.U32 UR12, UR11, UR4, URZ ;  /* 0x000000040b0c72a5 */ /* 0x004fe4000f8e003f */
[----:B------:R-:W-:-:S04]  /*12f80*/  UIMAD UR4, UR11, UR5, UR6 ;  /* 0x000000050b0472a4 */ /* 0x000fc8000f8e0206 */
[----:B------:R-:W-:Y:S01]  /*12f90*/  UIADD3 UR4, UR13, UR4, URZ ;  /* 0x000000040d047290 */ /* 0x000fe2000fffe03f */
[----:B------:R-:W-:Y:S01]  /*12fa0*/  MOV R4, UR12 ;  /* 0x0000000c00047c02 */ /* 0x000fe20008000f00 */
[----:B------:R-:W-:-:S04]  /*12fb0*/  @P0 IMAD.HI.U32 R0, R3, c[0x0][0x4ec], RZ ;  /* 0x00013b0003000a27 */ /* 0x000fc800078e00ff */
[----:B------:R-:W-:Y:S01]  /*12fc0*/  MOV R11, UR4 ;  /* 0x00000004000b7c02 */ /* 0x000fe20008000f00 */
[----:B------:R-:W-:Y:S01]  /*12fd0*/  IMAD.MOV.U32 R10, RZ, RZ, R4 ;  /* 0x000000ffff0a7224 */ /* 0x000fe200078e0004 */
[----:B------:R-:W-:Y:S01]  /*12fe0*/  @P0 SHF.R.U32.HI R6, RZ, c[0x0][0x4f0], R0 ;  /* 0x00013c00ff060a19 */ /* 0x000fe20000011600 */
[----:B------:R-:W-:Y:S02]  /*12ff0*/  IMAD.U32 R5, RZ, RZ, UR13 ;  /* 0x0000000dff057e24 */ /* 0x000fe4000f8e00ff */
[----:B------:R-:W-:-:S04]  /*13000*/  IMAD.WIDE.U32 R10, R7, c[0x0][0x498], R10 ;  /* 0x00012600070a7a25 */ /* 0x000fc800078e000a */
[----:B------:R-:W-:Y:S01]  /*13010*/  IMAD.MOV R0, RZ, RZ, -R6 ;  /* 0x000000ffff007224 */ /* 0x000fe200078e0a06 */
[----:B------:R-:W-:-:S03]  /*13020*/  IADD3 R10, P0, R6, R10, RZ ;  /* 0x0000000a060a7210 */ /* 0x000fc60007f1e0ff */
[----:B------:R-:W-:Y:S01]  /*13030*/  IMAD R5, R0, c[0x0][0x4e8], R3 ;  /* 0x00013a0000057a24 */ /* 0x000fe200078e0203 */
[----:B------:R-:W-:Y:S01]  /*13040*/  SHF.R.S32.HI R3, RZ, 0x1f, R6 ;  /* 0x0000001fff037819 */ /* 0x000fe20000011406 */
[----:B------:R-:W-:-:S03]  /*13050*/  IMAD R0, R2, c[0x0][0x498], RZ ;  /* 0x0001260002007a24 */ /* 0x000fc600078e02ff */
[----:B------:R-:W-:Y:S01]  /*13060*/  SHF.R.S32.HI R4, RZ, 0x1f, R5 ;  /* 0x0000001fff047819 */ /* 0x000fe20000011405 */
[----:B------:R-:W-:-:S04]  /*13070*/  IMAD R0, R7, c[0x0][0x49c], R0 ;  /* 0x0001270007007a24 */ /* 0x000fc800078e0200 */
[----:B------:R-:W-:Y:S01]  /*13080*/  IMAD R4, R4, c[0x0][0x488], RZ ;  /* 0x0001220004047a24 */ /* 0x000fe200078e02ff */
[----:B------:R-:W-:Y:S02]  /*13090*/  IADD3.X R11, R3, R11, R0, P0, !PT ;  /* 0x0000000b030b7210 */ /* 0x000fe400007fe400 */
[----:B------:R-:W-:Y:S01]  /*130a0*/  MOV R0, 0xff800000 ;  /* 0xff80000000007802 */ /* 0x000fe20000000f00 */
[C---:B------:R-:W-:Y:S02]  /*130b0*/  IMAD R4, R5.reuse, c[0x0][0x48c], R4 ;  /* 0x0001230005047a24 */ /* 0x040fe400078e0204 */
[----:B------:R-:W-:-:S05]  /*130c0*/  IMAD.WIDE.U32 R10, R5, c[0x0][0x488], R10 ;  /* 0x00012200050a7a25 */ /* 0x000fca00078e000a */
[----:B------:R-:W-:Y:S02]  /*130d0*/  IADD3 R4, R11, R4, RZ ;  /* 0x000000040b047210 */ /* 0x000fe40007ffe0ff */
[----:B------:R-:W-:-:S04]  /*130e0*/  LEA R12, P0, R10, c[0x0][0x450], 0x2 ;  /* 0x000114000a0c7a11 */ /* 0x000fc800078010ff */
[----:B------:R-:W-:-:S05]  /*130f0*/  LEA.HI.X R13, R10, c[0x0][0x454], R4, 0x2, P0 ;  /* 0x000115000a0d7a11 */ /* 0x000fca00000f1404 */
[----:B------:R1:W-:Y:S04]  /*13100*/  STG.E [R12.64], R0 ;  /* 0x000000000c007986 */ /* 0x0003e8000c101912 */
.L_x_230:
[----:B------:R-:W-:Y:S05]  /*13110*/  BSYNC B0 ;  /* 0x0000000000007941 */ /* 0x000fea0003800000 */
.L_x_229:
[----:B-1----:R-:W1:Y:S01]  /*13120*/  S2R R0, SR_CTAID.X ;  /* 0x0000000000007919 */ /* 0x002e620000002500 */
[----:B------:R-:W-:Y:S01]  /*13130*/  SHF.R.S32.HI R5, RZ, 0x1f, R9 ;  /* 0x0000001fff057819 */ /* 0x000fe20000011409 */
[----:B------:R-:W-:Y:S01]  /*13140*/  IMAD.MOV.U32 R4, RZ, RZ, c[0x0][0x4e8] ;  /* 0x00013a00ff047624 */ /* 0x000fe200078e00ff */
[----:B------:R-:W-:Y:S01]  /*13150*/  ULDC.64 UR4, c[0x0][0x3e8] ;  /* 0x0000fa0000047ab9 */ /* 0x000fe20000000a00 */
[----:B------:R-:W-:Y:S01]  /*13160*/  IMAD R2, R2, c[0x0][0x3f0], RZ ;  /* 0x0000fc0002027a24 */ /* 0x000fe200078e02ff */
[----:B------:R-:W-:Y:S01]  /*13170*/  LEA.HI R5, R5, R9, RZ, 0x3 ;  /* 0x0000000905057211 */ /* 0x000fe200078f18ff */
[----:B------:R-:W-:Y:S01]  /*13180*/  UIMAD UR9, UR9, UR4, URZ ;  /* 0x00000004090972a4 */ /* 0x000fe2000f8e023f */
[C---:B------:R-:W-:Y:S01]  /*13190*/  ISETP.NE.AND P0, PT, R4.reuse, 0x1, PT ;  /* 0x000000010400780c */ /* 0x040fe20003f05270 */
[----:B------:R-:W-:Y:S01]  /*131a0*/  UIMAD.WIDE.U32 UR6, UR11, UR4, URZ ;  /* 0x000000040b0672a5 */ /* 0x000fe2000f8e003f */
[----:B------:R-:W-:Y:S01]  /*131b0*/  LOP3.LUT R3, R5, 0xfffffff8, RZ, 0xc0, !PT ;  /* 0xfffffff805037812 */ /* 0x000fe200078ec0ff */
[----:B------:R-:W-:Y:S01]  /*131c0*/  UIMAD UR4, UR11, UR5, UR9 ;  /* 0x000000050b0472a4 */ /* 0x000fe2000f8e0209 */
[----:B------:R-:W-:Y:S01]  /*131d0*/  SHF.R.S32.HI R5, RZ, 0x3, R5 ;  /* 0x00000003ff057819 */ /* 0x000fe20000011405 */
[----:B------:R-:W-:Y:S01]  /*131e0*/  IMAD R2, R7, c[0x0][0x3f4], R2 ;  /* 0x0000fd0007027a24 */ /* 0x000fe200078e0202 */
[----:B------:R-:W-:Y:S01]  /*131f0*/  BSSY B0, `(.L_x_231) ;  /* 0x000003a000007945 */ /* 0x000fe20003800000 */
[----:B------:R-:W-:Y:S01]  /*13200*/  IMAD.IADD R9, R9, 0x1, -R3 ;  /* 0x0000000109097824 */ /* 0x000fe200078e0a03 */
[----:B------:R-:W-:Y:S01]  /*13210*/  UIADD3 UR4, UR7, UR4, URZ ;  /* 0x0000000407047290 */ /* 0x000fe2000fffe03f */
[----:B------:R-:W-:Y:S01]  /*13220*/  IMAD.U32 R11, RZ, RZ, UR7 ;  /* 0x00000007ff0b7e24 */ /* 0x000fe2000f8e00ff */
[----:B------:R-:W-:Y:S01]  /*13230*/  MOV R10, UR6 ;  /* 0x00000006000a7c02 */ /* 0x000fe20008000f00 */
[----:B------:R-:W-:Y:S01]  /*13240*/  IMAD R4, R4, c[0x0][0x388], RZ ;  /* 0x0000e20004047a24 */ /* 0x000fe200078e02ff */
[C---:B------:R-:W-:Y:S01]  /*13250*/  LEA R6, R9.reuse, R5, 0x5 ;  /* 0x0000000509067211 */ /* 0x040fe200078e28ff */
[----:B------:R-:W-:Y:S01]  /*13260*/  IMAD.SHL.U32 R9, R9, 0x8, RZ ;  /* 0x0000000809097824 */ /* 0x000fe200078e00ff */
[----:B------:R-:W-:-:S03]  /*13270*/  MOV R11, UR4 ;  /* 0x00000004000b7c02 */ /* 0x000fc60008000f00 */
[C---:B-1----:R-:W-:Y:S01]  /*13280*/  IMAD R6, R0.reuse, 0x80, R6 ;  /* 0x0000008000067824 */ /* 0x042fe200078e0206 */
[----:B------:R-:W-:Y:S01]  /*13290*/  LEA R5, R0, R5, 0x7 ;  /* 0x0000000500057211 */ /* 0x000fe200078e38ff */
[----:B------:R-:W-:-:S04]  /*132a0*/  IMAD.WIDE.U32 R10, R7, c[0x0][0x3f0], R10 ;  /* 0x0000fc00070a7a25 */ /* 0x000fc800078e000a */
[----:B------:R-:W-:-:S04]  /*132b0*/  @P0 IMAD.HI.U32 R3, R6, c[0x0][0x4ec], RZ ;  /* 0x00013b0006030a27 */ /* 0x000fc800078e00ff */
[----:B------:R-:W-:Y:S01]  /*132c0*/  IMAD.MOV.U32 R8, RZ, RZ, R6 ;  /* 0x000000ffff087224 */ /* 0x000fe200078e0006 */
[----:B------:R-:W-:Y:S01]  /*132d0*/  @P0 SHF.R.U32.HI R8, RZ, c[0x0][0x4f0], R3 ;  /* 0x00013c00ff080a19 */ /* 0x000fe20000011603 */
[----:B------:R-:W-:-:S03]  /*132e0*/  IMAD.IADD R11, R11, 0x1, R2 ;  /* 0x000000010b0b7824 */ /* 0x000fc600078e0202 */
[----:B------:R-:W-:Y:S01]  /*132f0*/  SHF.R.S32.HI R7, RZ, 0x1f, R8 ;  /* 0x0000001fff077819 */ /* 0x000fe20000011408 */
[C---:B------:R-:W-:Y:S01]  /*13300*/  IMAD.WIDE.U32 R10, R8.reuse, c[0x0][0x3e0], R10 ;  /* 0x0000f800080a7a25 */ /* 0x040fe200078e000a */
[----:B------:R-:W-:-:S03]  /*13310*/  IADD3 R3, -R8, RZ, RZ ;  /* 0x000000ff08037210 */ /* 0x000fc60007ffe1ff */
[----:B------:R-:W-:Y:S02]  /*13320*/  IMAD R7, R7, c[0x0][0x3e0], RZ ;  /* 0x0000f80007077a24 */ /* 0x000fe400078e02ff */
[----:B------:R-:W-:Y:S01]  /*13330*/  IMAD R3, R3, c[0x0][0x4e8], R6 ;  /* 0x00013a0003037a24 */ /* 0x000fe200078e0206 */
[C---:B------:R-:W-:Y:S01]  /*13340*/  IADD3 R6, R9.reuse, 0xc0, RZ ;  /* 0x000000c009067810 */ /* 0x040fe20007ffe0ff */
[----:B------:R-:W-:Y:S01]  /*13350*/  IMAD R7, R8, c[0x0][0x3e4], R7 ;  /* 0x0000f90008077a24 */ /* 0x000fe200078e0207 */
[----:B------:R-:W-:Y:S02]  /*13360*/  IADD3 R8, R9, 0x40, RZ ;  /* 0x0000004009087810 */ /* 0x000fe40007ffe0ff */
[----:B------:R-:W-:Y:S02]  /*13370*/  SHF.R.S32.HI R2, RZ, 0x1f, R3 ;  /* 0x0000001fff027819 */ /* 0x000fe40000011403 */
[----:B------:R-:W-:Y:S02]  /*13380*/  IADD3 R11, R11, R7, RZ ;  /* 0x000000070b0b7210 */ /* 0x000fe40007ffe0ff */
[----:B------:R-:W-:Y:S01]  /*13390*/  IADD3 R7, R9, 0x80, RZ ;  /* 0x0000008009077810 */ /* 0x000fe20007ffe0ff */
[----:B------:R-:W-:-:S02]  /*133a0*/  IMAD R2, R2, c[0x0][0x3d8], RZ ;  /* 0x0000f60002027a24 */ /* 0x000fc400078e02ff */
[----:B------:R-:W-:-:S04]  /*133b0*/  IMAD.WIDE.U32 R10, R3, c[0x0][0x3d8], R10 ;  /* 0x0000f600030a7a25 */ /* 0x000fc800078e000a */
[----:B------:R-:W-:-:S04]  /*133c0*/  IMAD R2, R3, c[0x0][0x3dc], R2 ;  /* 0x0000f70003027a24 */ /* 0x000fc800078e0202 */
[----:B------:R-:W-:Y:S01]  /*133d0*/  IMAD.IADD R2, R11, 0x1, R2 ;  /* 0x000000010b027824 */ /* 0x000fe200078e0202 */
[----:B------:R-:W-:-:S04]  /*133e0*/  LEA R11, P0, R10, c[0x0][0x380], 0x1 ;  /* 0x0000e0000a0b7a11 */ /* 0x000fc800078008ff */
[----:B------:R-:W-:Y:S01]  /*133f0*/  LEA.HI.X R10, R10, c[0x0][0x384], R2, 0x1, P0 ;  /* 0x0000e1000a0a7a11 */ /* 0x000fe200000f0c02 */
[----:B------:R1:W3:Y:S01]  /*13400*/  SHFL.IDX PT, R12, R11, RZ, 0x181f ;  /* 0x00181fff0b0c7589 */ /* 0x0002e200000e0000 */
[----:B------:R-:W-:-:S03]  /*13410*/  ISETP.GE.AND P0, PT, R5, R4, PT ;  /* 0x000000040500720c */ /* 0x000fc60003f06270 */
[----:B------:R1:W4:Y:S10]  /*13420*/  SHFL.IDX PT, R13, R10, RZ, 0x181f ;  /* 0x00181fff0a0d7589 */ /* 0x00033400000e0000 */
        /* <DEDUP_REMOVED lines=22> */
.L_x_232:
[----:B------:R-:W-:Y:S05]  /*13590*/  BSYNC B0 ;  /* 0x0000000000007941 */ /* 0x000fea0003800000 */
.L_x_231:
        /* <DEDUP_REMOVED lines=27> */
.L_x_234:
[----:B------:R-:W-:Y:S05]  /*13750*/  BSYNC B0 ;  /* 0x0000000000007941 */ /* 0x000fea0003800000 */
.L_x_233:
        /* <DEDUP_REMOVED lines=27> */
.L_x_236:
[----:B------:R-:W-:Y:S05]  /*13910*/  BSYNC B0 ;  /* 0x0000000000007941 */ /* 0x000fea0003800000 */
.L_x_235:
        /* <DEDUP_REMOVED lines=28> */
.L_x_172:
[----:B---3--:R-:W-:Y:S02]  /*13ae0*/  MOV R12, R11 ;  /* 0x0000000b000c7202 */ /* 0x008fe40000000f00 */
[----:B------:R-:W-:Y:S02]  /*13af0*/  MOV R14, 0x13b10 ;  /* 0x00013b10000e7802 */ /* 0x000fe40000000f00 */
[----:B------:R-:W-:Y:S05]  /*13b00*/  CALL.REL.NOINC `($__internal_0_$__cuda_sm70_shflsync_idx_p) ;  /* 0x000001b000007944 */ /* 0x000fea0003c00000 */
[----:B------:R-:W-:Y:S01]  /*13b10*/  IMAD.MOV.U32 R11, RZ, RZ, R12 ;  /* 0x000000ffff0b7224 */ /* 0x000fe200078e000c */
[----:B------:R-:W-:Y:S02]  /*13b20*/  MOV R12, R8 ;  /* 0x00000008000c7202 */ /* 0x000fe40000000f00 */
[----:B------:R-:W-:Y:S02]  /*13b30*/  MOV R14, 0x13b50 ;  /* 0x00013b50000e7802 */ /* 0x000fe40000000f00 */
[----:B-1---5:R-:W-:Y:S05]  /*13b40*/  CALL.REL.NOINC `($__internal_0_$__cuda_sm70_shflsync_idx_p) ;  /* 0x0000017000007944 */ /* 0x022fea0003c00000 */
[----:B------:R-:W-:Y:S01]  /*13b50*/  MOV R8, R12 ;  /* 0x0000000c00087202 */ /* 0x000fe20000000f00 */
[----:B-1---5:R-:W-:Y:S05]  /*13b60*/  BRA `(.L_x_237) ;  /* 0xfffee60000007947 */ /* 0x022fea000383ffff */
.L_x_188:
[----:B----4-:R-:W-:Y:S02]  /*13b70*/  MOV R14, 0x13b90 ;  /* 0x00013b90000e7802 */ /* 0x010fe40000000f00 */
[----:B-1----:R-:W-:Y:S05]  /*13b80*/  CALL.REL.NOINC `($__internal_0_$__cuda_sm70_shflsync_idx_p) ;  /* 0x0000013000007944 */ /* 0x002fea0003c00000 */
[----:B------:R-:W-:Y:S01]  /*13b90*/  MOV R14, 0x13bd0 ;  /* 0x00013bd0000e7802 */ /* 0x000fe20000000f00 */
[----:B------:R-:W-:Y:S01]  /*13ba0*/  IMAD.MOV.U32 R5, RZ, RZ, R12 ;  /* 0x000000ffff057224 */ /* 0x000fe200078e000c */
[----:B-----5:R-:W-:Y:S02]  /*13bb0*/  MOV R12, R0 ;  /* 0x00000000000c7202 */ /* 0x020fe40000000f00 */
[----:B-1----:R-:W-:Y:S05]  /*13bc0*/  CALL.REL.NOINC `($__internal_0_$__cuda_sm70_shflsync_idx_p) ;  /* 0x000000f000007944 */ /* 0x002fea0003c00000 */
[----:B-1---5:R-:W-:-:S05]  /*13bd0*/  BRA `(.L_x_238) ;  /* 0xffff215000007947 */ /* 0x022fca000383ffff */
.L_x_205:
[----:B---3--:R-:W-:Y:S02]  /*13be0*/  MOV R14, 0x13c00 ;  /* 0x00013c00000e7802 */ /* 0x008fe40000000f00 */
[----:B-1----:R-:W-:Y:S05]  /*13bf0*/  CALL.REL.NOINC `($__internal_0_$__cuda_sm70_shflsync_idx_p) ;  /* 0x000000c000007944 */ /* 0x002fea0003c00000 */
[----:B------:R-:W-:Y:S01]  /*13c00*/  MOV R14, 0x13c40 ;  /* 0x00013c40000e7802 */ /* 0x000fe20000000f00 */
[----:B------:R-:W-:Y:S01]  /*13c10*/  IMAD.MOV.U32 R7, RZ, RZ, R12 ;  /* 0x000000ffff077224 */ /* 0x000fe200078e000c */
[----:B------:R-:W-:Y:S02]  /*13c20*/  MOV R12, R6 ;  /* 0x00000006000c7202 */ /* 0x000fe40000000f00 */
[----:B-1---5:R-:W-:Y:S05]  /*13c30*/  CALL.REL.NOINC `($__internal_0_$__cuda_sm70_shflsync_idx_p) ;  /* 0x0000008000007944 */ /* 0x022fea0003c00000 */
[----:B-1---5:R-:W-:-:S05]  /*13c40*/  BRA `(.L_x_239) ;  /* 0xffff62e000007947 */ /* 0x022fca000383ffff */
.L_x_211:
[----:B-1----:R-:W-:Y:S02]  /*13c50*/  MOV R14, 0x13c70 ;  /* 0x00013c70000e7802 */ /* 0x002fe40000000f00 */
[----:B------:R-:W-:Y:S05]  /*13c60*/  CALL.REL.NOINC `($__internal_0_$__cuda_sm70_shflsync_idx_p) ;  /* 0x0000005000007944 */ /* 0x000fea0003c00000 */
[----:B------:R-:W-:Y:S01]  /*13c70*/  MOV R14, 0x13cb0 ;  /* 0x00013cb0000e7802 */ /* 0x000fe20000000f00 */
[----:B------:R-:W-:Y:S01]  /*13c80*/  IMAD.MOV.U32 R5, RZ, RZ, R12 ;  /* 0x000000ffff057224 */ /* 0x000fe200078e000c */
[----:B------:R-:W-:Y:S02]  /*13c90*/  MOV R12, R4 ;  /* 0x00000004000c7202 */ /* 0x000fe40000000f00 */
[----:B-1---5:R-:W-:Y:S05]  /*13ca0*/  CALL.REL.NOINC `($__internal_0_$__cuda_sm70_shflsync_idx_p) ;  /* 0x0000001000007944 */ /* 0x022fea0003c00000 */
[----:B-1---5:R-:W-:-:S05]  /*13cb0*/  BRA `(.L_x_240) ;  /* 0xffff948000007947 */ /* 0x022fca000383ffff */
        .weak           $__internal_0_$__cuda_sm70_shflsync_idx_p
        .type           $__internal_0_$__cuda_sm70_shflsync_idx_p,@function
        .size           $__internal_0_$__cuda_sm70_shflsync_idx_p,(.L_x_1769 - $__internal_0_$__cuda_sm70_shflsync_idx_p)
$__internal_0_$__cuda_sm70_shflsync_idx_p:
[----:B------:R1:W-:Y:S01]  /*13cc0*/  STL [R1+0x60], R0 ;  /* 0x0000600001007387 */ /* 0x0003e20000100800 */
[----:B------:R-:W-:Y:S01]  /*13cd0*/  IMAD.MOV.U32 R15, RZ, RZ, 0x181f ;  /* 0x0000181fff0f7424 */ /* 0x000fe200078e00ff */
[----:B------:R-:W-:Y:S01]  /*13ce0*/  MOV R13, 0x1 ;  /* 0x00000001000d7802 */ /* 0x000fe20000000f00 */
[----:B-1----:R-:W-:-:S04]  /*13cf0*/  IMAD.MOV.U32 R0, RZ, RZ, -0x1 ;  /* 0xffffffffff007424 */ /* 0x002fc800078e00ff */
[----:B------:R-:W-:Y:S04]  /*13d00*/  WARPSYNC R0 ;  /* 0x0000000000007348 */ /* 0x000fe80003800000 */
[----:B------:R1:W2:Y:S04]  /*13d10*/  SHFL.IDX PT, R12, R12, R13, R15 ;  /* 0x0000000d0c0c7389 */ /* 0x0002a800000e000f */
[----:B-1----:R1:W5:Y:S01]  /*13d20*/  LDL.LU R0, [R1+0x60] ;  /* 0x0000600001007983 */ /* 0x0023620000300800 */
[----:B------:R-:W-:-:S04]  /*13d30*/  MOV R15, 0x0 ;  /* 0x00000000000f7802 */ /* 0x000fc80000000f00 */
[----:B--2---:R-:W-:Y:S05]  /*13d40*/  RET.REL.NODEC R14 `(_ZN7cutlass13device_kernelIN5flash19enable_sm80_to_sm89INS1_16FlashAttnFwdSm80INS1_25CollectiveMainloopFwdSm80ILi8ELi1ELb1EN4cute5tupleIJNS5_1CILi128EEENS7_ILi48EEENS7_ILi256EEEEEELi256ENS_6half_tEfNS_4arch4Sm80ELb0ELb1ELb1ELb0ELb1ELb0ELb1ELb0EEENS1_21CollectiveEpilogueFwdINS6_IJS8_SA_S9_EEENS6_IJNS7_ILi1EEESI_SI_EEESC_SE_Li256ELb0ELb1ELb0ELb0EEENS1_19SingleTileSchedulerILb0ELb0ELb1ELi128EEEEEEEEEvNT_6ParamsE) ;  /* 0xfffec2b00e007950 */ /* 0x004fea0003c3ffff */
.L_x_241:
        /* <DEDUP_REMOVED lines=11> */
.L_x_1769:


//--------------------- .text._ZN7cutlass13device_kernelIN5flash19enable_sm80_to_sm89INS1_16FlashAttnFwdSm80INS1_25CollectiveMainloopFwdSm80ILi8ELi1ELb1EN4cute5tupleIJNS5_1CILi128EEENS7_ILi48EEENS7_ILi256EEEEEELi256ENS_6half_tEfNS_4arch4Sm80ELb0ELb1ELb1ELb1ELb1ELb0ELb1ELb0EEENS1_21CollectiveEpilogueFwdINS6_IJS8_SA_S9_EEENS6_IJNS7_ILi1EEESI_SI_EEESC_SE_Li256ELb1ELb1ELb0ELb0EEENS1_19SingleTileSchedulerILb1ELb0ELb1ELi128EEEEEEEEEvNT_6ParamsE --------------------------
	.section	.text._ZN7cutlass13device_kernelIN5flash19enable_sm80_to_sm89INS1_16FlashAttnFwdSm80INS1_25CollectiveMainloopFwdSm80ILi8ELi1ELb1EN4cute5tupleIJNS5_1CILi128EEENS7_ILi48EEENS7_ILi256EEEEEELi256ENS_6half_tEfNS_4arch4Sm80ELb0ELb1ELb1ELb1ELb1ELb0ELb1ELb0EEENS1_21CollectiveEpilogueFwdINS6_IJS8_SA_S9_EEENS6_IJNS7_ILi1EEESI_SI_EEESC_SE_Li256ELb1ELb1ELb0ELb0EEENS1_19SingleTileSchedulerILb1ELb0ELb1ELi128EEEEEEEEEvNT_6ParamsE,"ax",@progbits
	.sectioninfo	@"SHI_REGISTERS=255"
	.align	128
.text._ZN7cutlass13device_kernelIN5flash19enable_sm80_to_sm89INS1_16FlashAttnFwdSm80INS1_25CollectiveMainloopFwdSm80ILi8ELi1ELb1EN4cute5tupleIJNS5_1CILi128EEENS7_ILi48EEENS7_ILi256EEEEEELi256ENS_6half_tEfNS_4arch4Sm80ELb0ELb1ELb1ELb1ELb1ELb0ELb1ELb0EEENS1_21CollectiveEpilogueFwdINS6_IJS8_SA_S9_EEENS6_IJNS7_ILi1EEESI_SI_EEESC_SE_Li256ELb1ELb1ELb0ELb0EEENS1_19SingleTileSchedulerILb1ELb0ELb1ELi128EEEEEEEEEvNT_6ParamsE:
        .type           _ZN7cutlass13device_kernelIN5flash19enable_sm80_to_sm89INS1_16FlashAttnFwdSm80INS1_25CollectiveMainloopFwdSm80ILi8ELi1ELb1EN4cute5tupleIJNS5_1CILi128EEENS7_ILi48EEENS7_ILi256EEEEEELi256ENS_6half_tEfNS_4arch4Sm80ELb0ELb1ELb1ELb1ELb1ELb0ELb1ELb0EEENS1_21CollectiveEpilogueFwdINS6_IJS8_SA_S9_EEENS6_IJNS7_ILi1EEESI_SI_EEESC_SE_Li256ELb1ELb1ELb0ELb0EEENS1_19SingleTileSchedulerILb1ELb0ELb1ELi128EEEEEEEEEvNT_6ParamsE,@function
        .size           _ZN7cutlass13device_kernelIN5flash19enable_sm80_to_sm89INS1_16FlashAttnFwdSm80INS1_25CollectiveMainloopFwdSm80ILi8ELi1ELb1EN4cute5tupleIJNS5_1CILi128EEENS7_ILi48EEENS7_ILi256EEEEEELi256ENS_6half_tEfNS_4arch4Sm80ELb0ELb1ELb1ELb1ELb1ELb0ELb1ELb0EEENS1_21CollectiveEpilogueFwdINS6_IJS8_SA_S9_EEENS6_IJNS7_ILi1EEESI_SI_EEESC_SE_Li256ELb1ELb1ELb0ELb0EEENS1_19SingleTileSchedulerILb1ELb0ELb1ELi128EEEEEEEEEvNT_6ParamsE,(.L_x_1771 - _ZN7cutlass13device_kernelIN5flash19enable_sm80_to_sm89INS1_16FlashAttnFwdSm80INS1_25CollectiveMainloopFwdSm80ILi8ELi1ELb1EN4cute5tupleIJNS5_1CILi128EEENS7_ILi48EEENS7_ILi256EEEEEELi256ENS_6half_tEfNS_4arch4Sm80ELb0ELb1ELb1ELb1ELb1ELb0ELb1ELb0EEENS1_21CollectiveEpilogueFwdINS6_IJS8_SA_S9_EEENS6_IJNS7_ILi1EEESI_SI_EEESC_SE_Li256ELb1ELb1ELb0ELb0EEENS1_19SingleTileSchedulerILb1ELb0ELb1ELi128EEEEEEEEEvNT_6ParamsE)
        .other          _ZN7cutlass13device_kernelIN5flash19enable_sm80_to_sm89INS1_16FlashAttnFwdSm80INS1_25CollectiveMainloopFwdSm80ILi8ELi1ELb1EN4cute5tupleIJNS5_1CILi128EEENS7_ILi48EEENS7_ILi256EEEEEELi256ENS_6half_tEfNS_4arch4Sm80ELb0ELb1ELb1ELb1ELb1ELb0ELb1ELb0EEENS1_21CollectiveEpilogueFwdINS6_IJS8_SA_S9_EEENS6_IJNS7_ILi1EEESI_SI_EEESC_SE_Li256ELb1ELb1ELb0ELb0EEENS1_19SingleTileSchedulerILb1ELb0ELb1ELi128EEEEEEEEEvNT_6ParamsE,@"STO_CUDA_ENTRY STV_DEFAULT"
_ZN7cutlass13device_kernelIN5flash19enable_sm80_to_sm89INS1_16FlashAttnFwdSm80INS1_25CollectiveMainloopFwdSm80ILi8ELi1ELb1EN4cute5tupleIJNS5_1CILi128EEENS7_ILi48EEENS7_ILi256EEEEEELi256ENS_6half_tEfNS_4arch4Sm80ELb0ELb1ELb1ELb1ELb1ELb0ELb1ELb0EEENS1_21CollectiveEpilogueFwdINS6_IJS8_SA_S9_EEENS6_IJNS7_ILi1EEESI_SI_EEESC_SE_Li256ELb1ELb1ELb0ELb0EEENS1_19SingleTileSchedulerILb1ELb0ELb1ELi128EEEEEEEEEvNT_6ParamsE:
        /* <DEDUP_REMOVED lines=21> */
.L_x_243:
        /* <DEDUP_REMOVED lines=13> */
.L_x_245:
[----:B------:R-:W-:Y:S02]  /*0220*/  ULDC UR5, c[0x0][0x54c] ;  /* 0x0001530000057ab9 */ /* 0x000fe40000000800 */
.L_x_244:
[----:B------:R-:W-:Y:S02]  /*0230*/  ULDC UR4, c[0x0][0x548] ;  /* 0x0001520000047ab9 */ /* 0x000fe40000000800 */
[----:B------:R-:W-:-:S02]  /*0240*/  USHF.L.U32 UR23, UR28, 0x7, URZ ;  /* 0x000000071c177899 */ /* 0x000fc4000800063f */
[----:B------:R-:W-:-:S04]  /*0250*/  UIMAD UR4, UR5, UR4, URZ ;  /* 0x00000004050472a4 */ /* 0x000fc8000f8e023f */
[----:B------:R-:W-:-:S04]  /*0260*/  UISETP.GE.AND UP0, UPT, UR23, UR4, UPT ;  /* 0x000000041700728c */ /* 0x000fc8000bf06270 */
[----:B------:R-:W-:Y:S01]  /*0270*/  USEL UR13, UR13, 0xffffffff, !UP0 ;  /* 0xffffffff0d0d7887 */ /* 0x000fe2000c000000 */
[----:B------:R-:W-:Y:S05]  /*0280*/  BRA `(.L_x_246) ;  /* 0x000001b000007947 */ /* 0x000fea0003800000 */
.L_x_242:
        /* <DEDUP_REMOVED lines=8> */
.L_x_247:
        /* <DEDUP_REMOVED lines=13> */
.L_x_249:
[----:B------:R-:W-:Y:S02]  /*03e0*/  ULDC UR5, c[0x0][0x54c] ;  /* 0x0001530000057ab9 */ /* 0x000fe40000000800 */
.L_x_248:
[----:B------:R-:W-:Y:S02]  /*03f0*/  ULDC UR4, c[0x0][0x548] ;  /* 0x0001520000047ab9 */ /* 0x000fe40000000800 */
[----:B------:R-:W-:-:S02]  /*0400*/  USHF.L.U32 UR23, UR28, 0x7, URZ ;  /* 0x000000071c177899 */ /* 0x000fc4000800063f */
[----:B------:R-:W-:-:S04]  /*0410*/  UIMAD UR4, UR5, UR4, URZ ;  /* 0x00000004050472a4 */ /* 0x000fc8000f8e023f */
[----:B------:R-:W-:-:S04]  /*0420*/  UISETP.GE.AND UP0, UPT, UR23, UR4, UPT ;  /* 0x000000041700728c */ /* 0x000fc8000bf06270 */
[----:B------:R-:W-:-:S06]  /*0430*/  USEL UR13, UR13, 0xffffffff, !UP0 ;  /* 0xffffffff0d0d7887 */ /* 0x000fcc000c000000 */
.L_x_246:
[----:B------:R-:W-:-:S13]  /*0440*/  ISETP.LE.AND P0, PT, RZ, UR13, PT ;  /* 0x0000000dff007c0c */ /* 0x000fda000bf03270 */
[----:B------:R-:W-:Y:S05]  /*0450*/  @!P0 EXIT ;  /* 0x000000000000894d */ /* 0x000fea0003800000 */
[----:B------:R-:W-:Y:S02]  /*0460*/  ULDC.64 UR8, c[0x0][0x370] ;  /* 0x0000dc0000087ab9 */ /* 0x000fe40000000a00 */
[----:B------:R-:W-:Y:S02]  /*0470*/  UISETP.NE.U32.AND UP2, UPT, URZ, UR8, UPT ;  /* 0x000000083f00728c */ /* 0x000fe4000bf45070 */
[----:B------:R-:W-:Y:S02]  /*0480*/  ULDC.64 UR4, c[0x0][0x360] ;  /* 0x0000d80000047ab9 */ /* 0x000fe40000000a00 */
[----:B------:R-:W-:Y:S02]  /*0490*/  UISETP.NE.U32.AND UP0, UPT, URZ, UR4, UPT ;  /* 0x000000043f00728c */ /* 0x000fe4000bf05070 */
[----:B------:R-:W-:Y:S02]  /*04a0*/  ULDC.64 UR6, c[0x0][0x348] ;  /* 0x0000d20000067ab9 */ /* 0x000fe40000000a00 */
[----:B------:R-:W-:-:S02]  /*04b0*/  UISETP.NE.AND.EX UP2, UPT, URZ, UR9, UPT, UP2 ;  /* 0x000000093f00728c */ /* 0x000fc4000bf45320 */
[----:B------:R-:W-:Y:S02]  /*04c0*/  UISETP.NE.U32.AND UP1, UPT, URZ, UR6, UPT ;  /* 0x000000063f00728c */ /* 0x000fe4000bf25070 */
[----:B------:R-:W-:Y:S02]  /*04d0*/  UISETP.NE.AND.EX UP0, UPT, URZ, UR5, UPT, UP0 ;  /* 0x000000053f00728c */ /* 0x000fe4000bf05300 */
[----:B------:R-:W-:Y:S01]  /*04e0*/  UISETP.NE.AND.EX UP1, UPT, URZ, UR7, UPT, UP1 ;  /* 0x000000073f00728c */ /* 0x000fe2000bf25310 */
[----:B------:R-:W-:Y:S01]  /*04f0*/  PLOP3.LUT P2, PT, PT, PT, UP2, 0x80, 0x0 ;  /* 0x000000000000781c */ /* 0x000fe20003f4f028 */
[----:B------:R-:W-:Y:S02]  /*0500*/  ULDC.64 UR8, c[0x0][0x370] ;  /* 0x0000dc0000087ab9 */ /* 0x000fe40000000a00 */
[----:B------:R-:W-:Y:S01]  /*0510*/  ULDC.64 UR6, c[0x0][0x348] ;  /* 0x0000d20000067ab9 */ /* 0x000fe20000000a00 */
[----:B------:R-:W-:Y:S01]  /*0520*/  PLOP3.LUT P0, PT, PT, PT, UP0, 0x80, 0x0 ;  /* 0x000000000000781c */ /* 0x000fe20003f0f008 */
[----:B------:R-:W-:Y:S01]  /*0530*/  ULDC.64 UR4, c[0x0][0x360] ;  /* 0x0000d80000047ab9 */ /* 0x000fe20000000a00 */
[----:B------:R-:W-:Y:S01]  /*0540*/  PLOP3.LUT P1, PT, PT, PT, UP1, 0x80, 0x0 ;  /* 0x000000000000781c */ /* 0x000fe20003f2f018 */
[----:B------:R-:W-:-:S02]  /*0550*/  @UP2 UIMAD.WIDE UR8, UR13, UR16, UR8 ;  /* 0x000000100d0822a5 */ /* 0x000fc4000f8e0208 */
[----:B------:R-:W-:Y:S02]  /*0560*/  @UP0 UIMAD.WIDE UR4, UR13, UR16, UR4 ;  /* 0x000000100d0402a5 */ /* 0x000fe4000f8e0204 */
[----:B------:R-:W-:Y:S02]  /*0570*/  UIMAD.WIDE UR6, UR13, UR16, UR6 ;  /* 0x000000100d0672a5 */ /* 0x000fe4000f8e0206 */
[----:B------:R-:W-:Y:S02]  /*0580*/  IMAD.U32 R3, RZ, RZ, UR9 ;  /* 0x00000009ff037e24 */ /* 0x000fe4000f8e00ff */
[----:B------:R-:W-:Y:S01]  /*0590*/  IMAD.U32 R2, RZ, RZ, UR8 ;  /* 0x00000008ff027e24 */ /* 0x000fe2000f8e00ff */
[----:B------:R-:W-:Y:S01]  /*05a0*/  MOV R6, UR4 ;  /* 0x0000000400067c02 */ /* 0x000fe20008000f00 */
[----:B------:R-:W-:Y:S01]  /*05b0*/  IMAD.U32 R7, RZ, RZ, UR5 ;  /* 0x00000005ff077e24 */ /* 0x000fe2000f8e00ff */
[----:B------:R-:W-:Y:S01]  /*05c0*/  MOV R4, UR6 ;  /* 0x0000000600047c02 */ /* 0x000fe20008000f00 */
[----:B------:R-:W-:Y:S01]  /*05d0*/  IMAD.U32 R5, RZ, RZ, UR7 ;  /* 0x00000007ff057e24 */ /* 0x000fe2000f8e00ff */
[----:B------:R1:W2:Y:S04]  /*05e0*/  @P2 LDG.E R3, [R2.64] ;  /* 0x0000001202032981 */ /* 0x0002a8000c1e1900 */
[----:B------:R-:W3:Y:S04]  /*05f0*/  @P0 LDG.E R0, [R6.64] ;  /* 0x0000001206000981 */ /* 0x000ee8000c1e1900 */
[----:B-1----:R-:W4:Y:S01]  /*0600*/  @P1 LDG.E R2, [R4.64] ;  /* 0x0000001204021981 */ /* 0x002f22000c1e1900 */
[----:B------:R-:W1:Y:S01]  /*0610*/  S2UR UR10, SR_CTAID.Y ;  /* 0x00000000000a79c3 */ /* 0x000e620000002600 */
[----:B------:R-:W-:-:S02]  /*0620*/  UMOV UR11, URZ ;  /* 0x0000003f000b7c82 */ /* 0x000fc40008000000 */
[----:B------:R-:W-:Y:S02]  /*0630*/  ULDC UR12, c[0x0][0x168] ;  /* 0x00005a00000c7ab9 */ /* 0x000fe40000000800 */
[----:B------:R-:W-:Y:S02]  /*0640*/  UMOV UR22, URZ ;  /* 0x0000003f00167c82 */ /* 0x000fe40008000000 */
[----:B------:R-:W-:Y:S02]  /*0650*/  ULDC UR4, c[0x0][0x2ac] ;  /* 0x0000ab0000047ab9 */ /* 0x000fe40000000800 */
[----:B------:R-:W-:Y:S02]  /*0660*/  ULDC UR8, c[0x0][0x1d0] ;  /* 0x0000740000087ab9 */ /* 0x000fe40000000800 */
[----:B------:R-:W-:Y:S02]  /*0670*/  UIMAD UR8, UR4, UR8, URZ ;  /* 0x00000008040872a4 */ /* 0x000fe4000f8e023f */
[----:B-1----:R-:W-:Y:S01]  /*0680*/  USHF.R.S32.HI UR9, URZ, 0x1f, UR10 ;  /* 0x0000001f3f097899 */ /* 0x002fe2000801140a */
[----:B--2---:R1:W2:Y:S08]  /*0690*/  @P2 R2UR UR11, R3 ;  /* 0x00000000030b23c2 */ /* 0x0042b000000e0000 */
[----:B---3--:R1:W3:Y:S08]  /*06a0*/  @P0 R2UR UR12, R0 ;  /* 0x00000000000c03c2 */ /* 0x0082f000000e0000 */
[----:B----4-:R1:W4:Y:S02]  /*06b0*/  @P1 R2UR UR22, R2 ;  /* 0x00000000021613c2 */ /* 0x01032400000e0000 */
[----:B-1--4-:R-:W-:Y:S05]  /*06c0*/  @P0 BRA `(.L_x_250) ;  /* 0x0000006000000947 */ /* 0x012fea0003800000 */
[----:B--2---:R-:W-:Y:S05]  /*06d0*/  @!P1 BRA `(.L_x_250) ;  /* 0x0000005000009947 */ /* 0x004fea0003800000 */
[----:B------:R1:W2:Y:S04]  /*06e0*/  LDG.E R0, [R4.64] ;  /* 0x0000001204007981 */ /* 0x0002a8000c1e1900 */
[----:B-1----:R-:W4:Y:S01]  /*06f0*/  LDG.E R4, [R4.64+0x4] ;  /* 0x0000041204047981 */ /* 0x002f22000c1e1900 */
[----:B--23--:R-:W1:Y:S08]  /*0700*/  R2UR UR12, R0 ;  /* 0x00000000000c73c2 */ /* 0x00ce7000000e0000 */
[----:B----4-:R-:W1:Y:S02]  /*0710*/  R2UR UR4, R4 ;  /* 0x00000000040473c2 */ /* 0x010e6400000e0000 */
[----:B-1----:R-:W-:-:S06]  /*0720*/  UIADD3 UR12, -UR12, UR4, URZ ;  /* 0x000000040c0c7290 */ /* 0x002fcc000fffe13f */
.L_x_250:
[----:B--2---:R-:W-:-:S04]  /*0730*/  ISETP.NE.U32.AND P0, PT, RZ, c[0x0][0x368], PT ;  /* 0x0000da00ff007a0c */ /* 0x004fc80003f05070 */
        /* <DEDUP_REMOVED lines=9> */
.L_x_251:
        /* <DEDUP_REMOVED lines=8> */
[----:B------:R-:W4:Y:S01]  /*0850*/  LDG.E R0, [R4.64+0x4] ;  /* 0x0000041204007981 */ /* 0x000f22000c1e1900 */
[----:B--2---:R-:W1:Y:S08]  /*0860*/  R2UR UR4, R2 ;  /* 0x00000000020473c2 */ /* 0x004e7000000e0000 */
[----:B----4-:R-:W1:Y:S02]  /*0870*/  R2UR UR8, R0 ;  /* 0x00000000000873c2 */ /* 0x010e6400000e0000 */
[----:B-1----:R-:W-:-:S06]  /*0880*/  UIADD3 UR8, -UR4, UR8, URZ ;  /* 0x0000000804087290 */ /* 0x002fcc000fffe13f */
.L_x_252:
[----:B------:R-:W-:Y:S02]  /*0890*/  ULDC UR4, c[0x0][0x2c4] ;  /* 0x0000b10000047ab9 */ /* 0x000fe40000000800 */
[----:B------:R-:W-:-:S02]  /*08a0*/  UISETP.NE.AND UP0, UPT, UR4, 0x1, UPT ;  /* 0x000000010400788c */ /* 0x000fc4000bf05270 */
[----:B------:R-:W-:Y:S02]  /*08b0*/  ULDC.64 UR6, c[0x0][0x2c8] ;  /* 0x0000b20000067ab9 */ /* 0x000fe40000000a00 */
[----:B------:R-:W-:Y:S02]  /*08c0*/  UIADD3 UR14, UR23, 0x7f, URZ ;  /* 0x0000007f170e7890 */ /* 0x000fe4000fffe03f */
[----:B------:R-:W-:Y:S02]  /*08d0*/  ULDC.64 UR4, c[0x0][0x328] ;  /* 0x0000ca0000047ab9 */ /* 0x000fe40000000a00 */
[----:B------:R-:W-:Y:S02]  /*08e0*/  UP2UR UR15, UPR, URZ, 0x1 ;  /* 0x000000013f0f7883 */ /* 0x000fe40008000000 */
[----:B------:R-:W-:Y:S02]  /*08f0*/  UIADD3 UR8, -UR11, UR8, URZ ;  /* 0x000000080b087290 */ /* 0x000fe4000fffe13f */
[----:B------:R-:W-:-:S04]  /*0900*/  @UP0 UIADD3 UR20, UR23, 0x7f, URZ ;  /* 0x0000007f17140890 */ /* 0x000fc8000fffe03f */
[----:B------:R-:W-:Y:S02]  /*0910*/  UIMAD.WIDE.U32 UR20, UR20, UR6, URZ ;  /* 0x00000006141472a5 */ /* 0x000fe4000f8e003f */
[----:B---3--:R-:W-:Y:S02]  /*0920*/  UIADD3 UR6, UR8, 0x1, -UR12 ;  /* 0x0000000108067890 */ /* 0x008fe4000fffe80c */
[----:B------:R-:W-:Y:S02]  /*0930*/  @UP0 USHF.R.U32.HI UR14, URZ, UR7, UR21 ;  /* 0x000000073f0e0299 */ /* 0x000fe40008011615 */
[----:B------:R-:W-:Y:S02]  /*0940*/  UISETP.GE.AND UP0, UPT, UR5, 0x1, UPT ;  /* 0x000000010500788c */ /* 0x000fe4000bf06270 */
[----:B------:R-:W-:Y:S02]  /*0950*/  UIADD3 UR6, UR6, UR14, URZ ;  /* 0x0000000e06067290 */ /* 0x000fe4000fffe03f */
[----:B------:R-:W-:-:S02]  /*0960*/  UP2UR UR14, UPR, URZ, 0x1 ;  /* 0x000000013f0e7883 */ /* 0x000fc40008000000 */
[----:B------:R-:W-:Y:S01]  /*0970*/  PLOP3.LUT P0, PT, PT, PT, UP0, 0x40, 0x0 ;  /* 0x000000000000781c */ /* 0x000fe20003f0e808 */
[----:B------:R-:W-:-:S12]  /*0980*/  UIADD3 UR4, UR6, UR4, URZ ;  /* 0x0000000406047290 */ /* 0x000fd8000fffe03f */
[----:B------:R-:W-:Y:S05]  /*0990*/  @P0 BRA `(.L_x_253) ;  /* 0x0000012000000947 */ /* 0x000fea0003800000 */
[----:B------:R-:W-:Y:S01]  /*09a0*/  ISETP.LT.AND P0, PT, RZ, UR6, PT ;  /* 0x00000006ff007c0c */ /* 0x000fe2000bf01270 */
[----:B------:R-:W-:-:S12]  /*09b0*/  UIADD3 UR17, UR6, -0x1, URZ ;  /* 0xffffffff06117890 */ /* 0x000fd8000fffe03f */
        /* <DEDUP_REMOVED lines=8> */
.L_x_254:
[----:B------:R-:W-:Y:S02]  /*0a40*/  UISETP.NE.AND UP0, UPT, UR5, 0x1, UPT ;  /* 0x000000010500788c */ /* 0x000fe4000bf05270 */
[----:B------:R-:W-:Y:S02]  /*0a50*/  ULDC.64 UR6, c[0x0][0x330] ;  /* 0x0000cc0000067ab9 */ /* 0x000fe40000000a00 */
[----:B------:R-:W-:-:S07]  /*0a60*/  UIMAD.WIDE.U32 UR20, UR17, UR6, URZ ;  /* 0x00000006111472a5 */ /* 0x000fce000f8e003f */
[----:B------:R-:W-:Y:S02]  /*0a70*/  @UP0 USHF.R.U32.HI UR17, URZ, UR7, UR21 ;  /* 0x000000073f110299 */ /* 0x000fe40008011615 */
.L_x_255:
[----:B------:R-:W-:Y:S02]  /*0a80*/  ULDC UR6, c[0x0][0x32c] ;  /* 0x0000cb0000067ab9 */ /* 0x000fe40000000800 */
[----:B------:R-:W-:-:S04]  /*0a90*/  UIMAD UR6, UR17, UR5, UR6 ;  /* 0x00000005110672a4 */ /* 0x000fc8000f8e0206 */
[----:B------:R-:W-:-:S04]  /*0aa0*/  UISETP.LT.AND UP0, UPT, UR4, UR6, UPT ;  /* 0x000000060400728c */ /* 0x000fc8000bf01270 */
[----:B------:R-:W-:Y:S02]  /*0ab0*/  USEL UR4, UR4, UR6, UP0 ;  /* 0x0000000604047287 */ /* 0x000fe40008000000 */
.L_x_253:
[----:B------:R-:W-:Y:S02]  /*0ac0*/  UISETP.NE.AND UP0, UPT, UR15, URZ, UPT ;  /* 0x0000003f0f00728c */ /* 0x000fe4000bf05270 */
[----:B------:R-:W-:Y:S02]  /*0ad0*/  ULDC.64 UR6, c[0x0][0x2c8] ;  /* 0x0000b20000067ab9 */ /* 0x000fe40000000a00 */
[----:B------:R-:W-:Y:S02]  /*0ae0*/  UIADD3 UR26, UR4, 0x2f, URZ ;  /* 0x0000002f041a7890 */ /* 0x000fe4000fffe03f */
[----:B------:R-:W-:Y:S02]  /*0af0*/  UIMAD.WIDE.U32 UR20, UR23, UR6, URZ ;  /* 0x00000006171472a5 */ /* 0x000fe4000f8e003f */
[----:B------:R-:W-:Y:S02]  /*0b00*/  UIMAD.WIDE UR26, UR26, 0x2aaaaaab, URZ ;  /* 0x2aaaaaab1a1a78a5 */ /* 0x000fe4000f8e023f */
[----:B------:R-:W-:-:S02]  /*0b10*/  UIADD3 UR24, UR8, 0x2f, URZ ;  /* 0x0000002f08187890 */ /* 0x000fc4000fffe03f */
[----:B------:R-:W-:Y:S02]  /*0b20*/  UISETP.GE.AND UP2, UPT, UR5, 0x1, UPT ;  /* 0x000000010500788c */ /* 0x000fe4000bf46270 */
[----:B------:R-:W-:Y:S02]  /*0b30*/  @UP0 UMOV UR17, UR21 ;  /* 0x0000001500110c82 */ /* 0x000fe40008000000 */
[----:B------:R-:W-:Y:S02]  /*0b40*/  UMOV UR4, UR23 ;  /* 0x0000001700047c82 */ /* 0x000fe40008000000 */
[----:B------:R-:W-:Y:S01]  /*0b50*/  UIMAD.WIDE UR24, UR24, 0x2aaaaaab, URZ ;  /* 0x2aaaaaab181878a5 */ /* 0x000fe2000f8e023f */
[----:B------:R-:W-:Y:S01]  /*0b60*/  PLOP3.LUT P0, PT, PT, PT, UP2, 0x40, 0x0 ;  /* 0x000000000000781c */ /* 0x000fe20003f0e828 */
[----:B------:R-:W-:Y:S02]  /*0b70*/  @UP0 USHF.R.U32.HI UR4, URZ, UR7, UR17 ;  /* 0x000000073f040299 */ /* 0x000fe40008011611 */
[----:B------:R-:W-:-:S02]  /*0b80*/  USHF.R.U32.HI UR7, URZ, 0x1f, UR25 ;  /* 0x0000001f3f077899 */ /* 0x000fc40008011619 */
[----:B------:R-:W-:Y:S02]  /*0b90*/  UMOV UR17, UR27 ;  /* 0x0000001b00117c82 */ /* 0x000fe40008000000 */
[----:B------:R-:W-:Y:S02]  /*0ba0*/  USHF.R.U32.HI UR21, URZ, 0x1f, UR17 ;  /* 0x0000001f3f157899 */ /* 0x000fe40008011611 */
        /* <DEDUP_REMOVED lines=13> */
[----:B------:R-:W-:Y:S02]  /*0c80*/  UISETP.NE.AND UP0, UPT, UR5, 0x1, UPT ;  /* 0x000000010500788c */ /* 0x000fe4000bf05270 */
[----:B------:R-:W-:Y:S02]  /*0c90*/  ULOP3.LUT UR7, URZ, UR7, URZ, 0x33, !UPT ;  /* 0x000000073f077292 */ /* 0x000fe4000f8e333f */
[----:B------:R-:W-:Y:S02]  /*0ca0*/  ULDC.64 UR4, c[0x0][0x330] ;  /* 0x0000cc0000047ab9 */ /* 0x000fe40000000a00 */
[----:B------:R-:W-:-:S07]  /*0cb0*/  UIMAD.WIDE.U32 UR24, UR7, UR4, URZ ;  /* 0x00000004071872a5 */ /* 0x000fce000f8e003f */
[----:B------:R-:W-:Y:S02]  /*0cc0*/  @UP0 UMOV UR17, UR25 ;  /* 0x0000001900110c82 */ /* 0x000fe40008000000 */
[----:B------:R-:W-:-:S04]  /*0cd0*/  @UP0 USHF.R.U32.HI UR7, URZ, UR5, UR17 ;  /* 0x000000053f070299 */ /* 0x000fc80008011611 */
[----:B------:R-:W-:Y:S01]  /*0ce0*/  ULOP3.LUT UR7, URZ, UR7, URZ, 0x33, !UPT ;  /* 0x000000073f077292 */ /* 0x000fe2000f8e333f */
[----:B------:R-:W-:Y:S05]  /*0cf0*/  BRA `(.L_x_258) ;  /* 0x0000005000007947 */ /* 0x000fea0003800000 */
.L_x_257:
[----:B------:R-:W-:-:S03]  /*0d00*/  UISETP.NE.AND UP0, UPT, UR5, 0x1, UPT ;  /* 0x000000010500788c */ /* 0x000fc6000bf05270 */
[----:B------:R-:W-:Y:S02]  /*0d10*/  ULDC.64 UR4, c[0x0][0x330] ;  /* 0x0000cc0000047ab9 */ /* 0x000fe40000000a00 */
[----:B------:R-:W-:-:S07]  /*0d20*/  UIMAD.WIDE.U32 UR24, UR7, UR4, URZ ;  /* 0x00000004071872a5 */ /* 0x000fce000f8e003f */
[----:B------:R-:W-:Y:S02]  /*0d30*/  @UP0 UMOV UR17, UR25 ;  /* 0x0000001900110c82 */ /* 0x000fe40008000000 */
[----:B------:R-:W-:Y:S02]  /*0d40*/  @UP0 USHF.R.U32.HI UR7, URZ, UR5, UR17 ;  /* 0x000000053f070299 */ /* 0x000fe40008011611 */
.L_x_258:
[----:B------:R-:W-:Y:S02]  /*0d50*/  ULDC UR4, c[0x0][0x32c] ;  /* 0x0000cb0000047ab9 */ /* 0x000fe40000000800 */
[----:B------:R-:W-:-:S04]  /*0d60*/  UIMAD UR4, UR7, UR4, URZ ;  /* 0x00000004070472a4 */ /* 0x000fc8000f8e023f */
[----:B------:R-:W-:-:S04]  /*0d70*/  UISETP.LT.AND UP0, UPT, UR6, UR4, UPT ;  /* 0x000000040600728c */ /* 0x000fc8000bf01270 */
[----:B------:R-:W-:-:S04]  /*0d80*/  USEL UR6, UR6, UR4, !UP0 ;  /* 0x0000000406067287 */ /* 0x000fc8000c000000 */
.L_x_256:
[----:B------:R-:W-:Y:S01]  /*0d90*/  UIMAD.WIDE UR4, UR6, 0x2aaaaaab, URZ ;  /* 0x2aaaaaab060478a5 */ /* 0x000fe2000f8e023f */
[----:B------:R-:W-:Y:S01]  /*0da0*/  PLOP3.LUT P2, PT, PT, PT, PT, 0x80, 0x0 ;  /* 0x000000000000781c */ /* 0x000fe20003f4f070 */
[----:B------:R-:W-:Y:S01]  /*0db0*/  CS2R R4, SRZ ;  /* 0x0000000000047805 */ /* 0x000fe2000001ff00 */
[----:B------:R-:W-:Y:S01]  /*0dc0*/  IMAD.MOV.U32 R130, RZ, RZ, RZ ;  /* 0x000000ffff827224 */ /* 0x000fe200078e00ff */
[----:B------:R-:W-:Y:S01]  /*0dd0*/  USHF.R.U32.HI UR4, URZ, 0x1f, UR5 ;  /* 0x0000001f3f047899 */ /* 0x000fe20008011605 */
[----:B------:R-:W-:Y:S01]  /*0de0*/  IMAD.MOV.U32 R128, RZ, RZ, RZ ;  /* 0x000000ffff807224 */ /* 0x000fe200078e00ff */
[----:B------:R-:W-:Y:S01]  /*0df0*/  CS2R R126, SRZ ;  /* 0x00000000007e7805 */ /* 0x000fe2000001ff00 */
        /* <DEDUP_REMOVED lines=66> */
[----:B------:R-:W-:Y:S01]  /*1220*/  MOV R8, RZ ;  /* 0x000000ff00087202 */ /* 0x000fe20000000f00 */
[----:B------:R-:W-:Y:S01]  /*1230*/  IMAD.MOV.U32 R7, RZ, RZ, RZ ;  /* 0x000000ffff077224 */ /* 0x000fe200078e00ff */
[----:B------:R-:W-:Y:S05]  /*1240*/  @!P0 BRA `(.L_x_259) ;  /* 0x000109b000008947 */ /* 0x000fea0003800000 */
[----:B------:R-:W-:Y:S02]  /*1250*/  ULDC.64 UR4, c[0x0][0x340] ;  /* 0x0000d00000047ab9 */ /* 0x000fe40000000a00 */
[----:B------:R-:W-:-:S02]  /*1260*/  UISETP.NE.U32.AND UP0, UPT, URZ, UR4, UPT ;  /* 0x000000043f00728c */ /* 0x000fc4000bf05070 */
[----:B------:R-:W-:Y:S02]  /*1270*/  UISETP.NE.AND UP2, UPT, UR15, URZ, UPT ;  /* 0x0000003f0f00728c */ /* 0x000fe4000bf45270 */
[----:B------:R-:W-:-:S03]  /*1280*/  UISETP.NE.AND.EX UP0, UPT, URZ, UR5, UPT, UP0 ;  /* 0x000000053f00728c */ /* 0x000fc6000bf05300 */
[----:B------:R-:W-:-:S03]  /*1290*/  ULDC.64 UR4, c[0x0][0x340] ;  /* 0x0000d00000047ab9 */ /* 0x000fc60000000a00 */
[----:B------:R-:W-:-:S05]  /*12a0*/  PLOP3.LUT P0, PT, PT, PT, UP0, 0x80, 0x0 ;  /* 0x000000000000781c */ /* 0x000fca0003f0f008 */
[----:B------:R-:W-:-:S06]  /*12b0*/  @UP0 UIMAD.WIDE UR4, UR13, UR16, UR4 ;  /* 0x000000100d0402a5 */ /* 0x000fcc000f8e0204 */
[----:B------:R-:W-:Y:S02]  /*12c0*/  IMAD.U32 R2, RZ, RZ, UR4 ;  /* 0x00000004ff027e24 */ /* 0x000fe4000f8e00ff */
[----:B------:R-:W-:Y:S01]  /*12d0*/  IMAD.U32 R3, RZ, RZ, UR5 ;  /* 0x00000005ff037e24 */ /* 0x000fe2000f8e00ff */
[----:B------:R-:W-:Y:S02]  /*12e0*/  UMOV UR25, 0x30 ;  /* 0x0000003000197882 */ /* 0x000fe40000000000 */
[----:B------:R-:W-:Y:S02]  /*12f0*/  UIMAD UR24, UR21, UR25, -0x30 ;  /* 0xffffffd0151874a4 */ /* 0x000fe4000f8e0219 */
[----:B------:R-:W-:Y:S01]  /*1300*/  UIMAD UR29, UR21, -0x30, UR25 ;  /* 0xffffffd0151d78a4 */ /* 0x000fe2000f8e0219 */
[----:B------:R1:W2:Y:S01]  /*1310*/  @P0 LDG.E R0, [R2.64] ;  /* 0x0000001202000981 */ /* 0x0002a2000c1e1900 */
[----:B------:R-:W-:Y:S01]  /*1320*/  IMAD.MOV.U32 R4, RZ, RZ, c[0x0][0x2b8] ;  /* 0x0000ae00ff047624 */ /* 0x000fe200078e00ff */
[----:B------:R-:W-:Y:S01]  /*1330*/  ULDC.64 UR4, c[0x0][0x2b0] ;  /* 0x0000ac0000047ab9 */ /* 0x000fe20000000a00 */
[----:B------:R-:W-:Y:S01]  /*1340*/  IMAD.MOV.U32 R31, RZ, RZ, RZ ;  /* 0x000000ffff1f7224 */ /* 0x000fe200078e00ff */
[----:B------:R-:W-:Y:S02]  /*1350*/  BAR.SYNC.DEFER_BLOCKING 0x0 ;  /* 0x0000000000007b1d */ /* 0x000fe40000010000 */
[----:B------:R-:W-:-:S02]  /*1360*/  ISETP.NE.AND P1, PT, R4, 0x1, PT ;  /* 0x000000010400780c */ /* 0x000fc40003f25270 */
[----:B-1----:R-:W-:-:S04]  /*1370*/  SHF.R.S32.HI R2, RZ, 0x1f, R129 ;  /* 0x0000001fff027819 */ /* 0x002fc80000011481 */
[----:B------:R-:W-:-:S04]  /*1380*/  LEA.HI R17, R2, R129, RZ, 0x3 ;  /* 0x0000008102117211 */ /* 0x000fc800078f18ff */
[----:B------:R-:W-:Y:S02]  /*1390*/  LOP3.LUT R14, R17, 0xfffffff8, RZ, 0xc0, !PT ;  /* 0xfffffff8110e7812 */ /* 0x000fe400078ec0ff */
[----:B------:R-:W-:-:S03]  /*13a0*/  SHF.R.S32.HI R30, RZ, 0x3, R17 ;  /* 0x00000003ff1e7819 */ /* 0x000fc60000011411 */
[----:B------:R-:W-:-:S04]  /*13b0*/  IMAD.IADD R14, R129, 0x1, -R14 ;  /* 0x00000001810e7824 */ /* 0x000fc800078e0a0e */
[C---:B------:R-:W-:Y:S01]  /*13c0*/  IMAD R32, R14.reuse, 0x20, R30 ;  /* 0x000000200e207824 */ /* 0x040fe200078e021e */
[----:B------:R-:W-:Y:S01]  /*13d0*/  USEL UR27, UR13, URZ, !UP1 ;  /* 0x0000003f0d1b7287 */ /* 0x000fe2000c800000 */
[----:B--2---:R1:W2:Y:S02]  /*13e0*/  @P0 R2UR UR26, R0 ;  /* 0x00000000001a03c2 */ /* 0x0042a400000e0000 */
[----:B--2---:R-:W-:Y:S01]  /*13f0*/  @!UP0 UMOV UR26, UR13 ;  /* 0x0000000d001a8c82 */ /* 0x004fe20008000000 */
[----:B------:R-:W-:Y:S01]  /*1400*/  IMAD.SHL.U32 R40, R14, 0x8, RZ ;  /* 0x000000080e287824 */ /* 0x000fe200078e00ff */
[----:B------:R-:W-:Y:S02]  /*1410*/  USHF.R.S32.HI UR6, URZ, 0x1f, UR26 ;  /* 0x0000001f3f067899 */ /* 0x000fe4000801141a */
[----:B------:R-:W-:Y:S01]  /*1420*/  UIADD3 UR32, UR8, UR29, URZ ;  /* 0x0000001d08207290 */ /* 0x000fe2000fffe03f */
[----:B------:R-:W-:Y:S01]  /*1430*/  LEA.HI R15, R2, R129, RZ, 0x4 ;  /* 0x00000081020f7211 */ /* 0x000fe200078f20ff */
[----:B------:R-:W-:Y:S01]  /*1440*/  UIMAD UR6, UR6, UR4, URZ ;  /* 0x00000004060672a4 */ /* 0x000fe2000f8e023f */
[----:B------:R-:W-:Y:S01]  /*1450*/  IMAD.SHL.U32 R16, R14, 0x40, RZ ;  /* 0x000000400e107824 */ /* 0x000fe200078e00ff */
[----:B------:R-:W-:Y:S01]  /*1460*/  UIMAD.WIDE.U32 UR16, UR26, UR4, URZ ;  /* 0x000000041a1072a5 */ /* 0x000fe2000f8e003f */
[----:B------:R-:W-:Y:S01]  /*1470*/  STL [R1+0x20], R32 ;  /* 0x0000202001007387 */ /* 0x000fe20000100800 */
[----:B------:R-:W-:Y:S01]  /*1480*/  UIMAD UR6, UR26, UR5, UR6 ;  /* 0x000000051a0672a4 */ /* 0x000fe2000f8e0206 */
[----:B-1----:R-:W-:-:S03]  /*1490*/  IADD3 R0, R32, UR24, RZ ;  /* 0x0000001820007c10 */ /* 0x002fc6000fffe0ff */
[----:B------:R-:W-:Y:S02]  /*14a0*/  UIADD3 UR6, UR17, UR6, URZ ;  /* 0x0000000611067290 */ /* 0x000fe4000fffe03f */
[----:B------:R-:W-:Y:S01]  /*14b0*/  USHF.R.S32.HI UR26, URZ, 0x1f, UR22 ;  /* 0x0000001f3f1a7899 */ /* 0x000fe20008011416 */
[C---:B------:R-:W-:Y:S01]  /*14c0*/  ISETP.GE.AND P0, PT, R0.reuse, UR8, PT ;  /* 0x0000000800007c0c */ /* 0x040fe2000bf06270 */
[----:B------:R-:W-:Y:S01]  /*14d0*/  ULDC.64 UR4, c[0x0][0x178] ;  /* 0x00005e0000047ab9 */ /* 0x000fe20000000a00 */
[----:B------:R-:W-:Y:S02]  /*14e0*/  IADD3 R0, R0, UR11, RZ ;  /* 0x0000000b00007c10 */ /* 0x000fe4000fffe0ff */
        /* <DEDUP_REMOVED lines=9> */
[----:B------:R-:W-:Y:S01]  /*1580*/  UIMAD UR26, UR26, UR4, URZ ;  /* 0x000000041a1a72a4 */ /* 0x000fe2000f8e023f */
[----:B------:R-:W-:Y:S01]  /*1590*/  PLOP3.LUT P1, PT, PT, PT, UP2, 0x80, 0x0 ;  /* 0x000000000000781c */ /* 0x000fe20003f2f028 */
[----:B------:R-:W-:Y:S01]  /*15a0*/  UIMAD.WIDE.U32 UR30, UR22, UR4, URZ ;  /* 0x00000004161e72a5 */ /* 0x000fe2000f8e003f */
[----:B------:R-:W-:Y:S01]  /*15b0*/  PLOP3.LUT P0, PT, PT, PT, UP2, 0x80, 0x0 ;  /* 0x000000000000781c */ /* 0x000fe20003f0f028 */
[----:B------:R-:W-:Y:S01]  /*15c0*/  UIMAD UR26, UR22, UR5, UR26 ;  /* 0x00000005161a72a4 */ /* 0x000fe2000f8e021a */
[----:B------:R-:W-:Y:S01]  /*15d0*/  IMAD.MOV R3, RZ, RZ, -R3 ;  /* 0x000000ffff037224 */ /* 0x000fe200078e0a03 */
[----:B------:R-:W-:Y:S01]  /*15e0*/  ISETP.GE.AND P3, PT, R40, c[0x0][0x198], PT ;  /* 0x0000660028007a0c */ /* 0x000fe20003f66270 */
[----:B------:R-:W-:Y:S01]  /*15f0*/  ULDC.64 UR4, c[0x0][0x1b8] ;  /* 0x00006e0000047ab9 */ /* 0x000fe20000000a00 */
[----:B------:R-:W-:Y:S01]  /*1600*/  SHF.R.S32.HI R10, RZ, 0x4, R15 ;  /* 0x00000004ff0a7819 */ /* 0x000fe2000001140f */
[----:B------:R-:W-:Y:S01]  /*1610*/  UIADD3 UR31, UR31, UR26, URZ ;  /* 0x0000001a1f1f7290 */ /* 0x000fe2000fffe03f */
[----:B------:R-:W-:Y:S01]  /*1620*/  IMAD R36, R3, c[0x0][0x2b8], R0 ;  /* 0x0000ae0003247a24 */ /* 0x000fe200078e0200 */
[----:B------:R-:W-:Y:S01]  /*1630*/  UIMAD UR22, UR9, UR4, URZ ;  /* 0x00000004091672a4 */ /* 0x000fe2000f8e023f */
[----:B------:R-:W-:Y:S01]  /*1640*/  LOP3.LUT R16, R16, 0x1c0, RZ, 0xc0, !PT ;  /* 0x000001c010107812 */ /* 0x000fe200078ec0ff */
[----:B------:R-:W-:Y:S01]  /*1650*/  USHF.R.S32.HI UR26, URZ, 0x1f, UR13 ;  /* 0x0000001f3f1a7899 */ /* 0x000fe2000801140d */
[----:B------:R-:W-:Y:S01]  /*1660*/  SHF.R.S32.HI R11, RZ, 0x1f, R40 ;  /* 0x0000001fff0b7819 */ /* 0x000fe20000011428 */
[----:B------:R-:W-:Y:S01]  /*1670*/  UIMAD UR22, UR10, UR5, UR22 ;  /* 0x000000050a1672a4 */ /* 0x000fe2000f8e0216 */
[----:B------:R-:W-:Y:S01]  /*1680*/  LOP3.LUT R17, R16, 0x8, R17, 0xf8, !PT ;  /* 0x0000000810117812 */ /* 0x000fe200078ef811 */
[----:B------:R-:W-:Y:S01]  /*1690*/  UIMAD.WIDE.U32 UR30, UR10, UR4, UR30 ;  /* 0x000000040a1e72a5 */ /* 0x000fe2000f8e001e */
[----:B------:R-:W-:Y:S01]  /*16a0*/  SHF.R.U32.HI R16, RZ, 0x3, R16 ;  /* 0x00000003ff107819 */ /* 0x000fe20000011610 */
[----:B------:R-:W-:Y:S01]  /*16b0*/  USEL UR26, UR26, URZ, !UP1 ;  /* 0x0000003f1a1a7287 */ /* 0x000fe2000c800000 */
[----:B------:R-:W-:Y:S01]  /*16c0*/  BSSY B0, `(.L_x_260) ;  /* 0x0000142000007945 */ /* 0x000fe20003800000 */
[----:B------:R-:W-:Y:S01]  /*16d0*/  ULDC.64 UR4, c[0x0][0x1c0] ;  /* 0x0000700000047ab9 */ /* 0x000fe20000000a00 */
[----:B------:R-:W-:Y:S01]  /*16e0*/  LOP3.LUT R16, R17, R16, RZ, 0x3c, !PT ;  /* 0x0000001011107212 */ /* 0x000fe200078e3cff */
[----:B------:R-:W-:Y:S01]  /*16f0*/  UIMAD UR26, UR26, UR4, URZ ;  /* 0x000000041a1a72a4 */ /* 0x000fe2000f8e023f */
[----:B-1----:R-:W-:Y:S01]  /*1700*/  IADD3 R4, R32, UR23, RZ ;  /* 0x0000001720047c10 */ /* 0x002fe2000fffe0ff */
[----:B------:R-:W-:-:S02]  /*1710*/  UIADD3 UR31, UR31, UR22, URZ ;  /* 0x000000161f1f7290 */ /* 0x000fc4000fffe03f */
[----:B------:R-:W-:Y:S02]  /*1720*/  UIMAD UR5, UR27, UR5, UR26 ;  /* 0x000000051b0572a4 */ /* 0x000fe4000f8e021a */
[----:B------:R-:W-:Y:S01]  /*1730*/  @P1 IMAD.HI.U32 R5, R4, c[0x0][0x2c8], RZ ;  /* 0x0000b20004051a27 */ /* 0x000fe200078e00ff */
[----:B------:R-:W-:Y:S02]  /*1740*/  UIMAD.WIDE.U32 UR30, UR27, UR4, UR30 ;  /* 0x000000041b1e72a5 */ /* 0x000fe4000f8e001e */
[----:B------:R-:W-:Y:S01]  /*1750*/  UISETP.LT.AND UP0, UPT, UR32, 0x30, UPT ;  /* 0x000000302000788c */ /* 0x000fe2000bf01270 */
[----:B------:R-:W-:Y:S01]  /*1760*/  IMAD.MOV.U32 R7, RZ, RZ, R4 ;  /* 0x000000ffff077224 */ /* 0x000fe200078e0004 */
[----:B------:R-:W-:Y:S01]  /*1770*/  @P0 SHF.R.U32.HI R7, RZ, c[0x0][0x2cc], R5 ;  /* 0x0000b300ff070a19 */ /* 0x000fe20000011605 */
[----:B------:R-:W-:Y:S01]  /*1780*/  UIADD3 UR5, UR31, UR5, URZ ;  /* 0x000000051f057290 */ /* 0x000fe2000fffe03f */
[----:B------:R-:W-:Y:S02]  /*1790*/  IMAD.U32 R9, RZ, RZ, UR31 ;  /* 0x0000001fff097e24 */ /* 0x000fe4000f8e00ff */
[--C-:B------:R-:W-:Y:S01]  /*17a0*/  SHF.R.S32.HI R6, RZ, 0x1f, R7.reuse ;  /* 0x0000001fff067819 */ /* 0x100fe20000011407 */
[----:B------:R-:W-:-:S02]  /*17b0*/  IMAD.MOV R5, RZ, RZ, -R7 ;  /* 0x000000ffff057224 */ /* 0x000fc400078e0a07 */
[----:B------:R-:W-:Y:S01]  /*17c0*/  IMAD.U32 R8, RZ, RZ, UR30 ;  /* 0x0000001eff087e24 */ /* 0x000fe2000f8e00ff */
[----:B------:R-:W-:Y:S01]  /*17d0*/  ULDC UR30, c[0x0][0x2c4] ;  /* 0x0000b100001e7ab9 */ /* 0x000fe20000000800 */
[----:B------:R-:W-:Y:S01]  /*17e0*/  IMAD.U32 R9, RZ, RZ, UR5 ;  /* 0x00000005ff097e24 */ /* 0x000fe2000f8e00ff */
[----:B------:R-:W-:Y:S01]  /*17f0*/  UIMAD UR30, UR12, UR30, URZ ;  /* 0x0000001e0c1e72a4 */ /* 0x000fe2000f8e023f */
[----:B------:R-:W-:Y:S01]  /*1800*/  IMAD R6, R6, c[0x0][0x1b0], RZ ;  /* 0x00006c0006067a24 */ /* 0x000fe200078e02ff */
[----:B------:R-:W-:Y:S01]  /*1810*/  ULDC.64 UR4, c[0x0][0x1e8] ;  /* 0x00007a0000047ab9 */ /* 0x000fe20000000a00 */
[----:B------:R-:W-:Y:S01]  /*1820*/  IMAD R5, R5, c[0x0][0x2c4], R4 ;  /* 0x0000b10005057a24 */ /* 0x000fe200078e0204 */
[----:B------:R-:W-:Y:S01]  /*1830*/  UIMAD UR22, UR9, UR4, URZ ;  /* 0x00000004091672a4 */ /* 0x000fe2000f8e023f */
[C---:B------:R-:W-:Y:S01]  /*1840*/  IMAD R6, R7.reuse, c[0x0][0x1b4], R6 ;  /* 0x00006d0007067a24 */ /* 0x040fe200078e0206 */
[----:B------:R-:W-:Y:S01]  /*1850*/  UIMAD.WIDE.U32 UR26, UR10, UR4, URZ ;  /* 0x000000040a1a72a5 */ /* 0x000fe2000f8e003f */
[----:B------:R-:W-:Y:S01]  /*1860*/  IMAD.WIDE.U32 R8, R7, c[0x0][0x1b0], R8 ;  /* 0x00006c0007087a25 */ /* 0x000fe200078e0008 */
[----:B------:R-:W-:Y:S01]  /*1870*/  SHF.R.S32.HI R7, RZ, 0x1f, R5 ;  /* 0x0000001fff077819 */ /* 0x000fe20000011405 */
[----:B------:R-:W-:-:S02]  /*1880*/  UIMAD UR22, UR10, UR5, UR22 ;  /* 0x000000050a1672a4 */ /* 0x000fc4000f8e0216 */
[----:B------:R-:W-:Y:S01]  /*1890*/  IMAD.IADD R13, R9, 0x1, R6 ;  /* 0x00000001090d7824 */ /* 0x000fe200078e0206 */
[----:B------:R-:W-:Y:S01]  /*18a0*/  USEL UR4, UR32, 0x30, UP0 ;  /* 0x0000003020047887 */ /* 0x000fe20008000000 */
[----:B------:R-:W-:Y:S01]  /*18b0*/  IMAD R7, R7, c[0x0][0x1a8], RZ ;  /* 0x00006a0007077a24 */ /* 0x000fe200078e02ff */
[----:B------:R-:W-:Y:S01]  /*18c0*/  UIADD3 UR22, UR27, UR22, URZ ;  /* 0x000000161b167290 */ /* 0x000fe2000fffe03f */
[----:B------:R-:W-:Y:S02]  /*18d0*/  IMAD.MOV.U32 R12, RZ, RZ, R8 ;  /* 0x000000ffff0c7224 */ /* 0x000fe400078e0008 */
[C---:B------:R-:W-:Y:S02]  /*18e0*/  IMAD R7, R5.reuse, c[0x0][0x1ac], R7 ;  /* 0x00006b0005077a24 */ /* 0x040fe400078e0207 */
[----:B------:R-:W-:Y:S01]  /*18f0*/  IMAD.WIDE.U32 R4, R5, c[0x0][0x1a8], R12 ;  /* 0x00006a0005047a25 */ /* 0x000fe200078e000c */
[C---:B------:R-:W-:Y:S02]  /*1900*/  IADD3 R13, R40.reuse, 0x80, RZ ;  /* 0x00000080280d7810 */ /* 0x040fe40007ffe0ff */
[----:B------:R-:W-:Y:S01]  /*1910*/  IADD3 R12, R40, 0xc0, RZ ;  /* 0x000000c0280c7810 */ /* 0x000fe20007ffe0ff */
[----:B------:R-:W-:Y:S01]  /*1920*/  IMAD.IADD R7, R5, 0x1, R7 ;  /* 0x0000000105077824 */ /* 0x000fe200078e0207 */
[----:B------:R-:W-:Y:S01]  /*1930*/  LEA R18, P0, R4, c[0x0][0x160], 0x1 ;  /* 0x0000580004127a11 */ /* 0x000fe200078008ff */
[----:B------:R-:W-:Y:S01]  /*1940*/  IMAD.SHL.U32 R8, R30, 0x40, RZ ;  /* 0x000000401e087824 */ /* 0x000fe200078e00ff */
[----:B------:R-:W-:-:S02]  /*1950*/  SHF.R.S32.HI R3, RZ, 0x1f, R13 ;  /* 0x0000001fff037819 */ /* 0x000fc4000001140d */
[----:B------:R-:W-:Y:S01]  /*1960*/  LEA.HI.X R7, R4, c[0x0][0x164], R7, 0x1, P0 ;  /* 0x0000590004077a11 */ /* 0x000fe200000f0c07 */
[----:B------:R-:W-:Y:S01]  /*1970*/  SHFL.IDX PT, R20, R18, RZ, 0x181f ;  /* 0x00181fff12147589 */ /* 0x000fe200000e0000 */
[----:B------:R-:W-:Y:S02]  /*1980*/  LOP3.LUT R8, R8, 0x1c0, RZ, 0xc0, !PT ;  /* 0x000001c008087812 */ /* 0x000fe400078ec0ff */
[----:B------:R-:W-:Y:S01]  /*1990*/  LEA.HI R4, R2, R129, RZ, 0x6 ;  /* 0x0000008102047211 */ /* 0x000fe200078f30ff */
[----:B------:R-:W1:Y:S01]  /*19a0*/  SHFL.IDX PT, R21, R7, RZ, 0x181f ;  /* 0x00181fff07157589 */ /* 0x000e6200000e0000 */
[----:B------:R-:W-:Y:S02]  /*19b0*/  SHF.R.U32.HI R6, RZ, 0x3, R8 ;  /* 0x00000003ff067819 */ /* 0x000fe40000011608 */
[----:B------:R-:W-:Y:S01]  /*19c0*/  LOP3.LUT R5, R8, 0x38, R40, 0xf8, !PT ;  /* 0x0000003808057812 */ /* 0x000fe200078ef828 */
[----:B------:R-:W-:Y:S01]  /*19d0*/  IMAD.SHL.U32 R4, R4, 0x8, RZ ;  /* 0x0000000804047824 */ /* 0x000fe200078e00ff */
[----:B------:R-:W-:Y:S01]  /*19e0*/  IADD3 R8, R40, 0x40, RZ ;  /* 0x0000004028087810 */ /* 0x000fe20007ffe0ff */
[----:B------:R-:W-:Y:S01]  /*19f0*/  SHFL.IDX PT, R24, R18, 0x1, 0x181f ;  /* 0x00381f0012187f89 */ /* 0x000fe200000e0000 */
[----:B------:R-:W-:-:S02]  /*1a00*/  LOP3.LUT R5, R5, R6, RZ, 0x3c, !PT ;  /* 0x0000000605057212 */ /* 0x000fc400078e3cff */
[----:B------:R-:W-:Y:S01]  /*1a10*/  IADD3 R6, R30, UR23, RZ ;  /* 0x000000171e067c10 */ /* 0x000fe2000fffe0ff */
[----:B------:R-:W3:Y:S01]  /*1a20*/  SHFL.IDX PT, R25, R7, 0x1, 0x181f ;  /* 0x00381f0007197f89 */ /* 0x000ee200000e0000 */
[----:B------:R-:W-:Y:S02]  /*1a30*/  LOP3.LUT R5, R5, 0xfffffe00, R4, 0xf8, !PT ;  /* 0xfffffe0005057812 */ /* 0x000fe400078ef804 */
[----:B------:R-:W-:Y:S01]  /*1a40*/  ISETP.GE.AND P0, PT, R6, UR30, PT ;  /* 0x0000001e06007c0c */ /* 0x000fe2000bf06270 */
[----:B------:R-:W-:Y:S01]  /*1a50*/  SHFL.IDX PT, R19, R7, 0x3, 0x181f ;  /* 0x00781f0007137f89 */ /* 0x000fe200000e0000 */
[----:B------:R-:W-:Y:S01]  /*1a60*/  SHF.R.S32.HI R4, RZ, 0x1f, R8 ;  /* 0x0000001fff047819 */ /* 0x000fe20000011408 */
[----:B------:R-:W-:Y:S01]  /*1a70*/  IMAD.SHL.U32 R41, R5, 0x2, RZ ;  /* 0x0000000205297824 */ /* 0x000fe200078e00ff */
[----:B------:R-:W-:Y:S02]  /*1a80*/  SHF.R.S32.HI R0, RZ, 0x1f, R12 ;  /* 0x0000001fff007819 */ /* 0x000fe4000001140c */
[----:B------:R-:W-:-:S02]  /*1a90*/  LEA.HI R4, R4, R8, RZ, 0x3 ;  /* 0x0000000804047211 */ /* 0x000fc400078f18ff */
[----:B------:R-:W-:Y:S02]  /*1aa0*/  ISETP.GE.AND P2, PT, R8, c[0x0][0x198], PT ;  /* 0x0000660008007a0c */ /* 0x000fe40003f46270 */
[----:B------:R-:W-:Y:S02]  /*1ab0*/  LEA.HI R3, R3, R13, RZ, 0x3 ;  /* 0x0000000d03037211 */ /* 0x000fe400078f18ff */
[----:B------:R-:W-:Y:S02]  /*1ac0*/  ISETP.GE.AND P4, PT, R13, c[0x0][0x198], PT ;  /* 0x000066000d007a0c */ /* 0x000fe40003f86270 */
[----:B------:R-:W-:Y:S02]  /*1ad0*/  LEA.HI R0, R0, R12, RZ, 0x3 ;  /* 0x0000000c00007211 */ /* 0x000fe400078f18ff */
[----:B------:R-:W-:Y:S02]  /*1ae0*/  ISETP.GE.AND P5, PT, R12, c[0x0][0x198], PT ;  /* 0x000066000c007a0c */ /* 0x000fe40003fa6270 */
[----:B------:R-:W-:Y:S01]  /*1af0*/  LOP3.LUT R35, R4, 0xfffffff8, RZ, 0xc0, !PT ;  /* 0xfffffff804237812 */ /* 0x000fe200078ec0ff */
[----:B-1----:R-:W-:Y:S01]  /*1b00*/  @!P0 IMAD.WIDE R4, R40, 0x2, R20 ;  /* 0x0000000228048825 */ /* 0x002fe200078e0214 */
[----:B------:R-:W-:-:S02]  /*1b10*/  LOP3.LUT R34, R3, 0xfffffff8, RZ, 0xc0, !PT ;  /* 0xfffffff803227812 */ /* 0x000fc400078ec0ff */
[----:B------:R-:W-:Y:S01]  /*1b20*/  LOP3.LUT R33, R0, 0xfffffff8, RZ, 0xc0, !PT ;  /* 0xfffffff800217812 */ /* 0x000fe200078ec0ff */
[--C-:B------:R-:W-:Y:S01]  /*1b30*/  @!P0 IMAD.WIDE R26, R35, 0x2, R20.reuse ;  /* 0x00000002231a8825 */ /* 0x100fe200078e0214 */
[----:B------:R1:W-:Y:S01]  /*1b40*/  @!P0 LDGSTS.E.BYPASS.LTC128B.128 [R41+0x4080], [R4.64], !P3 ;  /* 0x0408000004298fae */ /* 0x0003e2000d901d52 */
[----:B------:R-:W-:Y:S02]  /*1b50*/  IADD3 R3, R6, 0x20, RZ ;  /* 0x0000002006037810 */ /* 0x000fe40007ffe0ff */
[--C-:B------:R-:W-:Y:S01]  /*1b60*/  @!P0 IMAD.WIDE R22, R34, 0x2, R20.reuse ;  /* 0x0000000222168825 */ /* 0x100fe200078e0214 */
[----:B------:R4:W-:Y:S01]  /*1b70*/  @!P0 LDGSTS.E.BYPASS.LTC128B.128 [R41+0x8080], [R26.64], !P2 ;  /* 0x080800001a298fae */ /* 0x0009e2000d101d52 */
[----:B------:R-:W-:Y:S02]  /*1b80*/  ISETP.GE.AND P6, PT, R8, c[0x0][0x1d4], PT ;  /* 0x0000750008007a0c */ /* 0x000fe40003fc6270 */
[----:B------:R-:W-:Y:S01]  /*1b90*/  @!P0 IMAD.WIDE R20, R33, 0x2, R20 ;  /* 0x0000000221148825 */ /* 0x000fe200078e0214 */
[----:B------:R5:W-:Y:S04]  /*1ba0*/  @!P0 LDGSTS.E.BYPASS.LTC128B.128 [R41+0xc080], [R22.64], !P4 ;  /* 0x0c08000016298fae */ /* 0x000be8000e101d52 */
[----:B------:R5:W-:Y:S01]  /*1bb0*/  @!P0 LDGSTS.E.BYPASS.LTC128B.128 [R41+0x10080], [R20.64], !P5 ;  /* 0x1008000014298fae */ /* 0x000be2000e901d52 */
[----:B------:R-:W-:-:S02]  /*1bc0*/  ISETP.GE.AND P0, PT, R3, UR30, PT ;  /* 0x0000001e03007c0c */ /* 0x000fc4000bf06270 */
[C---:B------:R-:W-:Y:S02]  /*1bd0*/  IADD3 R3, R6.reuse, 0x40, RZ ;  /* 0x0000004006037810 */ /* 0x040fe40007ffe0ff */
[----:B------:R-:W-:-:S09]  /*1be0*/  IADD3 R6, R6, 0x60, RZ ;  /* 0x0000006006067810 */ /* 0x000fd20007ffe0ff */
[----:B---3--:R-:W-:Y:S01]  /*1bf0*/  @!P0 IMAD.WIDE R28, R40, 0x2, R24 ;  /* 0x00000002281c8825 */ /* 0x008fe200078e0218 */
[----:B-1----:R-:W-:-:S03]  /*1c00*/  SHF.R.S32.HI R5, RZ, 0x1f, R36 ;  /* 0x0000001fff057819 */ /* 0x002fc60000011424 */
[----:B----4-:R-:W-:Y:S01]  /*1c10*/  @!P0 IMAD.WIDE R26, R35, 0x2, R24 ;  /* 0x00000002231a8825 */ /* 0x010fe200078e0218 */
[----:B------:R1:W-:Y:S03]  /*1c20*/  @!P0 LDGSTS.E.BYPASS.LTC128B.128 [R41+0x5080], [R28.64], !P3 ;  /* 0x050800001c298fae */ /* 0x0003e6000d901d52 */
[----:B------:R-:W-:Y:S01]  /*1c30*/  IMAD R0, R5, c[0x0][0x1e0], RZ ;  /* 0x0000780005007a24 */ /* 0x000fe200078e02ff */
[----:B------:R3:W-:Y:S01]  /*1c40*/  @!P0 LDGSTS.E.BYPASS.LTC128B.128 [R41+0x9080], [R26.64], !P2 ;  /* 0x090800001a298fae */ /* 0x0007e2000d101d52 */
[----:B-----5:R-:W-:-:S04]  /*1c50*/  IMAD.WIDE.U32 R22, R36, c[0x0][0x1e0], RZ ;  /* 0x0000780024167a25 */ /* 0x020fc800078e00ff */
[----:B------:R-:W-:-:S04]  /*1c60*/  @!P0 IMAD.WIDE R20, R34, 0x2, R24 ;  /* 0x0000000222148825 */ /* 0x000fc800078e0218 */
[----:B------:R-:W-:Y:S01]  /*1c70*/  IMAD R0, R36, c[0x0][0x1e4], R0 ;  /* 0x0000790024007a24 */ /* 0x000fe200078e0200 */
[----:B------:R4:W-:Y:S01]  /*1c80*/  @!P0 LDGSTS.E.BYPASS.LTC128B.128 [R41+0xd080], [R20.64], !P4 ;  /* 0x0d08000014298fae */ /* 0x0009e2000e101d52 */
[----:B------:R-:W-:-:S04]  /*1c90*/  @!P0 IMAD.WIDE R24, R33, 0x2, R24 ;  /* 0x0000000221188825 */ /* 0x000fc800078e0218 */
[----:B------:R-:W-:Y:S01]  /*1ca0*/  IMAD.IADD R23, R23, 0x1, R0 ;  /* 0x0000000117177824 */ /* 0x000fe200078e0200 */
[----:B------:R5:W-:Y:S01]  /*1cb0*/  @!P0 LDGSTS.E.BYPASS.LTC128B.128 [R41+0x11080], [R24.64], !P5 ;  /* 0x1108000018298fae */ /* 0x000be2000e901d52 */
[----:B------:R-:W-:-:S03]  /*1cc0*/  ISETP.GE.AND P0, PT, R3, UR30, PT ;  /* 0x0000001e03007c0c */ /* 0x000fc6000bf06270 */
[----:B----4-:R-:W-:Y:S04]  /*1cd0*/  SHFL.IDX PT, R20, R18, 0x2, 0x181f ;  /* 0x00581f0012147f89 */ /* 0x010fe800000e0000 */
[----:B------:R-:W3:Y:S04]  /*1ce0*/  SHFL.IDX PT, R21, R7, 0x2, 0x181f ;  /* 0x00581f0007157f89 */ /* 0x000ee800000e0000 */
[----:B------:R-:W4:Y:S02]  /*1cf0*/  SHFL.IDX PT, R18, R18, 0x3, 0x181f ;  /* 0x00781f0012127f89 */ /* 0x000f2400000e0000 */
[----:B---3--:R-:W-:-:S04]  /*1d00*/  @!P0 IMAD.WIDE R26, R40, 0x2, R20 ;  /* 0x00000002281a8825 */ /* 0x008fc800078e0214 */
[--C-:B-----5:R-:W-:Y:S01]  /*1d10*/  @!P0 IMAD.WIDE R24, R35, 0x2, R20.reuse ;  /* 0x0000000223188825 */ /* 0x120fe200078e0214 */
[----:B------:R4:W-:Y:S04]  /*1d20*/  @!P0 LDGSTS.E.BYPASS.LTC128B.128 [R41+0x6080], [R26.64], !P3 ;  /* 0x060800001a298fae */ /* 0x0009e8000d901d52 */
[----:B------:R3:W-:Y:S02]  /*1d30*/  @!P0 LDGSTS.E.BYPASS.LTC128B.128 [R41+0xa080], [R24.64], !P2 ;  /* 0x0a08000018298fae */ /* 0x0007e4000d101d52 */
[----:B---3--:R-:W-:Y:S01]  /*1d40*/  @!P0 IMAD.WIDE R24, R33, 0x2, R20 ;  /* 0x0000000221188825 */ /* 0x008fe200078e0214 */
[----:B--2---:R-:W-:-:S03]  /*1d50*/  SHF.R.S32.HI R4, RZ, 0x1f, R31 ;  /* 0x0000001fff047819 */ /* 0x004fc6000001141f */
[C---:B------:R-:W-:Y:S01]  /*1d60*/  IMAD.WIDE.U32 R22, R31.reuse, c[0x0][0x1f0], R22 ;  /* 0x00007c001f167a25 */ /* 0x040fe200078e0016 */
[----:B------:R-:W-:Y:S03]  /*1d70*/  STL [R1+0x8], R31 ;  /* 0x0000081f01007387 */ /* 0x000fe60000100800 */
[----:B------:R-:W-:Y:S01]  /*1d80*/  IMAD R0, R4, c[0x0][0x1f0], RZ ;  /* 0x00007c0004007a24 */ /* 0x000fe200078e02ff */
[----:B------:R-:W-:Y:S01]  /*1d90*/  IADD3 R9, P1, R22, UR26, RZ ;  /* 0x0000001a16097c10 */ /* 0x000fe2000ff3e0ff */
[----:B------:R-:W-:Y:S01]  /*1da0*/  IMAD R4, R4, c[0x0][0x218], RZ ;  /* 0x0000860004047a24 */ /* 0x000fe200078e02ff */
[----:B------:R-:W-:Y:S01]  /*1db0*/  STL [R1+0x24], R40 ;  /* 0x0000242801007387 */ /* 0x000fe20000100800 */
[C---:B------:R-:W-:Y:S02]  /*1dc0*/  IMAD R0, R31.reuse, c[0x0][0x1f4], R0 ;  /* 0x00007d001f007a24 */ /* 0x040fe400078e0200 */
[----:B------:R-:W-:Y:S01]  /*1dd0*/  IMAD R4, R31, c[0x0][0x21c], R4 ;  /* 0x000087001f047a24 */ /* 0x000fe200078e0204 */
[----:B------:R-:W-:Y:S02]  /*1de0*/  STL [R1+0xc], R36 ;  /* 0x00000c2401007387 */ /* 0x000fe40000100800 */
[----:B------:R-:W-:-:S02]  /*1df0*/  IADD3.X R0, R23, UR22, R0, P1, !PT ;  /* 0x0000001617007c10 */ /* 0x000fc40008ffe400 */
[C---:B------:R-:W-:Y:S01]  /*1e00*/  LEA R3, P1, R9.reuse, c[0x0][0x1c8], 0x1 ;  /* 0x0000720009037a11 */ /* 0x040fe200078208ff */
[----:B------:R-:W-:Y:S03]  /*1e10*/  STL [R1+0x1c], R41 ;  /* 0x00001c2901007387 */ /* 0x000fe60000100800 */
[----:B------:R-:W-:Y:S01]  /*1e20*/  LEA.HI.X R0, R9, c[0x0][0x1cc], R0, 0x1, P1 ;  /* 0x0000730009007a11 */ /* 0x000fe200008f0c00 */
[----:B------:R-:W-:Y:S01]  /*1e30*/  SHFL.IDX PT, R22, R3, RZ, 0x181f ;  /* 0x00181fff03167589 */ /* 0x000fe200000e0000 */
[----:B------:R-:W-:Y:S01]  /*1e40*/  ISETP.GE.AND P1, PT, R6, UR30, PT ;  /* 0x0000001e06007c0c */ /* 0x000fe2000bf26270 */
[----:B------:R-:W-:Y:S01]  /*1e50*/  @!P0 IMAD.WIDE R6, R34, 0x2, R20 ;  /* 0x0000000222068825 */ /* 0x000fe200078e0214 */
[----:B------:R-:W-:Y:S01]  /*1e60*/  LEA.HI R9, R15, R10, RZ, 0x1 ;  /* 0x0000000a0f097211 */ /* 0x000fe200078f08ff */
[----:B------:R-:W2:Y:S02]  /*1e70*/  SHFL.IDX PT, R23, R0, RZ, 0x181f ;  /* 0x00181fff00177589 */ /* 0x000ea400000e0000 */
[----:B------:R-:W-:Y:S01]  /*1e80*/  IMAD.WIDE.U32 R20, R36, c[0x0][0x208], RZ ;  /* 0x0000820024147a25 */ /* 0x000fe200078e00ff */
[----:B------:R-:W-:Y:S01]  /*1e90*/  LOP3.LUT R9, R9, 0xfffffffe, RZ, 0xc0, !PT ;  /* 0xfffffffe09097812 */ /* 0x000fe200078ec0ff */
[----:B------:R3:W-:Y:S04]  /*1ea0*/  @!P0 LDGSTS.E.BYPASS.LTC128B.128 [R41+0xe080], [R6.64], !P4 ;  /* 0x0e08000006298fae */ /* 0x0007e8000e101d52 */
[----:B------:R5:W-:Y:S01]  /*1eb0*/  @!P0 LDGSTS.E.BYPASS.LTC128B.128 [R41+0x12080], [R24.64], !P5 ;  /* 0x1208000018298fae */ /* 0x000be2000e901d52 */
[----:B------:R-:W-:Y:S01]  /*1ec0*/  ISETP.GE.AND P5, PT, R13, c[0x0][0x1d4], PT ;  /* 0x000075000d007a0c */ /* 0x000fe20003fa6270 */
[----:B----4-:R-:W-:-:S02]  /*1ed0*/  @!P1 IMAD.WIDE R26, R40, 0x2, R18 ;  /* 0x00000002281a9825 */ /* 0x010fc400078e0212 */
[----:B------:R-:W-:Y:S02]  /*1ee0*/  STL [R1+0x18], R35 ;  /* 0x0000182301007387 */ /* 0x000fe40000100800 */
[----:B------:R-:W-:Y:S02]  /*1ef0*/  IMAD.IADD R9, R10, 0x1, -R9 ;  /* 0x000000010a097824 */ /* 0x000fe400078e0a09 */
[----:B------:R4:W-:Y:S01]  /*1f00*/  @!P1 LDGSTS.E.BYPASS.LTC128B.128 [R41+0x7080], [R26.64], !P3 ;  /* 0x070800001a299fae */ /* 0x0009e2000d901d52 */
[----:B------:R-:W-:-:S03]  /*1f10*/  ISETP.GE.AND P3, PT, R40, c[0x0][0x1d4], PT ;  /* 0x0000750028007a0c */ /* 0x000fc60003f66270 */
[----:B------:R-:W-:Y:S04]  /*1f20*/  STL [R1+0x14], R34 ;  /* 0x0000142201007387 */ /* 0x000fe80000100800 */
[----:B------:R-:W-:Y:S01]  /*1f30*/  STL [R1+0x10], R33 ;  /* 0x0000102101007387 */ /* 0x000fe20000100800 */
[----:B---3--:R-:W-:Y:S01]  /*1f40*/  IMAD R6, R5, c[0x0][0x208], RZ ;  /* 0x0000820005067a24 */ /* 0x008fe200078e02ff */
[----:B------:R-:W-:Y:S01]  /*1f50*/  IADD3 R5, -R30, UR4, RZ ;  /* 0x000000041e057c10 */ /* 0x000fe2000fffe1ff */
[----:B------:R-:W-:Y:S02]  /*1f60*/  ULDC.64 UR4, c[0x0][0x210] ;  /* 0x0000840000047ab9 */ /* 0x000fe40000000a00 */
[----:B------:R-:W-:Y:S01]  /*1f70*/  IMAD R6, R36, c[0x0][0x20c], R6 ;  /* 0x0000830024067a24 */ /* 0x000fe200078e0206 */
[----:B------:R-:W-:Y:S01]  /*1f80*/  ISETP.GE.AND P0, PT, R5, 0x1, PT ;  /* 0x000000010500780c */ /* 0x000fe20003f06270 */
[----:B-----5:R-:W-:Y:S01]  /*1f90*/  @!P1 IMAD.WIDE R24, R34, 0x2, R18 ;  /* 0x0000000222189825 */ /* 0x020fe200078e0212 */
[----:B------:R-:W-:-:S02]  /*1fa0*/  UIMAD UR25, UR9, UR4, URZ ;  /* 0x00000004091972a4 */ /* 0x000fc4000f8e023f */
[----:B------:R-:W-:Y:S01]  /*1fb0*/  UIMAD.WIDE.U32 UR30, UR10, UR4, URZ ;  /* 0x000000040a1e72a5 */ /* 0x000fe2000f8e003f */
[----:B------:R-:W-:Y:S01]  /*1fc0*/  IMAD.IADD R21, R21, 0x1, R6 ;  /* 0x0000000115157824 */ /* 0x000fe200078e0206 */
[----:B------:R-:W-:Y:S01]  /*1fd0*/  UIMAD UR25, UR10, UR5, UR25 ;  /* 0x000000050a1972a4 */ /* 0x000fe2000f8e0219 */
[--C-:B------:R-:W-:Y:S01]  /*1fe0*/  @!P1 IMAD.WIDE R6, R35, 0x2, R18.reuse ;  /* 0x0000000223069825 */ /* 0x100fe200078e0212 */
[----:B------:R-:W-:Y:S02]  /*1ff0*/  UIADD3 UR4, UR21, -0x1, URZ ;  /* 0xffffffff15047890 */ /* 0x000fe4000fffe03f */
[----:B------:R-:W-:Y:S01]  /*2000*/  UIADD3 UR25, UR31, UR25, URZ ;  /* 0x000000191f197290 */ /* 0x000fe2000fffe03f */
[----:B------:R-:W-:Y:S01]  /*2010*/  @!P1 IMAD.WIDE R18, R33, 0x2, R18 ;  /* 0x0000000221129825 */ /* 0x000fe200078e0212 */
[----:B------:R2:W-:Y:S01]  /*2020*/  @!P1 LDGSTS.E.BYPASS.LTC128B.128 [R41+0xb080], [R6.64], !P2 ;  /* 0x0b08000006299fae */ /* 0x0005e2000d101d52 */
[----:B------:R-:W-:-:S03]  /*2030*/  ISETP.GE.AND P2, PT, R12, c[0x0][0x198], PT ;  /* 0x000066000c007a0c */ /* 0x000fc60003f46270 */
[----:B------:R3:W-:Y:S01]  /*2040*/  @!P1 LDGSTS.E.BYPASS.LTC128B.128 [R41+0xf080], [R24.64], !P4 ;  /* 0x0f08000018299fae */ /* 0x0007e2000e101d52 */
[----:B------:R-:W-:-:S09]  /*2050*/  ISETP.GE.AND P4, PT, R12, c[0x0][0x1d4], PT ;  /* 0x000075000c007a0c */ /* 0x000fd20003f86270 */
[----:B------:R5:W-:Y:S01]  /*2060*/  @!P1 LDGSTS.E.BYPASS.LTC128B.128 [R41+0x13080], [R18.64], !P2 ;  /* 0x1308000012299fae */ /* 0x000be2000d101d52 */
[----:B------:R-:W-:Y:S02]  /*2070*/  LOP3.LUT P1, RZ, R14, 0x2, RZ, 0xc0, !PT ;  /* 0x000000020eff7812 */ /* 0x000fe4000782c0ff */
[C---:B------:R-:W-:Y:S01]  /*2080*/  ISETP.GE.AND P2, PT, R40.reuse, c[0x0][0x1d4], PT ;  /* 0x0000750028007a0c */ /* 0x040fe20003f46270 */
[----:B------:R-:W0:Y:S01]  /*2090*/  LDGDEPBAR ;  /* 0x00000000000079af */ /* 0x000e220000000000 */
[----:B--2---:R-:W-:-:S04]  /*20a0*/  @P0 IMAD.WIDE R6, R40, 0x2, R22 ;  /* 0x0000000228060825 */ /* 0x004fc800078e0216 */
[--C-:B---3--:R-:W-:Y:S01]  /*20b0*/  @P0 IMAD.WIDE R24, R35, 0x2, R22.reuse ;  /* 0x0000000223180825 */ /* 0x108fe200078e0216 */
[----:B------:R2:W-:Y:S04]  /*20c0*/  @P0 LDGSTS.E.BYPASS.LTC128B.128 [R41+0x14080], [R6.64], !P3 ;  /* 0x1408000006290fae */ /* 0x0005e8000d901d52 */
[----:B------:R3:W-:Y:S01]  /*20d0*/  @P0 LDGSTS.E.BYPASS.LTC128B.128 [R41+0x15880], [R24.64], !P6 ;  /* 0x1588000018290fae */ /* 0x0007e2000f101d52 */
[----:B-----5:R-:W-:-:S04]  /*20e0*/  @P0 IMAD.WIDE R18, R34, 0x2, R22 ;  /* 0x0000000222120825 */ /* 0x020fc800078e0216 */
[----:B------:R-:W-:Y:S01]  /*20f0*/  @P0 IMAD.WIDE R22, R33, 0x2, R22 ;  /* 0x0000000221160825 */ /* 0x000fe200078e0216 */
[----:B------:R5:W-:Y:S04]  /*2100*/  @P0 LDGSTS.E.BYPASS.LTC128B.128 [R41+0x17080], [R18.64], !P5 ;  /* 0x1708000012290fae */ /* 0x000be8000e901d52 */
[----:B------:R1:W-:Y:S01]  /*2110*/  @P0 LDGSTS.E.BYPASS.LTC128B.128 [R41+0x18880], [R22.64], !P4 ;  /* 0x1888000016290fae */ /* 0x0003e2000e101d52 */
[----:B--2---:R-:W-:-:S05]  /*2120*/  LOP3.LUT R7, R15, 0xfffffff0, RZ, 0xc0, !PT ;  /* 0xfffffff00f077812 */ /* 0x004fca00078ec0ff */
[----:B------:R-:W-:-:S05]  /*2130*/  IMAD.IADD R7, R129, 0x1, -R7 ;  /* 0x0000000181077824 */ /* 0x000fca00078e0a07 */
[----:B------:R-:W-:Y:S01]  /*2140*/  SHF.R.S32.HI R6, RZ, 0x1f, R7 ;  /* 0x0000001fff067819 */ /* 0x000fe20000011407 */
[----:B-----5:R-:W-:-:S03]  /*2150*/  IMAD.WIDE.U32 R18, R31, c[0x0][0x218], R20 ;  /* 0x000086001f127a25 */ /* 0x020fc600078e0014 */
[----:B------:R-:W-:Y:S01]  /*2160*/  LEA.HI R6, R6, R7, RZ, 0x3 ;  /* 0x0000000706067211 */ /* 0x000fe200078f18ff */
[----:B------:R2:W-:Y:S01]  /*2170*/  SHFL.IDX PT, R20, R3, 0x1, 0x181f ;  /* 0x00381f0003147f89 */ /* 0x0005e200000e0000 */
[----:B------:R-:W-:-:S03]  /*2180*/  IADD3 R15, P0, R18, UR30, RZ ;  /* 0x0000001e120f7c10 */ /* 0x000fc6000ff1e0ff */
[----:B------:R5:W1:Y:S01]  /*2190*/  SHFL.IDX PT, R21, R0, 0x1, 0x181f ;  /* 0x00381f0000157f89 */ /* 0x000a6200000e0000 */
[----:B------:R-:W-:Y:S02]  /*21a0*/  IADD3.X R4, R19, UR25, R4, P0, !PT ;  /* 0x0000001913047c10 */ /* 0x000fe400087fe404 */
[----:B------:R-:W-:Y:S02]  /*21b0*/  ISETP.GT.AND P0, PT, R5, 0x20, PT ;  /* 0x000000200500780c */ /* 0x000fe40003f04270 */
[C---:B--2---:R-:W-:Y:S01]  /*21c0*/  LOP3.LUT R3, R6.reuse, 0xfffffff8, RZ, 0xc0, !PT ;  /* 0xfffffff806037812 */ /* 0x044fe200078ec0ff */
[----:B------:R-:W-:Y:S02]  /*21d0*/  IMAD.SHL.U32 R6, R6, 0x40, RZ ;  /* 0x0000004006067824 */ /* 0x000fe400078e00ff */
[----:B-----5:R-:W-:-:S08]  /*21e0*/  IMAD R0, R9, 0x200, R16 ;  /* 0x0000020009007824 */ /* 0x020fd000078e0210 */
[----:B-1----:R-:W-:-:S04]  /*21f0*/  @P0 IMAD.WIDE R18, R40, 0x2, R20 ;  /* 0x0000000228120825 */ /* 0x002fc800078e0214 */
[--C-:B------:R-:W-:Y:S01]  /*2200*/  @P0 IMAD.WIDE R16, R35, 0x2, R20.reuse ;  /* 0x0000000223100825 */ /* 0x100fe200078e0214 */
[----:B------:R1:W-:Y:S01]  /*2210*/  @P0 LDGSTS.E.BYPASS.LTC128B.128 [R41+0x15080], [R18.64], !P3 ;  /* 0x1508000012290fae */ /* 0x0003e2000d901d52 */
[----:B------:R-:W-:Y:S02]  /*2220*/  ISETP.GT.AND P3, PT, R32, 0x2f, PT ;  /* 0x0000002f2000780c */ /* 0x000fe40003f64270 */
[--C-:B------:R-:W-:Y:S01]  /*2230*/  @P0 IMAD.WIDE R22, R34, 0x2, R20.reuse ;  /* 0x0000000222160825 */ /* 0x100fe200078e0214 */
[----:B------:R2:W-:Y:S03]  /*2240*/  @P0 LDGSTS.E.BYPASS.LTC128B.128 [R41+0x16880], [R16.64], !P6 ;  /* 0x1688000010290fae */ /* 0x0005e6000f101d52 */
[----:B------:R-:W-:Y:S01]  /*2250*/  @P0 IMAD.WIDE R20, R33, 0x2, R20 ;  /* 0x0000000221140825 */ /* 0x000fe200078e0214 */
[----:B------:R5:W-:Y:S03]  /*2260*/  @P0 LDGSTS.E.BYPASS.LTC128B.128 [R41+0x18080], [R22.64], !P5 ;  /* 0x1808000016290fae */ /* 0x000be6000e901d52 */
[----:B------:R-:W-:Y:S01]  /*2270*/  IMAD.IADD R3, R7, 0x1, -R3 ;  /* 0x0000000107037824 */ /* 0x000fe200078e0a03 */
[----:B------:R5:W-:Y:S01]  /*2280*/  @P0 LDGSTS.E.BYPASS.LTC128B.128 [R41+0x19880], [R20.64], !P4 ;  /* 0x1988000014290fae */ /* 0x000be2000e101d52 */
[----:B---3--:R-:W-:Y:S01]  /*2290*/  IMAD.SHL.U32 R25, R0, 0x2, RZ ;  /* 0x0000000200197824 */ /* 0x008fe200078e00ff */
[----:B------:R-:W-:Y:S01]  /*22a0*/  LEA.HI R7, R2, R129, RZ, 0x5 ;  /* 0x0000008102077211 */ /* 0x000fe200078f28ff */
[----:B------:R-:W-:Y:S01]  /*22b0*/  IMAD.SHL.U32 R5, R3, 0x40, RZ ;  /* 0x0000004003057824 */ /* 0x000fe200078e00ff */
[----:B------:R-:W0:Y:S01]  /*22c0*/  LDGDEPBAR ;  /* 0x00000000000079af */ /* 0x000e220000000000 */
[----:B------:R-:W-:Y:S01]  /*22d0*/  IMAD.SHL.U32 R9, R9, 0x8, RZ ;  /* 0x0000000809097824 */ /* 0x000fe200078e00ff */
[----:B------:R-:W-:-:S02]  /*22e0*/  IADD3 R0, R25, 0x14080, RZ ;  /* 0x0001408019007810 */ /* 0x000fc40007ffe0ff */
[----:B------:R-:W-:Y:S01]  /*22f0*/  LOP3.LUT R5, R5, 0x1c0, RZ, 0xc0, !PT ;  /* 0x000001c005057812 */ /* 0x000fe200078ec0ff */
[----:B------:R-:W-:Y:S01]  /*2300*/  STL [R1+0x4], R25 ;  /* 0x0000041901007387 */ /* 0x000fe20000100800 */
[----:B------:R-:W-:Y:S02]  /*2310*/  IADD3 R24, R25, 0x140a0, RZ ;  /* 0x000140a019187810 */ /* 0x000fe40007ffe0ff */
[----:B------:R-:W-:Y:S02]  /*2320*/  @P1 IADD3 R24, R0, -0x20, RZ ;  /* 0xffffffe000181810 */ /* 0x000fe40007ffe0ff */
[----:B------:R-:W-:Y:S02]  /*2330*/  LOP3.LUT R0, R5, 0x8, R9, 0xf8, !PT ;  /* 0x0000000805007812 */ /* 0x000fe400078ef809 */
[----:B------:R-:W-:Y:S01]  /*2340*/  SHF.R.U32.HI R5, RZ, 0x3, R5 ;  /* 0x00000003ff057819 */ /* 0x000fe20000011605 */
[----:B------:R-:W-:Y:S01]  /*2350*/  STL [R1], R24 ;  /* 0x0000001801007387 */ /* 0x000fe20000100800 */
[----:B------:R-:W-:-:S02]  /*2360*/  LEA R10, P1, R15, c[0x0][0x1f8], 0x1 ;  /* 0x00007e000f0a7a11 */ /* 0x000fc400078208ff */
[----:B------:R-:W-:Y:S01]  /*2370*/  LOP3.LUT R5, R0, R5, RZ, 0x3c, !PT ;  /* 0x0000000500057212 */ /* 0x000fe200078e3cff */
[----:B------:R-:W-:Y:S01]  /*2380*/  IMAD.MOV.U32 R0, RZ, RZ, 0x20 ;  /* 0x00000020ff007424 */ /* 0x000fe200078e00ff */
[----:B------:R-:W-:Y:S01]  /*2390*/  LEA.HI.X R15, R15, c[0x0][0x1fc], R4, 0x1, P1 ;  /* 0x00007f000f0f7a11 */ /* 0x000fe200008f0c04 */
[----:B------:R-:W-:Y:S01]  /*23a0*/  IMAD.MOV.U32 R4, RZ, RZ, 0x10 ;  /* 0x00000010ff047424 */ /* 0x000fe200078e00ff */
[----:B------:R-:W-:Y:S01]  /*23b0*/  LOP3.LUT R5, R5, 0xfffffe00, R6, 0xf8, !PT ;  /* 0xfffffe0005057812 */ /* 0x000fe200078ef806 */
[----:B-1----:R-:W-:Y:S01]  /*23c0*/  SHFL.IDX PT, R18, R10, RZ, 0x181f ;  /* 0x00181fff0a127589 */ /* 0x002fe200000e0000 */
[----:B------:R-:W-:Y:S01]  /*23d0*/  SHF.R.S32.HI R6, RZ, 0x5, R7 ;  /* 0x00000005ff067819 */ /* 0x000fe20000011407 */
[----:B------:R-:W-:-:S04]  /*23e0*/  DEPBAR.LE SB0, 0x1 ;  /* 0x000080400000791a */ /* 0x000fc80000000000 */
[----:B------:R-:W-:Y:S01]  /*23f0*/  IMAD R220, R6, 0x400, R5 ;  /* 0x0000040006dc7824 */ /* 0x000fe200078e0205 */
[C---:B------:R-:W-:Y:S01]  /*2400*/  LOP3.LUT P0, RZ, R3.reuse, 0x2, RZ, 0xc0, !PT ;  /* 0x0000000203ff7812 */ /* 0x040fe2000780c0ff */
[----:B------:R-:W2:Y:S01]  /*2410*/  SHFL.IDX PT, R19, R15, RZ, 0x181f ;  /* 0x00181fff0f137589 */ /* 0x000ea200000e0000 */
[----:B------:R-:W-:Y:S02]  /*2420*/  LOP3.LUT P1, RZ, R3, 0x4, RZ, 0xc0, !PT ;  /* 0x0000000403ff7812 */ /* 0x000fe4000782c0ff */
[----:B------:R-:W-:Y:S01]  /*2430*/  SEL R4, R4, 0xfffffff0, !P0 ;  /* 0xfffffff004047807 */ /* 0x000fe20004000000 */
[----:B------:R1:W-:Y:S01]  /*2440*/  STL [R1+0x3c], R11 ;  /* 0x00003c0b01007387 */ /* 0x0003e20000100800 */
[C---:B------:R-:W-:Y:S01]  /*2450*/  LEA R228, R220.reuse, 0x4080, 0x1 ;  /* 0x00004080dce47811 */ /* 0x040fe200078e08ff */
[----:B------:R-:W-:Y:S01]  /*2460*/  IMAD.SHL.U32 R220, R220, 0x2, RZ ;  /* 0x00000002dcdc7824 */ /* 0x000fe200078e00ff */
[----:B------:R-:W-:Y:S01]  /*2470*/  SEL R3, R0, 0xffffffe0, !P1 ;  /* 0xffffffe000037807 */ /* 0x000fe20004800000 */
[----:B------:R-:W-:Y:S01]  /*2480*/  BAR.SYNC.DEFER_BLOCKING 0x0 ;  /* 0x0000000000007b1d */ /* 0x000fe20000010000 */
[----:B------:R-:W-:Y:S01]  /*2490*/  IADD3 R9, -R30, UR32, RZ ;  /* 0x000000201e097c10 */ /* 0x000fe2000fffe1ff */
[--C-:B------:R-:W-:Y:S01]  /*24a0*/  IMAD R224, R4, 0x2, R228.reuse ;  /* 0x0000000204e07824 */ /* 0x100fe200078e02e4 */
[----:B------:R-:W-:Y:S01]  /*24b0*/  ISETP.GE.AND P1, PT, R8, c[0x0][0x1d4], PT ;  /* 0x0000750008007a0c */ /* 0x000fe20003f26270 */
[----:B------:R-:W-:Y:S01]  /*24c0*/  IMAD R228, R3, 0x2, R228 ;  /* 0x0000000203e47824 */ /* 0x000fe200078e02e4 */
[----:B------:R-:W-:Y:S01]  /*24d0*/  ISETP.LT.OR P0, PT, R9, 0x1, P2 ;  /* 0x000000010900780c */ /* 0x000fe20001701670 */
[----:B------:R-:W-:Y:S01]  /*24e0*/  IMAD R232, R3, 0x2, R224 ;  /* 0x0000000203e87824 */ /* 0x000fe200078e02e0 */
[----:B------:R-:W-:-:S02]  /*24f0*/  ISETP.GE.AND P2, PT, R13, c[0x0][0x1d4], PT ;  /* 0x000075000d007a0c */ /* 0x000fc40003f46270 */
[----:B------:R-:W-:Y:S02]  /*2500*/  SHF.R.S32.HI R13, RZ, 0x1f, R35 ;  /* 0x0000001fff0d7819 */ /* 0x000fe40000011423 */
[C---:B------:R-:W-:Y:S02]  /*2510*/  IADD3 R247, R24.reuse, 0x800, RZ ;  /* 0x0000080018f77810 */ /* 0x040fe40007ffe0ff */
[----:B------:R-:W-:Y:S01]  /*2520*/  IADD3 R246, R24, 0x1000, RZ ;  /* 0x0000100018f67810 */ /* 0x000fe20007ffe0ff */
[----:B------:R4:W-:Y:S01]  /*2530*/  STL [R1+0x30], R13 ;  /* 0x0000300d01007387 */ /* 0x0009e20000100800 */
[----:B--2---:R-:W-:Y:S01]  /*2540*/  IMAD.WIDE R16, R40, 0x2, R18 ;  /* 0x0000000228107825 */ /* 0x004fe200078e0212 */
[----:B-1----:R-:W-:Y:S02]  /*2550*/  SHF.R.S32.HI R11, RZ, 0x1f, R33 ;  /* 0x0000001fff0b7819 */ /* 0x002fe40000011421 */
[----:B------:R4:W1:Y:S04]  /*2560*/  LDSM.16.M88.4 R160, [R220+0x4080] ;  /* 0x00408000dca0783b */ /* 0x0008680000000200 */
[----:B------:R4:W2:Y:S04]  /*2570*/  LDSM.16.M88.4 R188, [R220+0x8080] ;  /* 0x00808000dcbc783b */ /* 0x0008a80000000200 */
[----:B------:R4:W3:Y:S04]  /*2580*/  LDSM.16.M88.4 R204, [R220+0xc080] ;  /* 0x00c08000dccc783b */ /* 0x0008e80000000200 */
        /* <DEDUP_REMOVED lines=18> */
[----:B------:R4:W1:Y:S04]  /*26b0*/  LDSM.16.M88.4 R28, [R25+0x15080] ;  /* 0x01508000191c783b */ /* 0x0008680000000200 */
[----:B------:R4:W1:Y:S04]  /*26c0*/  LDSM.16.M88.4 R56, [R24] ;  /* 0x000000001838783b */ /* 0x0008680000000200 */
[----:B-----5:R4:W1:Y:S04]  /*26d0*/  LDSM.16.M88.4 R20, [R24+0x800] ;  /* 0x000800001814783b */ /* 0x0208680000000200 */
        /* <DEDUP_REMOVED lines=18> */
[----:B------:R-:W-:-:S04]  /*2800*/  LOP3.LUT P0, RZ, R14, 0x4, RZ, 0xc0, !PT ;  /* 0x000000040eff7812 */ /* 0x000fc8000780c0ff */
[----:B------:R-:W-:Y:S02]  /*2810*/  SEL R0, R0, 0xffffffe0, !P0 ;  /* 0xffffffe000007807 */ /* 0x000fe40004000000 */
[----:B------:R-:W-:-:S13]  /*2820*/  ISETP.GT.AND P0, PT, R129, 0x7f, PT ;  /* 0x0000007f8100780c */ /* 0x000fda0003f04270 */
[----:B------:R-:W-:Y:S05]  /*2830*/  @P0 BRA `(.L_x_261) ;  /* 0x000002a000000947 */ /* 0x000fea0003800000 */
[----:B-123--:R-:W-:Y:S05]  /*2840*/  BRA.DIV ~URZ, `(.L_x_262) ;  /* 0x00011e827f007947 */ /* 0x00efea000b800000 */
[----:B----4-:R1:W2:Y:S04]  /*2850*/  SHFL.IDX PT, R11, R15, 0x1, 0x181f ;  /* 0x00381f000f0b7f89 */ /* 0x0102a800000e0000 */
[----:B------:R-:W3:Y:S02]  /*2860*/  SHFL.IDX PT, R10, R10, 0x1, 0x181f ;  /* 0x00381f000a0a7f89 */ /* 0x000ee400000e0000 */
.L_x_332:
[----:B------:R-:W4:Y:S04]  /*2870*/  LDL R16, [R1+0x14] ;  /* 0x0000140001107983 */ /* 0x000f280000100800 */
[----:B------:R-:W5:Y:S04]  /*2880*/  LDL R17, [R1+0x2c] ;  /* 0x00002c0001117983 */ /* 0x000f680000100800 */
[----:B---3--:R-:W3:Y:S04]  /*2890*/  LDL R26, [R1+0x3c] ;  /* 0x00003c00011a7983 */ /* 0x008ee80000100800 */
[----:B--2---:R-:W2:Y:S04]  /*28a0*/  LDL R18, [R1+0x1c] ;  /* 0x00001c0001127983 */ /* 0x004ea80000100800 */
[----:B------:R-:W2:Y:S04]  /*28b0*/  LDL R19, [R1+0x10] ;  /* 0x0000100001137983 */ /* 0x000ea80000100800 */
[----:B------:R-:W2:Y:S04]  /*28c0*/  LDL R24, [R1+0x28] ;  /* 0x0000280001187983 */ /* 0x000ea80000100800 */
[----:B------:R-:W1:Y:S01]  /*28d0*/  S2R R27, SR_TID.X ;  /* 0x00000000001b7919 */ /* 0x000e620000002100 */
[----:B------:R-:W-:-:S02]  /*28e0*/  SHF.R.S32.HI R12, RZ, 0x1f, R8 ;  /* 0x0000001fff0c7819 */ /* 0x000fc40000011408 */
[----:B------:R-:W-:Y:S02]  /*28f0*/  SHF.R.S32.HI R13, RZ, 0x1f, R8 ;  /* 0x0000001fff0d7819 */ /* 0x000fe40000011408 */
[-C--:B------:R-:W-:Y:S02]  /*2900*/  LEA.HI R12, R12, R8.reuse, RZ, 0x3 ;  /* 0x000000080c0c7211 */ /* 0x080fe400078f18ff */
[----:B------:R-:W-:Y:S02]  /*2910*/  LEA.HI R13, R13, R8, RZ, 0x3 ;  /* 0x000000080d0d7211 */ /* 0x000fe400078f18ff */
[----:B------:R-:W-:Y:S02]  /*2920*/  LOP3.LUT R12, R12, 0xfffffff8, RZ, 0xc0, !PT ;  /* 0xfffffff80c0c7812 */ /* 0x000fe400078ec0ff */
[----:B------:R-:W-:Y:S02]  /*2930*/  LOP3.LUT R13, R13, 0xfffffff8, RZ, 0xc0, !PT ;  /* 0xfffffff80d0d7812 */ /* 0x000fe400078ec0ff */
[----:B------:R-:W-:-:S02]  /*2940*/  LEA R14, P0, R12, R10, 0x1 ;  /* 0x0000000a0c0e7211 */ /* 0x000fc400078008ff */
[----:B------:R-:W-:Y:S02]  /*2950*/  SHF.R.S32.HI R13, RZ, 0x1f, R13 ;  /* 0x0000001fff0d7819 */ /* 0x000fe4000001140d */
[----:B-1----:R-:W-:-:S04]  /*2960*/  LEA.HI R25, R2, R27, RZ, 0x3 ;  /* 0x0000001b02197211 */ /* 0x002fc800078f18ff */
[----:B------:R-:W-:Y:S02]  /*2970*/  LOP3.LUT R25, R25, 0xfffffff8, RZ, 0xc0, !PT ;  /* 0xfffffff819197812 */ /* 0x000fe400078ec0ff */
[----:B------:R-:W-:-:S03]  /*2980*/  LEA.HI.X R15, R12, R11, R13, 0x1, P0 ;  /* 0x0000000b0c0f7211 */ /* 0x000fc600000f0c0d */
[----:B------:R-:W-:-:S04]  /*2990*/  IMAD.IADD R25, R27, 0x1, -R25 ;  /* 0x000000011b197824 */ /* 0x000fc800078e0a19 */
[----:B------:R-:W-:Y:S01]  /*29a0*/  IMAD.SHL.U32 R25, R25, 0x8, RZ ;  /* 0x0000000819197824 */ /* 0x000fe200078e00ff */
[----:B----4-:R-:W-:-:S04]  /*29b0*/  LEA R12, P0, R16, R10, 0x1 ;  /* 0x0000000a100c7211 */ /* 0x010fc800078008ff */
[----:B-----5:R-:W-:Y:S02]  /*29c0*/  LEA.HI.X R13, R16, R11, R17, 0x1, P0 ;  /* 0x0000000b100d7211 */ /* 0x020fe400000f0c11 */
[----:B------:R-:W-:-:S04]  /*29d0*/  LEA R16, P0, R25, R10, 0x1 ;  /* 0x0000000a19107211 */ /* 0x000fc800078008ff */
[C---:B---3--:R-:W-:Y:S02]  /*29e0*/  LEA.HI.X R17, R25.reuse, R11, R26, 0x1, P0 ;  /* 0x0000000b19117211 */ /* 0x048fe400000f0c1a */
[----:B------:R-:W-:-:S04]  /*29f0*/  ISETP.GE.AND P0, PT, R25, c[0x0][0x1d4], PT ;  /* 0x0000750019007a0c */ /* 0x000fc80003f06270 */
[----:B------:R-:W-:-:S13]  /*2a00*/  ISETP.LT.OR P0, PT, R9, 0x21, P0 ;  /* 0x000000210900780c */ /* 0x000fda0000701670 */
[----:B------:R-:W-:Y:S01]  /*2a10*/  @!PT LDS RZ, [RZ] ;  /* 0x00000000fffff984 */ /* 0x000fe20000000800 */
[----:B------:R-:W-:Y:S01]  /*2a20*/  @!PT LDS RZ, [RZ] ;  /* 0x00000000fffff984 */ /* 0x000fe20000000800 */
[----:B------:R-:W-:Y:S01]  /*2a30*/  @!PT LDS RZ, [RZ] ;  /* 0x00000000fffff984 */ /* 0x000fe20000000800 */
[----:B--2---:R1:W-:Y:S01]  /*2a40*/  LDGSTS.E.BYPASS.LTC128B.128 [R18+0x5080], [R16.64], !P0 ;  /* 0x0508000010127fae */ /* 0x0043e2000c101d52 */
[----:B------:R-:W-:-:S04]  /*2a50*/  LEA R10, P0, R19, R10, 0x1 ;  /* 0x0000000a130a7211 */ /* 0x000fc800078008ff */
        /* <DEDUP_REMOVED lines=8> */
.L_x_261:
[----:B-123--:R-:W-:Y:S05]  /*2ae0*/  BSYNC B0 ;  /* 0x0000000000007941 */ /* 0x00efea0003800000 */
.L_x_260:
[----:B------:R-:W2:Y:S04]  /*2af0*/  LDL R61, [R1+0x4] ;  /* 0x00000400013d7983 */ /* 0x000ea80000100800 */
[----:B------:R-:W3:Y:S04]  /*2b00*/  LDL R60, [R1] ;  /* 0x00000000013c7983 */ /* 0x000ee80000100800 */
[----:B------:R-:W0:Y:S01]  /*2b10*/  LDGDEPBAR ;  /* 0x00000000000079af */ /* 0x000e220000000000 */
[----:B------:R-:W-:Y:S01]  /*2b20*/  WARPSYNC 0xffffffff ;  /* 0xffffffff00007948 */ /* 0x000fe20003800000 */
[----:B----4-:R-:W-:Y:S01]  /*2b30*/  HMMA.16816.F32 R12, R160, R44, RZ ;  /* 0x0000002ca00c723c */ /* 0x010fe200000018ff */
        /* <DEDUP_REMOVED lines=13> */
[C---:B--2---:R-:W-:Y:S01]  /*2c10*/  IMAD R251, R0.reuse, 0x2, R61 ;  /* 0x0000000200fb7824 */ /* 0x044fe200078e023d */
[----:B------:R-:W-:Y:S01]  /*2c20*/  LDSM.16.M88.4 R56, [R61+0x15880] ;  /* 0x015880003d38783b */ /* 0x000fe20000000200 */
[----:B---3--:R-:W-:-:S03]  /*2c30*/  IMAD R245, R0, 0x2, R60 ;  /* 0x0000000200f57824 */ /* 0x008fc600078e023c */
        /* <DEDUP_REMOVED lines=138> */
[----:B------:R-:W2:Y:S06]  /*34e0*/  MUFU.TANH R0, R0 ;  /* 0x0000000000007308 */ /* 0x000eac0000002400 */
[C---:B---3--:R-:W-:Y:S02]  /*34f0*/  HMMA.16816.F32 R40, R232.reuse, R32, R40 ;  /* 0x00000020e828723c */ /* 0x048fe40000001828 */
[----:B------:R3:W1:Y:S06]  /*3500*/  MUFU.TANH R16, R13 ;  /* 0x0000000d00107308 */ /* 0x00066c0000002400 */
        /* <DEDUP_REMOVED lines=13> */
[----:B------:R4:W5:Y:S04]  /*35e0*/  LDL R64, [R1+0x2c] ;  /* 0x00002c0001407983 */ /* 0x0009680000100800 */
[----:B------:R4:W5:Y:S04]  /*35f0*/  LDL R65, [R1+0x18] ;  /* 0x0000180001417983 */ /* 0x0009680000100800 */
[----:B------:R4:W5:Y:S04]  /*3600*/  LDL R66, [R1+0x30] ;  /* 0x0000300001427983 */ /* 0x0009680000100800 */
[----:B------:R4:W5:Y:S01]  /*3610*/  LDL R60, [R1+0x1c] ;  /* 0x00001c00013c7983 */ /* 0x0009620000100800 */
[----:B--2---:R-:W-:-:S03]  /*3620*/  LEA.HI R68, R2, R71, RZ, 0x3 ;  /* 0x0000004702447211 */ /* 0x004fc600078f18ff */
[----:B------:R4:W5:Y:S01]  /*3630*/  LDL R61, [R1+0x10] ;  /* 0x00001000013d7983 */ /* 0x0009620000100800 */
[----:B------:R-:W-:Y:S02]  /*3640*/  LEA.HI R69, R2, R71, RZ, 0x3 ;  /* 0x0000004702457211 */ /* 0x000fe400078f18ff */
[----:B------:R-:W-:Y:S01]  /*3650*/  LOP3.LUT R68, R68, 0xfffffff8, RZ, 0xc0, !PT ;  /* 0xfffffff844447812 */ /* 0x000fe200078ec0ff */
[----:B------:R4:W5:Y:S01]  /*3660*/  LDL R62, [R1+0x28] ;  /* 0x00002800013e7983 */ /* 0x0009620000100800 */
[----:B------:R-:W-:-:S03]  /*3670*/  SHF.R.S32.HI R69, RZ, 0x3, R69 ;  /* 0x00000003ff457819 */ /* 0x000fc60000011445 */
[----:B------:R-:W-:Y:S01]  /*3680*/  IMAD.IADD R68, R71, 0x1, -R68 ;  /* 0x0000000147447824 */ /* 0x000fe200078e0a44 */
[----:B------:R4:W5:Y:S03]  /*3690*/  LDL R63, [R1+0x14] ;  /* 0x00001400013f7983 */ /* 0x0009660000100800 */
        /* <DEDUP_REMOVED lines=11> */
[----:B------:R2:W4:Y:S01]  /*3750*/  @!P3 LDG.E R18, [R12.64] ;  /* 0x000000120c12b981 */ /* 0x000522000c1e1900 */
[----:B------:R-:W-:-:S03]  /*3760*/  IMAD.MOV R11, RZ, RZ, -R11 ;  /* 0x000000ffff0b7224 */ /* 0x000fc600078e0a0b */
[----:B------:R-:W1:Y:S01]  /*3770*/  S2R R69, SR_TID.X ;  /* 0x0000000000457919 */ /* 0x000e620000002100 */
[----:B------:R-:W-:-:S05]  /*3780*/  IMAD R19, R11, c[0x0][0x2b8], R8 ;  /* 0x0000ae000b137a24 */ /* 0x000fca00078e0208 */
[----:B------:R-:W-:-:S05]  /*3790*/  SHF.R.S32.HI R8, RZ, 0x1f, R19 ;  /* 0x0000001fff087819 */ /* 0x000fca0000011413 */
[----:B------:R-:W-:-:S04]  /*37a0*/  IMAD R8, R8, c[0x0][0x1e0], RZ ;  /* 0x0000780008087a24 */ /* 0x000fc800078e02ff */
[C---:B------:R-:W-:Y:S02]  /*37b0*/  IMAD R8, R19.reuse, c[0x0][0x1e4], R8 ;  /* 0x0000790013087a24 */ /* 0x040fe400078e0208 */
[----:B--2---:R-:W-:-:S04]  /*37c0*/  IMAD.WIDE.U32 R12, R19, c[0x0][0x1e0], RZ ;  /* 0x00007800130c7a25 */ /* 0x004fc800078e00ff */
[----:B------:R-:W-:Y:S01]  /*37d0*/  IMAD.IADD R13, R13, 0x1, R8 ;  /* 0x000000010d0d7824 */ /* 0x000fe200078e0208 */
[----:B------:R-:W-:Y:S01]  /*37e0*/  STL [R1+0xc], R19 ;  /* 0x00000c1301007387 */ /* 0x000fe20000100800 */
[----:B------:R-:W-:Y:S01]  /*37f0*/  BSSY B0, `(.L_x_264) ;  /* 0x0000024000007945 */ /* 0x000fe20003800000 */
[----:B---3--:R-:W-:Y:S01]  /*3800*/  IMAD.MOV.U32 R68, RZ, RZ, R67 ;  /* 0x000000ffff447224 */ /* 0x008fe200078e0043 */
[----:B-1----:R-:W-:-:S04]  /*3810*/  LEA.HI R67, R2, R69, RZ, 0x3 ;  /* 0x0000004502437211 */ /* 0x002fc800078f18ff */
[----:B------:R-:W-:-:S05]  /*3820*/  LOP3.LUT R67, R67, 0xfffffff8, RZ, 0xc0, !PT ;  /* 0xfffffff843437812 */ /* 0x000fca00078ec0ff */
[----:B------:R-:W-:-:S04]  /*3830*/  IMAD.IADD R67, R69, 0x1, -R67 ;  /* 0x0000000145437824 */ /* 0x000fc800078e0a43 */
[----:B------:R-:W-:-:S05]  /*3840*/  IMAD.SHL.U32 R67, R67, 0x8, RZ ;  /* 0x0000000843437824 */ /* 0x000fca00078e00ff */
[----:B------:R-:W-:Y:S02]  /*3850*/  ISETP.GE.AND P1, PT, R67, c[0x0][0x1d4], PT ;  /* 0x0000750043007a0c */ /* 0x000fe40003f26270 */
[----:B----4-:R-:W-:Y:S01]  /*3860*/  SHF.R.S32.HI R11, RZ, 0x1f, R18 ;  /* 0x0000001fff0b7819 */ /* 0x010fe20000011412 */
[----:B------:R-:W-:-:S04]  /*3870*/  IMAD.WIDE.U32 R12, R18, c[0x0][0x1f0], R12 ;  /* 0x00007c00120c7a25 */ /* 0x000fc800078e000c */
[----:B------:R-:W-:Y:S01]  /*3880*/  IMAD R11, R11, c[0x0][0x1f0], RZ ;  /* 0x00007c000b0b7a24 */ /* 0x000fe200078e02ff */
[----:B------:R1:W-:Y:S03]  /*3890*/  STL [R1+0x8], R18 ;  /* 0x0000081201007387 */ /* 0x0003e60000100800 */
[----:B------:R-:W-:Y:S01]  /*38a0*/  IMAD R11, R18, c[0x0][0x1f4], R11 ;  /* 0x00007d00120b7a24 */ /* 0x000fe200078e020b */
[----:B------:R-:W-:-:S04]  /*38b0*/  IADD3 R8, P0, R12, UR26, RZ ;  /* 0x0000001a0c087c10 */ /* 0x000fc8000ff1e0ff */
[----:B------:R-:W-:Y:S02]  /*38c0*/  IADD3.X R12, R13, UR22, R11, P0, !PT ;  /* 0x000000160d0c7c10 */ /* 0x000fe400087fe40b */
[----:B------:R-:W-:-:S04]  /*38d0*/  LEA R11, P0, R8, c[0x0][0x1c8], 0x1 ;  /* 0x00007200080b7a11 */ /* 0x000fc800078008ff */
[----:B------:R-:W-:Y:S02]  /*38e0*/  LEA.HI.X R8, R8, c[0x0][0x1cc], R12, 0x1, P0 ;  /* 0x0000730008087a11 */ /* 0x000fe400000f0c0c */
[----:B-1----:R-:W-:-:S04]  /*38f0*/  LEA.HI R18, R2, R69, RZ, 0x3 ;  /* 0x0000004502127211 */ /* 0x002fc800078f18ff */
[----:B------:R-:W-:-:S04]  /*3900*/  SHF.R.S32.HI R18, RZ, 0x3, R18 ;  /* 0x00000003ff127819 */ /* 0x000fc80000011412 */
[----:B------:R-:W-:-:S04]  /*3910*/  IADD3 R17, -R18, 0x30, RZ ;  /* 0x0000003012117810 */ /* 0x000fc80007ffe1ff */
[----:B------:R-:W-:Y:S01]  /*3920*/  ISETP.GE.AND P0, PT, R17, 0x1, PT ;  /* 0x000000011100780c */ /* 0x000fe20003f06270 */
[----:B------:R1:W2:Y:S04]  /*3930*/  SHFL.IDX PT, R12, R11, RZ, 0x181f ;  /* 0x00181fff0b0c7589 */ /* 0x0002a800000e0000 */
[----:B------:R1:W3:Y:S08]  /*3940*/  SHFL.IDX PT, R13, R8, RZ, 0x181f ;  /* 0x00181fff080d7589 */ /* 0x0002f000000e0000 */
[----:B------:R-:W-:Y:S05]  /*3950*/  @!P0 BRA `(.L_x_265) ;  /* 0x000000d000008947 */ /* 0x000fea0003800000 */
[----:B--2---:R-:W-:-:S04]  /*3960*/  LEA R22, P0, R67, R12, 0x1 ;  /* 0x0000000c43167211 */ /* 0x004fc800078008ff */
[----:B---3--:R-:W-:Y:S02]  /*3970*/  LEA.HI.X R23, R67, R13, R68, 0x1, P0 ;  /* 0x0000000d43177211 */ /* 0x008fe400000f0c44 */
[----:B-----5:R-:W-:-:S03]  /*3980*/  LEA R20, P0, R65, R12, 0x1 ;  /* 0x0000000c41147211 */ /* 0x020fc600078008ff */
        /* <DEDUP_REMOVED lines=10> */
.L_x_265:
[----:B------:R-:W-:Y:S05]  /*3a30*/  BSYNC B0 ;  /* 0x0000000000007941 */ /* 0x000fea0003800000 */
.L_x_264:
[----:B------:R-:W-:Y:S01]  /*3a40*/  ISETP.GE.AND P0, PT, R17, 0x21, PT ;  /* 0x000000211100780c */ /* 0x000fe20003f06270 */
[----:B-1----:R-:W1:Y:S01]  /*3a50*/  SHFL.IDX PT, R8, R8, 0x1, 0x181f ;  /* 0x00381f0008087f89 */ /* 0x002e6200000e0000 */
[----:B------:R-:W-:Y:S03]  /*3a60*/  BSSY B0, `(.L_x_263) ;  /* 0x0000010000007945 */ /* 0x000fe60003800000 */
[----:B------:R-:W4:Y:S08]  /*3a70*/  SHFL.IDX PT, R11, R11, 0x1, 0x181f ;  /* 0x00381f000b0b7f89 */ /* 0x000f3000000e0000 */
[----:B------:R-:W-:Y:S05]  /*3a80*/  @!P0 BRA `(.L_x_266) ;  /* 0x000000d000008947 */ /* 0x000fea0003800000 */
[----:B--2-4-:R-:W-:-:S04]  /*3a90*/  LEA R20, P0, R67, R11, 0x1 ;  /* 0x0000000b43147211 */ /* 0x014fc800078008ff */
[----:B-1----:R-:W-:Y:S02]  /*3aa0*/  LEA.HI.X R21, R67, R8, R68, 0x1, P0 ;  /* 0x0000000843157211 */ /* 0x002fe400000f0c44 */
[----:B-----5:R-:W-:-:S03]  /*3ab0*/  LEA R18, P0, R65, R11, 0x1 ;  /* 0x0000000b41127211 */ /* 0x020fc600078008ff */
[----:B------:R-:W-:Y:S01]  /*3ac0*/  @!PT LDS RZ, [RZ] ;  /* 0x00000000fffff984 */ /* 0x000fe20000000800 */
[----:B------:R1:W-:Y:S01]  /*3ad0*/  LDGSTS.E.BYPASS.LTC128B.128 [R60+0x15080], [R20.64], !P1 ;  /* 0x15080000143c7fae */ /* 0x0003e2000c901d52 */
[----:B------:R-:W-:Y:S02]  /*3ae0*/  LEA.HI.X R19, R65, R8, R66, 0x1, P0 ;  /* 0x0000000841137211 */ /* 0x000fe400000f0c42 */
[----:B------:R-:W-:-:S03]  /*3af0*/  LEA R12, P0, R63, R11, 0x1 ;  /* 0x0000000b3f0c7211 */ /* 0x000fc600078008ff */
[----:B------:R1:W-:Y:S01]  /*3b00*/  LDGSTS.E.BYPASS.LTC128B.128 [R60+0x16880], [R18.64], !P6 ;  /* 0x16880000123c7fae */ /* 0x0003e2000f101d52 */
[----:B---3--:R-:W-:Y:S02]  /*3b10*/  LEA.HI.X R13, R63, R8, R64, 0x1, P0 ;  /* 0x000000083f0d7211 */ /* 0x008fe400000f0c40 */
[----:B------:R-:W-:-:S03]  /*3b20*/  LEA R22, P0, R61, R11, 0x1 ;  /* 0x0000000b3d167211 */ /* 0x000fc600078008ff */
[----:B------:R1:W-:Y:S01]  /*3b30*/  LDGSTS.E.BYPASS.LTC128B.128 [R60+0x18080], [R12.64], !P5 ;  /* 0x180800000c3c7fae */ /* 0x0003e2000e901d52 */
[----:B------:R-:W-:-:S05]  /*3b40*/  LEA.HI.X R23, R61, R8, R62, 0x1, P0 ;  /* 0x000000083d177211 */ /* 0x000fca00000f0c3e */
[----:B------:R1:W-:Y:S04]  /*3b50*/  LDGSTS.E.BYPASS.LTC128B.128 [R60+0x19880], [R22.64], !P4 ;  /* 0x19880000163c7fae */ /* 0x0003e8000e101d52 */
.L_x_266:
[----:B------:R-:W-:Y:S05]  /*3b60*/  BSYNC B0 ;  /* 0x0000000000007941 */ /* 0x000fea0003800000 */
.L_x_263:
[----:B-123--:R-:W1:Y:S01]  /*3b70*/  S2R R13, SR_TID.X ;  /* 0x00000000000d7919 */ /* 0x00ee620000002100 */
[----:B------:R-:W-:Y:S01]  /*3b80*/  LOP3.LUT R7, R7, 0xffffffe0, RZ, 0xc0, !PT ;  /* 0xffffffe007077812 */ /* 0x000fe200078ec0ff */
[----:B------:R-:W-:Y:S01]  /*3b90*/  UISETP.NE.AND UP0, UPT, UR15, URZ, UPT ;  /* 0x0000003f0f00728c */ /* 0x000fe2000bf05270 */
[----:B------:R-:W-:Y:S01]  /*3ba0*/  SHF.R.S32.HI R12, RZ, 0x1f, R6 ;  /* 0x0000001fff0c7819 */ /* 0x000fe20000011406 */
[----:B------:R-:W-:Y:S01]  /*3bb0*/  FMUL.FTZ R53, R53, c[0x0][0x320] ;  /* 0x0000c80035357a20 */ /* 0x000fe20000410000 */
        /* <DEDUP_REMOVED lines=9> */
[----:B------:R-:W-:Y:S01]  /*3c50*/  ULOP3.LUT UR24, URZ, UR24, URZ, 0x33, !UPT ;  /* 0x000000183f187292 */ /* 0x000fe2000f8e333f */
[----:B------:R-:W-:Y:S01]  /*3c60*/  IMAD.U32 R18, RZ, RZ, UR29 ;  /* 0x0000001dff127e24 */ /* 0x000fe2000f8e00ff */
[----:B------:R-:W0:Y:S01]  /*3c70*/  LDGDEPBAR ;  /* 0x00000000000079af */ /* 0x000e220000000000 */
[----:B------:R-:W-:-:S04]  /*3c80*/  IMAD.IADD R12, R6, 0x1, -R12 ;  /* 0x00000001060c7824 */ /* 0x000fc800078e0a0c */
[----:B------:R2:W4:Y:S02]  /*3c90*/  MUFU.TANH R127, R52 ;  /* 0x00000034007f7308 */ /* 0x0005240000002400 */
[----:B-1--4-:R-:W-:Y:S01]  /*3ca0*/  LEA.HI R11, R2, R13, RZ, 0x2 ;  /* 0x0000000d020b7211 */ /* 0x012fe200078f10ff */
[----:B------:R-:W-:-:S03]  /*3cb0*/  IMAD.IADD R7, R13, 0x1, -R7 ;  /* 0x000000010d077824 */ /* 0x000fc600078e0a07 */
[----:B------:R-:W-:Y:S02]  /*3cc0*/  LOP3.LUT R11, R11, 0xfffffffc, RZ, 0xc0, !PT ;  /* 0xfffffffc0b0b7812 */ /* 0x000fe400078ec0ff */
[----:B------:R2:W1:Y:S01]  /*3cd0*/  MUFU.TANH R125, R48 ;  /* 0x00000030007d7308 */ /* 0x0004620000002400 */
[----:B------:R-:W-:Y:S02]  /*3ce0*/  SHF.R.S32.HI R8, RZ, 0x1f, R7 ;  /* 0x0000001fff087819 */ /* 0x000fe40000011407 */
[----:B------:R-:W-:Y:S02]  /*3cf0*/  IMAD.IADD R11, R13, 0x1, -R11 ;  /* 0x000000010d0b7824 */ /* 0x000fe400078e0a0b */
[----:B------:R-:W-:-:S03]  /*3d00*/  LEA.HI R8, R8, R7, RZ, 0x2 ;  /* 0x0000000708087211 */ /* 0x000fc600078f10ff */
[----:B------:R2:W4:Y:S01]  /*3d10*/  MUFU.TANH R124, R49 ;  /* 0x00000031007c7308 */ /* 0x0005220000002400 */
[----:B------:R-:W-:Y:S02]  /*3d20*/  LEA.HI R2, R11, R11, RZ, 0x1 ;  /* 0x0000000b0b027211 */ /* 0x000fe400078f08ff */
[----:B------:R-:W-:Y:S02]  /*3d30*/  LEA.HI.SX32 R6, R8, UR23, 0x1e ;  /* 0x0000001708067c11 */ /* 0x000fe4000f8ff2ff */
[----:B------:R-:W-:-:S03]  /*3d40*/  LOP3.LUT R2, R2, 0x1ffffffe, RZ, 0xc0, !PT ;  /* 0x1ffffffe02027812 */ /* 0x000fc600078ec0ff */
[----:B------:R-:W-:Y:S02]  /*3d50*/  IMAD R6, R12, 0x10, R6 ;  /* 0x000000100c067824 */ /* 0x000fe400078e0206 */
[----:B------:R-:W-:Y:S02]  /*3d60*/  IMAD.IADD R2, R11, 0x1, -R2 ;  /* 0x000000010b027824 */ /* 0x000fe400078e0a02 */
[----:B------:R-:W-:Y:S02]  /*3d70*/  FMUL.FTZ R12, R41, c[0x0][0x320] ;  /* 0x0000c800290c7a20 */ /* 0x000fe40000410000 */
[----:B------:R-:W-:Y:S02]  /*3d80*/  IMAD R13, R2, 0x8, R6 ;  /* 0x00000008020d7824 */ /* 0x000fe400078e0206 */
[----:B------:R-:W-:Y:S02]  /*3d90*/  FMUL.FTZ R11, R36, c[0x0][0x320] ;  /* 0x0000c800240b7a20 */ /* 0x000fe40000410000 */
[----:B------:R-:W-:Y:S01]  /*3da0*/  @P0 IMAD.HI.U32 R6, R13, c[0x0][0x2c8], RZ ;  /* 0x0000b2000d060a27 */ /* 0x000fe200078e00ff */
[----:B------:R-:W-:Y:S01]  /*3db0*/  PLOP3.LUT P0, PT, PT, PT, UP0, 0x80, 0x0 ;  /* 0x000000000000781c */ /* 0x000fe20003f0f008 */
[----:B------:R-:W-:Y:S01]  /*3dc0*/  UISETP.NE.AND UP0, UPT, UR14, URZ, UPT ;  /* 0x0000003f0e00728c */ /* 0x000fe2000bf05270 */
[----:B------:R1:W-:Y:S01]  /*3dd0*/  STL [R1+0x34], R13 ;  /* 0x0000340d01007387 */ /* 0x0003e20000100800 */
[----:B------:R-:W-:Y:S01]  /*3de0*/  IMAD.MOV.U32 R2, RZ, RZ, R13 ;  /* 0x000000ffff027224 */ /* 0x000fe200078e000d */
[----:B------:R-:W1:Y:S08]  /*3df0*/  MUFU.TANH R12, R12 ;  /* 0x0000000c000c7308 */ /* 0x000e700000002400 */
[----:B------:R-:W2:Y:S01]  /*3e00*/  MUFU.TANH R11, R11 ;  /* 0x0000000b000b7308 */ /* 0x000ea20000002400 */
[----:B------:R-:W-:-:S02]  /*3e10*/  @P0 SHF.R.U32.HI R2, RZ, c[0x0][0x2cc], R6 ;  /* 0x0000b300ff020a19 */ /* 0x000fc40000011606 */
[----:B------:R-:W-:Y:S02]  /*3e20*/  LOP3.LUT R6, R8, 0x7ffffffc, RZ, 0xc0, !PT ;  /* 0x7ffffffc08067812 */ /* 0x000fe400078ec0ff */
[----:B------:R-:W-:Y:S01]  /*3e30*/  PLOP3.LUT P0, PT, PT, PT, UP0, 0x40, 0x0 ;  /* 0x000000000000781c */ /* 0x000fe20003f0e808 */
[----:B------:R-:W2:Y:S02]  /*3e40*/  SHFL.IDX PT, R17, R2, RZ, 0x1c1f ;  /* 0x001c1fff02117589 */ /* 0x000ea400000e0000 */
[----:B------:R-:W-:Y:S01]  /*3e50*/  IMAD.IADD R7, R7, 0x1, -R6 ;  /* 0x0000000107077824 */ /* 0x000fe200078e0a06 */
[----:B------:R2:W2:Y:S01]  /*3e60*/  MUFU.TANH R8, R37 ;  /* 0x0000002500087308 */ /* 0x0004a20000002400 */
[----:B------:R-:W-:Y:S02]  /*3e70*/  IMAD.U32 R6, RZ, RZ, UR32 ;  /* 0x00000020ff067e24 */ /* 0x000fe4000f8e00ff */
[----:B------:R-:W-:Y:S02]  /*3e80*/  IMAD.SHL.U32 R20, R7, 0x2, RZ ;  /* 0x0000000207147824 */ /* 0x000fe400078e00ff */
[----:B-1----:R-:W-:-:S03]  /*3e90*/  FMUL.FTZ R13, R40, c[0x0][0x320] ;  /* 0x0000c800280d7a20 */ /* 0x002fc60000410000 */
[C---:B------:R-:W-:Y:S01]  /*3ea0*/  IADD3 R6, -R20.reuse, 0x1, R6 ;  /* 0x0000000114067810 */ /* 0x040fe20007ffe106 */
[----:B------:R1:W-:Y:S01]  /*3eb0*/  STL [R1+0x38], R20 ;  /* 0x0000381401007387 */ /* 0x0003e20000100800 */
[----:B------:R-:W-:Y:S02]  /*3ec0*/  IADD3 R18, -R20, UR8, R18 ;  /* 0x0000000814127c10 */ /* 0x000fe4000fffe112 */
[----:B------:R-:W-:Y:S01]  /*3ed0*/  IADD3 R19, R6, -UR12, RZ ;  /* 0x8000000c06137c10 */ /* 0x000fe2000fffe0ff */
[----:B------:R-:W1:Y:S01]  /*3ee0*/  MUFU.TANH R13, R13 ;  /* 0x0000000d000d7308 */ /* 0x000e620000002400 */
[----:B------:R-:W-:Y:S02]  /*3ef0*/  IADD3 R7, -R20, UR29, RZ ;  /* 0x0000001d14077c10 */ /* 0x000fe4000fffe1ff */
[C---:B------:R-:W-:Y:S02]  /*3f00*/  IADD3 R6, R19.reuse, c[0x0][0x328], RZ ;  /* 0x0000ca0013067a10 */ /* 0x040fe40007ffe0ff */
[----:B------:R-:W-:-:S03]  /*3f10*/  IADD3 R19, R19, UR24, RZ ;  /* 0x0000001813137c10 */ /* 0x000fc6000fffe0ff */
[----:B--2---:R-:W-:-:S05]  /*3f20*/  IMAD.IADD R21, R6, 0x1, R17 ;  /* 0x0000000106157824 */ /* 0x004fca00078e0211 */
[----:B------:R-:W-:Y:S01]  /*3f30*/  IMNMX R21, R21, R18, PT ;  /* 0x0000001215157217 */ /* 0x000fe20003800200 */
[----:B-1----:R-:W-:Y:S01]  /*3f40*/  IMAD.IADD R20, R19, 0x1, R17 ;  /* 0x0000000113147824 */ /* 0x002fe200078e0211 */
[----:B------:R-:W-:Y:S05]  /*3f50*/  @P0 BRA `(.L_x_267) ;  /* 0x0000015000000947 */ /* 0x000fea0003800000 */
[----:B---34-:R-:W-:Y:S01]  /*3f60*/  IMAD.U32 R22, RZ, RZ, UR12 ;  /* 0x0000000cff167e24 */ /* 0x018fe2000f8e00ff */
[----:B------:R-:W-:Y:S04]  /*3f70*/  BSSY B0, `(.L_x_268) ;  /* 0x000000f000007945 */ /* 0x000fe80003800000 */
[----:B------:R-:W-:-:S04]  /*3f80*/  IADD3 R22, -R22, UR8, R17 ;  /* 0x0000000816167c10 */ /* 0x000fc8000fffe111 */
[----:B------:R-:W-:-:S13]  /*3f90*/  ISETP.GT.AND P0, PT, R22, -0x1, PT ;  /* 0xffffffff1600780c */ /* 0x000fda0003f04270 */
[----:B------:R-:W-:Y:S05]  /*3fa0*/  @P0 BRA `(.L_x_269) ;  /* 0x0000007000000947 */ /* 0x000fea0003800000 */
[----:B------:R-:W-:Y:S01]  /*3fb0*/  IMAD.MOV.U32 R17, RZ, RZ, 0x1 ;  /* 0x00000001ff117424 */ /* 0x000fe200078e00ff */
[----:B------:R-:W-:-:S04]  /*3fc0*/  LOP3.LUT R22, RZ, R22, RZ, 0x33, !PT ;  /* 0x00000016ff167212 */ /* 0x000fc800078e33ff */
[----:B------:R-:W-:-:S13]  /*3fd0*/  ISETP.NE.AND P0, PT, R17, c[0x0][0x32c], PT ;  /* 0x0000cb0011007a0c */ /* 0x000fda0003f05270 */
[----:B------:R-:W-:-:S05]  /*3fe0*/  @P0 IMAD.HI.U32 R17, R22, c[0x0][0x330], RZ ;  /* 0x0000cc0016110a27 */ /* 0x000fca00078e00ff */
[----:B------:R-:W-:-:S04]  /*3ff0*/  @P0 SHF.R.U32.HI R22, RZ, c[0x0][0x334], R17 ;  /* 0x0000cd00ff160a19 */ /* 0x000fc80000011611 */
[----:B------:R-:W-:Y:S01]  /*4000*/  LOP3.LUT R22, RZ, R22, RZ, 0x33, !PT ;  /* 0x00000016ff167212 */ /* 0x000fe200078e33ff */
[----:B------:R-:W-:Y:S05]  /*4010*/  BRA `(.L_x_270) ;  /* 0x0000004000007947 */ /* 0x000fea0003800000 */
.L_x_269:
[----:B------:R-:W-:-:S04]  /*4020*/  MOV R17, 0x1 ;  /* 0x0000000100117802 */ /* 0x000fc80000000f00 */
[----:B------:R-:W-:-:S13]  /*4030*/  ISETP.NE.AND P0, PT, R17, c[0x0][0x32c], PT ;  /* 0x0000cb0011007a0c */ /* 0x000fda0003f05270 */
[----:B------:R-:W-:-:S05]  /*4040*/  @P0 IMAD.HI.U32 R17, R22, c[0x0][0x330], RZ ;  /* 0x0000cc0016110a27 */ /* 0x000fca00078e00ff */
[----:B------:R-:W-:Y:S02]  /*4050*/  @P0 SHF.R.U32.HI R22, RZ, c[0x0][0x334], R17 ;  /* 0x0000cd00ff160a19 */ /* 0x000fe40000011611 */
.L_x_270:
[----:B------:R-:W-:Y:S05]  /*4060*/  BSYNC B0 ;  /* 0x0000000000007941 */ /* 0x000fea0003800000 */
.L_x_268:
[----:B------:R-:W-:-:S05]  /*4070*/  IMAD R22, R22, c[0x0][0x32c], R7 ;  /* 0x0000cb0016167a24 */ /* 0x000fca00078e0207 */
[----:B------:R-:W-:Y:S02]  /*4080*/  IADD3 R17, R22, c[0x0][0x32c], RZ ;  /* 0x0000cb0016117a10 */ /* 0x000fe40007ffe0ff */
[----:B------:R-:W-:Y:S02]  /*4090*/  IMNMX R20, R20, R22, !PT ;  /* 0x0000001614147217 */ /* 0x000fe40007800200 */
[----:B------:R-:W-:Y:S02]  /*40a0*/  IMNMX R21, R21, R17, PT ;  /* 0x0000001115157217 */ /* 0x000fe40003800200 */
.L_x_267:
[----:B---34-:R-:W-:Y:S01]  /*40b0*/  UISETP.GE.AND UP0, UPT, UR29, 0x1, UPT ;  /* 0x000000011d00788c */ /* 0x018fe2000bf06270 */
[----:B------:R-:W-:Y:S01]  /*40c0*/  FMUL.FTZ R23, R42, c[0x0][0x320] ;  /* 0x0000c8002a177a20 */ /* 0x000fe20000410000 */
        /* <DEDUP_REMOVED lines=25> */
[----:B------:R1:W2:Y:S01]  /*4260*/  MUFU.TANH R168, R54 ;  /* 0x0000003600a87308 */ /* 0x0002a20000002400 */
[----:B------:R-:W-:Y:S01]  /*4270*/  ISETP.LT.OR P0, PT, R21, 0x2, P0 ;  /* 0x000000021500780c */ /* 0x000fe20000701670 */
[----:B------:R-:W-:-:S03]  /*4280*/  FMUL.FTZ R39, R39, c[0x0][0x320] ;  /* 0x0000c80027277a20 */ /* 0x000fc60000410000 */
[----:B------:R-:W-:Y:S02]  /*4290*/  FSEL R16, R16, -INF , !P0 ;  /* 0xff80000010107808 */ /* 0x000fe40004000000 */
[----:B------:R-:W-:Y:S01]  /*42a0*/  PLOP3.LUT P0, PT, PT, PT, UP0, 0x40, 0x0 ;  /* 0x000000000000781c */ /* 0x000fe20003f0e808 */
[----:B------:R-:W-:Y:S01]  /*42b0*/  UISETP.GE.AND UP0, UPT, UR29, 0xa, UPT ;  /* 0x0000000a1d00788c */ /* 0x000fe2000bf06270 */
[----:B------:R-:W3:Y:S02]  /*42c0*/  MUFU.TANH R0, R0 ;  /* 0x0000000000007308 */ /* 0x000ee40000002400 */
[----:B------:R-:W-:Y:S01]  /*42d0*/  ISETP.GT.AND P0, PT, R20, 0x8, P0 ;  /* 0x000000081400780c */ /* 0x000fe20000704270 */
[----:B------:R-:W-:-:S03]  /*42e0*/  UP2UR UR5, UPR, URZ, 0x1 ;  /* 0x000000013f057883 */ /* 0x000fc60008000000 */
[----:B------:R-:W-:Y:S02]  /*42f0*/  ISETP.LT.OR P0, PT, R21, 0x9, P0 ;  /* 0x000000091500780c */ /* 0x000fe40000701670 */
[----:B------:R1:W4:Y:S02]  /*4300*/  MUFU.TANH R159, R55 ;  /* 0x00000037009f7308 */ /* 0x0003240000002400 */
        /* <DEDUP_REMOVED lines=14> */
[----:B------:R-:W-:Y:S02]  /*43f0*/  FSEL R13, R13, -INF , !P0 ;  /* 0xff8000000d0d7808 */ /* 0x000fe40004000000 */
[----:B------:R-:W-:Y:S01]  /*4400*/  PLOP3.LUT P0, PT, PT, PT, UP6, 0x40, 0x0 ;  /* 0x000000000000781c */ /* 0x000fe20003f0e868 */
[----:B------:R-:W-:-:S03]  /*4410*/  UISETP.NE.AND UP6, UPT, UR14, URZ, UPT ;  /* 0x0000003f0e00728c */ /* 0x000fc6000bfc5270 */
[----:B------:R-:W-:Y:S01]  /*4420*/  ISETP.GT.AND P0, PT, R20, 0x11, P0 ;  /* 0x000000111400780c */ /* 0x000fe20000704270 */
[----:B------:R-:W1:Y:S03]  /*4430*/  MUFU.TANH R23, R23 ;  /* 0x0000001700177308 */ /* 0x000e660000002400 */
[----:B------:R-:W-:-:S04]  /*4440*/  ISETP.LT.OR P0, PT, R21, 0x12, P0 ;  /* 0x000000121500780c */ /* 0x000fc80000701670 */
[----:B------:R-:W-:Y:S01]  /*4450*/  FSEL R12, R12, -INF , !P0 ;  /* 0xff8000000c0c7808 */ /* 0x000fe20004000000 */
[----:B------:R-:W1:Y:S01]  /*4460*/  MUFU.TANH R24, R24 ;  /* 0x0000001800187308 */ /* 0x000e620000002400 */
        /* <DEDUP_REMOVED lines=21> */
[----:B------:R-:W-:Y:S02]  /*45c0*/  ISETP.GT.AND P0, PT, R20, 0x29, P0 ;  /* 0x000000291400780c */ /* 0x000fe40000704270 */
[----:B------:R-:W1:Y:S02]  /*45d0*/  SHFL.IDX PT, R20, R2, 0x1, 0x1c1f ;  /* 0x003c1f0002147f89 */ /* 0x000e6400000e0000 */
[----:B------:R-:W-:Y:S01]  /*45e0*/  ISETP.LT.OR P0, PT, R21, 0x2a, P0 ;  /* 0x0000002a1500780c */ /* 0x000fe20000701670 */
[----:B------:R-:W-:-:S03]  /*45f0*/  FMUL.FTZ R21, R38, c[0x0][0x320] ;  /* 0x0000c80026157a20 */ /* 0x000fc60000410000 */
[----:B------:R-:W-:Y:S02]  /*4600*/  FSEL R124, R124, -INF , !P0 ;  /* 0xff8000007c7c7808 */ /* 0x000fe40004000000 */
[----:B------:R-:W-:Y:S01]  /*4610*/  PLOP3.LUT P0, PT, PT, PT, UP6, 0x40, 0x0 ;  /* 0x000000000000781c */ /* 0x000fe20003f0e868 */
[----:B------:R-:W2:Y:S01]  /*4620*/  MUFU.TANH R21, R21 ;  /* 0x0000001500157308 */ /* 0x000ea20000002400 */
[----:B------:R-:W-:Y:S01]  /*4630*/  UISETP.NE.AND UP6, UPT, UR35, URZ, UPT ;  /* 0x0000003f2300728c */ /* 0x000fe2000bfc5270 */
[----:B-1----:R-:W-:-:S06]  /*4640*/  IMAD.IADD R2, R6, 0x1, R20 ;  /* 0x0000000106027824 */ /* 0x002fcc00078e0214 */
[----:B------:R1:W1:Y:S01]  /*4650*/  MUFU.TANH R6, R39 ;  /* 0x0000002700067308 */ /* 0x0002620000002400 */
[----:B------:R-:W-:Y:S01]  /*4660*/  IMAD.IADD R22, R19, 0x1, R20 ;  /* 0x0000000113167824 */ /* 0x000fe200078e0214 */
[----:B------:R-:W-:Y:S02]  /*4670*/  IMNMX R2, R2, R18, PT ;  /* 0x0000001202027217 */ /* 0x000fe40003800200 */
[----:B------:R-:W-:Y:S05]  /*4680*/  @P0 BRA `(.L_x_271) ;  /* 0x0000015000000947 */ /* 0x000fea0003800000 */
[----:B--234-:R-:W-:Y:S01]  /*4690*/  IMAD.U32 R18, RZ, RZ, UR12 ;  /* 0x0000000cff127e24 */ /* 0x01cfe2000f8e00ff */
        /* <DEDUP_REMOVED lines=11> */
.L_x_273:
[----:B------:R-:W-:-:S04]  /*4750*/  MOV R18, 0x1 ;  /* 0x0000000100127802 */ /* 0x000fc80000000f00 */
[----:B------:R-:W-:-:S13]  /*4760*/  ISETP.NE.AND P0, PT, R18, c[0x0][0x32c], PT ;  /* 0x0000cb0012007a0c */ /* 0x000fda0003f05270 */
[----:B------:R-:W-:-:S05]  /*4770*/  @P0 IMAD.HI.U32 R18, R20, c[0x0][0x330], RZ ;  /* 0x0000cc0014120a27 */ /* 0x000fca00078e00ff */
[----:B------:R-:W-:Y:S02]  /*4780*/  @P0 SHF.R.U32.HI R20, RZ, c[0x0][0x334], R18 ;  /* 0x0000cd00ff140a19 */ /* 0x000fe40000011612 */
.L_x_274:
[----:B------:R-:W-:Y:S05]  /*4790*/  BSYNC B0 ;  /* 0x0000000000007941 */ /* 0x000fea0003800000 */
.L_x_272:
[----:B------:R-:W-:-:S05]  /*47a0*/  IMAD R20, R20, c[0x0][0x32c], R7 ;  /* 0x0000cb0014147a24 */ /* 0x000fca00078e0207 */
[----:B------:R-:W-:Y:S02]  /*47b0*/  IADD3 R7, R20, c[0x0][0x32c], RZ ;  /* 0x0000cb0014077a10 */ /* 0x000fe40007ffe0ff */
[----:B------:R-:W-:Y:S02]  /*47c0*/  IMNMX R22, R22, R20, !PT ;  /* 0x0000001416167217 */ /* 0x000fe40007800200 */
[----:B------:R-:W-:Y:S02]  /*47d0*/  IMNMX R2, R2, R7, PT ;  /* 0x0000000702027217 */ /* 0x000fe40003800200 */
.L_x_271:
[----:B--234-:R-:W-:Y:S01]  /*47e0*/  UP2UR UR29, UPR, URZ, 0x10 ;  /* 0x000000103f1d7883 */ /* 0x01cfe20008000000 */
[----:B------:R-:W-:Y:S01]  /*47f0*/  IMAD.SHL.U32 R252, R5, 0x2, RZ ;  /* 0x0000000205fc7824 */ /* 0x000fe200078e00ff */
[----:B------:R-:W-:Y:S02]  /*4800*/  UISETP.NE.AND UP4, UPT, UR34, URZ, UPT ;  /* 0x0000003f2200728c */ /* 0x000fe4000bf85270 */
[----:B------:R-:W-:Y:S01]  /*4810*/  UP2UR UR34, UPR, URZ, 0x8 ;  /* 0x000000083f227883 */ /* 0x000fe20008000000 */
[--C-:B------:R-:W-:Y:S01]  /*4820*/  IMAD R250, R4, 0x2, R252.reuse ;  /* 0x0000000204fa7824 */ /* 0x100fe200078e02fc */
[----:B------:R-:W-:Y:S01]  /*4830*/  UISETP.NE.AND UP3, UPT, UR33, URZ, UPT ;  /* 0x0000003f2100728c */ /* 0x000fe2000bf65270 */
[----:B------:R-:W-:Y:S01]  /*4840*/  LDSM.16.MT88.4 R136, [R252+0x4080] ;  /* 0x00408000fc88783b */ /* 0x000fe20000004200 */
[----:B------:R-:W-:Y:S01]  /*4850*/  PLOP3.LUT P0, PT, PT, PT, UP4, 0x40, 0x0 ;  /* 0x000000000000781c */ /* 0x000fe20003f0e848 */
[----:B------:R-:W-:Y:S01]  /*4860*/  UP2UR UR33, UPR, URZ, 0x4 ;  /* 0x000000043f217883 */ /* 0x000fe20008000000 */
[C---:B------:R-:W-:Y:S01]  /*4870*/  IMAD R249, R3.reuse, 0x2, R252 ;  /* 0x0000000203f97824 */ /* 0x040fe200078e02fc */
[----:B------:R-:W-:Y:S01]  /*4880*/  UISETP.NE.AND UP2, UPT, UR32, URZ, UPT ;  /* 0x0000003f2000728c */ /* 0x000fe2000bf45270 */
[----:B------:R-:W-:Y:S01]  /*4890*/  ISETP.GT.AND P0, PT, R22, RZ, P0 ;  /* 0x000000ff1600720c */ /* 0x000fe20000704270 */
[----:B------:R-:W-:Y:S01]  /*48a0*/  UP2UR UR32, UPR, URZ, 0x2 ;  /* 0x000000023f207883 */ /* 0x000fe20008000000 */
[----:B------:R-:W-:Y:S01]  /*48b0*/  IMAD R248, R3, 0x2, R250 ;  /* 0x0000000203f87824 */ /* 0x000fe200078e02fa */
        /* <DEDUP_REMOVED lines=10> */
[----:B------:R-:W-:Y:S01]  /*4960*/  UIADD3 UR21, UR21, -0x2, URZ ;  /* 0xfffffffe15157890 */ /* 0x000fe2000fffe03f */
[----:B------:R-:W-:-:S02]  /*4970*/  ISETP.GT.AND P0, PT, R22, 0x1, P0 ;  /* 0x000000011600780c */ /* 0x000fc40000704270 */
[----:B------:R-:W-:Y:S02]  /*4980*/  LDSM.16.MT88.4 R48, [R250+0x5880] ;  /* 0x00588000fa30783b */ /* 0x000fe40000004200 */
[----:B------:R-:W-:Y:S02]  /*4990*/  ISETP.LT.OR P0, PT, R2, 0x2, P0 ;  /* 0x000000020200780c */ /* 0x000fe40000701670 */
[----:B------:R-:W-:Y:S02]  /*49a0*/  LDSM.16.MT88.4 R88, [R249+0x7080] ;  /* 0x00708000f958783b */ /* 0x000fe40000004200 */
[----:B------:R-:W-:Y:S02]  /*49b0*/  FSEL R19, R10, -INF , !P0 ;  /* 0xff8000000a137808 */ /* 0x000fe40004000000 */
[----:B------:R-:W-:Y:S01]  /*49c0*/  PLOP3.LUT P0, PT, PT, PT, UP2, 0x40, 0x0 ;  /* 0x000000000000781c */ /* 0x000fe20003f0e828 */
[----:B------:R-:W-:Y:S01]  /*49d0*/  UISETP.NE.AND UP2, UPT, UR33, URZ, UPT ;  /* 0x0000003f2100728c */ /* 0x000fe2000bf45270 */
[----:B-----5:R-:W-:Y:S02]  /*49e0*/  LDSM.16.MT88.4 R64, [R248+0x5880] ;  /* 0x00588000f840783b */ /* 0x020fe40000004200 */
[----:B------:R-:W-:-:S02]  /*49f0*/  ISETP.GT.AND P0, PT, R22, 0x8, P0 ;  /* 0x000000081600780c */ /* 0x000fc40000704270 */
[----:B------:R-:W-:Y:S02]  /*4a00*/  LDSM.16.MT88.4 R104, [R252+0x8880] ;  /* 0x00888000fc68783b */ /* 0x000fe40000004200 */
[----:B------:R-:W-:Y:S02]  /*4a10*/  ISETP.LT.OR P0, PT, R2, 0x9, P0 ;  /* 0x000000090200780c */ /* 0x000fe40000701670 */
[----:B------:R-:W-:Y:S02]  /*4a20*/  LDSM.16.MT88.4 R96, [R248+0x7080] ;  /* 0x00708000f860783b */ /* 0x000fe40000004200 */
[----:B------:R-:W-:Y:S02]  /*4a30*/  FSEL R18, R24, -INF , !P0 ;  /* 0xff80000018127808 */ /* 0x000fe40004000000 */
[----:B------:R-:W-:Y:S01]  /*4a40*/  PLOP3.LUT P0, PT, PT, PT, UP1, 0x40, 0x0 ;  /* 0x000000000000781c */ /* 0x000fe20003f0e818 */
[----:B------:R-:W-:Y:S01]  /*4a50*/  UISETP.NE.AND UP1, UPT, UR32, URZ, UPT ;  /* 0x0000003f2000728c */ /* 0x000fe2000bf25270 */
[----:B------:R-:W-:Y:S02]  /*4a60*/  LDSM.16.MT88.4 R112, [R250+0x8880] ;  /* 0x00888000fa70783b */ /* 0x000fe40000004200 */
[----:B------:R-:W-:-:S02]  /*4a70*/  ISETP.GT.AND P0, PT, R22, 0x9, P0 ;  /* 0x000000091600780c */ /* 0x000fc40000704270 */
[----:B------:R-:W-:Y:S02]  /*4a80*/  LDSM.16.MT88.4 R32, [R248+0x4080] ;  /* 0x00408000f820783b */ /* 0x000fe40000004200 */
[----:B------:R-:W-:Y:S02]  /*4a90*/  ISETP.LT.OR P0, PT, R2, 0xa, P0 ;  /* 0x0000000a0200780c */ /* 0x000fe40000701670 */
        /* <DEDUP_REMOVED lines=10> */
[----:B------:R-:W-:-:S02]  /*4b40*/  ISETP.LT.OR P0, PT, R2, 0x11, P0 ;  /* 0x000000110200780c */ /* 0x000fc40000701670 */
[----:B------:R-:W-:Y:S01]  /*4b50*/  FMNMX.FTZ R0, R14, R0, !PT ;  /* 0x000000000e007209 */ /* 0x000fe20007810000 */
[----:B------:R-:W-:Y:S01]  /*4b60*/  LDSM.16.MT88.4 R72, [R252+0x7080] ;  /* 0x00708000fc48783b */ /* 0x000fe20000004200 */
[----:B------:R-:W-:Y:S02]  /*4b70*/  FSEL R9, R23, -INF , !P0 ;  /* 0xff80000017097808 */ /* 0x000fe40004000000 */
[----:B------:R-:W-:Y:S01]  /*4b80*/  PLOP3.LUT P0, PT, PT, PT, UP6, 0x40, 0x0 ;  /* 0x000000000000781c */ /* 0x000fe20003f0e868 */
[----:B------:R-:W-:Y:S01]  /*4b90*/  LDSM.16.MT88.4 R24, [R250+0x4880] ;  /* 0x00488000fa18783b */ /* 0x000fe20000004200 */
[----:B------:R-:W-:Y:S01]  /*4ba0*/  FMNMX.FTZ R0, R13, R0, !PT ;  /* 0x000000000d007209 */ /* 0x000fe20007810000 */
[----:B------:R-:W-:Y:S01]  /*4bb0*/  UISETP.NE.AND UP6, UPT, UR14, URZ, UPT ;  /* 0x0000003f0e00728c */ /* 0x000fe2000bfc5270 */
[----:B------:R-:W-:Y:S02]  /*4bc0*/  ISETP.GT.AND P0, PT, R22, 0x11, P0 ;  /* 0x000000111600780c */ /* 0x000fe40000704270 */
[----:B------:R-:W-:-:S02]  /*4bd0*/  FMNMX.FTZ R0, R12, R0, !PT ;  /* 0x000000000c007209 */ /* 0x000fc40007810000 */
[----:B------:R-:W-:Y:S02]  /*4be0*/  ISETP.LT.OR P0, PT, R2, 0x12, P0 ;  /* 0x000000120200780c */ /* 0x000fe40000701670 */
[----:B------:R-:W-:Y:S02]  /*4bf0*/  FMNMX.FTZ R0, R11, R0, !PT ;  /* 0x000000000b007209 */ /* 0x000fe40007810000 */
[----:B------:R-:W-:Y:S02]  /*4c00*/  FSEL R170, R170, -INF , !P0 ;  /* 0xff800000aaaa7808 */ /* 0x000fe40004000000 */
[----:B------:R-:W-:Y:S01]  /*4c10*/  PLOP3.LUT P0, PT, PT, PT, UP5, 0x40, 0x0 ;  /* 0x000000000000781c */ /* 0x000fe20003f0e858 */
[----:B------:R-:W-:Y:S01]  /*4c20*/  UISETP.NE.AND UP5, UPT, UR15, URZ, UPT ;  /* 0x0000003f0f00728c */ /* 0x000fe2000bfa5270 */
[----:B------:R-:W-:Y:S02]  /*4c30*/  FMNMX.FTZ R0, R8, R0, !PT ;  /* 0x0000000008007209 */ /* 0x000fe40007810000 */
[----:B------:R-:W-:-:S02]  /*4c40*/  ISETP.GT.AND P0, PT, R22, 0x18, P0 ;  /* 0x000000181600780c */ /* 0x000fc40000704270 */
[----:B------:R-:W-:Y:S02]  /*4c50*/  FMNMX.FTZ R0, R127, R0, !PT ;  /* 0x000000007f007209 */ /* 0x000fe40007810000 */
[----:B------:R-:W-:Y:S02]  /*4c60*/  ISETP.LT.OR P0, PT, R2, 0x19, P0 ;  /* 0x000000190200780c */ /* 0x000fe40000701670 */
[----:B------:R-:W-:Y:S02]  /*4c70*/  FMNMX.FTZ R0, R126, R0, !PT ;  /* 0x000000007e007209 */ /* 0x000fe40007810000 */
[----:B------:R-:W-:Y:S01]  /*4c80*/  FSEL R7, R21, -INF , !P0 ;  /* 0xff80000015077808 */ /* 0x000fe20004000000 */
[----:B------:R-:W-:Y:S01]  /*4c90*/  @UP5 USHF.L.U32 UR28, UR28, 0x7, URZ ;  /* 0x000000071c1c5899 */ /* 0x000fe2000800063f */
[----:B------:R-:W-:Y:S02]  /*4ca0*/  PLOP3.LUT P0, PT, PT, PT, UP4, 0x40, 0x0 ;  /* 0x000000000000781c */ /* 0x000fe40003f0e848 */
[----:B------:R-:W-:Y:S01]  /*4cb0*/  FMNMX.FTZ R0, R125, R0, !PT ;  /* 0x000000007d007209 */ /* 0x000fe20007810000 */
[----:B------:R-:W-:Y:S01]  /*4cc0*/  UIMAD.WIDE.U32 UR28, UR28, UR4, URZ ;  /* 0x000000041c1c72a5 */ /* 0x000fe2000f8e003f */
[----:B------:R-:W-:-:S02]  /*4cd0*/  ISETP.GT.AND P0, PT, R22, 0x19, P0 ;  /* 0x000000191600780c */ /* 0x000fc40000704270 */
[----:B------:R-:W-:Y:S01]  /*4ce0*/  FMNMX.FTZ R0, R124, R0, !PT ;  /* 0x000000007c007209 */ /* 0x000fe20007810000 */
[----:B------:R-:W-:Y:S01]  /*4cf0*/  @UP5 USHF.R.U32.HI UR23, URZ, UR5, UR29 ;  /* 0x000000053f175299 */ /* 0x000fe2000801161d */
[----:B------:R-:W-:Y:S02]  /*4d00*/  ISETP.LT.OR P0, PT, R2, 0x1a, P0 ;  /* 0x0000001a0200780c */ /* 0x000fe40000701670 */
[----:B------:R-:W-:Y:S01]  /*4d10*/  FMNMX.FTZ R21, R20, R19, !PT ;  /* 0x0000001314157209 */ /* 0x000fe20007810000 */
[----:B------:R-:W-:Y:S01]  /*4d20*/  UIADD3 UR4, UR20, UR23, URZ ;  /* 0x0000001714047290 */ /* 0x000fe2000fffe03f */
[----:B-1----:R-:W-:Y:S02]  /*4d30*/  FSEL R6, R6, -INF , !P0 ;  /* 0xff80000006067808 */ /* 0x002fe40004000000 */
[----:B------:R-:W-:Y:S01]  /*4d40*/  PLOP3.LUT P0, PT, PT, PT, UP3, 0x40, 0x0 ;  /* 0x000000000000781c */ /* 0x000fe20003f0e838 */
[----:B------:R-:W-:Y:S01]  /*4d50*/  ULDC UR20, c[0x0][0x328] ;  /* 0x0000ca0000147ab9 */ /* 0x000fe20000000800 */
[----:B------:R-:W-:Y:S01]  /*4d60*/  FMNMX.FTZ R21, R18, R21, !PT ;  /* 0x0000001512157209 */ /* 0x000fe20007810000 */
[----:B------:R-:W-:Y:S01]  /*4d70*/  UIADD3 UR20, UR4, UR20, URZ ;  /* 0x0000001404147290 */ /* 0x000fe2000fffe03f */
[----:B------:R-:W-:-:S02]  /*4d80*/  ISETP.GT.AND P0, PT, R22, 0x20, P0 ;  /* 0x000000201600780c */ /* 0x000fc40000704270 */
[----:B------:R-:W-:Y:S02]  /*4d90*/  FMNMX.FTZ R21, R10, R21, !PT ;  /* 0x000000150a157209 */ /* 0x000fe40007810000 */
[----:B------:R-:W-:Y:S02]  /*4da0*/  ISETP.LT.OR P0, PT, R2, 0x21, P0 ;  /* 0x000000210200780c */ /* 0x000fe40000701670 */
[----:B------:R-:W-:Y:S02]  /*4db0*/  FMNMX.FTZ R21, R9, R21, !PT ;  /* 0x0000001509157209 */ /* 0x000fe40007810000 */
[----:B------:R-:W-:Y:S02]  /*4dc0*/  FSEL R168, R168, -INF , !P0 ;  /* 0xff800000a8a87808 */ /* 0x000fe40004000000 */
[----:B------:R-:W-:Y:S02]  /*4dd0*/  PLOP3.LUT P0, PT, PT, PT, UP2, 0x40, 0x0 ;  /* 0x000000000000781c */ /* 0x000fe40003f0e828 */
[----:B------:R-:W-:-:S02]  /*4de0*/  FMNMX.FTZ R21, R170, R21, !PT ;  /* 0x00000015aa157209 */ /* 0x000fc40007810000 */
[----:B------:R-:W-:Y:S02]  /*4df0*/  ISETP.GT.AND P0, PT, R22, 0x21, P0 ;  /* 0x000000211600780c */ /* 0x000fe40000704270 */
[----:B------:R-:W-:Y:S02]  /*4e00*/  FMNMX.FTZ R21, R7, R21, !PT ;  /* 0x0000001507157209 */ /* 0x000fe40007810000 */
[----:B------:R-:W-:Y:S02]  /*4e10*/  ISETP.LT.OR P0, PT, R2, 0x22, P0 ;  /* 0x000000220200780c */ /* 0x000fe40000701670 */
[----:B------:R-:W-:Y:S02]  /*4e20*/  FMNMX.FTZ R21, R6, R21, !PT ;  /* 0x0000001506157209 */ /* 0x000fe40007810000 */
[----:B------:R-:W-:Y:S02]  /*4e30*/  FSEL R159, R159, -INF , !P0 ;  /* 0xff8000009f9f7808 */ /* 0x000fe40004000000 */
[----:B------:R-:W-:-:S02]  /*4e40*/  PLOP3.LUT P0, PT, PT, PT, UP1, 0x40, 0x0 ;  /* 0x000000000000781c */ /* 0x000fc40003f0e818 */
[----:B------:R-:W-:Y:S02]  /*4e50*/  FMNMX.FTZ R21, R168, R21, !PT ;  /* 0x00000015a8157209 */ /* 0x000fe40007810000 */
[----:B------:R-:W-:Y:S02]  /*4e60*/  ISETP.GT.AND P0, PT, R22, 0x28, P0 ;  /* 0x000000281600780c */ /* 0x000fe40000704270 */
[----:B------:R-:W-:Y:S02]  /*4e70*/  FMNMX.FTZ R21, R159, R21, !PT ;  /* 0x000000159f157209 */ /* 0x000fe40007810000 */
[----:B------:R-:W-:-:S04]  /*4e80*/  ISETP.LT.OR P0, PT, R2, 0x29, P0 ;  /* 0x000000290200780c */ /* 0x000fc80000701670 */
[----:B------:R-:W-:Y:S02]  /*4e90*/  FSEL R158, R158, -INF , !P0 ;  /* 0xff8000009e9e7808 */ /* 0x000fe40004000000 */
[----:B------:R-:W-:Y:S02]  /*4ea0*/  PLOP3.LUT P0, PT, PT, PT, UP0, 0x40, 0x0 ;  /* 0x000000000000781c */ /* 0x000fe40003f0e808 */
[----:B------:R-:W-:Y:S02]  /*4eb0*/  FMNMX.FTZ R21, R158, R21, !PT ;  /* 0x000000159e157209 */ /* 0x000fe40007810000 */
[----:B------:R-:W-:-:S04]  /*4ec0*/  ISETP.GT.AND P0, PT, R22, 0x29, P0 ;  /* 0x000000291600780c */ /* 0x000fc80000704270 */
[----:B------:R-:W-:Y:S02]  /*4ed0*/  ISETP.LT.OR P0, PT, R2, 0x2a, P0 ;  /* 0x0000002a0200780c */ /* 0x000fe40000701670 */
[----:B------:R-:W1:Y:S02]  /*4ee0*/  SHFL.BFLY PT, R2, R0, 0x2, 0x1f ;  /* 0x0c401f0000027f89 */ /* 0x000e6400000e0000 */
[----:B------:R-:W-:-:S04]  /*4ef0*/  FSEL R157, R157, -INF , !P0 ;  /* 0xff8000009d9d7808 */ /* 0x000fc80004000000 */
[----:B------:R-:W-:Y:S02]  /*4f00*/  FMNMX.FTZ R21, R157, R21, !PT ;  /* 0x000000159d157209 */ /* 0x000fe40007810000 */
[----:B-1----:R-:W-:-:S05]  /*4f10*/  FMNMX.FTZ R0, R0, R2, !PT ;  /* 0x0000000200007209 */ /* 0x002fca0007810000 */
[----:B------:R-:W1:Y:S02]  /*4f20*/  SHFL.BFLY PT, R2, R0, 0x1, 0x1f ;  /* 0x0c201f0000027f89 */ /* 0x000e6400000e0000 */
[----:B-1----:R-:W-:Y:S02]  /*4f30*/  FMNMX.FTZ R0, R0, R2, !PT ;  /* 0x0000000200007209 */ /* 0x002fe40007810000 */
[----:B------:R-:W1:Y:S02]  /*4f40*/  SHFL.BFLY PT, R2, R21, 0x2, 0x1f ;  /* 0x0c401f0015027f89 */ /* 0x000e6400000e0000 */
[C---:B------:R-:W-:Y:S01]  /*4f50*/  FSETP.NEU.FTZ.AND P0, PT, R0.reuse, -INF , PT ;  /* 0xff8000000000780b */ /* 0x040fe20003f1d000 */
[----:B------:R-:W-:-:S05]  /*4f60*/  FMUL.FTZ R174, R0, c[0x0][0x2d0] ;  /* 0x0000b40000ae7a20 */ /* 0x000fca0000410000 */
[----:B------:R-:W-:-:S05]  /*4f70*/  FSEL R174, R174, RZ, P0 ;  /* 0x000000ffaeae7208 */ /* 0x000fca0000000000 */
[--C-:B------:R-:W-:Y:S02]  /*4f80*/  FFMA.FTZ R123, R17, c[0x0][0x2d0], -R174.reuse ;  /* 0x0000b400117b7a23 */ /* 0x100fe400000108ae */
[--C-:B------:R-:W-:Y:S02]  /*4f90*/  FFMA.FTZ R122, R16, c[0x0][0x2d0], -R174.reuse ;  /* 0x0000b400107a7a23 */ /* 0x100fe400000108ae */
[--C-:B------:R-:W-:Y:S02]  /*4fa0*/  FFMA.FTZ R121, R15, c[0x0][0x2d0], -R174.reuse ;  /* 0x0000b4000f797a23 */ /* 0x100fe400000108ae */
[--C-:B------:R-:W-:Y:S01]  /*4fb0*/  FFMA.FTZ R120, R14, c[0x0][0x2d0], -R174.reuse ;  /* 0x0000b4000e787a23 */ /* 0x100fe200000108ae */
[----:B------:R-:W-:Y:S01]  /*4fc0*/  MUFU.EX2 R123, R123 ;  /* 0x0000007b007b7308 */ /* 0x000fe20000000800 */
[--C-:B------:R-:W-:Y:S02]  /*4fd0*/  FFMA.FTZ R173, R11, c[0x0][0x2d0], -R174.reuse ;  /* 0x0000b4000bad7a23 */ /* 0x100fe400000108ae */
[--C-:B------:R-:W-:Y:S01]  /*4fe0*/  FFMA.FTZ R172, R8, c[0x0][0x2d0], -R174.reuse ;  /* 0x0000b40008ac7a23 */ /* 0x100fe200000108ae */
[----:B-1----:R-:W-:Y:S01]  /*4ff0*/  FMNMX.FTZ R21, R21, R2, !PT ;  /* 0x0000000215157209 */ /* 0x002fe20007810000 */
[----:B------:R-:W-:-:S02]  /*5000*/  FFMA.FTZ R119, R13, c[0x0][0x2d0], -R174 ;  /* 0x0000b4000d777a23 */ /* 0x000fc400000108ae */
[----:B------:R-:W-:Y:S01]  /*5010*/  FFMA.FTZ R116, R12, c[0x0][0x2d0], -R174 ;  /* 0x0000b4000c747a23 */ /* 0x000fe200000108ae */
[----:B------:R-:W1:Y:S01]  /*5020*/  MUFU.EX2 R122, R122 ;  /* 0x0000007a007a7308 */ /* 0x000e620000000800 */
[----:B------:R-:W2:Y:S04]  /*5030*/  SHFL.BFLY PT, R2, R21, 0x1, 0x1f ;  /* 0x0c201f0015027f89 */ /* 0x000ea800000e0000 */
[----:B------:R-:W-:Y:S03]  /*5040*/  LDSM.16.MT88.4 R12, [R250+0x6080] ;  /* 0x00608000fa0c783b */ /* 0x000fe60000004200 */
[----:B------:R-:W-:Y:S08]  /*5050*/  MUFU.EX2 R121, R121 ;  /* 0x0000007900797308 */ /* 0x000ff00000000800 */
[----:B------:R-:W3:Y:S01]  /*5060*/  MUFU.EX2 R120, R120 ;  /* 0x0000007800787308 */ /* 0x000ee20000000800 */
[----:B-1----:R-:W-:Y:S01]  /*5070*/  F2FP.PACK_AB R128, R122, R123 ;  /* 0x0000007b7a80723e */ /* 0x002fe200000000ff */
[----:B------:R-:W-:-:S06]  /*5080*/  FADD.FTZ R122, R123, R122 ;  /* 0x0000007a7b7a7221 */ /* 0x000fcc0000010000 */
[----:B------:R-:W-:Y:S01]  /*5090*/  MUFU.EX2 R119, R119 ;  /* 0x0000007700777308 */ /* 0x000fe20000000800 */
[----:B--2---:R-:W-:-:S04]  /*50a0*/  FMNMX.FTZ R2, R2, R21, !PT ;  /* 0x0000001502027209 */ /* 0x004fc80007810000 */
[C---:B------:R-:W-:Y:S01]  /*50b0*/  FSETP.NEU.FTZ.AND P0, PT, R2.reuse, -INF , PT ;  /* 0xff8000000200780b */ /* 0x040fe20003f1d000 */
[----:B------:R-:W-:Y:S01]  /*50c0*/  FMUL.FTZ R169, R2, c[0x0][0x2d0] ;  /* 0x0000b40002a97a20 */ /* 0x000fe20000410000 */
[----:B---3--:R-:W-:Y:S01]  /*50d0*/  F2FP.PACK_AB R130, R120, R121 ;  /* 0x000000797882723e */ /* 0x008fe200000000ff */
[----:B------:R-:W1:Y:S01]  /*50e0*/  MUFU.EX2 R116, R116 ;  /* 0x0000007400747308 */ /* 0x000e620000000800 */
[----:B------:R-:W-:Y:S02]  /*50f0*/  FADD.FTZ R121, R121, R122 ;  /* 0x0000007a79797221 */ /* 0x000fe40000010000 */
[----:B------:R-:W-:Y:S02]  /*5100*/  FSEL R169, R169, RZ, P0 ;  /* 0x000000ffa9a97208 */ /* 0x000fe40000000000 */
[----:B------:R-:W-:-:S03]  /*5110*/  PLOP3.LUT P0, PT, PT, PT, UP6, 0x40, 0x0 ;  /* 0x000000000000781c */ /* 0x000fc60003f0e868 */
[--C-:B------:R-:W-:Y:S01]  /*5120*/  FFMA.FTZ R118, R20, c[0x0][0x2d0], -R169.reuse ;  /* 0x0000b40014767a23 */ /* 0x100fe200000108a9 */
[----:B------:R-:W-:Y:S01]  /*5130*/  MUFU.EX2 R173, R173 ;  /* 0x000000ad00ad7308 */ /* 0x000fe20000000800 */
[--C-:B------:R-:W-:Y:S01]  /*5140*/  FFMA.FTZ R117, R19, c[0x0][0x2d0], -R169.reuse ;  /* 0x0000b40013757a23 */ /* 0x100fe200000108a9 */
[----:B------:R-:W-:Y:S01]  /*5150*/  LDSM.16.MT88.4 R20, [R249+0x4880] ;  /* 0x00488000f914783b */ /* 0x000fe20000004200 */
[--C-:B------:R-:W-:Y:S02]  /*5160*/  FFMA.FTZ R175, R18, c[0x0][0x2d0], -R169.reuse ;  /* 0x0000b40012af7a23 */ /* 0x100fe400000108a9 */
[--C-:B------:R-:W-:Y:S01]  /*5170*/  FFMA.FTZ R176, R10, c[0x0][0x2d0], -R169.reuse ;  /* 0x0000b4000ab07a23 */ /* 0x100fe200000108a9 */
[----:B------:R-:W-:Y:S01]  /*5180*/  LDSM.16.MT88.4 R16, [R248+0x4880] ;  /* 0x00488000f810783b */ /* 0x000fe20000004200 */
[--C-:B------:R-:W-:Y:S01]  /*5190*/  FFMA.FTZ R171, R9, c[0x0][0x2d0], -R169.reuse ;  /* 0x0000b40009ab7a23 */ /* 0x100fe200000108a9 */
[----:B------:R-:W-:Y:S01]  /*51a0*/  MUFU.EX2 R118, R118 ;  /* 0x0000007600767308 */ /* 0x000fe20000000800 */
[--C-:B------:R-:W-:Y:S01]  /*51b0*/  FFMA.FTZ R170, R170, c[0x0][0x2d0], -R169.reuse ;  /* 0x0000b400aaaa7a23 */ /* 0x100fe200000108a9 */
[----:B------:R-:W2:Y:S01]  /*51c0*/  LDSM.16.MT88.4 R8, [R252+0x4880] ;  /* 0x00488000fc08783b */ /* 0x000ea20000004200 */
[--C-:B------:R-:W-:Y:S01]  /*51d0*/  FFMA.FTZ R156, R6, c[0x0][0x2d0], -R169.reuse ;  /* 0x0000b400069c7a23 */ /* 0x100fe200000108a9 */
[----:B-1----:R-:W-:Y:S01]  /*51e0*/  F2FP.PACK_AB R4, R116, R119 ;  /* 0x000000777404723e */ /* 0x002fe200000000ff */
[----:B------:R-:W-:-:S03]  /*51f0*/  FFMA.FTZ R7, R7, c[0x0][0x2d0], -R169 ;  /* 0x0000b40007077a23 */ /* 0x000fc600000108a9 */
[----:B------:R-:W1:Y:S08]  /*5200*/  MUFU.EX2 R117, R117 ;  /* 0x0000007500757308 */ /* 0x000e700000000800 */
[----:B------:R-:W-:Y:S08]  /*5210*/  MUFU.EX2 R175, R175 ;  /* 0x000000af00af7308 */ /* 0x000ff00000000800 */
[----:B------:R-:W3:Y:S01]  /*5220*/  MUFU.EX2 R176, R176 ;  /* 0x000000b000b07308 */ /* 0x000ee20000000800 */
[----:B-1----:R-:W-:-:S07]  /*5230*/  F2FP.PACK_AB R129, R117, R118 ;  /* 0x000000767581723e */ /* 0x002fce00000000ff */
[----:B------:R-:W1:Y:S01]  /*5240*/  MUFU.EX2 R172, R172 ;  /* 0x000000ac00ac7308 */ /* 0x000e620000000800 */
[----:B---3--:R-:W-:-:S07]  /*5250*/  F2FP.PACK_AB R131, R176, R175 ;  /* 0x000000afb083723e */ /* 0x008fce00000000ff */
[----:B------:R-:W-:Y:S01]  /*5260*/  MUFU.EX2 R171, R171 ;  /* 0x000000ab00ab7308 */ /* 0x000fe20000000800 */
[----:B------:R-:W-:Y:S01]  /*5270*/  HMMA.16816.F32 R132, R128, R136, RZ ;  /* 0x000000888084723c */ /* 0x000fe200000018ff */
[----:B-1----:R-:W-:-:S06]  /*5280*/  F2FP.PACK_AB R6, R172, R173 ;  /* 0x000000adac06723e */ /* 0x002fcc00000000ff */
[----:B------:R-:W1:Y:S01]  /*5290*/  MUFU.EX2 R170, R170 ;  /* 0x000000aa00aa7308 */ /* 0x000e620000000800 */
[C---:B------:R-:W-:Y:S07]  /*52a0*/  HMMA.16816.F32 R136, R128.reuse, R138, RZ ;  /* 0x0000008a8088723c */ /* 0x040fee00000018ff */
[----:B------:R-:W-:Y:S01]  /*52b0*/  MUFU.EX2 R3, R7 ;  /* 0x0000000700037308 */ /* 0x000fe20000000800 */
[C---:B------:R-:W-:Y:S07]  /*52c0*/  HMMA.16816.F32 R36, R128.reuse, R40, RZ ;  /* 0x000000288024723c */ /* 0x040fee00000018ff */
[----:B------:R-:W3:Y:S01]  /*52d0*/  MUFU.EX2 R156, R156 ;  /* 0x0000009c009c7308 */ /* 0x000ee20000000800 */
[----:B-1----:R-:W-:Y:S01]  /*52e0*/  F2FP.PACK_AB R5, R170, R171 ;  /* 0x000000abaa05723e */ /* 0x002fe200000000ff */
[C---:B------:R-:W-:Y:S08]  /*52f0*/  HMMA.16816.F32 R40, R128.reuse, R42, RZ ;  /* 0x0000002a8028723c */ /* 0x040ff000000018ff */
[----:B------:R-:W-:Y:S01]  /*5300*/  HMMA.16816.F32 R52, R128, R56, RZ ;  /* 0x000000388034723c */ /* 0x000fe200000018ff */
[----:B---3--:R-:W-:-:S07]  /*5310*/  F2FP.PACK_AB R7, R156, R3 ;  /* 0x000000039c07723e */ /* 0x008fce00000000ff */
[----:B------:R-:W-:Y:S08]  /*5320*/  HMMA.16816.F32 R56, R128, R58, RZ ;  /* 0x0000003a8038723c */ /* 0x000ff000000018ff */
[C---:B--2---:R-:W-:Y:S08]  /*5330*/  HMMA.16816.F32 R132, R4.reuse, R8, R132 ;  /* 0x000000080484723c */ /* 0x044ff00000001884 */
[----:B------:R-:W-:Y:S01]  /*5340*/  HMMA.16816.F32 R136, R4, R10, R136 ;  /* 0x0000000a0488723c */ /* 0x000fe20000001888 */
[----:B------:R-:W1:Y:S07]  /*5350*/  LDSM.16.MT88.4 R8, [R252+0x6080] ;  /* 0x00608000fc08783b */ /* 0x000e6e0000004200 */
[C---:B------:R-:W-:Y:S08]  /*5360*/  HMMA.16816.F32 R44, R128.reuse, R48, RZ ;  /* 0x00000030802c723c */ /* 0x040ff000000018ff */
[C---:B------:R-:W-:Y:S08]  /*5370*/  HMMA.16816.F32 R48, R128.reuse, R50, RZ ;  /* 0x000000328030723c */ /* 0x040ff000000018ff */
[----:B------:R-:W-:Y:S08]  /*5380*/  HMMA.16816.F32 R84, R128, R88, RZ ;  /* 0x000000588054723c */ /* 0x000ff000000018ff */
[C---:B------:R-:W-:Y:S08]  /*5390*/  HMMA.16816.F32 R44, R4.reuse, R12, R44 ;  /* 0x0000000c042c723c */ /* 0x040ff0000000182c */
[C---:B------:R-:W-:Y:S01]  /*53a0*/  HMMA.16816.F32 R48, R4.reuse, R14, R48 ;  /* 0x0000000e0430723c */ /* 0x040fe20000001830 */
[----:B------:R-:W2:Y:S07]  /*53b0*/  LDSM.16.MT88.4 R12, [R248+0x6080] ;  /* 0x00608000f80c783b */ /* 0x000eae0000004200 */
        /* <DEDUP_REMOVED lines=23> */
[----:B------:R-:W2:Y:S02]  /*5530*/  LDSM.16.MT88.4 R120, [R249+0x8880] ;  /* 0x00888000f978783b */ /* 0x000ea40000004200 */
[----:B------:R-:W-:-:S04]  /*5540*/  FADD.FTZ R14, R119, R14 ;  /* 0x0000000e770e7221 */ /* 0x000fc80000010000 */
[----:B------:R-:W-:Y:S01]  /*5550*/  FADD.FTZ R14, R116, R14 ;  /* 0x0000000e740e7221 */ /* 0x000fe20000010000 */
[----:B------:R-:W-:Y:S03]  /*5560*/  HMMA.16816.F32 R28, R128, R32, RZ ;  /* 0x00000020801c723c */ /* 0x000fe600000018ff */
[----:B------:R-:W-:-:S04]  /*5570*/  FADD.FTZ R173, R173, R14 ;  /* 0x0000000eadad7221 */ /* 0x000fc80000010000 */
[----:B------:R-:W-:Y:S01]  /*5580*/  FADD.FTZ R173, R172, R173 ;  /* 0x000000adacad7221 */ /* 0x000fe20000010000 */
[----:B------:R-:W-:Y:S07]  /*5590*/  HMMA.16816.F32 R92, R4, R12, R92 ;  /* 0x0000000c045c723c */ /* 0x000fee000000185c */
[----:B------:R-:W-:Y:S01]  /*55a0*/  FADD.FTZ R12, R118, R117 ;  /* 0x00000075760c7221 */ /* 0x000fe20000010000 */
[----:B------:R-:W-:Y:S01]  /*55b0*/  HMMA.16816.F32 R32, R128, R34, RZ ;  /* 0x000000228020723c */ /* 0x000fe200000018ff */
[----:B------:R-:W-:-:S02]  /*55c0*/  FFMA.FTZ R13, R126, c[0x0][0x2d0], -R174 ;  /* 0x0000b4007e0d7a23 */ /* 0x000fc400000108ae */
[----:B------:R-:W-:Y:S02]  /*55d0*/  FADD.FTZ R175, R175, R12 ;  /* 0x0000000cafaf7221 */ /* 0x000fe40000010000 */
[----:B------:R-:W-:Y:S02]  /*55e0*/  FFMA.FTZ R12, R127, c[0x0][0x2d0], -R174 ;  /* 0x0000b4007f0c7a23 */ /* 0x000fe400000108ae */
[----:B------:R-:W-:Y:S01]  /*55f0*/  FADD.FTZ R176, R176, R175 ;  /* 0x000000afb0b07221 */ /* 0x000fe20000010000 */
[----:B-1----:R-:W-:Y:S03]  /*5600*/  HMMA.16816.F32 R100, R4, R8, R100 ;  /* 0x000000080464723c */ /* 0x002fe60000001864 */
[----:B------:R-:W-:-:S04]  /*5610*/  FADD.FTZ R176, R171, R176 ;  /* 0x000000b0abb07221 */ /* 0x000fc80000010000 */
[----:B------:R-:W-:Y:S01]  /*5620*/  FADD.FTZ R170, R170, R176 ;  /* 0x000000b0aaaa7221 */ /* 0x000fe20000010000 */
[----:B------:R-:W-:Y:S01]  /*5630*/  HMMA.16816.F32 R104, R4, R10, R104 ;  /* 0x0000000a0468723c */ /* 0x000fe20000001868 */
[----:B------:R-:W1:Y:S02]  /*5640*/  LDSM.16.MT88.4 R8, [R250+0x9080] ;  /* 0x00908000fa08783b */ /* 0x000e640000004200 */
[----:B------:R-:W-:-:S04]  /*5650*/  FADD.FTZ R170, R3, R170 ;  /* 0x000000aa03aa7221 */ /* 0x000fc80000010000 */
[----:B------:R-:W-:Y:S01]  /*5660*/  FADD.FTZ R156, R156, R170 ;  /* 0x000000aa9c9c7221 */ /* 0x000fe20000010000 */
[C---:B--2---:R-:W-:Y:S08]  /*5670*/  HMMA.16816.F32 R116, R128.reuse, R120, RZ ;  /* 0x000000788074723c */ /* 0x044ff000000018ff */
[----:B------:R-:W-:Y:S08]  /*5680*/  HMMA.16816.F32 R120, R128, R122, RZ ;  /* 0x0000007a8078723c */ /* 0x000ff000000018ff */
[C---:B------:R-:W-:Y:S08]  /*5690*/  HMMA.16816.F32 R28, R4.reuse, R16, R28 ;  /* 0x00000010041c723c */ /* 0x040ff0000000181c */
[----:B------:R-:W-:Y:S01]  /*56a0*/  HMMA.16816.F32 R32, R4, R18, R32 ;  /* 0x000000120420723c */ /* 0x000fe20000001820 */
[----:B------:R-:W2:Y:S07]  /*56b0*/  LDSM.16.MT88.4 R16, [R250+0x7880] ;  /* 0x00788000fa10783b */ /* 0x000eae0000004200 */
[----:B------:R-:W-:Y:S08]  /*56c0*/  HMMA.16816.F32 R76, R128, R80, RZ ;  /* 0x00000050804c723c */ /* 0x000ff000000018ff */
[C---:B-1----:R-:W-:Y:S08]  /*56d0*/  HMMA.16816.F32 R108, R4.reuse, R8, R108 ;  /* 0x00000008046c723c */ /* 0x042ff0000000186c */
[----:B------:R-:W-:Y:S01]  /*56e0*/  HMMA.16816.F32 R112, R4, R10, R112 ;  /* 0x0000000a0470723c */ /* 0x000fe20000001870 */
[----:B------:R-:W1:Y:S07]  /*56f0*/  LDSM.16.MT88.4 R8, [R249+0x9080] ;  /* 0x00908000f908783b */ /* 0x000e6e0000004200 */
[C---:B------:R-:W-:Y:S08]  /*5700*/  HMMA.16816.F32 R148, R128.reuse, R152, RZ ;  /* 0x000000988094723c */ /* 0x040ff000000018ff */
[----:B------:R-:W-:Y:S08]  /*5710*/  HMMA.16816.F32 R152, R128, R154, RZ ;  /* 0x0000009a8098723c */ /* 0x000ff000000018ff */
[----:B--2---:R-:W-:Y:S07]  /*5720*/  HMMA.16816.F32 R76, R4, R16, R76 ;  /* 0x00000010044c723c */ /* 0x004fee000000184c */
[--C-:B------:R-:W-:Y:S01]  /*5730*/  FFMA.FTZ R17, R125, c[0x0][0x2d0], -R174.reuse ;  /* 0x0000b4007d117a23 */ /* 0x100fe200000108ae */
[----:B------:R-:W-:Y:S01]  /*5740*/  HMMA.16816.F32 R140, R128, R144, RZ ;  /* 0x00000090808c723c */ /* 0x000fe200000018ff */
[----:B------:R-:W-:-:S04]  /*5750*/  FFMA.FTZ R16, R124, c[0x0][0x2d0], -R174 ;  /* 0x0000b4007c107a23 */ /* 0x000fc800000108ae */
[----:B------:R-:W-:Y:S03]  /*5760*/  MUFU.EX2 R17, R17 ;  /* 0x0000001100117308 */ /* 0x000fe60000000800 */
[----:B------:R-:W-:Y:S05]  /*5770*/  HMMA.16816.F32 R68, R128, R72, RZ ;  /* 0x000000488044723c */ /* 0x000fea00000018ff */
[----:B------:R-:W-:Y:S03]  /*5780*/  MUFU.EX2 R16, R16 ;  /* 0x0000001000107308 */ /* 0x000fe60000000800 */
        /* <DEDUP_REMOVED lines=15> */
[--C-:B------:R-:W-:Y:S01]  /*5880*/  FFMA.FTZ R18, R168, c[0x0][0x2d0], -R169.reuse ;  /* 0x0000b400a8127a23 */ /* 0x100fe200000108a9 */
[----:B--2---:R-:W-:Y:S01]  /*5890*/  HMMA.16816.F32 R68, R4, R20, R68 ;  /* 0x000000140444723c */ /* 0x004fe20000001844 */
[----:B------:R-:W-:-:S04]  /*58a0*/  FFMA.FTZ R19, R159, c[0x0][0x2d0], -R169 ;  /* 0x0000b4009f137a23 */ /* 0x000fc800000108a9 */
[----:B------:R-:W2:Y:S02]  /*58b0*/  MUFU.EX2 R18, R18 ;  /* 0x0000001200127308 */ /* 0x000ea40000000800 */
[--C-:B------:R-:W-:Y:S01]  /*58c0*/  FFMA.FTZ R21, R158, c[0x0][0x2d0], -R169.reuse ;  /* 0x0000b4009e157a23 */ /* 0x100fe200000108a9 */
[----:B------:R-:W-:Y:S01]  /*58d0*/  HMMA.16816.F32 R72, R4, R22, R72 ;  /* 0x000000160448723c */ /* 0x000fe20000001848 */
[----:B------:R-:W-:-:S04]  /*58e0*/  FFMA.FTZ R20, R157, c[0x0][0x2d0], -R169 ;  /* 0x0000b4009d147a23 */ /* 0x000fc800000108a9 */
[----:B------:R-:W3:Y:S03]  /*58f0*/  MUFU.EX2 R19, R19 ;  /* 0x0000001300137308 */ /* 0x000ee60000000800 */
[C---:B-1----:R-:W-:Y:S05]  /*5900*/  HMMA.16816.F32 R124, R4.reuse, R8, R124 ;  /* 0x00000008047c723c */ /* 0x042fea000000187c */
[----:B------:R-:W-:Y:S01]  /*5910*/  MUFU.EX2 R21, R21 ;  /* 0x0000001500157308 */ /* 0x000fe20000000800 */
[----:B--2---:R-:W-:Y:S02]  /*5920*/  FADD.FTZ R156, R18, R156 ;  /* 0x0000009c129c7221 */ /* 0x004fe40000010000 */
[----:B------:R-:W-:Y:S01]  /*5930*/  HMMA.16816.F32 R128, R4, R10, R128 ;  /* 0x0000000a0480723c */ /* 0x000fe20000001880 */
[----:B------:R-:W1:Y:S04]  /*5940*/  LDSM.16.MT88.4 R8, [R250+0x5080] ;  /* 0x00508000fa08783b */ /* 0x000e680000004200 */
[----:B------:R-:W2:Y:S01]  /*5950*/  MUFU.EX2 R4, R12 ;  /* 0x0000000c00047308 */ /* 0x000ea20000000800 */
[----:B---3--:R-:W-:Y:S01]  /*5960*/  FADD.FTZ R156, R19, R156 ;  /* 0x0000009c139c7221 */ /* 0x008fe20000010000 */
[----:B------:R-:W-:-:S06]  /*5970*/  F2FP.PACK_AB R6, R16, R17 ;  /* 0x000000111006723e */ /* 0x000fcc00000000ff */
[----:B------:R3:W4:Y:S08]  /*5980*/  MUFU.EX2 R5, R13 ;  /* 0x0000000d00057308 */ /* 0x0007300000000800 */
[----:B------:R-:W1:Y:S01]  /*5990*/  MUFU.EX2 R20, R20 ;  /* 0x0000001400147308 */ /* 0x000e620000000800 */
[----:B--2---:R-:W-:Y:S01]  /*59a0*/  FADD.FTZ R3, R4, R173 ;  /* 0x000000ad04037221 */ /* 0x004fe20000010000 */
[----:B---3--:R-:W2:Y:S03]  /*59b0*/  LDSM.16.MT88.4 R12, [R252+0x5080] ;  /* 0x00508000fc0c783b */ /* 0x008ea60000004200 */
[C---:B----4-:R-:W-:Y:S01]  /*59c0*/  FADD.FTZ R3, R5.reuse, R3 ;  /* 0x0000000305037221 */ /* 0x050fe20000010000 */
[----:B------:R-:W-:-:S02]  /*59d0*/  F2FP.PACK_AB R4, R5, R4 ;  /* 0x000000040504723e */ /* 0x000fc400000000ff */
[----:B------:R-:W-:Y:S01]  /*59e0*/  F2FP.PACK_AB R5, R19, R18 ;  /* 0x000000121305723e */ /* 0x000fe200000000ff */
[----:B------:R-:W-:Y:S01]  /*59f0*/  FADD.FTZ R3, R17, R3 ;  /* 0x0000000311037221 */ /* 0x000fe20000010000 */
[----:B-1----:R-:W-:Y:S01]  /*5a00*/  F2FP.PACK_AB R7, R20, R21 ;  /* 0x000000151407723e */ /* 0x002fe200000000ff */
[----:B------:R-:W-:-:S06]  /*5a10*/  FADD.FTZ R21, R21, R156 ;  /* 0x0000009c15157221 */ /* 0x000fcc0000010000 */
[C---:B------:R-:W-:Y:S08]  /*5a20*/  HMMA.16816.F32 R140, R4.reuse, R8, R140 ;  /* 0x00000008048c723c */ /* 0x040ff0000000188c */
        /* <DEDUP_REMOVED lines=44> */
[----:B------:R-:W-:Y:S07]  /*5cf0*/  HMMA.16816.F32 R120, R4, R14, R120 ;  /* 0x0000000e0478723c */ /* 0x000fee0000001878 */
[----:B------:R-:W-:-:S02]  /*5d00*/  FADD.FTZ R4, R16, R3 ;  /* 0x0000000310047221 */ /* 0x000fc40000010000 */
[----:B------:R-:W-:-:S03]  /*5d10*/  FADD.FTZ R3, R20, R21 ;  /* 0x0000001514037221 */ /* 0x000fc60000010000 */
[----:B------:R1:W-:Y:S04]  /*5d20*/  STL [R1+0x44], R4 ;  /* 0x0000440401007387 */ /* 0x0003e80000100800 */
[----:B------:R1:W-:Y:S01]  /*5d30*/  STL [R1+0x40], R3 ;  /* 0x0000400301007387 */ /* 0x0003e20000100800 */
[----:B------:R-:W-:Y:S05]  /*5d40*/  @P0 BRA `(.L_x_275) ;  /* 0x0000016000000947 */ /* 0x000fea0003800000 */
[----:B------:R-:W-:Y:S01]  /*5d50*/  ISETP.LT.AND P0, PT, RZ, UR4, PT ;  /* 0x00000004ff007c0c */ /* 0x000fe2000bf01270 */
[----:B------:R-:W-:-:S12]  /*5d60*/  UIADD3 UR23, UR4, -0x1, URZ ;  /* 0xffffffff04177890 */ /* 0x000fd8000fffe03f */
[----:B------:R-:W-:Y:S05]  /*5d70*/  @P0 BRA `(.L_x_276) ;  /* 0x0000009000000947 */ /* 0x000fea0003800000 */
[----:B------:R-:W-:Y:S02]  /*5d80*/  UMOV UR23, 0x1 ;  /* 0x0000000100177882 */ /* 0x000fe40000000000 */
[----:B------:R-:W-:Y:S02]  /*5d90*/  ULDC UR5, c[0x0][0x32c] ;  /* 0x0000cb0000057ab9 */ /* 0x000fe40000000800 */
[----:B------:R-:W-:Y:S02]  /*5da0*/  UISETP.NE.AND UP0, UPT, UR23, UR5, UPT ;  /* 0x000000051700728c */ /* 0x000fe4000bf05270 */
[----:B------:R-:W-:-:S03]  /*5db0*/  UIADD3 UR23, -UR4, URZ, URZ ;  /* 0x0000003f04177290 */ /* 0x000fc6000fffe13f */
[----:B------:R-:W-:Y:S02]  /*5dc0*/  ULDC.64 UR4, c[0x0][0x330] ;  /* 0x0000cc0000047ab9 */ /* 0x000fe40000000a00 */
[----:B------:R-:W-:-:S04]  /*5dd0*/  UIMAD.WIDE.U32 UR28, UR23, UR4, URZ ;  /* 0x00000004171c72a5 */ /* 0x000fc8000f8e003f */
[----:B------:R-:W-:-:S04]  /*5de0*/  @UP0 USHF.R.U32.HI UR23, URZ, UR5, UR29 ;  /* 0x000000053f170299 */ /* 0x000fc8000801161d */
[----:B------:R-:W-:Y:S01]  /*5df0*/  ULOP3.LUT UR23, URZ, UR23, URZ, 0x33, !UPT ;  /* 0x000000173f177292 */ /* 0x000fe2000f8e333f */
[----:B------:R-:W-:Y:S05]  /*5e00*/  BRA `(.L_x_277) ;  /* 0x0000006000007947 */ /* 0x000fea0003800000 */
.L_x_276:
[----:B------:R-:W-:Y:S02]  /*5e10*/  UMOV UR5, 0x1 ;  /* 0x0000000100057882 */ /* 0x000fe40000000000 */
[----:B------:R-:W-:Y:S02]  /*5e20*/  ULDC UR4, c[0x0][0x32c] ;  /* 0x0000cb0000047ab9 */ /* 0x000fe40000000800 */
[----:B------:R-:W-:-:S03]  /*5e30*/  UISETP.NE.AND UP0, UPT, UR5, UR4, UPT ;  /* 0x000000040500728c */ /* 0x000fc6000bf05270 */
[----:B------:R-:W-:Y:S02]  /*5e40*/  ULDC.64 UR4, c[0x0][0x330] ;  /* 0x0000cc0000047ab9 */ /* 0x000fe40000000a00 */
[----:B------:R-:W-:-:S06]  /*5e50*/  UIMAD.WIDE.U32 UR28, UR23, UR4, URZ ;  /* 0x00000004171c72a5 */ /* 0x000fcc000f8e003f */
[----:B------:R-:W-:Y:S02]  /*5e60*/  @UP0 USHF.R.U32.HI UR23, URZ, UR5, UR29 ;  /* 0x000000053f170299 */ /* 0x000fe4000801161d */
.L_x_277:
[----:B------:R-:W-:Y:S02]  /*5e70*/  ULDC UR4, c[0x0][0x32c] ;  /* 0x0000cb0000047ab9 */ /* 0x000fe40000000800 */
[----:B------:R-:W-:-:S04]  /*5e80*/  UIMAD UR4, UR23, UR4, UR4 ;  /* 0x00000004170472a4 */ /* 0x000fc8000f8e0204 */
[----:B------:R-:W-:-:S04]  /*5e90*/  UISETP.LT.AND UP0, UPT, UR20, UR4, UPT ;  /* 0x000000041400728c */ /* 0x000fc8000bf01270 */
[----:B------:R-:W-:-:S04]  /*5ea0*/  USEL UR20, UR20, UR4, UP0 ;  /* 0x0000000414147287 */ /* 0x000fc80008000000 */
.L_x_275:
        /* <DEDUP_REMOVED lines=11> */
[----:B-1----:R-:W5:Y:S04]  /*5f60*/  LDL R4, [R1+0x2c] ;  /* 0x00002c0001047983 */ /* 0x002f680000100800 */
        /* <DEDUP_REMOVED lines=22> */
.L_x_291:
        /* <DEDUP_REMOVED lines=62> */
[----:B----4-:R2:W4:Y:S02]  /*64b0*/  SHFL.IDX PT, R13, R0, 0x1, 0x181f ;  /* 0x00381f00000d7f89 */ /* 0x01052400000e0000 */
.L_x_333:
[----:B------:R-:W5:Y:S04]  /*64c0*/  LDL R7, [R1+0x24] ;  /* 0x0000240001077983 */ /* 0x000f680000100800 */
[----:B--2---:R-:W2:Y:S04]  /*64d0*/  LDL R6, [R1+0x4c] ;  /* 0x00004c0001067983 */ /* 0x004ea80000100800 */
[----:B----4-:R-:W4:Y:S04]  /*64e0*/  LDL R21, [R1+0x48] ;  /* 0x0000480001157983 */ /* 0x010f280000100800 */
[----:B---3--:R-:W3:Y:S04]  /*64f0*/  LDL R0, [R1+0x1c] ;  /* 0x00001c0001007983 */ /* 0x008ee80000100800 */
[----:B------:R-:W3:Y:S04]  /*6500*/  LDL R20, [R1+0x54] ;  /* 0x0000540001147983 */ /* 0x000ee80000100800 */
[----:B------:R-:W3:Y:S04]  /*6510*/  LDL R15, [R1+0x50] ;  /* 0x00005000010f7983 */ /* 0x000ee80000100800 */
[----:B------:R-:W3:Y:S04]  /*6520*/  LDL R14, [R1+0x5c] ;  /* 0x00005c00010e7983 */ /* 0x000ee80000100800 */
[----:B------:R-:W3:Y:S01]  /*6530*/  LDL R12, [R1+0x58] ;  /* 0x00005800010c7983 */ /* 0x000ee20000100800 */
[----:B-----5:R-:W-:Y:S02]  /*6540*/  ISETP.GE.AND P1, PT, R7, c[0x0][0x1d4], PT ;  /* 0x0000750007007a0c */ /* 0x020fe40003f26270 */
[----:B--2---:R-:W-:Y:S05]  /*6550*/  IADD3 R6, P0, R13, R6, RZ ;  /* 0x000000060d067210 */ /* 0x004fea0007f1e0ff */
[----:B----4-:R-:W-:Y:S06]  /*6560*/  IMAD.X R7, R5, 0x1, R21, P0 ;  /* 0x0000000105077824 */ /* 0x010fec00000e0615 */
[----:B------:R-:W-:Y:S01]  /*6570*/  @!PT LDS RZ, [RZ] ;  /* 0x00000000fffff984 */ /* 0x000fe20000000800 */
[----:B------:R-:W-:Y:S01]  /*6580*/  @!PT LDS RZ, [RZ] ;  /* 0x00000000fffff984 */ /* 0x000fe20000000800 */
[----:B------:R-:W-:Y:S01]  /*6590*/  @!PT LDS RZ, [RZ] ;  /* 0x00000000fffff984 */ /* 0x000fe20000000800 */
[----:B---3--:R2:W-:Y:S02]  /*65a0*/  LDGSTS.E.BYPASS.LTC128B.128 [R0+0x5080], [R6.64], !P1 ;  /* 0x0508000006007fae */ /* 0x0085e4000c901d52 */
[----:B--2---:R-:W-:Y:S05]  /*65b0*/  IADD3 R6, P0, R13, R20, RZ ;  /* 0x000000140d067210 */ /* 0x004fea0007f1e0ff */
[----:B------:R-:W-:Y:S01]  /*65c0*/  IMAD.X R7, R5, 0x1, R15, P0 ;  /* 0x0000000105077824 */ /* 0x000fe200000e060f */
[C---:B------:R-:W-:Y:S04]  /*65d0*/  IADD3 R4, P0, R13.reuse, R4, RZ ;  /* 0x000000040d047210 */ /* 0x040fe80007f1e0ff */
[----:B------:R2:W-:Y:S02]  /*65e0*/  LDGSTS.E.BYPASS.LTC128B.128 [R0+0x6880], [R6.64], !P6 ;  /* 0x0688000006007fae */ /* 0x0005e4000f101d52 */
[----:B--2---:R-:W-:Y:S05]  /*65f0*/  IADD3 R6, P1, R13, R14, RZ ;  /* 0x0000000e0d067210 */ /* 0x004fea0007f3e0ff */
[C---:B------:R-:W-:Y:S02]  /*6600*/  IMAD.X R7, R5.reuse, 0x1, R12, P1 ;  /* 0x0000000105077824 */ /* 0x040fe400008e060c */
[----:B------:R-:W-:Y:S03]  /*6610*/  IMAD.X R5, R5, 0x1, R2, P0 ;  /* 0x0000000105057824 */ /* 0x000fe600000e0602 */
[----:B------:R2:W-:Y:S04]  /*6620*/  LDGSTS.E.BYPASS.LTC128B.128 [R0+0x8080], [R6.64], !P5 ;  /* 0x0808000006007fae */ /* 0x0005e8000e901d52 */
[----:B------:R2:W-:Y:S02]  /*6630*/  LDGSTS.E.BYPASS.LTC128B.128 [R0+0x9880], [R4.64], !P4 ;  /* 0x0988000004007fae */ /* 0x0005e4000e101d52 */
.L_x_280:
[----:B------:R-:W-:Y:S05]  /*6640*/  BSYNC B0 ;  /* 0x0000000000007941 */ /* 0x000fea0003800000 */
.L_x_279:
        /* <DEDUP_REMOVED lines=179> */
[----:B------:R1:W1:Y:S01]  /*7180*/  MUFU.TANH R179, R15 ;  /* 0x0000000f00b37308 */ /* 0x0002620000002400 */
        /* <DEDUP_REMOVED lines=22> */
[----:B-1----:R-:W-:Y:S03]  /*72f0*/  IMAD.U32 R15, RZ, RZ, UR20 ;  /* 0x00000014ff0f7e24 */ /* 0x002fe6000f8e00ff */
[----:B------:R-:W4:Y:S04]  /*7300*/  LDL R21, [R1+0x48] ;  /* 0x0000480001157983 */ /* 0x000f280000100800 */
[----:B------:R-:W4:Y:S04]  /*7310*/  LDL R170, [R1+0x54] ;  /* 0x0000540001aa7983 */ /* 0x000f280000100800 */
[----:B------:R-:W4:Y:S04]  /*7320*/  LDL R171, [R1+0x50] ;  /* 0x0000500001ab7983 */ /* 0x000f280000100800 */
[----:B------:R-:W4:Y:S04]  /*7330*/  LDL R168, [R1+0x5c] ;  /* 0x00005c0001a87983 */ /* 0x000f280000100800 */
        /* <DEDUP_REMOVED lines=24> */
[----:B------:R-:W-:Y:S02]  /*74c0*/  IMAD.WIDE.U32 R18, R23, c[0x0][0x1f0], R18 ;  /* 0x00007c0017127a25 */ /* 0x000fe400078e0012 */
[----:B------:R-:W2:Y:S02]  /*74d0*/  LDL R26, [R1+0x10] ;  /* 0x00001000011a7983 */ /* 0x000ea40000100800 */
[----:B------:R-:W-:Y:S01]  /*74e0*/  IMAD R15, R15, c[0x0][0x1f0], RZ ;  /* 0x00007c000f0f7a24 */ /* 0x000fe200078e02ff */
[----:B------:R-:W-:Y:S01]  /*74f0*/  IADD3 R18, P0, R18, UR26, RZ ;  /* 0x0000001a12127c10 */ /* 0x000fe2000ff1e0ff */
[----:B------:R-:W4:Y:S02]  /*7500*/  LDL R27, [R1+0x28] ;  /* 0x00002800011b7983 */ /* 0x000f240000100800 */
        /* <DEDUP_REMOVED lines=8> */
[----:B------:R-:W1:Y:S01]  /*7590*/  SHFL.IDX PT, R17, R17, 0x1, 0x181f ;  /* 0x00381f0011117f89 */ /* 0x000e6200000e0000 */
        /* <DEDUP_REMOVED lines=12> */
[--C-:B------:R-:W-:Y:S05]  /*7660*/  @P0 IMAD.X R23, R20, 0x1, R172.reuse, P1 ;  /* 0x0000000114170824 */ /* 0x100fea00008e06ac */
[----:B------:R1:W-:Y:S01]  /*7670*/  @P0 LDGSTS.E.BYPASS.LTC128B.128 [R177+0x17080], [R22.64], !P5 ;  /* 0x1708000016b10fae */ /* 0x0003e2000e901d52 */
[C---:B--2---:R-:W-:Y:S04]  /*7680*/  @P0 LEA R24, P1, R26.reuse, R19, 0x1 ;  /* 0x000000131a180211 */ /* 0x044fe800078208ff */
[----:B----4-:R-:W-:Y:S05]  /*7690*/  @P0 LEA.HI.X R25, R26, R20, R27, 0x1, P1 ;  /* 0x000000141a190211 */ /* 0x010fea00008f0c1b */
[----:B------:R1:W-:Y:S01]  /*76a0*/  @P0 LDGSTS.E.BYPASS.LTC128B.128 [R177+0x18880], [R24.64], !P4 ;  /* 0x1888000018b10fae */ /* 0x0003e2000e101d52 */
[----:B------:R-:W-:Y:S11]  /*76b0*/  ISETP.GE.AND P0, PT, R18, 0x21, PT ;  /* 0x000000211200780c */ /* 0x000ff60003f06270 */
[----:B------:R-:W-:Y:S02]  /*76c0*/  @!UPT UIADD3 URZ, URZ, URZ, URZ ;  /* 0x0000003f3f3ff290 */ /* 0x000fe4000fffe03f */
[----:B------:R-:W-:Y:S02]  /*76d0*/  @P0 IADD3 R18, P1, R17, R0, RZ ;  /* 0x0000000011120210 */ /* 0x000fe40007f3e0ff */
[----:B------:R1:W5:Y:S03]  /*76e0*/  LDL.LU R0, [R1+0x60] ;  /* 0x0000600001007983 */ /* 0x0003660000300800 */
[----:B------:R-:W-:Y:S05]  /*76f0*/  @P0 IMAD.X R19, R15, 0x1, R21, P1 ;  /* 0x000000010f130824 */ /* 0x000fea00008e0615 */
[----:B------:R2:W-:Y:S02]  /*7700*/  @P0 LDGSTS.E.BYPASS.LTC128B.128 [R177+0x15080], [R18.64], !P2 ;  /* 0x1508000012b10fae */ /* 0x0005e4000d101d52 */
[----:B--2---:R-:W-:Y:S05]  /*7710*/  @P0 IADD3 R18, P1, R17, R170, RZ ;  /* 0x000000aa11120210 */ /* 0x004fea0007f3e0ff */
[----:B------:R-:W-:Y:S05]  /*7720*/  @P0 IMAD.X R19, R15, 0x1, R171, P1 ;  /* 0x000000010f130824 */ /* 0x000fea00008e06ab */
[----:B------:R2:W-:Y:S02]  /*7730*/  @P0 LDGSTS.E.BYPASS.LTC128B.128 [R177+0x16880], [R18.64], !P6 ;  /* 0x1688000012b10fae */ /* 0x0005e4000f101d52 */
[----:B--2---:R-:W-:Y:S05]  /*7740*/  @P0 IADD3 R18, P1, R17, R168, RZ ;  /* 0x000000a811120210 */ /* 0x004fea0007f3e0ff */
[----:B------:R-:W-:Y:S01]  /*7750*/  @P0 IMAD.X R19, R15, 0x1, R172, P1 ;  /* 0x000000010f130824 */ /* 0x000fe200008e06ac */
[C---:B------:R-:W-:Y:S04]  /*7760*/  @P0 LEA R20, P1, R26.reuse, R17, 0x1 ;  /* 0x000000111a140211 */ /* 0x040fe800078208ff */
[----:B------:R1:W-:Y:S01]  /*7770*/  @P0 LDGSTS.E.BYPASS.LTC128B.128 [R177+0x18080], [R18.64], !P5 ;  /* 0x1808000012b10fae */ /* 0x0003e2000e901d52 */
[----:B------:R-:W-:Y:S05]  /*7780*/  @P0 LEA.HI.X R21, R26, R15, R27, 0x1, P1 ;  /* 0x0000000f1a150211 */ /* 0x000fea00008f0c1b */
[----:B------:R1:W-:Y:S03]  /*7790*/  @P0 LDGSTS.E.BYPASS.LTC128B.128 [R177+0x19880], [R20.64], !P4 ;  /* 0x1988000014b10fae */ /* 0x0003e6000e101d52 */
.L_x_282:
        /* <DEDUP_REMOVED lines=8> */
[----:B-12---:R-:W-:Y:S01]  /*7820*/  @P0 IMAD.HI.U32 R15, R17, c[0x0][0x2c8], RZ ;  /* 0x0000b200110f0a27 */ /* 0x006fe200078e00ff */
[----:B------:R-:W-:Y:S03]  /*7830*/  PLOP3.LUT P0, PT, PT, PT, UP1, 0x80, 0x0 ;  /* 0x000000000000781c */ /* 0x000fe60003f0f018 */
[----:B------:R-:W-:Y:S02]  /*7840*/  IMAD.MOV.U32 R23, RZ, RZ, R17 ;  /* 0x000000ffff177224 */ /* 0x000fe400078e0011 */
[----:B------:R-:W-:Y:S05]  /*7850*/  IMAD.U32 R17, RZ, RZ, UR20 ;  /* 0x00000014ff117e24 */ /* 0x000fea000f8e00ff */
[----:B---3--:R-:W-:Y:S03]  /*7860*/  IADD3 R17, -R26, 0x1, R17 ;  /* 0x000000011a117810 */ /* 0x008fe60007ffe111 */
[----:B------:R-:W-:Y:S01]  /*7870*/  @P0 SHF.R.U32.HI R23, RZ, c[0x0][0x2cc], R15 ;  /* 0x0000b300ff170a19 */ /* 0x000fe2000001160f */
[----:B------:R-:W-:Y:S01]  /*7880*/  IMAD.U32 R15, RZ, RZ, UR12 ;  /* 0x0000000cff0f7e24 */ /* 0x000fe2000f8e00ff */
[----:B------:R-:W-:Y:S04]  /*7890*/  PLOP3.LUT P0, PT, PT, PT, UP0, 0x40, 0x0 ;  /* 0x000000000000781c */ /* 0x000fe80003f0e808 */
[----:B------:R-:W-:Y:S02]  /*78a0*/  IADD3 R15, -R15, UR8, R17 ;  /* 0x000000080f0f7c10 */ /* 0x000fe4000fffe111 */
[----:B------:R-:W1:Y:S02]  /*78b0*/  SHFL.IDX PT, R17, R23, RZ, 0x1c1f ;  /* 0x001c1fff17117589 */ /* 0x000e6400000e0000 */
[C---:B------:R-:W-:Y:S02]  /*78c0*/  IADD3 R22, R15.reuse, c[0x0][0x328], RZ ;  /* 0x0000ca000f167a10 */ /* 0x040fe40007ffe0ff */
[----:B------:R-:W-:Y:S03]  /*78d0*/  IADD3 R15, R15, UR24, RZ ;  /* 0x000000180f0f7c10 */ /* 0x000fe6000fffe0ff */
[--C-:B-1----:R-:W-:Y:S02]  /*78e0*/  IMAD.IADD R25, R22, 0x1, R17.reuse ;  /* 0x0000000116197824 */ /* 0x102fe400078e0211 */
[----:B------:R-:W-:Y:S01]  /*78f0*/  IMAD.IADD R24, R15, 0x1, R17 ;  /* 0x000000010f187824 */ /* 0x000fe200078e0211 */
[----:B------:R-:W-:-:S05]  /*7900*/  @P0 BRA `(.L_x_283) ;  /* 0x0000019000000947 */ /* 0x000fca0003800000 */
[----:B------:R-:W-:Y:S01]  /*7910*/  IMAD.U32 R18, RZ, RZ, UR12 ;  /* 0x0000000cff127e24 */ /* 0x000fe2000f8e00ff */
[----:B------:R-:W-:Y:S04]  /*7920*/  BSSY B0, `(.L_x_284) ;  /* 0x0000012000007945 */ /* 0x000fe80003800000 */
[----:B------:R-:W-:Y:S04]  /*7930*/  IADD3 R18, -R18, UR8, R17 ;  /* 0x0000000812127c10 */ /* 0x000fe8000fffe111 */
        /* <DEDUP_REMOVED lines=11> */
.L_x_285:
[----:B------:R-:W-:Y:S04]  /*79f0*/  MOV R17, 0x1 ;  /* 0x0000000100117802 */ /* 0x000fe80000000f00 */
[----:B------:R-:W-:Y:S11]  /*7a00*/  ISETP.NE.AND P0, PT, R17, c[0x0][0x32c], PT ;  /* 0x0000cb0011007a0c */ /* 0x000ff60003f05270 */
[----:B------:R-:W-:Y:S02]  /*7a10*/  @!UPT UIADD3 URZ, URZ, URZ, URZ ;  /* 0x0000003f3f3ff290 */ /* 0x000fe4000fffe03f */
[----:B------:R-:W-:Y:S05]  /*7a20*/  @P0 IMAD.HI.U32 R17, R18, c[0x0][0x330], RZ ;  /* 0x0000cc0012110a27 */ /* 0x000fea00078e00ff */
[----:B------:R-:W-:Y:S02]  /*7a30*/  @P0 SHF.R.U32.HI R18, RZ, c[0x0][0x334], R17 ;  /* 0x0000cd00ff120a19 */ /* 0x000fe40000011611 */
.L_x_286:
[----:B------:R-:W-:Y:S05]  /*7a40*/  BSYNC B0 ;  /* 0x0000000000007941 */ /* 0x000fea0003800000 */
.L_x_284:
[----:B------:R-:W-:Y:S05]  /*7a50*/  IADD3 R17, -R26, UR20, RZ ;  /* 0x000000141a117c10 */ /* 0x000fea000fffe1ff */
[----:B------:R-:W-:Y:S05]  /*7a60*/  IMAD R17, R18, c[0x0][0x32c], R17 ;  /* 0x0000cb0012117a24 */ /* 0x000fea00078e0211 */
[----:B------:R-:W-:Y:S02]  /*7a70*/  IMNMX R24, R24, R17, !PT ;  /* 0x0000001118187217 */ /* 0x000fe40007800200 */
[----:B------:R-:W-:Y:S04]  /*7a80*/  IADD3 R17, R17, c[0x0][0x32c], RZ ;  /* 0x0000cb0011117a10 */ /* 0x000fe80007ffe0ff */
[----:B------:R-:W-:Y:S02]  /*7a90*/  IMNMX R25, R25, R17, PT ;  /* 0x0000001119197217 */ /* 0x000fe40003800200 */
.L_x_283:
        /* <DEDUP_REMOVED lines=12> */
[----:B-----5:R-:W-:Y:S01]  /*7b60*/  FSEL R17, R0, -INF , !P0 ;  /* 0xff80000000117808 */ /* 0x020fe20004000000 */
        /* <DEDUP_REMOVED lines=13> */
[----:B------:R-:W-:Y:S04]  /*7c40*/  ISETP.LT.OR P0, PT, R25, 0x9, P0 ;  /* 0x000000091900780c */ /* 0x000fe80000701670 */
        /* <DEDUP_REMOVED lines=61> */
.L_x_289:
[----:B------:R-:W-:Y:S04]  /*8020*/  MOV R0, 0x1 ;  /* 0x0000000100007802 */ /* 0x000fe80000000f00 */
[----:B------:R-:W-:Y:S11]  /*8030*/  ISETP.NE.AND P0, PT, R0, c[0x0][0x32c], PT ;  /* 0x0000cb0000007a0c */ /* 0x000ff60003f05270 */
[----:B------:R-:W-:Y:S02]  /*8040*/  @!UPT UIADD3 URZ, URZ, URZ, URZ ;  /* 0x0000003f3f3ff290 */ /* 0x000fe4000fffe03f */
[----:B------:R-:W-:Y:S05]  /*8050*/  @P0 IMAD.HI.U32 R0, R2, c[0x0][0x330], RZ ;  /* 0x0000cc0002000a27 */ /* 0x000fea00078e00ff */
[----:B------:R-:W-:Y:S02]  /*8060*/  @P0 SHF.R.U32.HI R2, RZ, c[0x0][0x334], R0 ;  /* 0x0000cd00ff020a19 */ /* 0x000fe40000011600 */
.L_x_290:
[----:B------:R-:W-:Y:S05]  /*8070*/  BSYNC B0 ;  /* 0x0000000000007941 */ /* 0x000fea0003800000 */
.L_x_288:
[----:B------:R-:W-:Y:S05]  /*8080*/  IADD3 R0, -R26, UR20, RZ ;  /* 0x000000141a007c10 */ /* 0x000fea000fffe1ff */
[----:B------:R-:W-:Y:S05]  /*8090*/  IMAD R0, R2, c[0x0][0x32c], R0 ;  /* 0x0000cb0002007a24 */ /* 0x000fea00078e0200 */
[----:B------:R-:W-:Y:S02]  /*80a0*/  IMNMX R15, R15, R0, !PT ;  /* 0x000000000f0f7217 */ /* 0x000fe40007800200 */
[----:B------:R-:W-:Y:S04]  /*80b0*/  IADD3 R0, R0, c[0x0][0x32c], RZ ;  /* 0x0000cb0000007a10 */ /* 0x000fe80007ffe0ff */
[----:B------:R-:W-:Y:S02]  /*80c0*/  IMNMX R16, R16, R0, PT ;  /* 0x0000000010107217 */ /* 0x000fe40003800200 */
.L_x_287:
        /* <DEDUP_REMOVED lines=17> */
[----:B------:R-:W-:Y:S03]  /*81e0*/  UIADD3 UR21, UR5, -0x1, URZ ;  /* 0xffffffff05157890 */ /* 0x000fe6000fffe03f */
        /* <DEDUP_REMOVED lines=16> */
[----:B------:R-:W-:Y:S02]  /*82f0*/  FADD.FTZ R2, -R2, R3 ;  /* 0x0000000302027221 */ /* 0x000fe40000010100 */
        /* <DEDUP_REMOVED lines=25> */
[C---:B------:R-:W-:Y:S04]  /*8490*/  ISETP.GT.AND P0, PT, R15.reuse, 0x8, P0 ;  /* 0x000000080f00780c */ /* 0x040fe80000704270 */
[----:B------:R-:W-:Y:S04]  /*84a0*/  ISETP.LT.OR P0, PT, R16, 0x9, P0 ;  /* 0x000000091000780c */ /* 0x000fe80000701670 */
[----:B------:R-:W-:Y:S01]  /*84b0*/  FSEL R10, R10, -INF , !P0 ;  /* 0xff8000000a0a7808 */ /* 0x000fe20004000000 */
[----:B------:R-:W-:Y:S01]  /*84c0*/  MUFU.EX2 R12, R12 ;  /* 0x0000000c000c7308 */ /* 0x000fe20000000800 */
[----:B------:R-:W-:Y:S01]  /*84d0*/  PLOP3.LUT P0, PT, PT, PT, UP1, 0x40, 0x0 ;  /* 0x000000000000781c */ /* 0x000fe20003f0e818 */
[----:B------:R-:W-:Y:S03]  /*84e0*/  UISETP.NE.AND UP1, UPT, UR28, URZ, UPT ;  /* 0x0000003f1c00728c */ /* 0x000fe6000bf25270 */
[----:B------:R-:W-:Y:S04]  /*84f0*/  ISETP.GT.AND P0, PT, R15, 0x9, P0 ;  /* 0x000000090f00780c */ /* 0x000fe80000704270 */
[C---:B------:R-:W-:Y:S01]  /*8500*/  ISETP.LT.OR P0, PT, R16.reuse, 0xa, P0 ;  /* 0x0000000a1000780c */ /* 0x040fe20000701670 */
[----:B------:R-:W3:Y:S03]  /*8510*/  MUFU.EX2 R8, R8 ;  /* 0x0000000800087308 */ /* 0x000ee60000000800 */
[----:B------:R-:W-:Y:S02]  /*8520*/  FSEL R169, R169, -INF , !P0 ;  /* 0xff800000a9a97808 */ /* 0x000fe40004000000 */
[----:B------:R-:W-:Y:S01]  /*8530*/  PLOP3.LUT P0, PT, PT, PT, UP0, 0x40, 0x0 ;  /* 0x000000000000781c */ /* 0x000fe20003f0e808 */
[----:B------:R-:W-:Y:S01]  /*8540*/  UISETP.NE.AND UP0, UPT, UR23, URZ, UPT ;  /* 0x0000003f1700728c */ /* 0x000fe2000bf05270 */
[----:B-1----:R-:W-:Y:S02]  /*8550*/  F2FP.PACK_AB R168, R13, R17 ;  /* 0x000000110da8723e */ /* 0x002fe400000000ff */
[----:B------:R-:W-:Y:S01]  /*8560*/  ISETP.GT.AND P0, PT, R15, 0x10, P0 ;  /* 0x000000100f00780c */ /* 0x000fe20000704270 */
[----:B------:R-:W-:Y:S03]  /*8570*/  MUFU.EX2 R172, R172 ;  /* 0x000000ac00ac7308 */ /* 0x000fe60000000800 */
[----:B------:R-:W-:Y:S04]  /*8580*/  ISETP.LT.OR P0, PT, R16, 0x11, P0 ;  /* 0x000000111000780c */ /* 0x000fe80000701670 */
[----:B------:R-:W-:Y:S02]  /*8590*/  FSEL R22, R9, -INF , !P0 ;  /* 0xff80000009167808 */ /* 0x000fe40004000000 */
[----:B------:R-:W-:Y:S01]  /*85a0*/  PLOP3.LUT P0, PT, PT, PT, UP6, 0x40, 0x0 ;  /* 0x000000000000781c */ /* 0x000fe20003f0e868 */
[----:B------:R-:W-:Y:S03]  /*85b0*/  MUFU.EX2 R175, R175 ;  /* 0x000000af00af7308 */ /* 0x000fe60000000800 */
[----:B------:R-:W-:Y:S02]  /*85c0*/  ISETP.GT.AND P0, PT, R15, 0x11, P0 ;  /* 0x000000110f00780c */ /* 0x000fe40000704270 */
[----:B---3--:R-:W-:Y:S02]  /*85d0*/  F2FP.PACK_AB R170, R8, R12 ;  /* 0x0000000c08aa723e */ /* 0x008fe400000000ff */
[C---:B------:R-:W-:Y:S03]  /*85e0*/  ISETP.LT.OR P0, PT, R16.reuse, 0x12, P0 ;  /* 0x000000121000780c */ /* 0x040fe60000701670 */
        /* <DEDUP_REMOVED lines=39> */
[----:B------:R-:W-:Y:S02]  /*8860*/  FMUL.FTZ R13, R6, R141 ;  /* 0x0000008d060d7220 */ /* 0x000fe40000410000 */
[----:B------:R-:W-:Y:S01]  /*8870*/  FADD.FTZ R5, R12, R5 ;  /* 0x000000050c057221 */ /* 0x000fe20000010000 */
[----:B------:R-:W-:Y:S01]  /*8880*/  FMNMX.FTZ R2, R169, R2, !PT ;  /* 0x00000002a9027209 */ /* 0x000fe20007810000 */
[----:B------:R-:W-:Y:S01]  /*8890*/  FMUL.FTZ R12, R6, R140 ;  /* 0x0000008c060c7220 */ /* 0x000fe20000410000 */
[----:B------:R-:W-:Y:S01]  /*88a0*/  MOV R140, R24 ;  /* 0x00000018008c7202 */ /* 0x000fe20000000f00 */
[----:B------:R-:W-:Y:S01]  /*88b0*/  FADD.FTZ R177, R8, R5 ;  /* 0x0000000508b17221 */ /* 0x000fe20000010000 */
[----:B------:R-:W-:Y:S01]  /*88c0*/  FMNMX.FTZ R2, R22, R2, !PT ;  /* 0x0000000216027209 */ /* 0x000fe20007810000 */
[C---:B------:R-:W-:Y:S02]  /*88d0*/  FMUL.FTZ R8, R6.reuse, R136 ;  /* 0x0000008806087220 */ /* 0x040fe40000410000 */
[C---:B------:R-:W-:Y:S01]  /*88e0*/  FMUL.FTZ R5, R6.reuse, R133 ;  /* 0x0000008506057220 */ /* 0x040fe20000410000 */
        /* <DEDUP_REMOVED lines=20> */
[C---:B------:R-:W-:Y:S02]  /*8a30*/  FMUL.FTZ R37, R6.reuse, R37 ;  /* 0x0000002506257220 */ /* 0x040fe40000410000 */
        /* <DEDUP_REMOVED lines=54> */
[----:B------:R-:W-:Y:S01]  /*8da0*/  MUFU.EX2 R136, R136 ;  /* 0x0000008800887308 */ /* 0x000fe20000000800 */
        /* <DEDUP_REMOVED lines=21> */
[----:B------:R1:W2:Y:S01]  /*8f00*/  MUFU.EX2 R150, R152 ;  /* 0x0000009800967308 */ /* 0x0002a20000000800 */
        /* <DEDUP_REMOVED lines=12> */
[----:B-1----:R-:W-:Y:S01]  /*8fd0*/  LDSM.16.MT88.4 R152, [R249+0x5080] ;  /* 0x00508000f998783b */ /* 0x002fe20000004200 */
        /* <DEDUP_REMOVED lines=41> */
[----:B------:R-:W-:Y:S02]  /*9270*/  FMUL.FTZ R10, R132, R138 ;  /* 0x0000008a840a7220 */ /* 0x000fe40000410000 */
[--C-:B------:R-:W-:Y:S02]  /*9280*/  FFMA.FTZ R147, R179, c[0x0][0x2d0], -R156.reuse ;  /* 0x0000b400b3937a23 */ /* 0x100fe4000001089c */
[----:B------:R-:W1:Y:S01]  /*9290*/  MUFU.EX2 R141, R141 ;  /* 0x0000008d008d7308 */ /* 0x000e620000000800 */
[----:B------:R-:W-:Y:S02]  /*92a0*/  FFMA.FTZ R149, R178, c[0x0][0x2d0], -R156 ;  /* 0x0000b400b2957a23 */ /* 0x000fe4000001089c */
[----:B--2---:R-:W-:Y:S07]  /*92b0*/  FADD.FTZ R177, R150, R177 ;  /* 0x000000b196b17221 */ /* 0x004fee0000010000 */
[----:B------:R-:W-:Y:S01]  /*92c0*/  MUFU.EX2 R147, R147 ;  /* 0x0000009300937308 */ /* 0x000fe20000000800 */
[----:B---3--:R-:W-:Y:S01]  /*92d0*/  FFMA.FTZ R142, R132, R148, R136 ;  /* 0x00000094848e7223 */ /* 0x008fe20000010088 */
[----:B------:R-:W-:Y:S01]  /*92e0*/  MOV R148, R145 ;  /* 0x0000009100947202 */ /* 0x000fe20000000f00 */
[----:B------:R-:W2:Y:S01]  /*92f0*/  LDSM.16.MT88.4 R132, [R252+0x4080] ;  /* 0x00408000fc84783b */ /* 0x000ea20000004200 */
[----:B------:R-:W-:Y:S01]  /*9300*/  MOV R145, R140 ;  /* 0x0000008c00917202 */ /* 0x000fe20000000f00 */
[----:B------:R-:W-:Y:S01]  /*9310*/  FFMA.FTZ R140, R169, c[0x0][0x2d0], -R156 ;  /* 0x0000b400a98c7a23 */ /* 0x000fe2000001089c */
[C---:B------:R-:W-:Y:S04]  /*9320*/  F2FP.PACK_AB R169, R144.reuse, R136 ;  /* 0x0000008890a9723e */ /* 0x040fe800000000ff */
[----:B------:R3:W-:Y:S01]  /*9330*/  MUFU.EX2 R146, R148 ;  /* 0x0000009400927308 */ /* 0x0007e20000000800 */
[----:B------:R-:W-:Y:S02]  /*9340*/  FADD.FTZ R142, R144, R142 ;  /* 0x0000008e908e7221 */ /* 0x000fe40000010000 */
[----:B------:R-:W-:Y:S02]  /*9350*/  FADD.FTZ R144, R143, R177 ;  /* 0x000000b18f907221 */ /* 0x000fe40000010000 */
[----:B-1----:R-:W-:Y:S05]  /*9360*/  FADD.FTZ R142, R141, R142 ;  /* 0x0000008e8d8e7221 */ /* 0x002fea0000010000 */
[----:B------:R-:W1:Y:S10]  /*9370*/  MUFU.EX2 R140, R140 ;  /* 0x0000008c008c7308 */ /* 0x000e740000000800 */
[----:B------:R-:W4:Y:S01]  /*9380*/  MUFU.EX2 R145, R145 ;  /* 0x0000009100917308 */ /* 0x000f220000000800 */
[----:B---3--:R-:W-:Y:S02]  /*9390*/  FFMA.FTZ R148, R137, c[0x0][0x2d0], -R156 ;  /* 0x0000b40089947a23 */ /* 0x008fe4000001089c */
[----:B------:R-:W-:Y:S07]  /*93a0*/  LDSM.16.MT88.4 R136, [R252+0x4880] ;  /* 0x00488000fc88783b */ /* 0x000fee0000004200 */
[----:B------:R-:W3:Y:S01]  /*93b0*/  MUFU.EX2 R148, R148 ;  /* 0x0000009400947308 */ /* 0x000ee20000000800 */
[C---:B-1----:R-:W-:Y:S09]  /*93c0*/  F2FP.PACK_AB R171, R140.reuse, R141 ;  /* 0x0000008d8cab723e */ /* 0x042ff200000000ff */
[----:B------:R-:W1:Y:S01]  /*93d0*/  MUFU.EX2 R149, R149 ;  /* 0x0000009500957308 */ /* 0x000e620000000800 */
[C---:B--2---:R-:W-:Y:S05]  /*93e0*/  HMMA.16816.F32 R4, R168.reuse, R132, R4 ;  /* 0x00000084a804723c */ /* 0x044fea0000001804 */
[----:B----4-:R-:W-:Y:S03]  /*93f0*/  FADD.FTZ R144, R145, R144 ;  /* 0x0000009091907221 */ /* 0x010fe60000010000 */
        /* <DEDUP_REMOVED lines=47> */
[----:B---3--:R-:W-:Y:S01]  /*96f0*/  F2FP.PACK_AB R133, R147, R148 ;  /* 0x000000949385723e */ /* 0x008fe200000000ff */
[----:B------:R-:W-:Y:S02]  /*9700*/  FADD.FTZ R150, R140, R142 ;  /* 0x0000008e8c967221 */ /* 0x000fe40000010000 */
[----:B------:R-:W-:Y:S01]  /*9710*/  FFMA.FTZ R168, R176, c[0x0][0x2d0], -R156 ;  /* 0x0000b400b0a87a23 */ /* 0x000fe2000001089c */
[C---:B------:R-:W-:Y:S01]  /*9720*/  F2FP.PACK_AB R134, R146.reuse, R145 ;  /* 0x000000919286723e */ /* 0x040fe200000000ff */
[----:B------:R-:W-:Y:S03]  /*9730*/  LDSM.16.MT88.4 R140, [R248+0x9080] ;  /* 0x00908000f88c783b */ /* 0x000fe60000004200 */
[----:B------:R-:W-:Y:S01]  /*9740*/  FADD.FTZ R176, R146, R144 ;  /* 0x0000009092b07221 */ /* 0x000fe20000010000 */
[----:B------:R-:W2:Y:S01]  /*9750*/  MUFU.EX2 R168, R168 ;  /* 0x000000a800a87308 */ /* 0x000ea20000000800 */
[----:B------:R-:W-:Y:S02]  /*9760*/  FADD.FTZ R148, R148, R150 ;  /* 0x0000009694947221 */ /* 0x000fe40000010000 */
[----:B------:R-:W-:Y:S02]  /*9770*/  FFMA.FTZ R169, R159, c[0x0][0x2d0], -R156 ;  /* 0x0000b4009fa97a23 */ /* 0x000fe4000001089c */
[----:B------:R-:W-:Y:S02]  /*9780*/  FADD.FTZ R148, R147, R148 ;  /* 0x0000009493947221 */ /* 0x000fe40000010000 */
[----:B------:R-:W-:Y:S01]  /*9790*/  LDSM.16.MT88.4 R144, [R250+0x5080] ;  /* 0x00508000fa90783b */ /* 0x000fe20000004200 */
[--C-:B------:R-:W-:Y:S01]  /*97a0*/  FFMA.FTZ R170, R158, c[0x0][0x2d0], -R156.reuse ;  /* 0x0000b4009eaa7a23 */ /* 0x100fe2000001089c */
[----:B------:R-:W-:Y:S01]  /*97b0*/  F2FP.PACK_AB R158, R172, R173 ;  /* 0x000000adac9e723e */ /* 0x000fe200000000ff */
[--C-:B------:R-:W-:Y:S01]  /*97c0*/  FFMA.FTZ R171, R157, c[0x0][0x2d0], -R156.reuse ;  /* 0x0000b4009dab7a23 */ /* 0x100fe2000001089c */
[----:B------:R-:W3:Y:S01]  /*97d0*/  MUFU.EX2 R169, R169 ;  /* 0x000000a900a97308 */ /* 0x000ee20000000800 */
[----:B------:R-:W-:Y:S02]  /*97e0*/  FFMA.FTZ R156, R3, c[0x0][0x2d0], -R156 ;  /* 0x0000b400039c7a23 */ /* 0x000fe4000001089c */
[----:B-1----:R-:W-:Y:S02]  /*97f0*/  FADD.FTZ R177, R149, R148 ;  /* 0x0000009495b17221 */ /* 0x002fe40000010000 */
[----:B------:R-:W-:Y:S04]  /*9800*/  FADD.FTZ R176, R175, R176 ;  /* 0x000000b0afb07221 */ /* 0x000fe80000010000 */
[----:B------:R-:W-:Y:S01]  /*9810*/  FADD.FTZ R176, R174, R176 ;  /* 0x000000b0aeb07221 */ /* 0x000fe20000010000 */
[----:B------:R1:W-:Y:S01]  /*9820*/  MUFU.EX2 R3, R156 ;  /* 0x0000009c00037308 */ /* 0x0003e20000000800 */
[C---:B--2---:R-:W-:Y:S02]  /*9830*/  F2FP.PACK_AB R135, R168.reuse, R149 ;  /* 0x00000095a887723e */ /* 0x044fe400000000ff */
[----:B------:R-:W-:Y:S02]  /*9840*/  FADD.FTZ R173, R173, R176 ;  /* 0x000000b0adad7221 */ /* 0x000fe40000010000 */
[----:B------:R-:W-:Y:S03]  /*9850*/  FADD.FTZ R177, R168, R177 ;  /* 0x000000b1a8b17221 */ /* 0x000fe60000010000 */
[C---:B------:R-:W-:Y:S02]  /*9860*/  HMMA.16816.F32 R4, R132.reuse, R136, R4 ;  /* 0x000000888404723c */ /* 0x040fe40000001804 */
[----:B------:R-:W2:Y:S03]  /*9870*/  MUFU.EX2 R170, R170 ;  /* 0x000000aa00aa7308 */ /* 0x000ea60000000800 */
[----:B---3--:R-:W-:Y:S03]  /*9880*/  FADD.FTZ R177, R169, R177 ;  /* 0x000000b1a9b17221 */ /* 0x008fe60000010000 */
[C---:B------:R-:W-:Y:S01]  /*9890*/  HMMA.16816.F32 R8, R132.reuse, R138, R8 ;  /* 0x0000008a8408723c */ /* 0x040fe20000001808 */
[----:B------:R-:W3:Y:S03]  /*98a0*/  LDSM.16.MT88.4 R136, [R250+0x4880] ;  /* 0x00488000fa88783b */ /* 0x000ee60000004200 */
[----:B------:R-:W4:Y:S01]  /*98b0*/  MUFU.EX2 R171, R171 ;  /* 0x000000ab00ab7308 */ /* 0x000f220000000800 */
[----:B-1----:R-:W-:Y:S02]  /*98c0*/  F2FP.PACK_AB R156, R174, R175 ;  /* 0x000000afae9c723e */ /* 0x002fe400000000ff */
[C---:B--2---:R-:W-:Y:S01]  /*98d0*/  F2FP.PACK_AB R157, R170.reuse, R169 ;  /* 0x000000a9aa9d723e */ /* 0x044fe200000000ff */
[----:B------:R-:W-:Y:S01]  /*98e0*/  FADD.FTZ R170, R170, R177 ;  /* 0x000000b1aaaa7221 */ /* 0x000fe20000010000 */
[----:B----4-:R-:W-:Y:S03]  /*98f0*/  F2FP.PACK_AB R159, R3, R171 ;  /* 0x000000ab039f723e */ /* 0x010fe600000000ff */
[----:B------:R-:W-:Y:S01]  /*9900*/  FADD.FTZ R170, R171, R170 ;  /* 0x000000aaabaa7221 */ /* 0x000fe20000010000 */
[C---:B---3--:R-:W-:Y:S08]  /*9910*/  HMMA.16816.F32 R12, R132.reuse, R136, R12 ;  /* 0x00000088840c723c */ /* 0x048ff0000000180c */
        /* <DEDUP_REMOVED lines=95> */
.L_x_278:
[----:B------:R-:W2:Y:S01]  /*9f10*/  S2UR UR20, SR_CTAID.X ;  /* 0x00000000001479c3 */ /* 0x000ea20000002500 */
[----:B------:R-:W-:-:S02]  /*9f20*/  UISETP.NE.AND UP1, UPT, UR15, URZ, UPT ;  /* 0x0000003f0f00728c */ /* 0x000fc4000bf25270 */
[----:B------:R-:W-:Y:S02]  /*9f30*/  ULDC.64 UR4, c[0x0][0x2c8] ;  /* 0x0000b20000047ab9 */ /* 0x000fe40000000a00 */
[----:B------:R-:W-:-:S06]  /*9f40*/  UISETP.NE.AND UP0, UPT, UR14, URZ, UPT ;  /* 0x0000003f0e00728c */ /* 0x000fcc000bf05270 */
[----:B------:R-:W-:Y:S01]  /*9f50*/  PLOP3.LUT P0, PT, PT, PT, UP0, 0x40, 0x0 ;  /* 0x000000000000781c */ /* 0x000fe20003f0e808 */
[----:B--2---:R-:W-:-:S04]  /*9f60*/  ULEA UR20, UR20, 0x7f, 0x7 ;  /* 0x0000007f14147891 */ /* 0x004fc8000f8e383f */
[----:B------:R-:W-:Y:S02]  /*9f70*/  UIMAD.WIDE.U32 UR28, UR20, UR4, URZ ;  /* 0x00000004141c72a5 */ /* 0x000fe4000f8e003f */
[----:B------:R-:W-:-:S05]  /*9f80*/  UIADD3 UR4, UR8, 0x1, -UR12 ;  /* 0x0000000108047890 */ /* 0x000fca000fffe80c */
[----:B------:R-:W-:Y:S02]  /*9f90*/  @UP1 UMOV UR23, UR29 ;  /* 0x0000001d00171c82 */ /* 0x000fe40008000000 */
[----:B------:R-:W-:-:S04]  /*9fa0*/  @UP1 USHF.R.U32.HI UR20, URZ, UR5, UR23 ;  /* 0x000000053f141299 */ /* 0x000fc80008011617 */
[----:B------:R-:W-:-:S03]  /*9fb0*/  UIADD3 UR23, UR4, UR20, URZ ;  /* 0x0000001404177290 */ /* 0x000fc6000fffe03f */
[----:B------:R-:W-:Y:S02]  /*9fc0*/  ULDC UR20, c[0x0][0x324] ;  /* 0x0000c90000147ab9 */ /* 0x000fe40000000800 */
[----:B------:R-:W-:Y:S01]  /*9fd0*/  UIADD3 UR20, UR23, -UR20, URZ ;  /* 0x8000001417147290 */ /* 0x000fe2000fffe03f */
[----:B------:R-:W-:Y:S05]  /*9fe0*/  @P0 BRA `(.L_x_292) ;  /* 0x0000016000000947 */ /* 0x000fea0003800000 */
[----:B------:R-:W-:-:S06]  /*9ff0*/  UISETP.GT.AND UP0, UPT, UR23, -0x1, UPT ;  /* 0xffffffff1700788c */ /* 0x000fcc000bf04270 */
[----:B------:R-:W-:-:S13]  /*a000*/  PLOP3.LUT P0, PT, PT, PT, UP0, 0x80, 0x0 ;  /* 0x000000000000781c */ /* 0x000fda0003f0f008 */
[----:B------:R-:W-:Y:S05]  /*a010*/  @P0 BRA `(.L_x_293) ;  /* 0x0000009000000947 */ /* 0x000fea0003800000 */
[----:B------:R-:W-:Y:S02]  /*a020*/  UMOV UR5, 0x1 ;  /* 0x0000000100057882 */ /* 0x000fe40000000000 */
[----:B------:R-:W-:Y:S02]  /*a030*/  ULDC UR4, c[0x0][0x32c] ;  /* 0x0000cb0000047ab9 */ /* 0x000fe40000000800 */
[----:B------:R-:W-:Y:S02]  /*a040*/  UISETP.NE.AND UP0, UPT, UR5, UR4, UPT ;  /* 0x000000040500728c */ /* 0x000fe4000bf05270 */
[----:B------:R-:W-:Y:S02]  /*a050*/  ULOP3.LUT UR23, URZ, UR23, URZ, 0x33, !UPT ;  /* 0x000000173f177292 */ /* 0x000fe4000f8e333f */
[----:B------:R-:W-:Y:S02]  /*a060*/  ULDC.64 UR4, c[0x0][0x330] ;  /* 0x0000cc0000047ab9 */ /* 0x000fe40000000a00 */
[----:B------:R-:W-:-:S05]  /*a070*/  UIMAD.WIDE.U32 UR28, UR23, UR4, URZ ;  /* 0x00000004171c72a5 */ /* 0x000fca000f8e003f */
[----:B------:R-:W-:-:S04]  /*a080*/  @UP0 USHF.R.U32.HI UR23, URZ, UR5, UR29 ;  /* 0x000000053f170299 */ /* 0x000fc8000801161d */
[----:B------:R-:W-:Y:S01]  /*a090*/  ULOP3.LUT UR23, URZ, UR23, URZ, 0x33, !UPT ;  /* 0x000000173f177292 */ /* 0x000fe2000f8e333f */
[----:B------:R-:W-:Y:S05]  /*a0a0*/  BRA `(.L_x_294) ;  /* 0x0000006000007947 */ /* 0x000fea0003800000 */
.L_x_293:
[----:B------:R-:W-:Y:S02]  /*a0b0*/  UMOV UR5, 0x1 ;  /* 0x0000000100057882 */ /* 0x000fe40000000000 */
[----:B------:R-:W-:Y:S02]  /*a0c0*/  ULDC UR4, c[0x0][0x32c] ;  /* 0x0000cb0000047ab9 */ /* 0x000fe40000000800 */
[----:B------:R-:W-:-:S03]  /*a0d0*/  UISETP.NE.AND UP0, UPT, UR5, UR4, UPT ;  /* 0x000000040500728c */ /* 0x000fc6000bf05270 */
[----:B------:R-:W-:Y:S02]  /*a0e0*/  ULDC.64 UR4, c[0x0][0x330] ;  /* 0x0000cc0000047ab9 */ /* 0x000fe40000000a00 */
[----:B------:R-:W-:-:S06]  /*a0f0*/  UIMAD.WIDE.U32 UR28, UR23, UR4, URZ ;  /* 0x00000004171c72a5 */ /* 0x000fcc000f8e003f */
[----:B------:R-:W-:Y:S02]  /*a100*/  @UP0 USHF.R.U32.HI UR23, URZ, UR5, UR29 ;  /* 0x000000053f170299 */ /* 0x000fe4000801161d */
.L_x_294:
[----:B------:R-:W-:Y:S02]  /*a110*/  ULDC UR4, c[0x0][0x32c] ;  /* 0x0000cb0000047ab9 */ /* 0x000fe40000000800 */
[----:B------:R-:W-:-:S04]  /*a120*/  UIMAD UR4, UR23, UR4, URZ ;  /* 0x00000004170472a4 */ /* 0x000fc8000f8e023f */
[----:B------:R-:W-:-:S04]  /*a130*/  UISETP.LT.AND UP0, UPT, UR20, UR4, UPT ;  /* 0x000000041400728c */ /* 0x000fc8000bf01270 */
[----:B------:R-:W-:-:S04]  /*a140*/  USEL UR20, UR20, UR4, !UP0 ;  /* 0x0000000414147287 */ /* 0x000fc8000c000000 */
.L_x_292:
        /* <DEDUP_REMOVED lines=13> */
[----:B-1----:R-:W4:Y:S04]  /*a220*/  LDL R4, [R1+0x2c] ;  /* 0x00002c0001047983 */ /* 0x002f280000100800 */
        /* <DEDUP_REMOVED lines=9> */
.L_x_300:
        /* <DEDUP_REMOVED lines=59> */
[----:B---3--:R2:W3:Y:S02]  /*a670*/  SHFL.IDX PT, R13, R6, 0x1, 0x181f ;  /* 0x00381f00060d7f89 */ /* 0x0084e400000e0000 */
.L_x_334:
[----:B--2---:R-:W2:Y:S04]  /*a680*/  LDL R15, [R1+0x24] ;  /* 0x00002400010f7983 */ /* 0x004ea80000100800 */
[----:B------:R-:W5:Y:S04]  /*a690*/  LDL R14, [R1+0x48] ;  /* 0x00004800010e7983 */ /* 0x000f680000100800 */
[----:B----4-:R-:W4:Y:S04]  /*a6a0*/  LDL R12, [R1+0x4c] ;  /* 0x00004c00010c7983 */ /* 0x010f280000100800 */
[----:B---3--:R-:W3:Y:S01]  /*a6b0*/  LDL R6, [R1+0x1c] ;  /* 0x00001c0001067983 */ /* 0x008ee20000100800 */
[----:B--2---:R-:W-:Y:S02]  /*a6c0*/  ISETP.GE.AND P1, PT, R15, c[0x0][0x1d4], PT ;  /* 0x000075000f007a0c */ /* 0x004fe40003f26270 */
[----:B-----5:R-:W-:Y:S05]  /*a6d0*/  IADD3 R14, P0, R13, R14, RZ ;  /* 0x0000000e0d0e7210 */ /* 0x020fea0007f1e0ff */
[----:B----4-:R-:W-:Y:S06]  /*a6e0*/  IMAD.X R15, R7, 0x1, R12, P0 ;  /* 0x00000001070f7824 */ /* 0x010fec00000e060c */
[----:B------:R-:W-:Y:S01]  /*a6f0*/  @!PT LDS RZ, [RZ] ;  /* 0x00000000fffff984 */ /* 0x000fe20000000800 */
[----:B------:R-:W-:Y:S01]  /*a700*/  @!PT LDS RZ, [RZ] ;  /* 0x00000000fffff984 */ /* 0x000fe20000000800 */
[----:B------:R-:W-:Y:S01]  /*a710*/  @!PT LDS RZ, [RZ] ;  /* 0x00000000fffff984 */ /* 0x000fe20000000800 */
[----:B---3--:R2:W-:Y:S01]  /*a720*/  LDGSTS.E.BYPASS.LTC128B.128 [R6+0x5080], [R14.64], !P1 ;  /* 0x050800000e067fae */ /* 0x0085e2000c901d52 */
[C---:B------:R-:W-:Y:S02]  /*a730*/  IADD3 R12, P1, R13.reuse, R176, RZ ;  /* 0x000000b00d0c7210 */ /* 0x040fe40007f3e0ff */
[----:B--2---:R-:W-:Y:S05]  /*a740*/  IADD3 R14, P0, R13, R178, RZ ;  /* 0x000000b20d0e7210 */ /* 0x004fea0007f1e0ff */
[----:B------:R-:W-:Y:S01]  /*a750*/  IMAD.X R15, R7, 0x1, R179, P0 ;  /* 0x00000001070f7824 */ /* 0x000fe200000e06b3 */
[----:B------:R-:W-:Y:S01]  /*a760*/  IADD3 R4, P0, R13, R4, RZ ;  /* 0x000000040d047210 */ /* 0x000fe20007f1e0ff */
[C---:B------:R-:W-:Y:S03]  /*a770*/  IMAD.X R13, R7.reuse, 0x1, R177, P1 ;  /* 0x00000001070d7824 */ /* 0x040fe600008e06b1 */
[----:B------:R2:W-:Y:S01]  /*a780*/  LDGSTS.E.BYPASS.LTC128B.128 [R6+0x6880], [R14.64], !P6 ;  /* 0x068800000e067fae */ /* 0x0005e2000f101d52 */
[----:B------:R-:W-:Y:S03]  /*a790*/  IMAD.X R5, R7, 0x1, R5, P0 ;  /* 0x0000000107057824 */ /* 0x000fe600000e0605 */
[----:B------:R2:W-:Y:S04]  /*a7a0*/  LDGSTS.E.BYPASS.LTC128B.128 [R6+0x8080], [R12.64], !P5 ;  /* 0x080800000c067fae */ /* 0x0005e8000e901d52 */
[----:B------:R2:W-:Y:S02]  /*a7b0*/  LDGSTS.E.BYPASS.LTC128B.128 [R6+0x9880], [R4.64], !P4 ;  /* 0x0988000004067fae */ /* 0x0005e4000e101d52 */
.L_x_297:
[----:B------:R-:W-:Y:S05]  /*a7c0*/  BSYNC B0 ;  /* 0x0000000000007941 */ /* 0x000fea0003800000 */
.L_x_296:
        /* <DEDUP_REMOVED lines=273> */
.L_x_299:
        /* <DEDUP_REMOVED lines=424> */
.L_x_295:
[----:B------:R-:W-:-:S06]  /*d360*/  UISETP.GE.AND UP0, UPT, UR21, UR7, UPT ;  /* 0x000000071500728c */ /* 0x000fcc000bf06270 */
[----:B------:R-:W-:-:S13]  /*d370*/  PLOP3.LUT P0, PT, PT, PT, UP0, 0x40, 0x0 ;  /* 0x000000000000781c */ /* 0x000fda0003f0e808 */
[----:B------:R-:W-:Y:S05]  /*d380*/  @P0 BRA `(.L_x_301) ;  /* 0x00003ea000000947 */ /* 0x000fea0003800000 */
[----:B-1----:R-:W1:Y:S04]  /*d390*/  S2R R3, SR_TID.X ;  /* 0x0000000000037919 */ /* 0x002e680000002100 */
        /* <DEDUP_REMOVED lines=12> */
.L_x_314:
        /* <DEDUP_REMOVED lines=66> */
[----:B-1----:R2:W1:Y:S02]  /*d880*/  SHFL.IDX PT, R13, R4, 0x1, 0x181f ;  /* 0x00381f00040d7f89 */ /* 0x00246400000e0000 */
.L_x_335:
[----:B------:R-:W4:Y:S04]  /*d890*/  LDL R7, [R1+0x24] ;  /* 0x0000240001077983 */ /* 0x000f280000100800 */
[----:B------:R-:W5:Y:S04]  /*d8a0*/  LDL R6, [R1+0x3c] ;  /* 0x00003c0001067983 */ /* 0x000f680000100800 */
[----:B--2---:R-:W2:Y:S04]  /*d8b0*/  LDL R14, [R1+0x48] ;  /* 0x00004800010e7983 */ /* 0x004ea80000100800 */
[----:B---3--:R-:W3:Y:S04]  /*d8c0*/  LDL R12, [R1+0x1c] ;  /* 0x00001c00010c7983 */ /* 0x008ee80000100800 */
[----:B------:R-:W3:Y:S01]  /*d8d0*/  LDL R4, [R1+0x4c] ;  /* 0x00004c0001047983 */ /* 0x000ee20000100800 */
[----:B----4-:R-:W-:Y:S02]  /*d8e0*/  ISETP.GE.AND P1, PT, R7, c[0x0][0x1d4], PT ;  /* 0x0000750007007a0c */ /* 0x010fe40003f26270 */
[----:B-1---5:R-:W-:Y:S05]  /*d8f0*/  IADD3 R6, P0, R13, R6, RZ ;  /* 0x000000060d067210 */ /* 0x022fea0007f1e0ff */
[----:B--2---:R-:W-:Y:S06]  /*d900*/  IMAD.X R7, R5, 0x1, R14, P0 ;  /* 0x0000000105077824 */ /* 0x004fec00000e060e */
[----:B------:R-:W-:Y:S01]  /*d910*/  @!PT LDS RZ, [RZ] ;  /* 0x00000000fffff984 */ /* 0x000fe20000000800 */
[----:B------:R-:W-:Y:S01]  /*d920*/  @!PT LDS RZ, [RZ] ;  /* 0x00000000fffff984 */ /* 0x000fe20000000800 */
[----:B------:R-:W-:Y:S01]  /*d930*/  @!PT LDS RZ, [RZ] ;  /* 0x00000000fffff984 */ /* 0x000fe20000000800 */
[----:B---3--:R1:W-:Y:S02]  /*d940*/  LDGSTS.E.BYPASS.LTC128B.128 [R12+0x5080], [R6.64], !P1 ;  /* 0x05080000060c7fae */ /* 0x0083e4000c901d52 */
[----:B-1----:R-:W-:Y:S05]  /*d950*/  IADD3 R6, P0, R13, R159, RZ ;  /* 0x0000009f0d067210 */ /* 0x002fea0007f1e0ff */
[----:B------:R-:W-:Y:S05]  /*d960*/  IMAD.X R7, R5, 0x1, R4, P0 ;  /* 0x0000000105077824 */ /* 0x000fea00000e0604 */
[----:B------:R1:W-:Y:S02]  /*d970*/  LDGSTS.E.BYPASS.LTC128B.128 [R12+0x6880], [R6.64], !P6 ;  /* 0x06880000060c7fae */ /* 0x0003e4000f101d52 */
[----:B-1----:R-:W-:Y:S05]  /*d980*/  IADD3 R6, P0, R13, R157, RZ ;  /* 0x0000009d0d067210 */ /* 0x002fea0007f1e0ff */
[----:B------:R-:W-:Y:S01]  /*d990*/  IMAD.X R7, R5, 0x1, R158, P0 ;  /* 0x0000000105077824 */ /* 0x000fe200000e069e */
[----:B------:R-:W-:Y:S04]  /*d9a0*/  IADD3 R4, P0, R13, R0, RZ ;  /* 0x000000000d047210 */ /* 0x000fe80007f1e0ff */
[----:B------:R1:W-:Y:S01]  /*d9b0*/  LDGSTS.E.BYPASS.LTC128B.128 [R12+0x8080], [R6.64], !P5 ;  /* 0x08080000060c7fae */ /* 0x0003e2000e901d52 */
[----:B------:R-:W-:Y:S05]  /*d9c0*/  IMAD.X R5, R5, 0x1, R2, P0 ;  /* 0x0000000105057824 */ /* 0x000fea00000e0602 */
[----:B------:R1:W-:Y:S03]  /*d9d0*/  LDGSTS.E.BYPASS.LTC128B.128 [R12+0x9880], [R4.64], !P4 ;  /* 0x09880000040c7fae */ /* 0x0003e6000e101d52 */
.L_x_303:
[----:B------:R-:W-:Y:S05]  /*d9e0*/  BSYNC B0 ;  /* 0x0000000000007941 */ /* 0x000fea0003800000 */
.L_x_302:
        /* <DEDUP_REMOVED lines=159> */
[----:B------:R-:W2:Y:S01]  /*e3e0*/  MUFU.TANH R179, R15 ;  /* 0x0000000f00b37308 */ /* 0x000ea20000002400 */
[----:B------:R-:W-:Y:S01]  /*e3f0*/  BAR.SYNC.DEFER_BLOCKING 0x0 ;  /* 0x0000000000007b1d */ /* 0x000fe20000010000 */
[----:B-----5:R-:W-:Y:S02]  /*e400*/  FMUL.FTZ R9, R14, c[0x0][0x320] ;  /* 0x0000c8000e097a20 */ /* 0x020fe40000410000 */
[----:B------:R-:W-:Y:S06]  /*e410*/  FMUL.FTZ R14, R17, c[0x0][0x320] ;  /* 0x0000c800110e7a20 */ /* 0x000fec0000410000 */
[----:B------:R5:W2:Y:S01]  /*e420*/  MUFU.TANH R178, R18 ;  /* 0x0000001200b27308 */ /* 0x000aa20000002400 */
[----:B-1----:R-:W-:Y:S02]  /*e430*/  FMUL.FTZ R11, R12, c[0x0][0x320] ;  /* 0x0000c8000c0b7a20 */ /* 0x002fe40000410000 */
[----:B------:R-:W-:Y:S02]  /*e440*/  FMUL.FTZ R12, R13, c[0x0][0x320] ;  /* 0x0000c8000d0c7a20 */ /* 0x000fe40000410000 */
[----:B------:R-:W-:Y:S05]  /*e450*/  FMUL.FTZ R13, R16, c[0x0][0x320] ;  /* 0x0000c800100d7a20 */ /* 0x000fea0000410000 */
[----:B------:R-:W1:Y:S10]  /*e460*/  MUFU.TANH R8, R8 ;  /* 0x0000000800087308 */ /* 0x000e740000002400 */
        /* <DEDUP_REMOVED lines=8> */
[----:B------:R-:W-:Y:S02]  /*e4f0*/  FMUL.FTZ R17, R21, c[0x0][0x320] ;  /* 0x0000c80015117a20 */ /* 0x000fe40000410000 */
[----:B------:R-:W-:Y:S02]  /*e500*/  FMUL.FTZ R6, R22, c[0x0][0x320] ;  /* 0x0000c80016067a20 */ /* 0x000fe40000410000 */
[----:B------:R-:W-:Y:S03]  /*e510*/  FMUL.FTZ R5, R23, c[0x0][0x320] ;  /* 0x0000c80017057a20 */ /* 0x000fe60000410000 */
[----:B-----5:R-:W-:Y:S02]  /*e520*/  FMUL.FTZ R18, R24, c[0x0][0x320] ;  /* 0x0000c80018127a20 */ /* 0x020fe40000410000 */
[----:B------:R-:W-:Y:S01]  /*e530*/  FMUL.FTZ R19, R25, c[0x0][0x320] ;  /* 0x0000c80019137a20 */ /* 0x000fe20000410000 */
[----:B------:R-:W1:Y:S01]  /*e540*/  MUFU.TANH R13, R13 ;  /* 0x0000000d000d7308 */ /* 0x000e620000002400 */
        /* <DEDUP_REMOVED lines=19> */
[----:B------:R-:W4:Y:S01]  /*e680*/  LDL.LU R26, [R1+0x4c] ;  /* 0x00004c00011a7983 */ /* 0x000f220000300800 */
[----:B------:R-:W-:Y:S03]  /*e690*/  IMAD.U32 R20, RZ, RZ, UR4 ;  /* 0x00000004ff147e24 */ /* 0x000fe6000f8e00ff */
[----:B------:R-:W5:Y:S04]  /*e6a0*/  LDL R170, [R1+0x3c] ;  /* 0x00003c0001aa7983 */ /* 0x000f680000100800 */
        /* <DEDUP_REMOVED lines=18> */
[----:B---3--:R-:W-:Y:S04]  /*e7d0*/  IMAD.WIDE.U32 R22, R27, c[0x0][0x1e0], RZ ;  /* 0x000078001b167a25 */ /* 0x008fe800078e00ff */
[----:B------:R-:W-:Y:S01]  /*e7e0*/  IMAD.IADD R23, R23, 0x1, R20 ;  /* 0x0000000117177824 */ /* 0x000fe200078e0214 */
[----:B--2---:R2:W-:Y:S01]  /*e7f0*/  STL [R1+0x8], R25 ;  /* 0x0000081901007387 */ /* 0x0045e20000100800 */
[----:B------:R-:W-:Y:S02]  /*e800*/  SHF.R.S32.HI R20, RZ, 0x1f, R25 ;  /* 0x0000001fff147819 */ /* 0x000fe40000011419 */
[C---:B------:R-:W-:Y:S04]  /*e810*/  IMAD.WIDE.U32 R22, R25.reuse, c[0x0][0x1f0], R22 ;  /* 0x00007c0019167a25 */ /* 0x040fe800078e0016 */
[----:B------:R-:W-:Y:S01]  /*e820*/  IMAD R20, R20, c[0x0][0x1f0], RZ ;  /* 0x00007c0014147a24 */ /* 0x000fe200078e02ff */
[----:B------:R-:W-:Y:S03]  /*e830*/  IADD3 R22, P0, R22, UR26, RZ ;  /* 0x0000001a16167c10 */ /* 0x000fe6000ff1e0ff */
[----:B------:R-:W-:Y:S05]  /*e840*/  IMAD R20, R25, c[0x0][0x1f4], R20 ;  /* 0x00007d0019147a24 */ /* 0x000fea00078e0214 */
[----:B------:R-:W-:Y:S02]  /*e850*/  IADD3.X R20, R23, UR22, R20, P0, !PT ;  /* 0x0000001617147c10 */ /* 0x000fe400087fe414 */
[C---:B------:R-:W-:Y:S04]  /*e860*/  LEA R21, P0, R22.reuse, c[0x0][0x1c8], 0x1 ;  /* 0x0000720016157a11 */ /* 0x040fe800078008ff */
[----:B------:R-:W-:Y:S02]  /*e870*/  LEA.HI.X R20, R22, c[0x0][0x1cc], R20, 0x1, P0 ;  /* 0x0000730016147a11 */ /* 0x000fe400000f0c14 */
[----:B------:R-:W5:Y:S04]  /*e880*/  SHFL.IDX PT, R22, R21, RZ, 0x181f ;  /* 0x00181fff15167589 */ /* 0x000f6800000e0000 */
[----:B--2---:R-:W2:Y:S04]  /*e890*/  S2R R25, SR_TID.X ;  /* 0x0000000000197919 */ /* 0x004ea80000002100 */
[----:B------:R-:W4:Y:S04]  /*e8a0*/  SHFL.IDX PT, R23, R20, RZ, 0x181f ;  /* 0x00181fff14177589 */ /* 0x000f2800000e0000 */
[----:B------:R-:W3:Y:S04]  /*e8b0*/  SHFL.IDX PT, R21, R21, 0x1, 0x181f ;  /* 0x00381f0015157f89 */ /* 0x000ee800000e0000 */
[----:B------:R-:W1:Y:S01]  /*e8c0*/  SHFL.IDX PT, R20, R20, 0x1, 0x181f ;  /* 0x00381f0014147f89 */ /* 0x000e6200000e0000 */
[----:B--2---:R-:W-:Y:S04]  /*e8d0*/  SHF.R.S32.HI R27, RZ, 0x1f, R25 ;  /* 0x0000001fff1b7819 */ /* 0x004fe80000011419 */
[----:B------:R-:W-:Y:S04]  /*e8e0*/  LEA.HI R27, R27, R25, RZ, 0x3 ;  /* 0x000000191b1b7211 */ /* 0x000fe800078f18ff */
[----:B------:R-:W-:Y:S04]  /*e8f0*/  SHF.R.S32.HI R27, RZ, 0x3, R27 ;  /* 0x00000003ff1b7819 */ /* 0x000fe8000001141b */
[----:B------:R-:W-:Y:S04]  /*e900*/  IADD3 R27, -R27, 0x30, RZ ;  /* 0x000000301b1b7810 */ /* 0x000fe80007ffe1ff */
[----:B------:R-:W-:Y:S11]  /*e910*/  ISETP.GE.AND P1, PT, R27, 0x1, PT ;  /* 0x000000011b00780c */ /* 0x000ff60003f26270 */
[----:B------:R-:W-:Y:S02]  /*e920*/  @!UPT UIADD3 URZ, URZ, URZ, URZ ;  /* 0x0000003f3f3ff290 */ /* 0x000fe4000fffe03f */
[C---:B-----5:R-:W-:Y:S05]  /*e930*/  @P1 IADD3 R24, P0, R22.reuse, R170, RZ ;  /* 0x000000aa16181210 */ /* 0x060fea0007f1e0ff */
[C---:B----4-:R-:W-:Y:S05]  /*e940*/  @P1 IMAD.X R25, R23.reuse, 0x1, R174, P0 ;  /* 0x0000000117191824 */ /* 0x050fea00000e06ae */
[----:B------:R2:W-:Y:S02]  /*e950*/  @P1 LDGSTS.E.BYPASS.LTC128B.128 [R175+0x14080], [R24.64], !P2 ;  /* 0x1408000018af1fae */ /* 0x0005e4000d101d52 */
[C---:B--2---:R-:W-:Y:S05]  /*e960*/  @P1 IADD3 R24, P0, R22.reuse, R159, RZ ;  /* 0x0000009f16181210 */ /* 0x044fea0007f1e0ff */
[C---:B------:R-:W-:Y:S05]  /*e970*/  @P1 IMAD.X R25, R23.reuse, 0x1, R26, P0 ;  /* 0x0000000117191824 */ /* 0x040fea00000e061a */
[----:B------:R2:W-:Y:S02]  /*e980*/  @P1 LDGSTS.E.BYPASS.LTC128B.128 [R175+0x15880], [R24.64], !P6 ;  /* 0x1588000018af1fae */ /* 0x0005e4000f101d52 */
[C---:B--2---:R-:W-:Y:S05]  /*e990*/  @P1 IADD3 R24, P0, R22.reuse, R157, RZ ;  /* 0x0000009d16181210 */ /* 0x044fea0007f1e0ff */
[C---:B------:R-:W-:Y:S01]  /*e9a0*/  @P1 IMAD.X R25, R23.reuse, 0x1, R158, P0 ;  /* 0x0000000117191824 */ /* 0x040fe200000e069e */
[----:B------:R-:W-:Y:S04]  /*e9b0*/  @P1 IADD3 R22, P0, R22, R0, RZ ;  /* 0x0000000016161210 */ /* 0x000fe80007f1e0ff */
[----:B------:R3:W-:Y:S01]  /*e9c0*/  @P1 LDGSTS.E.BYPASS.LTC128B.128 [R175+0x17080], [R24.64], !P5 ;  /* 0x1708000018af1fae */ /* 0x0007e2000e901d52 */
[----:B------:R-:W-:Y:S01]  /*e9d0*/  @P1 IMAD.X R23, R23, 0x1, R2, P0 ;  /* 0x0000000117171824 */ /* 0x000fe200000e0602 */
[----:B------:R-:W-:Y:S04]  /*e9e0*/  ISETP.GE.AND P0, PT, R27, 0x21, PT ;  /* 0x000000211b00780c */ /* 0x000fe80003f06270 */
[----:B------:R2:W-:Y:S09]  /*e9f0*/  @P1 LDGSTS.E.BYPASS.LTC128B.128 [R175+0x18880], [R22.64], !P4 ;  /* 0x1888000016af1fae */ /* 0x0005f2000e101d52 */
[C---:B---3--:R-:W-:Y:S05]  /*ea00*/  @P0 IADD3 R24, P2, R21.reuse, R159, RZ ;  /* 0x0000009f15180210 */ /* 0x048fea0007f5e0ff */
[C---:B-1----:R-:W-:Y:S01]  /*ea10*/  @P0 IMAD.X R25, R20.reuse, 0x1, R26, P2 ;  /* 0x0000000114190824 */ /* 0x042fe200010e061a */
[C---:B------:R-:W-:Y:S02]  /*ea20*/  @P0 IADD3 R26, P2, R21.reuse, R157, RZ ;  /* 0x0000009d151a0210 */ /* 0x040fe40007f5e0ff */
[----:B--2---:R-:W-:Y:S03]  /*ea30*/  @P0 IADD3 R22, P1, R21, R170, RZ ;  /* 0x000000aa15160210 */ /* 0x004fe60007f3e0ff */
[C---:B------:R-:W-:Y:S01]  /*ea40*/  @P0 IMAD.X R27, R20.reuse, 0x1, R158, P2 ;  /* 0x00000001141b0824 */ /* 0x040fe200010e069e */
[----:B------:R-:W-:Y:S01]  /*ea50*/  ISETP.GE.AND P2, PT, R171, c[0x0][0x1d4], PT ;  /* 0x00007500ab007a0c */ /* 0x000fe20003f46270 */
[C---:B------:R-:W-:Y:S01]  /*ea60*/  @P0 IMAD.X R23, R20.reuse, 0x1, R174, P1 ;  /* 0x0000000114170824 */ /* 0x040fe200008e06ae */
[----:B------:R-:W-:Y:S05]  /*ea70*/  @P0 IADD3 R158, P1, R21, R0, RZ ;  /* 0x00000000159e0210 */ /* 0x000fea0007f3e0ff */
[----:B------:R-:W-:Y:S06]  /*ea80*/  @P0 IMAD.X R159, R20, 0x1, R2, P1 ;  /* 0x00000001149f0824 */ /* 0x000fec00008e0602 */
[----:B------:R1:W-:Y:S04]  /*ea90*/  @P0 LDGSTS.E.BYPASS.LTC128B.128 [R175+0x15080], [R22.64], !P2 ;  /* 0x1508000016af0fae */ /* 0x0003e8000d101d52 */
[----:B------:R1:W-:Y:S04]  /*eaa0*/  @P0 LDGSTS.E.BYPASS.LTC128B.128 [R175+0x16880], [R24.64], !P6 ;  /* 0x1688000018af0fae */ /* 0x0003e8000f101d52 */
[----:B------:R1:W-:Y:S04]  /*eab0*/  @P0 LDGSTS.E.BYPASS.LTC128B.128 [R175+0x18080], [R26.64], !P5 ;  /* 0x180800001aaf0fae */ /* 0x0003e8000e901d52 */
[----:B------:R1:W-:Y:S02]  /*eac0*/  @P0 LDGSTS.E.BYPASS.LTC128B.128 [R175+0x19880], [R158.64], !P4 ;  /* 0x198800009eaf0fae */ /* 0x0003e4000e101d52 */
.L_x_305:
        /* <DEDUP_REMOVED lines=17> */
[----:B------:R-:W-:Y:S04]  /*ebe0*/  IADD3 R0, -R0, UR8, R2 ;  /* 0x0000000800007c10 */ /* 0x000fe8000fffe102 */
[C---:B------:R-:W-:Y:S02]  /*ebf0*/  IADD3 R24, R0.reuse, c[0x0][0x328], RZ ;  /* 0x0000ca0000187a10 */ /* 0x040fe40007ffe0ff */
[----:B------:R-:W-:Y:S02]  /*ec00*/  IADD3 R2, R0, UR24, RZ ;  /* 0x0000001800027c10 */ /* 0x000fe4000fffe0ff */
[----:B------:R-:W-:Y:S01]  /*ec10*/  IADD3 R0, -R21, UR4, RZ ;  /* 0x0000000415007c10 */ /* 0x000fe2000fffe1ff */
        /* <DEDUP_REMOVED lines=17> */
.L_x_308:
[----:B------:R-:W-:Y:S04]  /*ed30*/  MOV R20, 0x1 ;  /* 0x0000000100147802 */ /* 0x000fe80000000f00 */
[----:B------:R-:W-:Y:S11]  /*ed40*/  ISETP.NE.AND P0, PT, R20, c[0x0][0x32c], PT ;  /* 0x0000cb0014007a0c */ /* 0x000ff60003f05270 */
[----:B------:R-:W-:Y:S02]  /*ed50*/  @!UPT UIADD3 URZ, URZ, URZ, URZ ;  /* 0x0000003f3f3ff290 */ /* 0x000fe4000fffe03f */
[----:B------:R-:W-:Y:S05]  /*ed60*/  @P0 IMAD.HI.U32 R20, R21, c[0x0][0x330], RZ ;  /* 0x0000cc0015140a27 */ /* 0x000fea00078e00ff */
[----:B------:R-:W-:Y:S02]  /*ed70*/  @P0 SHF.R.U32.HI R21, RZ, c[0x0][0x334], R20 ;  /* 0x0000cd00ff150a19 */ /* 0x000fe40000011614 */
.L_x_309:
[----:B------:R-:W-:Y:S05]  /*ed80*/  BSYNC B0 ;  /* 0x0000000000007941 */ /* 0x000fea0003800000 */
.L_x_307:
[----:B------:R-:W-:Y:S05]  /*ed90*/  IMAD R20, R21, c[0x0][0x32c], R0 ;  /* 0x0000cb0015147a24 */ /* 0x000fea00078e0200 */
[----:B------:R-:W-:Y:S02]  /*eda0*/  IMNMX R26, R26, R20, !PT ;  /* 0x000000141a1a7217 */ /* 0x000fe40007800200 */
[----:B------:R-:W-:Y:S04]  /*edb0*/  IADD3 R20, R20, c[0x0][0x32c], RZ ;  /* 0x0000cb0014147a10 */ /* 0x000fe80007ffe0ff */
[----:B------:R-:W-:Y:S02]  /*edc0*/  IMNMX R27, R27, R20, PT ;  /* 0x000000141b1b7217 */ /* 0x000fe40003800200 */
.L_x_306:
        /* <DEDUP_REMOVED lines=43> */
[----:B------:R-:W-:Y:S01]  /*f080*/  PLOP3.LUT P0, PT, PT, PT, UP5, 0x40, 0x0 ;  /* 0x000000000000781c */ /* 0x000fe20003f0e858 */
[----:B------:R-:W1:Y:S03]  /*f090*/  SHFL.IDX PT, R12, R25, 0x1, 0x1c1f ;  /* 0x003c1f00190c7f89 */ /* 0x000e6600000e0000 */
        /* <DEDUP_REMOVED lines=8> */
[----:B------:R-:W-:Y:S04]  /*f120*/  ISETP.GT.AND P0, PT, R26, 0x20, P0 ;  /* 0x000000201a00780c */ /* 0x000fe80000704270 */
[C---:B------:R-:W-:Y:S04]  /*f130*/  ISETP.LT.OR P0, PT, R27.reuse, 0x21, P0 ;  /* 0x000000211b00780c */ /* 0x040fe80000701670 */
[----:B------:R-:W-:Y:S01]  /*f140*/  FSEL R175, R16, -INF , !P0 ;  /* 0xff80000010af7808 */ /* 0x000fe20004000000 */
[--C-:B-1----:R-:W-:Y:S01]  /*f150*/  IMAD.IADD R16, R2, 0x1, R12.reuse ;  /* 0x0000000102107824 */ /* 0x102fe200078e020c */
[----:B------:R-:W-:Y:S04]  /*f160*/  PLOP3.LUT P0, PT, PT, PT, UP2, 0x40, 0x0 ;  /* 0x000000000000781c */ /* 0x000fe80003f0e828 */
[----:B------:R-:W-:Y:S04]  /*f170*/  ISETP.GT.AND P0, PT, R26, 0x21, P0 ;  /* 0x000000211a00780c */ /* 0x000fe80000704270 */
[----:B------:R-:W-:Y:S04]  /*f180*/  ISETP.LT.OR P0, PT, R27, 0x22, P0 ;  /* 0x000000221b00780c */ /* 0x000fe80000701670 */
[----:B------:R-:W-:Y:S01]  /*f190*/  FSEL R174, R17, -INF , !P0 ;  /* 0xff80000011ae7808 */ /* 0x000fe20004000000 */
[----:B------:R-:W-:Y:S01]  /*f1a0*/  IMAD.IADD R17, R24, 0x1, R12 ;  /* 0x0000000118117824 */ /* 0x000fe200078e020c */
[----:B------:R-:W-:Y:S04]  /*f1b0*/  PLOP3.LUT P0, PT, PT, PT, UP1, 0x40, 0x0 ;  /* 0x000000000000781c */ /* 0x000fe80003f0e818 */
[----:B------:R-:W-:Y:S04]  /*f1c0*/  ISETP.GT.AND P0, PT, R26, 0x28, P0 ;  /* 0x000000281a00780c */ /* 0x000fe80000704270 */
[C---:B------:R-:W-:Y:S04]  /*f1d0*/  ISETP.LT.OR P0, PT, R27.reuse, 0x29, P0 ;  /* 0x000000291b00780c */ /* 0x040fe80000701670 */
        /* <DEDUP_REMOVED lines=23> */
.L_x_312:
[----:B------:R-:W-:Y:S04]  /*f350*/  MOV R2, 0x1 ;  /* 0x0000000100027802 */ /* 0x000fe80000000f00 */
[----:B------:R-:W-:Y:S11]  /*f360*/  ISETP.NE.AND P0, PT, R2, c[0x0][0x32c], PT ;  /* 0x0000cb0002007a0c */ /* 0x000ff60003f05270 */
[----:B------:R-:W-:Y:S02]  /*f370*/  @!UPT UIADD3 URZ, URZ, URZ, URZ ;  /* 0x0000003f3f3ff290 */ /* 0x000fe4000fffe03f */
[----:B------:R-:W-:Y:S05]  /*f380*/  @P0 IMAD.HI.U32 R2, R12, c[0x0][0x330], RZ ;  /* 0x0000cc000c020a27 */ /* 0x000fea00078e00ff */
[----:B------:R-:W-:Y:S02]  /*f390*/  @P0 SHF.R.U32.HI R12, RZ, c[0x0][0x334], R2 ;  /* 0x0000cd00ff0c0a19 */ /* 0x000fe40000011602 */
.L_x_313:
[----:B------:R-:W-:Y:S05]  /*f3a0*/  BSYNC B0 ;  /* 0x0000000000007941 */ /* 0x000fea0003800000 */
.L_x_311:
[----:B------:R-:W-:Y:S05]  /*f3b0*/  IMAD R0, R12, c[0x0][0x32c], R0 ;  /* 0x0000cb000c007a24 */ /* 0x000fea00078e0200 */
[----:B------:R-:W-:Y:S02]  /*f3c0*/  IMNMX R16, R16, R0, !PT ;  /* 0x0000000010107217 */ /* 0x000fe40007800200 */
[----:B------:R-:W-:Y:S04]  /*f3d0*/  IADD3 R0, R0, c[0x0][0x32c], RZ ;  /* 0x0000cb0000007a10 */ /* 0x000fe80007ffe0ff */
[----:B------:R-:W-:Y:S02]  /*f3e0*/  IMNMX R17, R17, R0, PT ;  /* 0x0000000011117217 */ /* 0x000fe40003800200 */
.L_x_310:
        /* <DEDUP_REMOVED lines=45> */
[--C-:B------:R-:W-:Y:S02]  /*f6c0*/  FFMA.FTZ R13, R22, c[0x0][0x2d0], -R172.reuse ;  /* 0x0000b400160d7a23 */ /* 0x100fe400000108ac */
[----:B------:R-:W-:Y:S01]  /*f6d0*/  ISETP.GT.AND P0, PT, R16, 0x1, P0 ;  /* 0x000000011000780c */ /* 0x000fe20000704270 */
[----:B------:R-:W-:Y:S01]  /*f6e0*/  MUFU.EX2 R18, R18 ;  /* 0x0000001200127308 */ /* 0x000fe20000000800 */
[--C-:B------:R-:W-:Y:S02]  /*f6f0*/  FFMA.FTZ R12, R8, c[0x0][0x2d0], -R172.reuse ;  /* 0x0000b400080c7a23 */ /* 0x100fe400000108ac */
[----:B------:R-:W-:Y:S01]  /*f700*/  ISETP.LT.OR P0, PT, R17, 0x2, P0 ;  /* 0x000000021100780c */ /* 0x000fe20000701670 */
[--C-:B------:R-:W-:Y:S02]  /*f710*/  FFMA.FTZ R8, R168, c[0x0][0x2d0], -R172.reuse ;  /* 0x0000b400a8087a23 */ /* 0x100fe400000108ac */
[--C-:B------:R-:W-:Y:S01]  /*f720*/  FFMA.FTZ R171, R21, c[0x0][0x2d0], -R172.reuse ;  /* 0x0000b40015ab7a23 */ /* 0x100fe200000108ac */
[----:B------:R-:W-:Y:S01]  /*f730*/  FSEL R11, R176, -INF , !P0 ;  /* 0xff800000b00b7808 */ /* 0x000fe20004000000 */
[--C-:B------:R-:W-:Y:S01]  /*f740*/  FFMA.FTZ R175, R175, c[0x0][0x2d0], -R172.reuse ;  /* 0x0000b400afaf7a23 */ /* 0x100fe200000108ac */
[----:B------:R-:W-:Y:S01]  /*f750*/  PLOP3.LUT P0, PT, PT, PT, UP2, 0x40, 0x0 ;  /* 0x000000000000781c */ /* 0x000fe20003f0e828 */
[----:B------:R-:W-:Y:S01]  /*f760*/  UISETP.NE.AND UP2, UPT, UR28, URZ, UPT ;  /* 0x0000003f1c00728c */ /* 0x000fe2000bf45270 */
[----:B------:R-:W1:Y:S01]  /*f770*/  MUFU.EX2 R13, R13 ;  /* 0x0000000d000d7308 */ /* 0x000e620000000800 */
[--C-:B------:R-:W-:Y:S01]  /*f780*/  FFMA.FTZ R174, R174, c[0x0][0x2d0], -R172.reuse ;  /* 0x0000b400aeae7a23 */ /* 0x100fe200000108ac */
[----:B------:R-:W-:Y:S01]  /*f790*/  ISETP.GT.AND P0, PT, R16, 0x8, P0 ;  /* 0x000000081000780c */ /* 0x000fe20000704270 */
[--C-:B------:R-:W-:Y:S02]  /*f7a0*/  FFMA.FTZ R173, R173, c[0x0][0x2d0], -R172.reuse ;  /* 0x0000b400adad7a23 */ /* 0x100fe400000108ac */
[----:B------:R-:W-:Y:S01]  /*f7b0*/  FFMA.FTZ R172, R19, c[0x0][0x2d0], -R172 ;  /* 0x0000b40013ac7a23 */ /* 0x000fe200000108ac */
[C---:B------:R-:W-:Y:S04]  /*f7c0*/  ISETP.LT.OR P0, PT, R17.reuse, 0x9, P0 ;  /* 0x000000091100780c */ /* 0x040fe80000701670 */
[----:B------:R-:W-:Y:S01]  /*f7d0*/  FSEL R10, R10, -INF , !P0 ;  /* 0xff8000000a0a7808 */ /* 0x000fe20004000000 */
[----:B------:R-:W-:Y:S01]  /*f7e0*/  MUFU.EX2 R12, R12 ;  /* 0x0000000c000c7308 */ /* 0x000fe20000000800 */
[----:B------:R-:W-:Y:S01]  /*f7f0*/  PLOP3.LUT P0, PT, PT, PT, UP1, 0x40, 0x0 ;  /* 0x000000000000781c */ /* 0x000fe20003f0e818 */
[----:B------:R-:W-:Y:S03]  /*f800*/  UISETP.NE.AND UP1, UPT, UR23, URZ, UPT ;  /* 0x0000003f1700728c */ /* 0x000fe6000bf25270 */
[C---:B------:R-:W-:Y:S04]  /*f810*/  ISETP.GT.AND P0, PT, R16.reuse, 0x9, P0 ;  /* 0x000000091000780c */ /* 0x040fe80000704270 */
[----:B------:R-:W-:Y:S01]  /*f820*/  ISETP.LT.OR P0, PT, R17, 0xa, P0 ;  /* 0x0000000a1100780c */ /* 0x000fe20000701670 */
[----:B------:R-:W-:Y:S03]  /*f830*/  MUFU.EX2 R8, R8 ;  /* 0x0000000800087308 */ /* 0x000fe60000000800 */
[----:B------:R-:W-:Y:S02]  /*f840*/  FSEL R169, R169, -INF , !P0 ;  /* 0xff800000a9a97808 */ /* 0x000fe40004000000 */
[----:B------:R-:W-:Y:S01]  /*f850*/  PLOP3.LUT P0, PT, PT, PT, UP0, 0x40, 0x0 ;  /* 0x000000000000781c */ /* 0x000fe20003f0e808 */
[----:B------:R-:W-:Y:S01]  /*f860*/  UISETP.NE.AND UP0, UPT, UR20, URZ, UPT ;  /* 0x0000003f1400728c */ /* 0x000fe2000bf05270 */
[----:B-1----:R-:W-:Y:S02]  /*f870*/  F2FP.PACK_AB R168, R13, R18 ;  /* 0x000000120da8723e */ /* 0x002fe400000000ff */
[C---:B------:R-:W-:Y:S01]  /*f880*/  ISETP.GT.AND P0, PT, R16.reuse, 0x10, P0 ;  /* 0x000000101000780c */ /* 0x040fe20000704270 */
[----:B------:R-:W-:Y:S03]  /*f890*/  MUFU.EX2 R172, R172 ;  /* 0x000000ac00ac7308 */ /* 0x000fe60000000800 */
[----:B------:R-:W-:Y:S04]  /*f8a0*/  ISETP.LT.OR P0, PT, R17, 0x11, P0 ;  /* 0x000000111100780c */ /* 0x000fe80000701670 */
        /* <DEDUP_REMOVED lines=19> */
[----:B------:R-:W-:Y:S02]  /*f9e0*/  FSEL R159, R6, -INF , !P0 ;  /* 0xff800000069f7808 */ /* 0x000fe40004000000 */
[----:B------:R-:W1:Y:S01]  /*f9f0*/  MUFU.EX2 R6, R2 ;  /* 0x0000000200067308 */ /* 0x000e620000000800 */
[----:B------:R-:W-:Y:S04]  /*fa00*/  PLOP3.LUT P0, PT, PT, PT, UP2, 0x40, 0x0 ;  /* 0x000000000000781c */ /* 0x000fe80003f0e828 */
[C---:B------:R-:W-:Y:S04]  /*fa10*/  ISETP.GT.AND P0, PT, R16.reuse, 0x21, P0 ;  /* 0x000000211000780c */ /* 0x040fe80000704270 */
[----:B------:R-:W-:Y:S04]  /*fa20*/  ISETP.LT.OR P0, PT, R17, 0x22, P0 ;  /* 0x000000221100780c */ /* 0x000fe80000701670 */
        /* <DEDUP_REMOVED lines=14> */
[----:B------:R-:W-:Y:S01]  /*fb10*/  FMUL.FTZ R29, R6, R29 ;  /* 0x0000001d061d7220 */ /* 0x000fe20000410000 */
[----:B------:R-:W-:Y:S01]  /*fb20*/  ISETP.GT.AND P0, PT, R16, 0x29, P0 ;  /* 0x000000291000780c */ /* 0x000fe20000704270 */
[C---:B------:R-:W-:Y:S01]  /*fb30*/  FMUL.FTZ R16, R6.reuse, R144 ;  /* 0x0000009006107220 */ /* 0x040fe20000410000 */
[----:B------:R-:W-:Y:S01]  /*fb40*/  FMNMX.FTZ R2, R169, R2, !PT ;  /* 0x00000002a9027209 */ /* 0x000fe20007810000 */
[C---:B------:R-:W-:Y:S01]  /*fb50*/  FMUL.FTZ R32, R6.reuse, R32 ;  /* 0x0000002006207220 */ /* 0x040fe20000410000 */
[----:B------:R-:W-:Y:S01]  /*fb60*/  ISETP.LT.OR P0, PT, R17, 0x2a, P0 ;  /* 0x0000002a1100780c */ /* 0x000fe20000701670 */
[----:B------:R-:W-:Y:S01]  /*fb70*/  FMUL.FTZ R17, R6, R145 ;  /* 0x0000009106117220 */ /* 0x000fe20000410000 */
[----:B------:R-:W-:Y:S01]  /*fb80*/  FMNMX.FTZ R2, R24, R2, !PT ;  /* 0x0000000218027209 */ /* 0x000fe20007810000 */
[C---:B------:R-:W-:Y:S01]  /*fb90*/  FMUL.FTZ R33, R6.reuse, R33 ;  /* 0x0000002106217220 */ /* 0x040fe20000410000 */
[----:B------:R-:W-:Y:S01]  /*fba0*/  FSEL R3, R7, -INF , !P0 ;  /* 0xff80000007037808 */ /* 0x000fe20004000000 */
        /* <DEDUP_REMOVED lines=15> */
[----:B------:R-:W-:Y:S01]  /*fca0*/  UISETP.GT.AND UP0, UPT, UR21, UR7, UPT ;  /* 0x000000071500728c */ /* 0x000fe2000bf04270 */
[----:B------:R-:W-:Y:S01]  /*fcb0*/  FMUL.FTZ R48, R6, R48 ;  /* 0x0000003006307220 */ /* 0x000fe20000410000 */
[----:B------:R-:W-:Y:S01]  /*fcc0*/  FMNMX.FTZ R2, R158, R2, !PT ;  /* 0x000000029e027209 */ /* 0x000fe20007810000 */
[----:B--2---:R-:W-:Y:S01]  /*fcd0*/  FFMA.FTZ R5, R6, R170, R18 ;  /* 0x000000aa06057223 */ /* 0x004fe20000010012 */
[----:B------:R-:W-:Y:S01]  /*fce0*/  F2FP.PACK_AB R170, R8, R12 ;  /* 0x0000000c08aa723e */ /* 0x000fe200000000ff */
[C---:B------:R-:W-:Y:S01]  /*fcf0*/  FMUL.FTZ R49, R6.reuse, R49 ;  /* 0x0000003106317220 */ /* 0x040fe20000410000 */
[----:B------:R-:W-:Y:S01]  /*fd00*/  FMNMX.FTZ R2, R157, R2, !PT ;  /* 0x000000029d027209 */ /* 0x000fe20007810000 */
[----:B------:R-:W-:Y:S01]  /*fd10*/  FADD.FTZ R5, R13, R5 ;  /* 0x000000050d057221 */ /* 0x000fe20000010000 */
[----:B------:R-:W-:Y:S01]  /*fd20*/  UMOV UR21, UR4 ;  /* 0x0000000400157c82 */ /* 0x000fe20008000000 */
[----:B------:R-:W-:Y:S01]  /*fd30*/  FMUL.FTZ R13, R6, R141 ;  /* 0x0000008d060d7220 */ /* 0x000fe20000410000 */
[----:B------:R-:W-:Y:S01]  /*fd40*/  FMNMX.FTZ R2, R3, R2, !PT ;  /* 0x0000000203027209 */ /* 0x000fe20007810000 */
[----:B------:R-:W-:Y:S02]  /*fd50*/  FADD.FTZ R5, R12, R5 ;  /* 0x000000050c057221 */ /* 0x000fe40000010000 */
[----:B------:R-:W-:Y:S01]  /*fd60*/  FMUL.FTZ R12, R6, R140 ;  /* 0x0000008c060c7220 */ /* 0x000fe20000410000 */
[----:B------:R-:W-:Y:S01]  /*fd70*/  MOV R140, R26 ;  /* 0x0000001a008c7202 */ /* 0x000fe20000000f00 */
[----:B------:R-:W1:Y:S01]  /*fd80*/  SHFL.BFLY PT, R4, R2, 0x2, 0x1f ;  /* 0x0c401f0002047f89 */ /* 0x000e6200000e0000 */
[----:B------:R-:W-:Y:S02]  /*fd90*/  FADD.FTZ R177, R8, R5 ;  /* 0x0000000508b17221 */ /* 0x000fe40000010000 */
        /* <DEDUP_REMOVED lines=329> */
.L_x_301:
[----:B------:R-:W2:Y:S04]  /*11230*/  LDL.LU R5, [R1+0x44] ;  /* 0x0000440001057983 */ /* 0x000ea80000300800 */
[----:B------:R-:W3:Y:S01]  /*11240*/  LDL.LU R7, [R1+0x40] ;  /* 0x0000400001077983 */ /* 0x000ee20000300800 */
[----:B------:R-:W-:-:S02]  /*11250*/  MOV R8, 0xff800000 ;  /* 0xff80000000087802 */ /* 0x000fc40000000f00 */
[----:B------:R-:W-:Y:S01]  /*11260*/  PLOP3.LUT P2, PT, PT, PT, PT, 0x8, 0x0 ;  /* 0x000000000000781c */ /* 0x000fe20003f4e170 */
[----:B--2---:R-:W2:Y:S04]  /*11270*/  SHFL.BFLY PT, R6, R5, 0x2, 0x1f ;  /* 0x0c401f0005067f89 */ /* 0x004ea800000e0000 */
[----:B-1-3--:R-:W1:Y:S01]  /*11280*/  SHFL.BFLY PT, R4, R7, 0x2, 0x1f ;  /* 0x0c401f0007047f89 */ /* 0x00ae6200000e0000 */
[----:B--2---:R-:W-:Y:S02]  /*11290*/  FADD.FTZ R6, R6, R5 ;  /* 0x0000000506067221 */ /* 0x004fe40000010000 */
[----:B-1----:R-:W-:-:S03]  /*112a0*/  FADD.FTZ R4, R4, R7 ;  /* 0x0000000704047221 */ /* 0x002fc60000010000 */
        /* <DEDUP_REMOVED lines=149> */
.L_x_259:
        /* <DEDUP_REMOVED lines=52> */
[C---:B------:R-:W-:Y:S01]  /*11f40*/  IMAD.IADD R13, R11.reuse, 0x1, R9 ;  /* 0x000000010b0d7824 */ /* 0x040fe200078e0209 */
[C---:B------:R-:W-:Y:S02]  /*11f50*/  IADD3 R12, R11.reuse, 0x80, RZ ;  /* 0x000000800b0c7810 */ /* 0x040fe40007ffe0ff */
[----:B------:R-:W-:Y:S02]  /*11f60*/  IADD3 R5, R11, 0x70, RZ ;  /* 0x000000700b057810 */ /* 0x000fe40007ffe0ff */
[----:B------:R-:W-:Y:S01]  /*11f70*/  @P0 IADD3 R5, R12, 0x10, RZ ;  /* 0x000000100c050810 */ /* 0x000fe20007ffe0ff */
[----:B------:R-:W-:Y:S01]  /*11f80*/  IMAD.MOV.U32 R12, RZ, RZ, 0x40 ;  /* 0x00000040ff0c7424 */ /* 0x000fe200078e00ff */
[----:B------:R-:W-:Y:S02]  /*11f90*/  F2FP.PACK_AB R44, R45, R44 ;  /* 0x0000002c2d2c723e */ /* 0x000fe400000000ff */
[----:B------:R-:W-:Y:S01]  /*11fa0*/  F2FP.PACK_AB R46, R47, R46 ;  /* 0x0000002e2f2e723e */ /* 0x000fe200000000ff */
[----:B------:R-:W-:Y:S01]  /*11fb0*/  IMAD.IADD R9, R9, 0x1, R5 ;  /* 0x0000000109097824 */ /* 0x000fe200078e0205 */
[----:B------:R-:W-:-:S02]  /*11fc0*/  SEL R12, R12, 0xffffffc0, !P2 ;  /* 0xffffffc00c0c7807 */ /* 0x000fc40005000000 */
[----:B------:R-:W-:Y:S02]  /*11fd0*/  F2FP.PACK_AB R48, R49, R48 ;  /* 0x000000303130723e */ /* 0x000fe400000000ff */
        /* <DEDUP_REMOVED lines=8> */
[----:B------:R-:W-:-:S02]  /*12060*/  F2FP.PACK_AB R56, R57, R56 ;  /* 0x000000383938723e */ /* 0x000fc400000000ff */
[----:B------:R-:W-:Y:S01]  /*12070*/  STS [R11+0x480], R134 ;  /* 0x000480860b007388 */ /* 0x000fe20000000800 */
[----:B------:R-:W-:Y:S02]  /*12080*/  F2FP.PACK_AB R58, R59, R58 ;  /* 0x0000003a3b3a723e */ /* 0x000fe400000000ff */
        /* <DEDUP_REMOVED lines=95> */
[----:B------:R-:W-:Y:S04]  /*12680*/  STS [R16+0xc480], R126 ;  /* 0x00c4807e10007388 */ /* 0x000fe80000000800 */
[----:B------:R-:W-:Y:S04]  /*12690*/  STS [R12+0xc000], R128 ;  /* 0x00c000800c007388 */ /* 0x000fe80000000800 */
[----:B------:R3:W-:Y:S01]  /*126a0*/  STS [R12+0xc400], R4 ;  /* 0x00c400040c007388 */ /* 0x0007e20000000800 */
[----:B-1----:R-:W-:-:S02]  /*126b0*/  IMAD.U32 R14, RZ, RZ, UR4 ;  /* 0x00000004ff0e7e24 */ /* 0x002fc4000f8e00ff */
[----:B--2---:R-:W-:Y:S01]  /*126c0*/  IMAD.U32 R15, RZ, RZ, UR5 ;  /* 0x00000005ff0f7e24 */ /* 0x004fe2000f8e00ff */
[----:B------:R-:W-:Y:S06]  /*126d0*/  BAR.SYNC.DEFER_BLOCKING 0x1, 0x100 ;  /* 0x0044000000007b1d */ /* 0x000fec0000010000 */
[----:B------:R-:W-:Y:S02]  /*126e0*/  ULDC.64 UR4, c[0x0][0x508] ;  /* 0x0001420000047ab9 */ /* 0x000fe40000000a00 */
[----:B------:R-:W-:Y:S01]  /*126f0*/  UISETP.NE.U32.AND UP0, UPT, URZ, UR4, UPT ;  /* 0x000000043f00728c */ /* 0x000fe2000bf05070 */
[----:B------:R-:W2:Y:S03]  /*12700*/  @P0 LDG.E R5, [R14.64] ;  /* 0x000000120e050981 */ /* 0x000ea6000c1e1900 */
[----:B------:R-:W-:Y:S01]  /*12710*/  UISETP.NE.AND.EX UP0, UPT, URZ, UR5, UPT, UP0 ;  /* 0x000000053f00728c */ /* 0x000fe2000bf05300 */
[----:B---3--:R-:W-:-:S02]  /*12720*/  IMAD.MOV.U32 R4, RZ, RZ, c[0x0][0x388] ;  /* 0x0000e200ff047624 */ /* 0x008fc400078e00ff */
        /* <DEDUP_REMOVED lines=14> */
[----:B-----5:R1:W2:Y:S04]  /*12810*/  LDG.E R4, [R14.64] ;  /* 0x000000120e047981 */ /* 0x0202a8000c1e1900 */
[----:B-1----:R-:W2:Y:S02]  /*12820*/  LDG.E R14, [R14.64+0x4] ;  /* 0x000004120e0e7981 */ /* 0x002ea4000c1e1900 */
[----:B--2---:R-:W-:Y:S02]  /*12830*/  IADD3 R4, -R4, R14, RZ ;  /* 0x0000000e04047210 */ /* 0x004fe40007ffe1ff */
.L_x_316:
[----:B-1----:R-:W-:Y:S01]  /*12840*/  SHF.R.S32.HI R5, RZ, 0x1f, R10 ;  /* 0x0000001fff057819 */ /* 0x002fe2000001140a */
[----:B------:R-:W-:Y:S01]  /*12850*/  IMAD.MOV.U32 R9, RZ, RZ, c[0x0][0x4e8] ;  /* 0x00013a00ff097624 */ /* 0x000fe200078e00ff */
[----:B------:R-:W-:Y:S01]  /*12860*/  LOP3.LUT R11, R6, 0xffffffe0, RZ, 0xc0, !PT ;  /* 0xffffffe0060b7812 */ /* 0x000fe200078ec0ff */
[----:B------:R-:W1:Y:S01]  /*12870*/  S2R R75, SR_CTAID.X ;  /* 0x00000000004b7919 */ /* 0x000e620000002500 */
[----:B------:R-:W-:Y:S01]  /*12880*/  LEA.HI R5, R5, R10, RZ, 0x3 ;  /* 0x0000000a05057211 */ /* 0x000fe200078f18ff */
[----:B------:R-:W-:Y:S01]  /*12890*/  ULDC.64 UR6, c[0x0][0x490] ;  /* 0x0001240000067ab9 */ /* 0x000fe20000000a00 */
[----:B------:R-:W-:Y:S01]  /*128a0*/  ISETP.NE.AND P1, PT, R9, 0x1, PT ;  /* 0x000000010900780c */ /* 0x000fe20003f25270 */
[----:B------:R-:W-:Y:S01]  /*128b0*/  USHF.R.S32.HI UR11, URZ, 0x1f, UR13 ;  /* 0x0000001f3f0b7899 */ /* 0x000fe2000801140d */
[----:B------:R-:W-:Y:S01]  /*128c0*/  LOP3.LUT R6, R5, 0xffffff8, RZ, 0xc0, !PT ;  /* 0x0ffffff805067812 */ /* 0x000fe200078ec0ff */
[----:B------:R-:W-:Y:S01]  /*128d0*/  IMAD.IADD R5, R0, 0x1, -R11 ;  /* 0x0000000100057824 */ /* 0x000fe200078e0a0b */
[----:B------:R-:W-:Y:S01]  /*128e0*/  ULDC.64 UR4, c[0x0][0x3a0] ;  /* 0x0000e80000047ab9 */ /* 0x000fe20000000a00 */
[----:B------:R-:W-:Y:S01]  /*128f0*/  BSSY B0, `(.L_x_317) ;  /* 0x0000093000007945 */ /* 0x000fe20003800000 */
[----:B------:R-:W-:Y:S01]  /*12900*/  UIMAD UR8, UR9, UR6, URZ ;  /* 0x00000006090872a4 */ /* 0x000fe2000f8e023f */
[----:B------:R-:W-:Y:S01]  /*12910*/  IMAD.IADD R6, R10, 0x1, -R6 ;  /* 0x000000010a067824 */ /* 0x000fe200078e0a06 */
[----:B------:R-:W-:Y:S01]  /*12920*/  SHF.R.S32.HI R9, RZ, 0x1f, R5 ;  /* 0x0000001fff097819 */ /* 0x000fe20000011405 */
[----:B------:R-:W-:Y:S01]  /*12930*/  UMOV UR14, UR20 ;  /* 0x00000014000e7c82 */ /* 0x000fe20008000000 */
[----:B------:R-:W-:Y:S01]  /*12940*/  LEA.HI R10, R3, R3, RZ, 0x1 ;  /* 0x00000003030a7211 */ /* 0x000fe200078f08ff */
[----:B------:R-:W-:Y:S01]  /*12950*/  UMOV UR15, UR21 ;  /* 0x00000015000f7c82 */ /* 0x000fe20008000000 */
[----:B------:R-:W-:Y:S01]  /*12960*/  LEA.HI R9, R9, R5, RZ, 0x2 ;  /* 0x0000000509097211 */ /* 0x000fe200078f10ff */
[----:B------:R-:W-:Y:S01]  /*12970*/  UIMAD UR12, UR21, UR4, URZ ;  /* 0x00000004150c72a4 */ /* 0x000fe2000f8e023f */
[----:B------:R-:W-:Y:S01]  /*12980*/  LOP3.LUT R10, R10, 0x1ffffffe, RZ, 0xc0, !PT ;  /* 0x1ffffffe0a0a7812 */ /* 0x000fe200078ec0ff */
[----:B------:R-:W-:Y:S01]  /*12990*/  USEL UR11, UR11, URZ, !UP1 ;  /* 0x0000003f0b0b7287 */ /* 0x000fe2000c800000 */
[----:B------:R-:W-:Y:S01]  /*129a0*/  SHF.R.S32.HI R9, RZ, 0x2, R9 ;  /* 0x00000002ff097819 */ /* 0x000fe20000011409 */
[----:B------:R-:W-:Y:S01]  /*129b0*/  UIMAD.WIDE.U32 UR14, UR10, UR6, UR14 ;  /* 0x000000060a0e72a5 */ /* 0x000fe2000f8e000e */
[----:B------:R-:W-:Y:S01]  /*129c0*/  LOP3.LUT P2, RZ, R5, 0x3, RZ, 0xc0, !PT ;  /* 0x0000000305ff7812 */ /* 0x000fe2000784c0ff */
[----:B------:R-:W-:Y:S01]  /*129d0*/  IMAD.IADD R3, R3, 0x1, -R10 ;  /* 0x0000000103037824 */ /* 0x000fe200078e0a0a */
[----:B------:R-:W-:Y:S01]  /*129e0*/  UIMAD UR8, UR10, UR7, UR8 ;  /* 0x000000070a0872a4 */ /* 0x000fe2000f8e0208 */
[----:B------:R-:W-:Y:S01]  /*129f0*/  IMAD R6, R6, 0x10, R9 ;  /* 0x0000001006067824 */ /* 0x000fe200078e0209 */
[----:B------:R-:W-:-:S02]  /*12a00*/  UIMAD.WIDE.U32 UR16, UR20, UR4, URZ ;  /* 0x00000004141072a5 */ /* 0x000fc4000f8e003f */
[----:B------:R-:W-:Y:S01]  /*12a10*/  ULDC.64 UR6, c[0x0][0x498] ;  /* 0x0001260000067ab9 */ /* 0x000fe20000000a00 */
[--C-:B------:R-:W-:Y:S01]  /*12a20*/  IMAD R3, R3, 0x8, R6.reuse ;  /* 0x0000000803037824 */ /* 0x100fe200078e0206 */
[----:B------:R-:W-:Y:S01]  /*12a30*/  UIMAD UR12, UR20, UR5, UR12 ;  /* 0x00000005140c72a4 */ /* 0x000fe2000f8e020c */
[C---:B-1----:R-:W-:Y:S01]  /*12a40*/  IMAD R6, R75.reuse, 0x80, R6 ;  /* 0x000000804b067824 */ /* 0x042fe200078e0206 */
[----:B------:R-:W-:Y:S01]  /*12a50*/  USEL UR13, UR13, URZ, !UP1 ;  /* 0x0000003f0d0d7287 */ /* 0x000fe2000c800000 */
[----:B------:R-:W-:Y:S01]  /*12a60*/  IMAD R9, R75, 0x80, R3 ;  /* 0x000000804b097824 */ /* 0x000fe200078e0203 */
[CC--:B------:R-:W-:Y:S01]  /*12a70*/  LEA.HI R3, R2.reuse, R0.reuse, RZ, 0x3 ;  /* 0x0000000002037211 */ /* 0x0c0fe200078f18ff */
[----:B------:R-:W-:Y:S02]  /*12a80*/  UIMAD UR20, UR11, UR6, URZ ;  /* 0x000000060b1472a4 */ /* 0x000fe4000f8e023f */
[----:B------:R-:W-:Y:S01]  /*12a90*/  @P1 IMAD.HI.U32 R5, R9, c[0x0][0x4ec], RZ ;  /* 0x00013b0009051a27 */ /* 0x000fe200078e00ff */
[----:B------:R-:W-:Y:S01]  /*12aa0*/  MOV R12, R9 ;  /* 0x00000009000c7202 */ /* 0x000fe20000000f00 */
[----:B------:R-:W-:Y:S01]  /*12ab0*/  UIADD3 UR15, UR15, UR8, URZ ;  /* 0x000000080f0f7290 */ /* 0x000fe2000fffe03f */
[----:B------:R-:W-:Y:S01]  /*12ac0*/  LOP3.LUT R10, R3, 0xfffffff8, RZ, 0xc0, !PT ;  /* 0xfffffff8030a7812 */ /* 0x000fe200078ec0ff */
[----:B------:R-:W-:Y:S01]  /*12ad0*/  UIMAD UR7, UR13, UR7, UR20 ;  /* 0x000000070d0772a4 */ /* 0x000fe2000f8e0214 */
[----:B------:R-:W-:Y:S01]  /*12ae0*/  @P1 SHF.R.U32.HI R12, RZ, c[0x0][0x4f0], R5 ;  /* 0x00013c00ff0c1a19 */ /* 0x000fe20000011605 */
[----:B------:R-:W-:Y:S01]  /*12af0*/  UIMAD.WIDE.U32 UR14, UR13, UR6, UR14 ;  /* 0x000000060d0e72a5 */ /* 0x000fe2000f8e000e */
[----:B------:R-:W-:Y:S01]  /*12b00*/  LEA.HI R5, R2, R0, RZ, 0x6 ;  /* 0x0000000002057211 */ /* 0x000fe200078f30ff */
[----:B------:R-:W-:Y:S01]  /*12b10*/  IMAD.IADD R0, R0, 0x1, -R10 ;  /* 0x0000000100007824 */ /* 0x000fe200078e0a0a */
[----:B------:R-:W-:Y:S01]  /*12b20*/  SHF.R.S32.HI R3, RZ, 0x3, R3 ;  /* 0x00000003ff037819 */ /* 0x000fe20000011403 */
[--C-:B------:R-:W-:Y:S01]  /*12b30*/  IMAD.MOV R2, RZ, RZ, -R12.reuse ;  /* 0x000000ffff027224 */ /* 0x100fe200078e0a0c */
[----:B------:R-:W-:Y:S01]  /*12b40*/  SHF.R.S32.HI R10, RZ, 0x1f, R12 ;  /* 0x0000001fff0a7819 */ /* 0x000fe2000001140c */
[----:B------:R-:W-:Y:S01]  /*12b50*/  ULDC.64 UR4, c[0x0][0x3e8] ;  /* 0x0000fa0000047ab9 */ /* 0x000fe20000000a00 */
[----:B------:R-:W-:Y:S01]  /*12b60*/  IADD3 R12, P0, R12, UR14, RZ ;  /* 0x0000000e0c0c7c10 */ /* 0x000fe2000ff1e0ff */
[----:B------:R-:W-:Y:S01]  /*12b70*/  IMAD R9, R2, c[0x0][0x4e8], R9 ;  /* 0x00013a0002097a24 */ /* 0x000fe200078e0209 */
[----:B------:R-:W-:Y:S01]  /*12b80*/  UIMAD UR9, UR9, UR4, URZ ;  /* 0x00000004090972a4 */ /* 0x000fe2000f8e023f */
[----:B------:R-:W-:Y:S01]  /*12b90*/  IMAD.U32 R2, RZ, RZ, UR7 ;  /* 0x00000007ff027e24 */ /* 0x000fe2000f8e00ff */
[----:B------:R-:W-:Y:S01]  /*12ba0*/  UIADD3 UR17, UR17, UR12, URZ ;  /* 0x0000000c11117290 */ /* 0x000fe2000fffe03f */
[C---:B------:R-:W-:Y:S01]  /*12bb0*/  IMAD R15, R0.reuse, 0x20, R3 ;  /* 0x00000020000f7824 */ /* 0x040fe200078e0203 */
[----:B------:R-:W-:Y:S01]  /*12bc0*/  SHF.R.S32.HI R11, RZ, 0x1f, R9 ;  /* 0x0000001fff0b7819 */ /* 0x000fe20000011409 */
[----:B------:R-:W-:Y:S01]  /*12bd0*/  IMAD.SHL.U32 R0, R0, 0x8, RZ ;  /* 0x0000000800007824 */ /* 0x000fe200078e00ff */
[----:B------:R-:W-:Y:S01]  /*12be0*/  IADD3.X R13, R10, UR15, R2, P0, !PT ;  /* 0x0000000f0a0d7c10 */ /* 0x000fe200087fe402 */
[----:B------:R-:W-:Y:S01]  /*12bf0*/  IMAD.SHL.U32 R2, R3, 0x40, RZ ;  /* 0x0000004003027824 */ /* 0x000fe200078e00ff */
[----:B------:R-:W-:Y:S01]  /*12c00*/  LEA R15, R75, R15, 0x7 ;  /* 0x0000000f4b0f7211 */ /* 0x000fe200078e38ff */
[----:B------:R-:W-:Y:S01]  /*12c10*/  IMAD R11, R11, c[0x0][0x488], RZ ;  /* 0x000122000b0b7a24 */ /* 0x000fe200078e02ff */
[----:B------:R-:W-:Y:S01]  /*12c20*/  UIMAD UR5, UR10, UR5, UR9 ;  /* 0x000000050a0572a4 */ /* 0x000fe2000f8e0209 */
[----:B------:R-:W-:Y:S01]  /*12c30*/  IMAD.WIDE.U32 R12, R9, c[0x0][0x488], R12 ;  /* 0x00012200090c7a25 */ /* 0x000fe200078e000c */
[----:B------:R-:W-:Y:S01]  /*12c40*/  LOP3.LUT R2, R2, 0x1c0, RZ, 0xc0, !PT ;  /* 0x000001c002027812 */ /* 0x000fe200078ec0ff */
[----:B------:R-:W-:-:S02]  /*12c50*/  UIMAD.WIDE.U32 UR16, UR10, UR4, UR16 ;  /* 0x000000040a1072a5 */ /* 0x000fc4000f8e0010 */
[----:B------:R-:W-:Y:S01]  /*12c60*/  IMAD R11, R9, c[0x0][0x48c], R11 ;  /* 0x00012300090b7a24 */ /* 0x000fe200078e020b */
[----:B------:R-:W-:Y:S01]  /*12c70*/  LEA R10, P0, R12, c[0x0][0x450], 0x2 ;  /* 0x000114000c0a7a11 */ /* 0x000fe200078010ff */
[----:B------:R-:W-:Y:S01]  /*12c80*/  @P1 IMAD.HI.U32 R16, R15, c[0x0][0x4ec], RZ ;  /* 0x00013b000f101a27 */ /* 0x000fe200078e00ff */
[----:B------:R-:W-:Y:S01]  /*12c90*/  SHF.R.U32.HI R9, RZ, 0x3, R2 ;  /* 0x00000003ff097819 */ /* 0x000fe20000011602 */
[----:B------:R-:W-:Y:S01]  /*12ca0*/  ULDC.64 UR6, c[0x0][0x3f0] ;  /* 0x0000fc0000067ab9 */ /* 0x000fe20000000a00 */
[----:B------:R-:W-:Y:S01]  /*12cb0*/  LOP3.LUT R2, R2, 0x38, R0, 0xf8, !PT ;  /* 0x0000003802027812 */ /* 0x000fe200078ef800 */
[----:B------:R-:W-:Y:S01]  /*12cc0*/  IMAD.IADD R11, R13, 0x1, R11 ;  /* 0x000000010d0b7824 */ /* 0x000fe200078e020b */
[----:B------:R-:W-:Y:S01]  /*12cd0*/  UIMAD UR11, UR11, UR6, URZ ;  /* 0x000000060b0b72a4 */ /* 0x000fe2000f8e023f */
[----:B------:R-:W-:Y:S01]  /*12ce0*/  IMAD.MOV.U32 R14, RZ, RZ, R15 ;  /* 0x000000ffff0e7224 */ /* 0x000fe200078e000f */
[----:B------:R-:W-:Y:S01]  /*12cf0*/  @P1 SHF.R.U32.HI R14, RZ, c[0x0][0x4f0], R16 ;  /* 0x00013c00ff0e1a19 */ /* 0x000fe20000011610 */
[----:B------:R-:W-:Y:S01]  /*12d00*/  UIADD3 UR17, UR17, UR5, URZ ;  /* 0x0000000511117290 */ /* 0x000fe2000fffe03f */
[----:B------:R-:W-:Y:S01]  /*12d10*/  LEA.HI.X R11, R12, c[0x0][0x454], R11, 0x2, P0 ;  /* 0x000115000c0b7a11 */ /* 0x000fe200000f140b */
[----:B------:R-:W-:Y:S01]  /*12d20*/  UIMAD UR7, UR13, UR7, UR11 ;  /* 0x000000070d0772a4 */ /* 0x000fe2000f8e020b */
[----:B------:R-:W-:Y:S01]  /*12d30*/  LOP3.LUT R9, R2, R9, RZ, 0x3c, !PT ;  /* 0x0000000902097212 */ /* 0x000fe200078e3cff */
[--C-:B------:R-:W-:Y:S01]  /*12d40*/  IMAD.MOV R18, RZ, RZ, -R14.reuse ;  /* 0x000000ffff127224 */ /* 0x100fe200078e0a0e */
[----:B------:R-:W-:Y:S01]  /*12d50*/  SHF.R.S32.HI R2, RZ, 0x1f, R14 ;  /* 0x0000001fff027819 */ /* 0x000fe2000001140e */
[----:B------:R-:W-:Y:S01]  /*12d60*/  SHFL.IDX PT, R12, R10, RZ, 0x1c1f ;  /* 0x001c1fff0a0c7589 */ /* 0x000fe200000e0000 */
[----:B------:R-:W-:Y:S01]  /*12d70*/  UIMAD.WIDE.U32 UR16, UR13, UR6, UR16 ;  /* 0x000000060d1072a5 */ /* 0x000fe2000f8e0010 */
[----:B------:R-:W-:-:S02]  /*12d80*/  IMAD R18, R18, c[0x0][0x4e8], R15 ;  /* 0x00013a0012127a24 */ /* 0x000fc400078e020f */
[----:B------:R-:W1:Y:S01]  /*12d90*/  SHFL.IDX PT, R13, R11, RZ, 0x1c1f ;  /* 0x001c1fff0b0d7589 */ /* 0x000e6200000e0000 */
[----:B------:R-:W-:Y:S01]  /*12da0*/  UIADD3 UR7, UR17, UR7, URZ ;  /* 0x0000000711077290 */ /* 0x000fe2000fffe03f */
[----:B------:R-:W-:Y:S01]  /*12db0*/  IMAD R15, R2, c[0x0][0x3e0], RZ ;  /* 0x0000f800020f7a24 */ /* 0x000fe200078e02ff */
[----:B------:R-:W-:Y:S01]  /*12dc0*/  MOV R17, UR17 ;  /* 0x0000001100117c02 */ /* 0x000fe20008000f00 */
[----:B------:R-:W-:Y:S01]  /*12dd0*/  SHFL.IDX PT, R10, R10, 0x1, 0x1c1f ;  /* 0x003c1f000a0a7f89 */ /* 0x000fe200000e0000 */
[----:B-----5:R-:W-:Y:S01]  /*12de0*/  IMAD R2, R4, c[0x0][0x4e8], RZ ;  /* 0x00013a0004027a24 */ /* 0x020fe200078e02ff */
[C---:B------:R-:W-:Y:S01]  /*12df0*/  IADD3 R4, R6.reuse, 0x8, RZ ;  /* 0x0000000806047810 */ /* 0x040fe20007ffe0ff */
[----:B------:R-:W-:Y:S01]  /*12e00*/  IMAD.U32 R16, RZ, RZ, UR16 ;  /* 0x00000010ff107e24 */ /* 0x000fe2000f8e00ff */
[----:B------:R-:W2:Y:S01]  /*12e10*/  SHFL.IDX PT, R11, R11, 0x1, 0x1c1f ;  /* 0x003c1f000b0b7f89 */ /* 0x000ea200000e0000 */
[----:B------:R-:W-:Y:S01]  /*12e20*/  IMAD.U32 R17, RZ, RZ, UR7 ;  /* 0x00000007ff117e24 */ /* 0x000fe2000f8e00ff */
[-C--:B------:R-:W-:Y:S01]  /*12e30*/  ISETP.GE.OR P1, PT, R6, R2.reuse, P2 ;  /* 0x000000020600720c */ /* 0x080fe20001726670 */
[----:B------:R-:W-:Y:S01]  /*12e40*/  IMAD.SHL.U32 R5, R5, 0x8, RZ ;  /* 0x0000000805057824 */ /* 0x000fe200078e00ff */
[----:B------:R-:W-:Y:S01]  /*12e50*/  ISETP.GE.OR P0, PT, R4, R2, P2 ;  /* 0x000000020400720c */ /* 0x000fe20001706670 */
[----:B------:R-:W-:Y:S01]  /*12e60*/  IMAD.WIDE.U32 R16, R14, c[0x0][0x3e0], R16 ;  /* 0x0000f8000e107a25 */ /* 0x000fe200078e0010 */
[----:B------:R-:W-:-:S02]  /*12e70*/  SHF.R.S32.HI R6, RZ, 0x1f, R18 ;  /* 0x0000001fff067819 */ /* 0x000fc40000011412 */
[----:B------:R-:W-:Y:S01]  /*12e80*/  LOP3.LUT R5, R9, 0x7ffffe00, R5, 0xf8, !PT ;  /* 0x7ffffe0009057812 */ /* 0x000fe200078ef805 */
[----:B------:R-:W-:Y:S01]  /*12e90*/  IMAD R15, R14, c[0x0][0x3e4], R15 ;  /* 0x0000f9000e0f7a24 */ /* 0x000fe200078e020f */
[----:B------:R-:W-:Y:S01]  /*12ea0*/  MOV R14, R16 ;  /* 0x00000010000e7202 */ /* 0x000fe20000000f00 */
[----:B------:R-:W-:Y:S02]  /*12eb0*/  IMAD R6, R6, c[0x0][0x3d8], RZ ;  /* 0x0000f60006067a24 */ /* 0x000fe400078e02ff */
[----:B------:R-:W-:Y:S02]  /*12ec0*/  IMAD.IADD R15, R17, 0x1, R15 ;  /* 0x00000001110f7824 */ /* 0x000fe400078e020f */
[----:B------:R-:W-:Y:S01]  /*12ed0*/  IMAD.SHL.U32 R16, R5, 0x2, RZ ;  /* 0x0000000205107824 */ /* 0x000fe200078e00ff */
[----:B-1----:R1:W-:Y:S01]  /*12ee0*/  @!P1 ST.E [R12.64], R7 ;  /* 0x000000070c009985 */ /* 0x0023e2000c101912 */
[C---:B------:R-:W-:Y:S02]  /*12ef0*/  IMAD R17, R18.reuse, c[0x0][0x3dc], R6 ;  /* 0x0000f70012117a24 */ /* 0x040fe400078e0206 */
[----:B------:R-:W-:-:S04]  /*12f00*/  IMAD.WIDE.U32 R18, R18, c[0x0][0x3d8], R14 ;  /* 0x0000f60012127a25 */ /* 0x000fc800078e000e */
[----:B------:R-:W-:Y:S01]  /*12f10*/  IMAD.IADD R17, R19, 0x1, R17 ;  /* 0x0000000113117824 */ /* 0x000fe200078e0211 */
[----:B--2---:R1:W-:Y:S01]  /*12f20*/  @!P0 ST.E [R10.64], R8 ;  /* 0x000000080a008985 */ /* 0x0043e2000c101912 */
[C---:B------:R-:W-:Y:S01]  /*12f30*/  LEA R74, P0, R18.reuse, c[0x0][0x380], 0x1 ;  /* 0x0000e000124a7a11 */ /* 0x040fe200078008ff */
[----:B------:R-:W-:Y:S02]  /*12f40*/  IMAD R75, R75, 0x80, R3 ;  /* 0x000000804b4b7824 */ /* 0x000fe400078e0203 */
        /* <DEDUP_REMOVED lines=26> */
[----:B-1----:R-:W1:Y:S01]  /*130f0*/  LDS.128 R16, [R16+0xc080] ;  /* 0x00c0800010107984 */ /* 0x002e620000000c00 */
        /* <DEDUP_REMOVED lines=16> */
[----:B----4-:R2:W-:Y:S04]  /*13200*/  @!P1 ST.E.128 [R68.64], R32 ;  /* 0x0000002044009985 */ /* 0x0105e8000c101d12 */
[----:B-1----:R2:W-:Y:S02]  /*13210*/  @!P0 ST.E.128 [R76.64], R16 ;  /* 0x000000104c008985 */ /* 0x0025e4000c101d12 */
.L_x_318:
[----:B--234-:R-:W-:Y:S05]  /*13220*/  BSYNC B0 ;  /* 0x0000000000007941 */ /* 0x01cfea0003800000 */
.L_x_317:
[----:B------:R-:W-:Y:S01]  /*13230*/  IADD3 R3, R75, 0x20, RZ ;  /* 0x000000204b037810 */ /* 0x000fe20007ffe0ff */
[----:B------:R2:W3:Y:S01]  /*13240*/  SHFL.IDX PT, R35, R73, 0x1, 0x181f ;  /* 0x00381f0049237f89 */ /* 0x0004e200000e0000 */
[----:B------:R-:W-:Y:S02]  /*13250*/  BSSY B0, `(.L_x_319) ;  /* 0x000001c000007945 */ /* 0x000fe40003800000 */
[----:B------:R-:W-:Y:S01]  /*13260*/  ISETP.GE.AND P0, PT, R3, R2, PT ;  /* 0x000000020300720c */ /* 0x000fe20003f06270 */
[----:B------:R2:W4:-:S12]  /*13270*/  SHFL.IDX PT, R34, R74, 0x1, 0x181f ;  /* 0x00381f004a227f89 */ /* 0x00051800000e0000 */
[----:B------:R-:W-:Y:S05]  /*13280*/  @P0 BRA `(.L_x_320) ;  /* 0x0000018000000947 */ /* 0x000fea0003800000 */
[C---:B------:R-:W-:Y:S02]  /*13290*/  IADD3 R32, R0.reuse, 0x40, RZ ;  /* 0x0000004000207810 */ /* 0x040fe40007ffe0ff */
[C---:B------:R-:W-:Y:S02]  /*132a0*/  IADD3 R18, R0.reuse, 0x80, RZ ;  /* 0x0000008000127810 */ /* 0x040fe40007ffe0ff */
[----:B-1----:R-:W-:Y:S02]  /*132b0*/  IADD3 R16, R0, 0xc0, RZ ;  /* 0x000000c000107810 */ /* 0x002fe40007ffe0ff */
        /* <DEDUP_REMOVED lines=21> */
.L_x_320:
[----:B------:R-:W-:Y:S05]  /*13410*/  BSYNC B0 ;  /* 0x0000000000007941 */ /* 0x000fea0003800000 */
.L_x_319:
[----:B------:R-:W-:Y:S01]  /*13420*/  IADD3 R3, R75, 0x40, RZ ;  /* 0x000000404b037810 */ /* 0x000fe20007ffe0ff */
[----:B-1----:R1:W2:Y:S01]  /*13430*/  SHFL.IDX PT, R19, R73, 0x2, 0x181f ;  /* 0x00581f0049137f89 */ /* 0x0022a200000e0000 */
[----:B------:R-:W-:Y:S02]  /*13440*/  BSSY B0, `(.L_x_321) ;  /* 0x000001c000007945 */ /* 0x000fe40003800000 */
[----:B------:R-:W-:Y:S01]  /*13450*/  ISETP.GE.AND P0, PT, R3, R2, PT ;  /* 0x000000020300720c */ /* 0x000fe20003f06270 */
[----:B------:R1:W4:-:S12]  /*13460*/  SHFL.IDX PT, R18, R74, 0x2, 0x181f ;  /* 0x00581f004a127f89 */ /* 0x00031800000e0000 */
        /* <DEDUP_REMOVED lines=12> */
[----:B--2-4-:R-:W-:Y:S01]  /*13530*/  @!P3 IMAD.WIDE R16, R0, 0x2, R18 ;  /* 0x000000020010b825 */ /* 0x014fe200078e0212 */
        /* <DEDUP_REMOVED lines=12> */
.L_x_322:
[----:B------:R-:W-:Y:S05]  /*13600*/  BSYNC B0 ;  /* 0x0000000000007941 */ /* 0x000fea0003800000 */
.L_x_321:
[----:B------:R-:W-:Y:S01]  /*13610*/  IADD3 R75, R75, 0x60, RZ ;  /* 0x000000604b4b7810 */ /* 0x000fe20007ffe0ff */
[----:B--2---:R2:W1:Y:S03]  /*13620*/  SHFL.IDX PT, R11, R73, 0x3, 0x181f ;  /* 0x00781f00490b7f89 */ /* 0x00446600000e0000 */
[----:B------:R-:W-:Y:S01]  /*13630*/  ISETP.GE.AND P0, PT, R75, R2, PT ;  /* 0x000000024b00720c */ /* 0x000fe20003f06270 */
[----:B------:R2:W4:-:S12]  /*13640*/  SHFL.IDX PT, R10, R74, 0x3, 0x181f ;  /* 0x00781f004a0a7f89 */ /* 0x00051800000e0000 */
[----:B------:R-:W-:Y:S05]  /*13650*/  @P0 EXIT ;  /* 0x000000000000094d */ /* 0x000fea0003800000 */
[C---:B------:R-:W-:Y:S02]  /*13660*/  IADD3 R9, R0.reuse, 0x40, RZ ;  /* 0x0000004000097810 */ /* 0x040fe40007ffe0ff */
[C---:B------:R-:W-:Y:S02]  /*13670*/  IADD3 R3, R0.reuse, 0x80, RZ ;  /* 0x0000008000037810 */ /* 0x040fe40007ffe0ff */
        /* <DEDUP_REMOVED lines=10> */
[----:B------:R-:W-:Y:S02]  /*13720*/  @!P2 ST.E.128 [R12.64], R52 ;  /* 0x000000340c00a985 */ /* 0x000fe4000c101d12 */
[----:B------:R-:W-:-:S04]  /*13730*/  @!P1 IMAD.WIDE R8, R8, 0x2, R10 ;  /* 0x0000000208089825 */ /* 0x000fc800078e020a */
[----:B------:R-:W-:Y:S01]  /*13740*/  @!P0 IMAD.WIDE R2, R2, 0x2, R10 ;  /* 0x0000000202028825 */ /* 0x000fe200078e020a */
[----:B------:R-:W-:Y:S04]  /*13750*/  @!P1 ST.E.128 [R8.64], R36 ;  /* 0x0000002408009985 */ /* 0x000fe8000c101d12 */
[----:B------:R1:W-:Y:S02]  /*13760*/  @!P0 ST.E.128 [R2.64], R20 ;  /* 0x0000001402008985 */ /* 0x0003e4000c101d12 */
[----:B-1----:R-:W-:-:S04]  /*13770*/  IADD3 R2, R0, 0xc0, RZ ;  /* 0x000000c000027810 */ /* 0x002fc80007ffe0ff */
        /* <DEDUP_REMOVED lines=8> */
.L_x_315:
        /* <DEDUP_REMOVED lines=31> */
.L_x_323:
[----:B-1----:R-:W1:Y:S01]  /*139f0*/  S2R R9, SR_TID.X ;  /* 0x0000000000097919 */ /* 0x002e620000002100 */
[----:B------:R-:W-:Y:S01]  /*13a00*/  USHF.R.S32.HI UR6, URZ, 0x1f, UR13 ;  /* 0x0000001f3f067899 */ /* 0x000fe2000801140d */
[----:B------:R-:W-:Y:S01]  /*13a10*/  BSSY B0, `(.L_x_324) ;  /* 0x0000029000007945 */ /* 0x000fe20003800000 */
[----:B------:R-:W-:-:S02]  /*13a20*/  USEL UR13, UR13, URZ, !UP1 ;  /* 0x0000003f0d0d7287 */ /* 0x000fc4000c800000 */
[----:B------:R-:W-:Y:S01]  /*13a30*/  USEL UR6, UR6, URZ, !UP1 ;  /* 0x0000003f06067287 */ /* 0x000fe2000c800000 */
[----:B-1----:R-:W-:-:S13]  /*13a40*/  ISETP.GT.AND P0, PT, R9, 0x7f, PT ;  /* 0x0000007f0900780c */ /* 0x002fda0003f04270 */
        /* <DEDUP_REMOVED lines=22> */
[C---:B------:R-:W-:Y:S02]  /*13bb0*/  IADD3 R5, -R6.reuse, RZ, RZ ;  /* 0x000000ff06057210 */ /* 0x040fe40007ffe1ff */
[----:B------:R-:W-:Y:S02]  /*13bc0*/  SHF.R.S32.HI R2, RZ, 0x1f, R6 ;  /* 0x0000001fff027819 */ /* 0x000fe40000011406 */
[----:B------:R-:W-:Y:S01]  /*13bd0*/  IADD3 R6, P0, R6, UR16, RZ ;  /* 0x0000001006067c10 */ /* 0x000fe2000ff1e0ff */
[----:B------:R-:W-:Y:S02]  /*13be0*/  IMAD R5, R5, c[0x0][0x4e8], R0 ;  /* 0x00013a0005057a24 */ /* 0x000fe400078e0200 */
[----:B------:R-:W-:-:S03]  /*13bf0*/  IMAD.U32 R0, RZ, RZ, UR5 ;  /* 0x00000005ff007e24 */ /* 0x000fc6000f8e00ff */
[----:B------:R-:W-:Y:S02]  /*13c00*/  SHF.R.S32.HI R3, RZ, 0x1f, R5 ;  /* 0x0000001fff037819 */ /* 0x000fe40000011405 */
[----:B------:R-:W-:-:S03]  /*13c10*/  IADD3.X R7, R2, UR17, R0, P0, !PT ;  /* 0x0000001102077c10 */ /* 0x000fc600087fe400 */
[----:B------:R-:W-:Y:S02]  /*13c20*/  IMAD R0, R3, c[0x0][0x488], RZ ;  /* 0x0001220003007a24 */ /* 0x000fe400078e02ff */
[----:B------:R-:W-:-:S04]  /*13c30*/  IMAD.WIDE.U32 R6, R5, c[0x0][0x488], R6 ;  /* 0x0001220005067a25 */ /* 0x000fc800078e0006 */
[----:B------:R-:W-:Y:S01]  /*13c40*/  IMAD R0, R5, c[0x0][0x48c], R0 ;  /* 0x0001230005007a24 */ /* 0x000fe200078e0200 */
[----:B------:R-:W-:-:S04]  /*13c50*/  LEA R2, P0, R6, c[0x0][0x450], 0x2 ;  /* 0x0001140006027a11 */ /* 0x000fc800078010ff */
[----:B------:R-:W-:-:S04]  /*13c60*/  IADD3 R0, R7, R0, RZ ;  /* 0x0000000007007210 */ /* 0x000fc80007ffe0ff */
[----:B------:R-:W-:Y:S01]  /*13c70*/  LEA.HI.X R3, R6, c[0x0][0x454], R0, 0x2, P0 ;  /* 0x0001150006037a11 */ /* 0x000fe200000f1400 */
[----:B------:R-:W-:-:S05]  /*13c80*/  IMAD.MOV.U32 R0, RZ, RZ, -0x800000 ;  /* 0xff800000ff007424 */ /* 0x000fca00078e00ff */
[----:B------:R1:W-:Y:S02]  /*13c90*/  STG.E [R2.64], R0 ;  /* 0x0000000002007986 */ /* 0x0003e4000c101912 */
.L_x_325:
[----:B------:R-:W-:Y:S05]  /*13ca0*/  BSYNC B0 ;  /* 0x0000000000007941 */ /* 0x000fea0003800000 */
.L_x_324:
[----:B-1----:R-:W1:Y:S01]  /*13cb0*/  S2R R0, SR_CTAID.X ;  /* 0x0000000000007919 */ /* 0x002e620000002500 */
[----:B------:R-:W-:Y:S01]  /*13cc0*/  SHF.R.S32.HI R5, RZ, 0x1f, R9 ;  /* 0x0000001fff057819 */ /* 0x000fe20000011409 */
[----:B------:R-:W-:Y:S01]  /*13cd0*/  ULDC.64 UR4, c[0x0][0x3a0] ;  /* 0x0000e80000047ab9 */ /* 0x000fe20000000a00 */
[----:B------:R-:W-:Y:S01]  /*13ce0*/  IMAD.MOV.U32 R2, RZ, RZ, c[0x0][0x4e8] ;  /* 0x00013a00ff027624 */ /* 0x000fe200078e00ff */
[----:B------:R-:W-:Y:S01]  /*13cf0*/  UIMAD UR7, UR15, UR4, URZ ;  /* 0x000000040f0772a4 */ /* 0x000fe2000f8e023f */
[----:B------:R-:W-:Y:S01]  /*13d00*/  LEA.HI R5, R5, R9, RZ, 0x3 ;  /* 0x0000000905057211 */ /* 0x000fe200078f18ff */
[----:B------:R-:W-:Y:S01]  /*13d10*/  UIMAD.WIDE.U32 UR16, UR14, UR4, URZ ;  /* 0x000000040e1072a5 */ /* 0x000fe2000f8e003f */
[----:B-----5:R-:W-:Y:S01]  /*13d20*/  IMAD R4, R4, c[0x0][0x4e8], RZ ;  /* 0x00013a0004047a24 */ /* 0x020fe200078e02ff */
[----:B------:R-:W-:Y:S01]  /*13d30*/  UIMAD UR7, UR14, UR5, UR7 ;  /* 0x000000050e0772a4 */ /* 0x000fe2000f8e0207 */
[----:B------:R-:W-:Y:S01]  /*13d40*/  LOP3.LUT R3, R5, 0xfffffff8, RZ, 0xc0, !PT ;  /* 0xfffffff805037812 */ /* 0x000fe200078ec0ff */
[----:B------:R-:W-:Y:S01]  /*13d50*/  BSSY B0, `(.L_x_326) ;  /* 0x0000043000007945 */ /* 0x000fe20003800000 */
[----:B------:R-:W-:Y:S01]  /*13d60*/  ISETP.NE.AND P0, PT, R2, 0x1, PT ;  /* 0x000000010200780c */ /* 0x000fe20003f05270 */
[----:B------:R-:W-:Y:S01]  /*13d70*/  ULDC.64 UR4, c[0x0][0x3e8] ;  /* 0x0000fa0000047ab9 */ /* 0x000fe20000000a00 */
[----:B------:R-:W-:Y:S01]  /*13d80*/  SHF.R.S32.HI R5, RZ, 0x3, R5 ;  /* 0x00000003ff057819 */ /* 0x000fe20000011405 */
[----:B------:R-:W-:Y:S01]  /*13d90*/  IMAD.IADD R9, R9, 0x1, -R3 ;  /* 0x0000000109097824 */ /* 0x000fe200078e0a03 */
[----:B------:R-:W-:-:S02]  /*13da0*/  UIADD3 UR17, UR17, UR7, URZ ;  /* 0x0000000711117290 */ /* 0x000fc4000fffe03f */
[----:B------:R-:W-:Y:S02]  /*13db0*/  UIMAD UR7, UR9, UR4, URZ ;  /* 0x00000004090772a4 */ /* 0x000fe4000f8e023f */
[C---:B------:R-:W-:Y:S02]  /*13dc0*/  LEA R3, R9.reuse, R5, 0x5 ;  /* 0x0000000509037211 */ /* 0x040fe400078e28ff */
[----:B------:R-:W-:Y:S01]  /*13dd0*/  UIMAD UR7, UR10, UR5, UR7 ;  /* 0x000000050a0772a4 */ /* 0x000fe2000f8e0207 */
[----:B------:R-:W-:Y:S01]  /*13de0*/  SHF.L.U32 R9, R9, 0x3, RZ ;  /* 0x0000000309097819 */ /* 0x000fe200000006ff */
[----:B------:R-:W-:Y:S01]  /*13df0*/  UIMAD.WIDE.U32 UR10, UR10, UR4, UR16 ;  /* 0x000000040a0a72a5 */ /* 0x000fe2000f8e0010 */
[C---:B-1----:R-:W-:Y:S02]  /*13e00*/  IMAD R3, R0.reuse, 0x80, R3 ;  /* 0x0000008000037824 */ /* 0x042fe400078e0203 */
        /* <DEDUP_REMOVED lines=10> */
[C---:B------:R-:W-:Y:S01]  /*13eb0*/  IADD3 R6, -R7.reuse, RZ, RZ ;  /* 0x000000ff07067210 */ /* 0x040fe20007ffe1ff */
[----:B------:R-:W-:Y:S01]  /*13ec0*/  UIADD3 UR5, UR11, UR5, URZ ;  /* 0x000000050b057290 */ /* 0x000fe2000fffe03f */
[----:B------:R-:W-:Y:S01]  /*13ed0*/  SHF.R.S32.HI R2, RZ, 0x1f, R7 ;  /* 0x0000001fff027819 */ /* 0x000fe20000011407 */
[----:B------:R-:W-:Y:S02]  /*13ee0*/  IMAD.U32 R11, RZ, RZ, UR11 ;  /* 0x0000000bff0b7e24 */ /* 0x000fe4000f8e00ff */
[----:B------:R-:W-:Y:S02]  /*13ef0*/  IMAD R6, R6, c[0x0][0x4e8], R3 ;  /* 0x00013a0006067a24 */ /* 0x000fe400078e0203 */
[----:B------:R-:W-:Y:S01]  /*13f00*/  MOV R11, UR5 ;  /* 0x00000005000b7c02 */ /* 0x000fe20008000f00 */
[----:B------:R-:W-:Y:S02]  /*13f10*/  IMAD R2, R2, c[0x0][0x3e0], RZ ;  /* 0x0000f80002027a24 */ /* 0x000fe400078e02ff */
[----:B------:R-:W-:Y:S01]  /*13f20*/  IMAD.U32 R10, RZ, RZ, UR10 ;  /* 0x0000000aff0a7e24 */ /* 0x000fe2000f8e00ff */
[----:B------:R-:W-:Y:S01]  /*13f30*/  SHF.R.S32.HI R3, RZ, 0x1f, R6 ;  /* 0x0000001fff037819 */ /* 0x000fe20000011406 */
[----:B------:R-:W-:-:S02]  /*13f40*/  IMAD R2, R7, c[0x0][0x3e4], R2 ;  /* 0x0000f90007027a24 */ /* 0x000fc400078e0202 */
[----:B------:R-:W-:Y:S01]  /*13f50*/  IMAD.WIDE.U32 R10, R7, c[0x0][0x3e0], R10 ;  /* 0x0000f800070a7a25 */ /* 0x000fe200078e000a */
[----:B------:R-:W-:-:S03]  /*13f60*/  IADD3 R7, R9, 0x80, RZ ;  /* 0x0000008009077810 */ /* 0x000fc60007ffe0ff */
        /* <DEDUP_REMOVED lines=8> */
[----:B------:R1:W2:Y:S01]  /*13ff0*/  SHFL.IDX PT, R12, R11, RZ, 0x181f ;  /* 0x00181fff0b0c7589 */ /* 0x0002a200000e0000 */
[----:B------:R-:W-:-:S03]  /*14000*/  ISETP.GE.AND P0, PT, R5, R4, PT ;  /* 0x000000040500720c */ /* 0x000fc60003f06270 */
[----:B------:R1:W3:Y:S10]  /*14010*/  SHFL.IDX PT, R13, R10, RZ, 0x181f ;  /* 0x00181fff0a0d7589 */ /* 0x0002f400000e0000 */
        /* <DEDUP_REMOVED lines=22> */
.L_x_327:
[----:B------:R-:W-:Y:S05]  /*14180*/  BSYNC B0 ;  /* 0x0000000000007941 */ /* 0x000fea0003800000 */
.L_x_326:
[----:B------:R-:W-:Y:S01]  /*14190*/  IADD3 R0, R5, 0x20, RZ ;  /* 0x0000002005007810 */ /* 0x000fe20007ffe0ff */
[----:B--23--:R2:W3:Y:S01]  /*141a0*/  SHFL.IDX PT, R13, R10, 0x1, 0x181f ;  /* 0x00381f000a0d7f89 */ /* 0x00c4e200000e0000 */
        /* <DEDUP_REMOVED lines=25> */
.L_x_329:
[----:B------:R-:W-:Y:S05]  /*14340*/  BSYNC B0 ;  /* 0x0000000000007941 */ /* 0x000fea0003800000 */
.L_x_328:
[----:B------:R-:W-:Y:S01]  /*14350*/  IADD3 R0, R5, 0x40, RZ ;  /* 0x0000004005007810 */ /* 0x000fe20007ffe0ff */
[----:B---3--:R3:W1:Y:S01]  /*14360*/  SHFL.IDX PT, R13, R10, 0x2, 0x181f ;  /* 0x00581f000a0d7f89 */ /* 0x00866200000e0000 */
        /* <DEDUP_REMOVED lines=25> */
.L_x_331:
[----:B------:R-:W-:Y:S05]  /*14500*/  BSYNC B0 ;  /* 0x0000000000007941 */ /* 0x000fea0003800000 */
.L_x_330:
[----:B------:R-:W-:Y:S01]  /*14510*/  IADD3 R5, R5, 0x60, RZ ;  /* 0x0000006005057810 */ /* 0x000fe20007ffe0ff */
[----:B-1----:R1:W2:Y:S03]  /*14520*/  SHFL.IDX PT, R3, R10, 0x3, 0x181f ;  /* 0x00781f000a037f89 */ /* 0x0022a600000e0000 */
[----:B------:R-:W-:Y:S01]  /*14530*/  ISETP.GE.AND P0, PT, R5, R4, PT ;  /* 0x000000040500720c */ /* 0x000fe20003f06270 */
[----:B------:R1:W3:-:S12]  /*14540*/  SHFL.IDX PT, R2, R11, 0x3, 0x181f ;  /* 0x00781f000b027f89 */ /* 0x0002d800000e0000 */
[----:B------:R-:W-:Y:S05]  /*14550*/  @P0 EXIT ;  /* 0x000000000000094d */ /* 0x000fea0003800000 */
[----:B------:R-:W-:Y:S02]  /*14560*/  ISETP.GE.AND P1, PT, R8, c[0x0][0x3c8], PT ;  /* 0x0000f20008007a0c */ /* 0x000fe40003f26270 */
[----:B------:R-:W-:Y:S02]  /*14570*/  ISETP.GE.AND P0, PT, R7, c[0x0][0x3c8], PT ;  /* 0x0000f20007007a0c */ /* 0x000fe40003f06270 */
[----:B------:R-:W-:-:S09]  /*14580*/  ISETP.GE.AND P2, PT, R9, c[0x0][0x3c8], PT ;  /* 0x0000f20009007a0c */ /* 0x000fd20003f46270 */
[----:B------:R-:W-:Y:S02]  /*14590*/  @!P1 SHF.R.S32.HI R4, RZ, 0x1f, R8 ;  /* 0x0000001fff049819 */ /* 0x000fe40000011408 */
[----:B------:R-:W-:Y:S02]  /*145a0*/  @!P0 SHF.R.S32.HI R0, RZ, 0x1f, R7 ;  /* 0x0000001fff008819 */ /* 0x000fe40000011407 */
[----:B------:R-:W-:Y:S01]  /*145b0*/  @!P1 LEA.HI R4, R4, R8, RZ, 0x3 ;  /* 0x0000000804049211 */ /* 0x000fe200078f18ff */
[--C-:B--23--:R-:W-:Y:S01]  /*145c0*/  @!P2 IMAD.WIDE R8, R9, 0x2, R2.reuse ;  /* 0x000000020908a825 */ /* 0x10cfe200078e0202 */
[----:B------:R-:W-:Y:S02]  /*145d0*/  @!P0 LEA.HI R0, R0, R7, RZ, 0x3 ;  /* 0x0000000700008211 */ /* 0x000fe400078f18ff */
[----:B------:R-:W-:Y:S02]  /*145e0*/  @!P1 LOP3.LUT R4, R4, 0xfffffff8, RZ, 0xc0, !PT ;  /* 0xfffffff804049812 */ /* 0x000fe400078ec0ff */
[----:B------:R-:W-:Y:S01]  /*145f0*/  @!P0 LOP3.LUT R0, R0, 0xfffffff8, RZ, 0xc0, !PT ;  /* 0xfffffff800008812 */ /* 0x000fe200078ec0ff */
[----:B------:R2:W-:Y:S02]  /*14600*/  @!P2 ST.E.128 [R8.64], RZ ;  /* 0x000000ff0800a985 */ /* 0x0005e4000c101d12 */
[----:B------:R-:W-:-:S04]  /*14610*/  @!P1 IMAD.WIDE R4, R4, 0x2, R2 ;  /* 0x0000000204049825 */ /* 0x000fc800078e0202 */
[----:B-1----:R-:W-:Y:S01]  /*14620*/  @!P0 IMAD.WIDE R10, R0, 0x2, R2 ;  /* 0x00000002000a8825 */ /* 0x002fe200078e0202 */
        /* <DEDUP_REMOVED lines=10> */
.L_x_262:
[----:B------:R-:W-:Y:S01]  /*146d0*/  IMAD.MOV.U32 R14, RZ, RZ, 0x1 ;  /* 0x00000001ff0e7424 */ /* 0x000fe200078e00ff */
[----:B----4-:R-:W-:Y:S02]  /*146e0*/  MOV R13, 0x181f ;  /* 0x0000181f000d7802 */ /* 0x010fe40000000f00 */
[----:B------:R-:W-:Y:S02]  /*146f0*/  MOV R12, 0x14710 ;  /* 0x00014710000c7802 */ /* 0x000fe40000000f00 */
[----:B------:R-:W-:Y:S05]  /*14700*/  CALL.REL.NOINC `($__internal_1_$__cuda_sm70_shflsync_idx_p) ;  /* 0x0000029000007944 */ /* 0x000fea0003c00000 */
[----:B------:R-:W-:Y:S01]  /*14710*/  IMAD.MOV.U32 R11, RZ, RZ, R13 ;  /* 0x000000ffff0b7224 */ /* 0x000fe200078e000d */
[----:B------:R-:W-:Y:S01]  /*14720*/  MOV R14, 0x1 ;  /* 0x00000001000e7802 */ /* 0x000fe20000000f00 */
[----:B------:R-:W-:Y:S01]  /*14730*/  IMAD.MOV.U32 R15, RZ, RZ, R10 ;  /* 0x000000ffff0f7224 */ /* 0x000fe200078e000a */
[----:B------:R-:W-:Y:S02]  /*14740*/  MOV R13, 0x181f ;  /* 0x0000181f000d7802 */ /* 0x000fe40000000f00 */
[----:B------:R-:W-:Y:S02]  /*14750*/  MOV R12, 0x14770 ;  /* 0x00014770000c7802 */ /* 0x000fe40000000f00 */
[----:B-1---5:R-:W-:Y:S05]  /*14760*/  CALL.REL.NOINC `($__internal_1_$__cuda_sm70_shflsync_idx_p) ;  /* 0x0000023000007944 */ /* 0x022fea0003c00000 */
[----:B------:R-:W-:Y:S01]  /*14770*/  MOV R10, R13 ;  /* 0x0000000d000a7202 */ /* 0x000fe20000000f00 */
[----:B-1---5:R-:W-:Y:S05]  /*14780*/  BRA `(.L_x_332) ;  /* 0xfffee0e000007947 */ /* 0x022fea000383ffff */
.L_x_281:
[----:B----4-:R-:W-:Y:S01]  /*14790*/  MOV R13, 0x181f ;  /* 0x0000181f000d7802 */ /* 0x010fe20000000f00 */
[----:B------:R-:W-:Y:S01]  /*147a0*/  IMAD.MOV.U32 R14, RZ, RZ, 0x1 ;  /* 0x00000001ff0e7424 */ /* 0x000fe200078e00ff */
[----:B------:R-:W-:Y:S02]  /*147b0*/  MOV R12, 0x147d0 ;  /* 0x000147d0000c7802 */ /* 0x000fe40000000f00 */
[----:B-1----:R-:W-:Y:S05]  /*147c0*/  CALL.REL.NOINC `($__internal_1_$__cuda_sm70_shflsync_idx_p) ;  /* 0x000001d000007944 */ /* 0x002fea0003c00000 */
[----:B------:R-:W-:Y:S01]  /*147d0*/  MOV R14, 0x1 ;  /* 0x00000001000e7802 */ /* 0x000fe20000000f00 */
[----:B------:R-:W-:Y:S01]  /*147e0*/  IMAD.MOV.U32 R5, RZ, RZ, R13 ;  /* 0x000000ffff057224 */ /* 0x000fe200078e000d */
[----:B------:R-:W-:Y:S01]  /*147f0*/  MOV R13, 0x181f ;  /* 0x0000181f000d7802 */ /* 0x000fe20000000f00 */
[----:B-----5:R-:W-:Y:S01]  /*14800*/  IMAD.MOV.U32 R15, RZ, RZ, R0 ;  /* 0x000000ffff0f7224 */ /* 0x020fe200078e0000 */
[----:B------:R-:W-:Y:S02]  /*14810*/  MOV R12, 0x14830 ;  /* 0x00014830000c7802 */ /* 0x000fe40000000f00 */
[----:B-1----:R-:W-:Y:S05]  /*14820*/  CALL.REL.NOINC `($__internal_1_$__cuda_sm70_shflsync_idx_p) ;  /* 0x0000017000007944 */ /* 0x002fea0003c00000 */
[----:B-1---5:R-:W-:-:S05]  /*14830*/  BRA `(.L_x_333) ;  /* 0xffff1c8000007947 */ /* 0x022fca000383ffff */
.L_x_298:
[----:B---3--:R-:W-:Y:S01]  /*14840*/  MOV R13, 0x181f ;  /* 0x0000181f000d7802 */ /* 0x008fe20000000f00 */
[----:B------:R-:W-:Y:S01]  /*14850*/  IMAD.MOV.U32 R14, RZ, RZ, 0x1 ;  /* 0x00000001ff0e7424 */ /* 0x000fe200078e00ff */
[----:B------:R-:W-:Y:S02]  /*14860*/  MOV R12, 0x14880 ;  /* 0x00014880000c7802 */ /* 0x000fe40000000f00 */
[----:B-1----:R-:W-:Y:S05]  /*14870*/  CALL.REL.NOINC `($__internal_1_$__cuda_sm70_shflsync_idx_p) ;  /* 0x0000012000007944 */ /* 0x002fea0003c00000 */
[----:B------:R-:W-:Y:S01]  /*14880*/  MOV R14, 0x1 ;  /* 0x00000001000e7802 */ /* 0x000fe20000000f00 */
[----:B------:R-:W-:Y:S01]  /*14890*/  IMAD.MOV.U32 R7, RZ, RZ, R13 ;  /* 0x000000ffff077224 */ /* 0x000fe200078e000d */
[----:B------:R-:W-:Y:S01]  /*148a0*/  MOV R13, 0x181f ;  /* 0x0000181f000d7802 */ /* 0x000fe20000000f00 */
[----:B------:R-:W-:Y:S01]  /*148b0*/  IMAD.MOV.U32 R15, RZ, RZ, R6 ;  /* 0x000000ffff0f7224 */ /* 0x000fe200078e0006 */
[----:B------:R-:W-:Y:S02]  /*148c0*/  MOV R12, 0x148e0 ;  /* 0x000148e0000c7802 */ /* 0x000fe40000000f00 */
[----:B-1---5:R-:W-:Y:S05]  /*148d0*/  CALL.REL.NOINC `($__internal_1_$__cuda_sm70_shflsync_idx_p) ;  /* 0x000000c000007944 */ /* 0x022fea0003c00000 */
[----:B-1---5:R-:W-:-:S05]  /*148e0*/  BRA `(.L_x_334) ;  /* 0xffff5d9000007947 */ /* 0x022fca000383ffff */
.L_x_304:
[----:B-1----:R-:W-:Y:S01]  /*148f0*/  MOV R13, 0x181f ;  /* 0x0000181f000d7802 */ /* 0x002fe20000000f00 */
[----:B------:R-:W-:Y:S01]  /*14900*/  IMAD.MOV.U32 R14, RZ, RZ, 0x1 ;  /* 0x00000001ff0e7424 */ /* 0x000fe200078e00ff */
[----:B------:R-:W-:Y:S02]  /*14910*/  MOV R12, 0x14930 ;  /* 0x00014930000c7802 */ /* 0x000fe40000000f00 */
[----:B------:R-:W-:Y:S05]  /*14920*/  CALL.REL.NOINC `($__internal_1_$__cuda_sm70_shflsync_idx_p) ;  /* 0x0000007000007944 */ /* 0x000fea0003c00000 */
[----:B------:R-:W-:Y:S01]  /*14930*/  MOV R14, 0x1 ;  /* 0x00000001000e7802 */ /* 0x000fe20000000f00 */
[----:B------:R-:W-:Y:S01]  /*14940*/  IMAD.MOV.U32 R5, RZ, RZ, R13 ;  /* 0x000000ffff057224 */ /* 0x000fe200078e000d */
[----:B------:R-:W-:Y:S01]  /*14950*/  MOV R13, 0x181f ;  /* 0x0000181f000d7802 */ /* 0x000fe20000000f00 */
[----:B------:R-:W-:Y:S01]  /*14960*/  IMAD.MOV.U32 R15, RZ, RZ, R4 ;  /* 0x000000ffff0f7224 */ /* 0x000fe200078e0004 */
[----:B------:R-:W-:Y:S02]  /*14970*/  MOV R12, 0x14990 ;  /* 0x00014990000c7802 */ /* 0x000fe40000000f00 */
[----:B-1---5:R-:W-:Y:S05]  /*14980*/  CALL.REL.NOINC `($__internal_1_$__cuda_sm70_shflsync_idx_p) ;  /* 0x0000001000007944 */ /* 0x022fea0003c00000 */
[----:B-1---5:R-:W-:-:S05]  /*14990*/  BRA `(.L_x_335) ;  /* 0xffff8ef000007947 */ /* 0x022fca000383ffff */
        .weak           $__internal_1_$__cuda_sm70_shflsync_idx_p
        .type           $__internal_1_$__cuda_sm70_shflsync_idx_p,@function
        .size           $__internal_1_$__cuda_sm70_shflsync_idx_p,(.L_x_1771 - $__internal_1_$__cuda_sm70_shflsync_idx_p)
$__internal_1_$__cuda_sm70_shflsync_idx_p:
[----:B------:R1:W-:Y:S02]  /*149a0*/  STL [R1+0x60], R0 ;  /* 0x0000600001007387 */ /* 0x0003e40000100800 */
[----:B-1----:R-:W-:-:S04]  /*149b0*/  MOV R0, 0xffffffff ;  /* 0xffffffff00007802 */ /* 0x002fc80000000f00 */
[----:B------:R-:W-:Y:S04]  /*149c0*/  WARPSYNC R0 ;  /* 0x0000000000007348 */ /* 0x000fe80003800000 */
[----:B------:R1:W2:Y:S04]  /*149d0*/  SHFL.IDX PT, R13, R15, R14, R13 ;  /* 0x0000000e0f0d7389 */ /* 0x0002a800000e000d */
[----:B-1----:R1:W5:Y:S01]  /*149e0*/  LDL.LU R0, [R1+0x60] ;  /* 0x0000600001007983 */ /* 0x0023620000300800 */
[----:B------:R-:W-:Y:S02]  /*149f0*/  MOV R14, R12 ;  /* 0x0000000c000e7202 */ /* 0x000fe40000000f00 */
[----:B------:R-:W-:-:S04]  /*14a00*/  MOV R15, 0x0 ;  /* 0x00000000000f7802 */ /* 0x000fc80000000f00 */
[----:B--2---:R-:W-:Y:S05]  /*14a10*/  RET.REL.NODEC R14 `(_ZN7cutlass13device_kernelIN5flash19enable_sm80_to_sm89INS1_16FlashAttnFwdSm80INS1_25CollectiveMainloopFwdSm80ILi8ELi1ELb1EN4cute5tupleIJNS5_1CILi128EEENS7_ILi48EEENS7_ILi256EEEEEELi256ENS_6half_tEfNS_4arch4Sm80ELb0ELb1ELb1ELb1ELb1ELb0ELb1ELb0EEENS1_21CollectiveEpilogueFwdINS6_IJS8_SA_S9_EEENS6_IJNS7_ILi1EEESI_SI_EEESC_SE_Li256ELb1ELb1ELb0ELb0EEENS1_19SingleTileSchedulerILb1ELb0ELb1ELi128EEEEEEEEEvNT_6ParamsE) ;  /* 0xfffeb5e00e007950 */ /* 0x004fea0003c3ffff */
.L_x_336:
        /* <DEDUP_REMOVED lines=14> */
.L_x_1771:


//--------------------- .text._ZN7cutlass13device_kernelIN5flash19enable_sm80_to_sm89INS1_16FlashAttnFwdSm80INS1_25CollectiveMainloopFwdSm80ILi8ELi1ELb0EN4cute5tupleIJNS5_1CILi128EEENS7_ILi32EEENS7_ILi256EEEEEELi256ENS_6half_tEfNS_4arch4Sm80ELb0ELb1ELb1ELb1ELb1ELb1ELb1ELb0EEENS1_21CollectiveEpilogueFwdINS6_IJS8_SA_S9_EEENS6_IJNS7_ILi1EEESI_SI_EEESC_SE_Li256ELb1ELb1ELb0ELb0EEENS1_19SingleTileSchedulerILb1ELb0ELb1ELi128EEEEEEEEEvNT_6ParamsE --------------------------
	.section	.text._ZN7cutlass13device_kernelIN5flash19enable_sm80_to_sm89INS1_16FlashAttnFwdSm80INS1_25CollectiveMainloopFwdSm80ILi8ELi1ELb0EN4cute5tupleIJNS5_1CILi128EEENS7_ILi32EEENS7_ILi256EEEEEELi256ENS_6half_tEfNS_4arch4Sm80ELb0ELb1ELb1ELb1ELb1ELb1ELb1ELb0EEENS1_21CollectiveEpilogueFwdINS6_IJS8_SA_S9_EEENS6_IJNS7_ILi1EEESI_SI_EEESC_SE_Li256ELb1ELb1ELb0ELb0EEENS1_19SingleTileSchedulerILb1ELb0ELb1ELi128EEEEEEEEEvNT_6ParamsE,"ax",@progbits
	.sectioninfo	@"SHI_REGISTERS=251"
	.align	128
.text._ZN7cutlass13device_kernelIN5flash19enable_sm80_to_sm89INS1_16FlashAttnFwdSm80INS1_25CollectiveMainloopFwdSm80ILi8ELi1ELb0EN4cute5tupleIJNS5_1CILi128EEENS7_ILi32EEENS7_ILi256EEEEEELi256ENS_6half_tEfNS_4arch4Sm80ELb0ELb1ELb1ELb1ELb1ELb1ELb1ELb0EEENS1_21CollectiveEpilogueFwdINS6_IJS8_SA_S9_EEENS6_IJNS7_ILi1EEESI_SI_EEESC_SE_Li256ELb1ELb1ELb0ELb0EEENS1_19SingleTileSchedulerILb1ELb0ELb1ELi128EEEEEEEEEvNT_6ParamsE:
        .type           _ZN7cutlass13device_kernelIN5flash19enable_sm80_to_sm89INS1_16FlashAttnFwdSm80INS1_25CollectiveMainloopFwdSm80ILi8ELi1ELb0EN4cute5tupleIJNS5_1CILi128EEENS7_ILi32EEENS7_ILi256EEEEEELi256ENS_6half_tEfNS_4arch4Sm80ELb0ELb1ELb1ELb1ELb1ELb1ELb1ELb0EEENS1_21CollectiveEpilogueFwdINS6_IJS8_SA_S9_EEENS6_IJNS7_ILi1EEESI_SI_EEESC_SE_Li256ELb1ELb1ELb0ELb0EEENS1_19SingleTileSchedulerILb1ELb0ELb1ELi128EEEEEEEEEvNT_6ParamsE,@function
        .size           _ZN7cutlass13device_kernelIN5flash19enable_sm80_to_sm89INS1_16FlashAttnFwdSm80INS1_25CollectiveMainloopFwdSm80ILi8ELi1ELb0EN4cute5tupleIJNS5_1CILi128EEENS7_ILi32EEENS7_ILi256EEEEEELi256ENS_6half_tEfNS_4arch4Sm80ELb0ELb1ELb1ELb1ELb1ELb1ELb1ELb0EEENS1_21CollectiveEpilogueFwdINS6_IJS8_SA_S9_EEENS6_IJNS7_ILi1EEESI_SI_EEESC_SE_Li256ELb1ELb1ELb0ELb0EEENS1_19SingleTileSchedulerILb1ELb0ELb1ELi128EEEEEEEEEvNT_6ParamsE,(.L_x_1773 - _ZN7cutlass13device_kernelIN5flash19enable_sm80_to_sm89INS1_16FlashAttnFwdSm80INS1_25CollectiveMainloopFwdSm80ILi8ELi1ELb0EN4cute5tupleIJNS5_1CILi128EEENS7_ILi32EEENS7_ILi256EEEEEELi256ENS_6half_tEfNS_4arch4Sm80ELb0ELb1ELb1ELb1ELb1ELb1ELb1ELb0EEENS1_21CollectiveEpilogueFwdINS6_IJS8_SA_S9_EEENS6_IJNS7_ILi1EEESI_SI_EEESC_SE_Li256ELb1ELb1ELb0ELb0EEENS1_19SingleTileSchedulerILb1ELb0ELb1ELi128EEEEEEEEEvNT_6ParamsE)
        .other          _ZN7cutlass13device_kernelIN5flash19enable_sm80_to_sm89INS1_16FlashAttnFwdSm80INS1_25CollectiveMainloopFwdSm80ILi8ELi1ELb0EN4cute5tupleIJNS5_1CILi128EEENS7_ILi32EEENS7_ILi256EEEEEELi256ENS_6half_tEfNS_4arch4Sm80ELb0ELb1ELb1ELb1ELb1ELb1ELb1ELb0EEENS1_21CollectiveEpilogueFwdINS6_IJS8_SA_S9_EEENS6_IJNS7_ILi1EEESI_SI_EEESC_SE_Li256ELb1ELb1ELb0ELb0EEENS1_19SingleTileSchedulerILb1ELb0ELb1ELi128EEEEEEEEEvNT_6ParamsE,@"STO_CUDA_ENTRY STV_DEFAULT"
_ZN7cutlass13device_kernelIN5flash19enable_sm80_to_sm89INS1_16FlashAttnFwdSm80INS1_25CollectiveMainloopFwdSm80ILi8ELi1ELb0EN4cute5tupleIJNS5_1CILi128EEENS7_ILi32EEENS7_ILi256EEEEEELi256ENS_6half_tEfNS_4arch4Sm80ELb0ELb1ELb1ELb1ELb1ELb1ELb1ELb0EEENS1_21CollectiveEpilogueFwdINS6_IJS8_SA_S9_EEENS6_IJNS7_ILi1EEESI_SI_EEESC_SE_Li256ELb1ELb1ELb0ELb0EEENS1_19SingleTileSchedulerILb1ELb0ELb1ELi128EEEEEEEEEvNT_6ParamsE:
        /* <DEDUP_REMOVED lines=20> */
.L_x_338:
        /* <DEDUP_REMOVED lines=13> */
.L_x_340:
[----:B------:R-:W-:Y:S02]  /*0210*/  ULDC UR5, c[0x0][0x54c] ;  /* 0x0001530000057ab9 */ /* 0x000fe40000000800 */
.L_x_339:
[----:B------:R-:W-:Y:S02]  /*0220*/  ULDC UR4, c[0x0][0x548] ;  /* 0x0001520000047ab9 */ /* 0x000fe40000000800 */
[----:B------:R-:W-:-:S02]  /*0230*/  USHF.L.U32 UR15, UR14, 0x7, URZ ;  /* 0x000000070e0f7899 */ /* 0x000fc4000800063f */
[----:B------:R-:W-:-:S04]  /*0240*/  UIMAD UR4, UR5, UR4, URZ ;  /* 0x00000004050472a4 */ /* 0x000fc8000f8e023f */
[----:B------:R-:W-:-:S04]  /*0250*/  UISETP.GE.AND UP0, UPT, UR15, UR4, UPT ;  /* 0x000000040f00728c */ /* 0x000fc8000bf06270 */
[----:B------:R-:W-:Y:S01]  /*0260*/  USEL UR21, UR21, 0xffffffff, !UP0 ;  /* 0xffffffff15157887 */ /* 0x000fe2000c000000 */
[----:B------:R-:W-:Y:S05]  /*0270*/  BRA `(.L_x_341) ;  /* 0x000001b000007947 */ /* 0x000fea0003800000 */
.L_x_337:
        /* <DEDUP_REMOVED lines=8> */
.L_x_342:
        /* <DEDUP_REMOVED lines=13> */
.L_x_344:
[----:B------:R-:W-:Y:S02]  /*03d0*/  ULDC UR5, c[0x0][0x54c] ;  /* 0x0001530000057ab9 */ /* 0x000fe40000000800 */
.L_x_343:
[----:B------:R-:W-:Y:S02]  /*03e0*/  ULDC UR4, c[0x0][0x548] ;  /* 0x0001520000047ab9 */ /* 0x000fe40000000800 */
[----:B------:R-:W-:-:S02]  /*03f0*/  USHF.L.U32 UR15, UR14, 0x7, URZ ;  /* 0x000000070e0f7899 */ /* 0x000fc4000800063f */
[----:B------:R-:W-:-:S04]  /*0400*/  UIMAD UR4, UR5, UR4, URZ ;  /* 0x00000004050472a4 */ /* 0x000fc8000f8e023f */
[----:B------:R-:W-:-:S04]  /*0410*/  UISETP.GE.AND UP0, UPT, UR15, UR4, UPT ;  /* 0x000000040f00728c */ /* 0x000fc8000bf06270 */
[----:B------:R-:W-:-:S06]  /*0420*/  USEL UR21, UR21, 0xffffffff, !UP0 ;  /* 0xffffffff15157887 */ /* 0x000fcc000c000000 */
.L_x_341:
        /* <DEDUP_REMOVED lines=16> */
[----:B------:R-:W-:-:S03]  /*0530*/  UIMAD.WIDE UR6, UR21, UR22, UR6 ;  /* 0x00000016150672a5 */ /* 0x000fc6000f8e0206 */
[----:B------:R-:W-:Y:S01]  /*0540*/  @UP1 UIMAD.WIDE UR8, UR21, UR22, UR8 ;  /* 0x00000016150812a5 */ /* 0x000fe2000f8e0208 */
[----:B------:R-:W-:Y:S01]  /*0550*/  IMAD.U32 R6, RZ, RZ, UR4 ;  /* 0x00000004ff067e24 */ /* 0x000fe2000f8e00ff */
[----:B------:R-:W-:Y:S01]  /*0560*/  MOV R7, UR5 ;  /* 0x0000000500077c02 */ /* 0x000fe20008000f00 */
[----:B------:R-:W-:Y:S01]  /*0570*/  ULDC.64 UR4, c[0x0][0x358] ;  /* 0x0000d60000047ab9 */ /* 0x000fe20000000a00 */
[----:B------:R-:W-:Y:S01]  /*0580*/  ISETP.NE.U32.AND P4, PT, RZ, c[0x0][0x350], PT ;  /* 0x0000d400ff007a0c */ /* 0x000fe20003f85070 */
[----:B------:R-:W-:Y:S01]  /*0590*/  UISETP.NE.U32.AND UP1, UPT, URZ, UR4, UPT ;  /* 0x000000043f00728c */ /* 0x000fe2000bf25070 */
[----:B------:R-:W-:Y:S01]  /*05a0*/  IMAD.U32 R10, RZ, RZ, UR6 ;  /* 0x00000006ff0a7e24 */ /* 0x000fe2000f8e00ff */
[----:B------:R1:W2:Y:S01]  /*05b0*/  @P1 LDG.E R2, [R6.64] ;  /* 0x0000001806021981 */ /* 0x0002a2000c1e1900 */
[----:B------:R-:W-:Y:S01]  /*05c0*/  IMAD.U32 R11, RZ, RZ, UR7 ;  /* 0x00000007ff0b7e24 */ /* 0x000fe2000f8e00ff */
[----:B------:R-:W-:Y:S01]  /*05d0*/  UISETP.NE.AND.EX UP1, UPT, URZ, UR5, UPT, UP1 ;  /* 0x000000053f00728c */ /* 0x000fe2000bf25310 */
[----:B------:R-:W-:Y:S01]  /*05e0*/  IMAD.U32 R4, RZ, RZ, UR8 ;  /* 0x00000008ff047e24 */ /* 0x000fe2000f8e00ff */
[----:B------:R-:W-:Y:S01]  /*05f0*/  ULDC.64 UR6, c[0x0][0x350] ;  /* 0x0000d40000067ab9 */ /* 0x000fe20000000a00 */
[----:B------:R-:W-:Y:S01]  /*0600*/  ISETP.NE.AND.EX P4, PT, RZ, c[0x0][0x354], PT, P4 ;  /* 0x0000d500ff007a0c */ /* 0x000fe20003f85340 */
[----:B------:R-:W-:Y:S01]  /*0610*/  ULDC.64 UR4, c[0x0][0x358] ;  /* 0x0000d60000047ab9 */ /* 0x000fe20000000a00 */
[----:B------:R-:W-:Y:S01]  /*0620*/  IMAD.U32 R5, RZ, RZ, UR9 ;  /* 0x00000009ff057e24 */ /* 0x000fe2000f8e00ff */
        /* <DEDUP_REMOVED lines=32> */
.L_x_345:
        /* <DEDUP_REMOVED lines=10> */
.L_x_346:
[----:B------:R-:W-:Y:S05]  /*08d0*/  @!P4 BRA `(.L_x_347) ;  /* 0x000000500000c947 */ /* 0x000fea0003800000 */
[----:B-1--4-:R-:W4:Y:S04]  /*08e0*/  LDG.E R2, [R8.64] ;  /* 0x0000001808027981 */ /* 0x012f28000c1e1900 */
[----:B---3--:R-:W3:Y:S01]  /*08f0*/  LDG.E R3, [R8.64+0x4] ;  /* 0x0000041808037981 */ /* 0x008ee2000c1e1900 */
[----:B----4-:R-:W1:Y:S08]  /*0900*/  R2UR UR19, R2 ;  /* 0x00000000021373c2 */ /* 0x010e7000000e0000 */
[----:B---3--:R-:W1:Y:S02]  /*0910*/  R2UR UR4, R3 ;  /* 0x00000000030473c2 */ /* 0x008e6400000e0000 */
[----:B-1----:R-:W-:-:S06]  /*0920*/  UIADD3 UR19, -UR19, UR4, URZ ;  /* 0x0000000413137290 */ /* 0x002fcc000fffe13f */
.L_x_347:
[----:B-1--4-:R-:W4:Y:S01]  /*0930*/  @P0 LDG.E R2, [R6.64] ;  /* 0x0000001806020981 */ /* 0x012f22000c1e1900 */
[----:B------:R-:W-:-:S03]  /*0940*/  ULDC.64 UR4, c[0x0][0x378] ;  /* 0x0000de0000047ab9 */ /* 0x000fc60000000a00 */
[----:B---3--:R-:W3:Y:S01]  /*0950*/  @P0 LDG.E R3, [R6.64+0x4] ;  /* 0x0000041806030981 */ /* 0x008ee2000c1e1900 */
[----:B------:R-:W-:Y:S01]  /*0960*/  UISETP.NE.U32.AND UP0, UPT, URZ, UR4, UPT ;  /* 0x000000043f00728c */ /* 0x000fe2000bf05070 */
[----:B------:R-:W-:-:S03]  /*0970*/  IMAD.U32 R63, RZ, RZ, UR19 ;  /* 0x00000013ff3f7e24 */ /* 0x000fc6000f8e00ff */
[----:B------:R-:W-:-:S03]  /*0980*/  UISETP.NE.AND.EX UP0, UPT, URZ, UR5, UPT, UP0 ;  /* 0x000000053f00728c */ /* 0x000fc6000bf05300 */
[----:B------:R-:W-:Y:S02]  /*0990*/  ULDC.64 UR4, c[0x0][0x378] ;  /* 0x0000de0000047ab9 */ /* 0x000fe40000000a00 */
[----:B------:R-:W-:Y:S01]  /*09a0*/  UIADD3 UR23, -UR16, UR19, URZ ;  /* 0x0000001310177290 */ /* 0x000fe2000fffe13f */
[----:B------:R-:W-:-:S05]  /*09b0*/  PLOP3.LUT P1, PT, PT, PT, UP0, 0x80, 0x0 ;  /* 0x000000000000781c */ /* 0x000fca0003f2f008 */
[----:B------:R-:W-:-:S06]  /*09c0*/  @UP0 UIMAD.WIDE UR4, UR21, UR22, UR4 ;  /* 0x00000016150402a5 */ /* 0x000fcc000f8e0204 */
[----:B------:R-:W-:Y:S01]  /*09d0*/  IMAD.U32 R4, RZ, RZ, UR4 ;  /* 0x00000004ff047e24 */ /* 0x000fe2000f8e00ff */
[----:B------:R-:W-:Y:S01]  /*09e0*/  ULDC UR4, c[0x0][0x2c4] ;  /* 0x0000b10000047ab9 */ /* 0x000fe20000000800 */
[----:B------:R-:W-:Y:S01]  /*09f0*/  MOV R5, UR5 ;  /* 0x0000000500057c02 */ /* 0x000fe20008000f00 */
[----:B------:R-:W-:-:S03]  /*0a00*/  UISETP.NE.AND UP3, UPT, UR4, 0x1, UPT ;  /* 0x000000010400788c */ /* 0x000fc6000bf65270 */
[----:B------:R-:W-:Y:S01]  /*0a10*/  ULDC.64 UR4, c[0x0][0x2c8] ;  /* 0x0000b20000047ab9 */ /* 0x000fe20000000a00 */
[----:B------:R1:W5:Y:S07]  /*0a20*/  @P1 LDG.E R63, [R4.64] ;  /* 0x00000018043f1981 */ /* 0x00036e000c1e1900 */
[----:B------:R-:W-:-:S04]  /*0a30*/  @UP3 UIADD3 UR8, UR15, 0x7f, URZ ;  /* 0x0000007f0f083890 */ /* 0x000fc8000fffe03f */
[----:B------:R-:W-:Y:S01]  /*0a40*/  UIMAD.WIDE.U32 UR8, UR8, UR4, URZ ;  /* 0x00000004080872a5 */ /* 0x000fe2000f8e003f */
[----:B----4-:R-:W4:Y:S08]  /*0a50*/  @P0 R2UR UR6, R2 ;  /* 0x00000000020603c2 */ /* 0x010f3000000e0000 */
[----:B---3--:R-:W4:Y:S02]  /*0a60*/  @P0 R2UR UR7, R3 ;  /* 0x00000000030703c2 */ /* 0x008f2400000e0000 */
[----:B----4-:R-:W-:-:S02]  /*0a70*/  @UP1 UIADD3 UR18, -UR6, UR7, URZ ;  /* 0x0000000706121290 */ /* 0x010fc4000fffe13f */
[----:B------:R-:W-:Y:S02]  /*0a80*/  UIADD3 UR6, UR15, 0x7f, URZ ;  /* 0x0000007f0f067890 */ /* 0x000fe4000fffe03f */
[----:B------:R-:W-:Y:S02]  /*0a90*/  @UP3 USHF.R.U32.HI UR6, URZ, UR5, UR9 ;  /* 0x000000053f063299 */ /* 0x000fe40008011609 */
[----:B------:R-:W-:Y:S02]  /*0aa0*/  UIADD3 UR11, UR23, UR18, URZ ;  /* 0x00000012170b7290 */ /* 0x000fe4000fffe03f */
[----:B------:R-:W-:Y:S02]  /*0ab0*/  ULDC.64 UR4, c[0x0][0x328] ;  /* 0x0000ca0000047ab9 */ /* 0x000fe40000000a00 */
[----:B------:R-:W-:Y:S02]  /*0ac0*/  UISETP.GE.AND UP2, UPT, UR5, 0x1, UPT ;  /* 0x000000010500788c */ /* 0x000fe4000bf46270 */
[----:B--2---:R-:W-:-:S04]  /*0ad0*/  UIADD3 UR10, UR11, 0x1, -UR20 ;  /* 0x000000010b0a7890 */ /* 0x004fc8000fffe814 */
[----:B------:R-:W-:Y:S01]  /*0ae0*/  PLOP3.LUT P0, PT, PT, PT, UP2, 0x40, 0x0 ;  /* 0x000000000000781c */ /* 0x000fe20003f0e828 */
[----:B------:R-:W-:-:S04]  /*0af0*/  UIADD3 UR6, UR10, UR6, URZ ;  /* 0x000000060a067290 */ /* 0x000fc8000fffe03f */
[----:B------:R-:W-:-:S06]  /*0b00*/  UIADD3 UR4, UR6, UR4, URZ ;  /* 0x0000000406047290 */ /* 0x000fcc000fffe03f */
[----:B-1----:R-:W-:Y:S02]  /*0b10*/  IMAD.U32 R4, RZ, RZ, UR4 ;  /* 0x00000004ff047e24 */ /* 0x002fe4000f8e00ff */
        /* <DEDUP_REMOVED lines=11> */
.L_x_349:
[----:B------:R-:W-:Y:S02]  /*0bd0*/  UISETP.NE.AND UP0, UPT, UR5, 0x1, UPT ;  /* 0x000000010500788c */ /* 0x000fe4000bf05270 */
[----:B------:R-:W-:Y:S02]  /*0be0*/  ULDC.64 UR6, c[0x0][0x330] ;  /* 0x0000cc0000067ab9 */ /* 0x000fe40000000a00 */
[----:B------:R-:W-:-:S07]  /*0bf0*/  UIMAD.WIDE.U32 UR8, UR4, UR6, URZ ;  /* 0x00000006040872a5 */ /* 0x000fce000f8e003f */
[----:B------:R-:W-:Y:S02]  /*0c00*/  @UP0 USHF.R.U32.HI UR4, URZ, UR7, UR9 ;  /* 0x000000073f040299 */ /* 0x000fe40008011609 */
.L_x_350:
[----:B------:R-:W-:Y:S02]  /*0c10*/  ULDC UR6, c[0x0][0x32c] ;  /* 0x0000cb0000067ab9 */ /* 0x000fe40000000800 */
[----:B------:R-:W-:-:S06]  /*0c20*/  UIMAD UR6, UR4, UR5, UR6 ;  /* 0x00000005040672a4 */ /* 0x000fcc000f8e0206 */
[----:B------:R-:W-:Y:S02]  /*0c30*/  IMNMX R4, R4, UR6, PT ;  /* 0x0000000604047c17 */ /* 0x000fe4000b800200 */
.L_x_348:
[----:B------:R-:W-:Y:S01]  /*0c40*/  ULDC.64 UR6, c[0x0][0x2c8] ;  /* 0x0000b20000067ab9 */ /* 0x000fe20000000a00 */
[----:B------:R-:W-:Y:S01]  /*0c50*/  PLOP3.LUT P0, PT, PT, PT, UP2, 0x40, 0x0 ;  /* 0x000000000000781c */ /* 0x000fe20003f0e828 */
[----:B------:R-:W-:Y:S02]  /*0c60*/  UIMAD.WIDE.U32 UR26, UR15, UR6, URZ ;  /* 0x000000060f1a72a5 */ /* 0x000fe4000f8e003f */
[----:B------:R-:W-:Y:S02]  /*0c70*/  UIADD3 UR9, UR11, -UR20, URZ ;  /* 0x800000140b097290 */ /* 0x000fe4000fffe03f */
[----:B------:R-:W-:Y:S02]  /*0c80*/  UMOV UR6, UR15 ;  /* 0x0000000f00067c82 */ /* 0x000fe40008000000 */
[----:B------:R-:W-:Y:S02]  /*0c90*/  @UP3 USHF.R.U32.HI UR6, URZ, UR7, UR27 ;  /* 0x000000073f063299 */ /* 0x000fe4000801161b */
[----:B------:R-:W-:-:S02]  /*0ca0*/  UIADD3 UR4, UR11, 0x1f, URZ ;  /* 0x0000001f0b047890 */ /* 0x000fc4000fffe03f */
[----:B------:R-:W-:Y:S02]  /*0cb0*/  UIADD3 UR6, UR9, UR6, URZ ;  /* 0x0000000609067290 */ /* 0x000fe4000fffe03f */
[----:B------:R-:W-:Y:S02]  /*0cc0*/  ULDC UR7, c[0x0][0x324] ;  /* 0x0000c90000077ab9 */ /* 0x000fe40000000800 */
[----:B------:R-:W-:Y:S02]  /*0cd0*/  USHF.R.S32.HI UR8, URZ, 0x1f, UR4 ;  /* 0x0000001f3f087899 */ /* 0x000fe40008011404 */
[----:B------:R-:W-:Y:S02]  /*0ce0*/  UIADD3 UR7, UR6, -UR7, URZ ;  /* 0x8000000706077290 */ /* 0x000fe4000fffe03f */
[----:B------:R-:W-:-:S04]  /*0cf0*/  ULEA.HI UR8, UR8, UR4, URZ, 0x5 ;  /* 0x0000000408087291 */ /* 0x000fc8000f8f283f */
[----:B------:R-:W-:Y:S01]  /*0d00*/  USHF.R.S32.HI UR8, URZ, 0x5, UR8 ;  /* 0x000000053f087899 */ /* 0x000fe20008011408 */
[----:B------:R-:W-:Y:S01]  /*0d10*/  MOV R5, UR7 ;  /* 0x0000000700057c02 */ /* 0x000fe20008000f00 */
[----:B------:R-:W-:Y:S05]  /*0d20*/  @P0 BRA `(.L_x_351) ;  /* 0x0000013000000947 */ /* 0x000fea0003800000 */
        /* <DEDUP_REMOVED lines=11> */
.L_x_352:
[----:B------:R-:W-:-:S03]  /*0de0*/  UISETP.NE.AND UP0, UPT, UR5, 0x1, UPT ;  /* 0x000000010500788c */ /* 0x000fc6000bf05270 */
[----:B------:R-:W-:Y:S02]  /*0df0*/  ULDC.64 UR4, c[0x0][0x330] ;  /* 0x0000cc0000047ab9 */ /* 0x000fe40000000a00 */
[----:B------:R-:W-:-:S07]  /*0e00*/  UIMAD.WIDE.U32 UR26, UR6, UR4, URZ ;  /* 0x00000004061a72a5 */ /* 0x000fce000f8e003f */
[----:B------:R-:W-:Y:S02]  /*0e10*/  @UP0 UMOV UR7, UR27 ;  /* 0x0000001b00070c82 */ /* 0x000fe40008000000 */
[----:B------:R-:W-:Y:S02]  /*0e20*/  @UP0 USHF.R.U32.HI UR6, URZ, UR5, UR7 ;  /* 0x000000053f060299 */ /* 0x000fe40008011607 */
.L_x_353:
[----:B------:R-:W-:Y:S02]  /*0e30*/  ULDC UR4, c[0x0][0x32c] ;  /* 0x0000cb0000047ab9 */ /* 0x000fe40000000800 */
[----:B------:R-:W-:-:S06]  /*0e40*/  UIMAD UR4, UR6, UR4, URZ ;  /* 0x00000004060472a4 */ /* 0x000fcc000f8e023f */
[----:B------:R-:W-:Y:S02]  /*0e50*/  IMNMX R5, R5, UR4, !PT ;  /* 0x0000000405057c17 */ /* 0x000fe4000f800200 */
.L_x_351:
[----:B------:R-:W-:Y:S02]  /*0e60*/  IADD3 R4, R4, 0x1f, RZ ;  /* 0x0000001f04047810 */ /* 0x000fe40007ffe0ff */
[----:B------:R-:W-:Y:S02]  /*0e70*/  SHF.R.S32.HI R2, RZ, 0x1f, R5 ;  /* 0x0000001fff027819 */ /* 0x000fe40000011405 */
[----:B------:R-:W-:Y:S02]  /*0e80*/  SHF.R.S32.HI R3, RZ, 0x1f, R4 ;  /* 0x0000001fff037819 */ /* 0x000fe40000011404 */
[----:B------:R-:W-:Y:S02]  /*0e90*/  LEA.HI R2, R2, R5, RZ, 0x5 ;  /* 0x0000000502027211 */ /* 0x000fe400078f28ff */
[----:B------:R-:W-:Y:S02]  /*0ea0*/  LEA.HI R3, R3, R4, RZ, 0x5 ;  /* 0x0000000403037211 */ /* 0x000fe400078f28ff */
[----:B------:R-:W-:-:S02]  /*0eb0*/  SHF.R.S32.HI R76, RZ, 0x5, R2 ;  /* 0x00000005ff4c7819 */ /* 0x000fc40000011402 */
[----:B------:R-:W-:Y:S02]  /*0ec0*/  SHF.R.S32.HI R2, RZ, 0x5, R3 ;  /* 0x00000005ff027819 */ /* 0x000fe40000011403 */
[----:B------:R-:W-:Y:S02]  /*0ed0*/  IMNMX R76, RZ, R76, !PT ;  /* 0x0000004cff4c7217 */ /* 0x000fe40007800200 */
[----:B------:R-:W-:Y:S02]  /*0ee0*/  IMNMX R2, R2, UR8, PT ;  /* 0x0000000802027c17 */ /* 0x000fe4000b800200 */
[----:B------:R-:W-:Y:S02]  /*0ef0*/  LEA R76, R76, -UR23, 0x5 ;  /* 0x800000174c4c7c11 */ /* 0x000fe4000f8e28ff */
[----:B------:R-:W-:Y:S02]  /*0f00*/  LEA R2, R2, -UR23, 0x5 ;  /* 0x8000001702027c11 */ /* 0x000fe4000f8e28ff */
[----:B------:R-:W-:-:S02]  /*0f10*/  IMNMX R76, RZ, R76, !PT ;  /* 0x0000004cff4c7217 */ /* 0x000fc40007800200 */
[----:B------:R-:W-:-:S04]  /*0f20*/  IMNMX R5, R2, UR18, PT ;  /* 0x0000001202057c17 */ /* 0x000fc8000b800200 */
[----:B------:R-:W-:Y:S02]  /*0f30*/  ISETP.GT.AND P0, PT, R5, R76, PT ;  /* 0x0000004c0500720c */ /* 0x000fe40003f04270 */
[----:B------:R-:W-:-:S05]  /*0f40*/  SHF.R.U32.HI R76, RZ, 0x5, R76 ;  /* 0x00000005ff4c7819 */ /* 0x000fca000001164c */
[----:B------:R-:W-:-:S06]  /*0f50*/  IMAD.MOV.U32 R3, RZ, RZ, R76 ;  /* 0x000000ffff037224 */ /* 0x000fcc00078e004c */
[----:B------:R-:W-:-:S04]  /*0f60*/  @P0 IADD3 R5, R5, 0x1f, RZ ;  /* 0x0000001f05050810 */ /* 0x000fc80007ffe0ff */
[----:B------:R-:W-:-:S04]  /*0f70*/  @P0 SHF.R.S32.HI R2, RZ, 0x1f, R5 ;  /* 0x0000001fff020819 */ /* 0x000fc80000011405 */
[----:B------:R-:W-:-:S04]  /*0f80*/  @P0 LEA.HI R2, R2, R5, RZ, 0x5 ;  /* 0x0000000502020211 */ /* 0x000fc800078f28ff */
[----:B------:R-:W-:-:S04]  /*0f90*/  @P0 SHF.R.S32.HI R3, RZ, 0x5, R2 ;  /* 0x00000005ff030819 */ /* 0x000fc80000011402 */
[----:B------:R-:W-:-:S13]  /*0fa0*/  ISETP.GT.AND P0, PT, R3, R76, PT ;  /* 0x0000004c0300720c */ /* 0x000fda0003f04270 */
[----:B------:R-:W-:Y:S05]  /*0fb0*/  @!P0 BRA `(.L_x_354) ;  /* 0x00003da000008947 */ /* 0x000fea0003800000 */
[----:B------:R-:W-:Y:S02]  /*0fc0*/  ULDC.64 UR4, c[0x0][0x340] ;  /* 0x0000d00000047ab9 */ /* 0x000fe40000000a00 */
[----:B------:R-:W-:Y:S01]  /*0fd0*/  UISETP.NE.U32.AND UP0, UPT, URZ, UR4, UPT ;  /* 0x000000043f00728c */ /* 0x000fe2000bf05070 */
[----:B------:R-:W-:Y:S01]  /*0fe0*/  SHF.R.S32.HI R101, RZ, 0x1f, R62 ;  /* 0x0000001fff657819 */ /* 0x000fe2000001143e */
[----:B------:R-:W-:Y:S02]  /*0ff0*/  UMOV UR26, 0x5 ;  /* 0x00000005001a7882 */ /* 0x000fe40000000000 */
[----:B------:R-:W-:Y:S01]  /*1000*/  UISETP.NE.AND.EX UP0, UPT, URZ, UR5, UPT, UP0 ;  /* 0x000000053f00728c */ /* 0x000fe2000bf05300 */
[----:B------:R-:W-:Y:S01]  /*1010*/  IADD3 R99, R3, -0x1, RZ ;  /* 0xffffffff03637810 */ /* 0x000fe20007ffe0ff */
[----:B------:R-:W-:Y:S02]  /*1020*/  ULDC.64 UR6, c[0x0][0x238] ;  /* 0x00008e0000067ab9 */ /* 0x000fe40000000a00 */
[----:B------:R-:W-:-:S02]  /*1030*/  ULDC.64 UR4, c[0x0][0x340] ;  /* 0x0000d00000047ab9 */ /* 0x000fc40000000a00 */
[----:B------:R-:W-:-:S05]  /*1040*/  PLOP3.LUT P1, PT, PT, PT, UP0, 0x80, 0x0 ;  /* 0x000000000000781c */ /* 0x000fca0003f2f008 */
[----:B------:R-:W-:-:S06]  /*1050*/  @UP0 UIMAD.WIDE UR4, UR21, UR22, UR4 ;  /* 0x00000016150402a5 */ /* 0x000fcc000f8e0204 */
[----:B------:R-:W-:Y:S02]  /*1060*/  IMAD.U32 R8, RZ, RZ, UR4 ;  /* 0x00000004ff087e24 */ /* 0x000fe4000f8e00ff */
[----:B------:R-:W-:Y:S01]  /*1070*/  IMAD.U32 R9, RZ, RZ, UR5 ;  /* 0x00000005ff097e24 */ /* 0x000fe2000f8e00ff */
[----:B------:R-:W-:Y:S01]  /*1080*/  LEA.HI R7, R101, R62, RZ, 0x3 ;  /* 0x0000003e65077211 */ /* 0x000fe200078f18ff */
[----:B------:R-:W-:-:S03]  /*1090*/  ULDC.64 UR4, c[0x0][0x240] ;  /* 0x0000900000047ab9 */ /* 0x000fc60000000a00 */
[----:B------:R-:W2:Y:S01]  /*10a0*/  @P1 LDG.E R5, [R8.64] ;  /* 0x0000001808051981 */ /* 0x000ea2000c1e1900 */
        /* <DEDUP_REMOVED lines=9> */
[----:B------:R-:W-:Y:S01]  /*1140*/  IMAD.U32 R118, RZ, RZ, UR13 ;  /* 0x0000000dff767e24 */ /* 0x000fe2000f8e00ff */
[----:B------:R-:W-:Y:S01]  /*1150*/  LEA.HI.X.SX32 R121, R0, R2, 0x1, P0 ;  /* 0x0000000200797211 */ /* 0x000fe200000f0eff */
[C---:B------:R-:W-:Y:S01]  /*1160*/  IMAD.SHL.U32 R16, R4.reuse, 0x8, RZ ;  /* 0x0000000804107824 */ /* 0x040fe200078e00ff */
[----:B------:R-:W-:Y:S01]  /*1170*/  USHF.R.S32.HI UR6, URZ, 0x1f, UR21 ;  /* 0x0000001f3f067899 */ /* 0x000fe20008011415 */
[----:B------:R-:W-:Y:S01]  /*1180*/  IMAD.SHL.U32 R14, R4, 0x4, RZ ;  /* 0x00000004040e7824 */ /* 0x000fe200078e00ff */
[----:B------:R-:W-:Y:S01]  /*1190*/  UIMAD UR7, UR13, UR5, UR4 ;  /* 0x000000050d0772a4 */ /* 0x000fe2000f8e0204 */
[----:B------:R-:W-:Y:S01]  /*11a0*/  IMAD R7, R121, c[0x0][0x238], RZ ;  /* 0x00008e0079077a24 */ /* 0x000fe200078e02ff */
[--C-:B------:R-:W-:Y:S01]  /*11b0*/  SHF.R.S32.HI R17, RZ, 0x1f, R16.reuse ;  /* 0x0000001fff117819 */ /* 0x100fe20000011410 */
[----:B------:R-:W-:Y:S01]  /*11c0*/  IMAD R3, R99, -0x20, R77 ;  /* 0xffffffe063037824 */ /* 0x000fe200078e024d */
[----:B------:R-:W-:Y:S01]  /*11d0*/  IADD3 R12, R14, 0x40, RZ ;  /* 0x000000400e0c7810 */ /* 0x000fe20007ffe0ff */
[C---:B------:R-:W-:Y:S01]  /*11e0*/  IMAD R0, R120.reuse, c[0x0][0x23c], R7 ;  /* 0x00008f0078007a24 */ /* 0x040fe200078e0207 */
[----:B------:R-:W-:Y:S01]  /*11f0*/  LEA.HI R101, R101, R62, RZ, 0x6 ;  /* 0x0000003e65657211 */ /* 0x000fe200078f30ff */
[----:B------:R-:W-:Y:S01]  /*1200*/  IMAD.WIDE.U32 R6, R120, c[0x0][0x238], R16 ;  /* 0x00008e0078067a25 */ /* 0x000fe200078e0010 */
[----:B------:R-:W-:Y:S01]  /*1210*/  USEL UR32, UR21, URZ, !UP1 ;  /* 0x0000003f15207287 */ /* 0x000fe2000c800000 */
[----:B------:R-:W-:Y:S01]  /*1220*/  ISETP.GT.AND P3, PT, R3, RZ, PT ;  /* 0x000000ff0300720c */ /* 0x000fe20003f64270 */
[----:B------:R-:W-:Y:S01]  /*1230*/  USEL UR31, UR6, URZ, !UP1 ;  /* 0x0000003f061f7287 */ /* 0x000fe2000c800000 */
[----:B------:R-:W-:Y:S01]  /*1240*/  IMAD.IADD R11, R14, 0x1, R12 ;  /* 0x000000010e0b7824 */ /* 0x000fe200078e020c */
[----:B------:R-:W-:Y:S01]  /*1250*/  ULDC.64 UR4, c[0x0][0x248] ;  /* 0x0000920000047ab9 */ /* 0x000fe20000000a00 */
[----:B------:R-:W-:Y:S01]  /*1260*/  IMAD.IADD R7, R7, 0x1, R0 ;  /* 0x0000000107077824 */ /* 0x000fe200078e0200 */
[----:B------:R-:W-:Y:S01]  /*1270*/  ISETP.GE.AND P2, PT, R16, c[0x0][0x1d4], PT ;  /* 0x0000750010007a0c */ /* 0x000fe20003f46270 */
[----:B------:R-:W-:Y:S01]  /*1280*/  IMAD.SHL.U32 R103, R107, 0x40, RZ ;  /* 0x000000406b677824 */ /* 0x000fe200078e00ff */
[----:B------:R-:W-:Y:S01]  /*1290*/  ISETP.GE.AND P0, PT, R11, c[0x0][0x1d4], PT ;  /* 0x000075000b007a0c */ /* 0x000fe20003f06270 */
[----:B------:R-:W-:Y:S01]  /*12a0*/  IMAD.WIDE.U32 R118, R118, c[0x0][0x240], R6 ;  /* 0x0000900076767a25 */ /* 0x000fe200078e0006 */
[----:B------:R-:W-:Y:S01]  /*12b0*/  UIMAD UR4, UR31, UR4, URZ ;  /* 0x000000041f0472a4 */ /* 0x000fe2000f8e023f */
[----:B------:R-:W-:Y:S01]  /*12c0*/  IADD3 R105, R16, 0x80, RZ ;  /* 0x0000008010697810 */ /* 0x000fe20007ffe0ff */
[----:B------:R-:W-:Y:S01]  /*12d0*/  BSSY B0, `(.L_x_355) ;  /* 0x0000034000007945 */ /* 0x000fe20003800000 */
[----:B------:R-:W-:Y:S01]  /*12e0*/  SEL R0, RZ, 0xffffffff, P0 ;  /* 0xffffffffff007807 */ /* 0x000fe20000000000 */
[----:B------:R-:W-:Y:S01]  /*12f0*/  IMAD.SHL.U32 R101, R101, 0x8, RZ ;  /* 0x0000000865657824 */ /* 0x000fe200078e00ff */
[----:B------:R-:W-:Y:S01]  /*1300*/  IADD3 R119, R119, UR7, RZ ;  /* 0x0000000777777c10 */ /* 0x000fe2000fffe0ff */
[----:B------:R-:W-:Y:S01]  /*1310*/  IMAD.U32 R116, RZ, RZ, UR32 ;  /* 0x00000020ff747e24 */ /* 0x000fe2000f8e00ff */
[----:B------:R-:W-:Y:S01]  /*1320*/  LOP3.LUT R103, R103, 0x1c0, RZ, 0xc0, !PT ;  /* 0x000001c067677812 */ /* 0x000fe200078ec0ff */
[----:B------:R-:W-:Y:S01]  /*1330*/  IMAD.SHL.U32 R0, R0, 0x2, RZ ;  /* 0x0000000200007824 */ /* 0x000fe200078e00ff */
[----:B------:R-:W-:Y:S01]  /*1340*/  IADD3 R104, R16, 0xc0, RZ ;  /* 0x000000c010687810 */ /* 0x000fe20007ffe0ff */
[----:B------:R-:W-:Y:S01]  /*1350*/  UIMAD UR5, UR32, UR5, UR4 ;  /* 0x00000005200572a4 */ /* 0x000fe2000f8e0204 */
[----:B------:R-:W-:Y:S01]  /*1360*/  SEL R3, RZ, 0x1, P2 ;  /* 0x00000001ff037807 */ /* 0x000fe20001000000 */
[----:B------:R-:W-:Y:S01]  /*1370*/  IMAD.WIDE.U32 R118, R116, c[0x0][0x248], R118 ;  /* 0x0000920074767a25 */ /* 0x000fe200078e0076 */
[----:B------:R-:W-:-:S02]  /*1380*/  LOP3.LUT R101, R101, 0xfffffe00, RZ, 0xc0, !PT ;  /* 0xfffffe0065657812 */ /* 0x000fc400078ec0ff */
[----:B------:R-:W-:Y:S02]  /*1390*/  LOP3.LUT R100, R103, 0x38, R16, 0xf8, !PT ;  /* 0x0000003867647812 */ /* 0x000fe400078ef810 */
[----:B------:R-:W-:Y:S02]  /*13a0*/  SHF.R.U32.HI R102, RZ, 0x3, R103 ;  /* 0x00000003ff667819 */ /* 0x000fe40000011667 */
[----:B------:R-:W-:Y:S02]  /*13b0*/  ISETP.GE.AND P0, PT, R104, c[0x0][0x1d4], PT ;  /* 0x0000750068007a0c */ /* 0x000fe40003f06270 */
[----:B------:R-:W-:Y:S02]  /*13c0*/  LOP3.LUT R0, R0, 0x2, R3, 0xe2, !PT ;  /* 0x0000000200007812 */ /* 0x000fe400078ee203 */
[----:B------:R-:W-:Y:S02]  /*13d0*/  LOP3.LUT R100, R101, R100, R102, 0xf6, !PT ;  /* 0x0000006465647212 */ /* 0x000fe400078ef666 */
[----:B------:R-:W-:-:S02]  /*13e0*/  SEL R94, RZ, 0x8, P0 ;  /* 0x00000008ff5e7807 */ /* 0x000fc40000000000 */
[----:B------:R-:W-:Y:S01]  /*13f0*/  IADD3 R123, R119, UR5, RZ ;  /* 0x00000005777b7c10 */ /* 0x000fe2000fffe0ff */
[----:B------:R-:W-:Y:S01]  /*1400*/  IMAD.SHL.U32 R100, R100, 0x2, RZ ;  /* 0x0000000264647824 */ /* 0x000fe200078e00ff */
[----:B--2---:R-:W1:Y:S01]  /*1410*/  @P1 R2UR UR28, R5 ;  /* 0x00000000051c13c2 */ /* 0x004e6200000e0000 */
        /* <DEDUP_REMOVED lines=14> */
[----:B------:R-:W-:Y:S01]  /*1500*/  IMAD.SHL.U32 R6, R3, 0x8, RZ ;  /* 0x0000000803067824 */ /* 0x000fe200078e00ff */
        /* <DEDUP_REMOVED lines=16> */
.L_x_356:
[----:B------:R-:W-:Y:S05]  /*1610*/  BSYNC B0 ;  /* 0x0000000000007941 */ /* 0x000fea0003800000 */
.L_x_355:
[----:B------:R-:W-:Y:S01]  /*1620*/  IMAD.U32 R3, RZ, RZ, UR13 ;  /* 0x0000000dff037e24 */ /* 0x000fe2000f8e00ff */
[----:B------:R-:W-:Y:S01]  /*1630*/  ISETP.GE.AND P3, PT, R16, c[0x0][0x27c], PT ;  /* 0x00009f0010007a0c */ /* 0x000fe20003f66270 */
[----:B------:R-:W-:Y:S01]  /*1640*/  ULDC.64 UR4, c[0x0][0x260] ;  /* 0x0000980000047ab9 */ /* 0x000fe20000000a00 */
[----:B------:R-:W-:Y:S01]  /*1650*/  ISETP.GE.AND P4, PT, R11, c[0x0][0x27c], PT ;  /* 0x00009f000b007a0c */ /* 0x000fe20003f86270 */
[----:B------:R-:W-:Y:S01]  /*1660*/  IMAD.WIDE.U32 R8, R3, c[0x0][0x260], R16 ;  /* 0x0000980003087a25 */ /* 0x000fe200078e0010 */
[----:B------:R-:W-:Y:S01]  /*1670*/  SEL R3, RZ, c[0x0][0x27c], !P3 ;  /* 0x00009f00ff037a07 */ /* 0x000fe20005800000 */
[----:B------:R-:W-:Y:S01]  /*1680*/  UIMAD UR4, UR12, UR4, URZ ;  /* 0x000000040c0472a4 */ /* 0x000fe2000f8e023f */
[----:B-1----:R-:W-:Y:S01]  /*1690*/  SEL R6, RZ, c[0x0][0x27c], !P4 ;  /* 0x00009f00ff067a07 */ /* 0x002fe20006000000 */
[----:B------:R-:W-:Y:S01]  /*16a0*/  IMAD R110, R2, c[0x0][0x290], RZ ;  /* 0x0000a400026e7a24 */ /* 0x000fe200078e02ff */
[----:B------:R-:W-:Y:S01]  /*16b0*/  ULDC.64 UR6, c[0x0][0x290] ;  /* 0x0000a40000067ab9 */ /* 0x000fe20000000a00 */
[----:B------:R-:W-:Y:S01]  /*16c0*/  IMAD.IADD R0, R16, 0x1, R3 ;  /* 0x0000000110007824 */ /* 0x000fe200078e0203 */
[----:B------:R-:W-:Y:S01]  /*16d0*/  UIMAD UR33, UR13, UR5, UR4 ;  /* 0x000000050d2172a4 */ /* 0x000fe2000f8e0204 */
[----:B------:R-:W-:Y:S01]  /*16e0*/  IMAD.IADD R6, R11, 0x1, R6 ;  /* 0x000000010b067824 */ /* 0x000fe200078e0206 */
[----:B------:R-:W-:Y:S01]  /*16f0*/  USHF.L.U64.HI UR27, UR6, UR26, UR7 ;  /* 0x0000001a061b7299 */ /* 0x000fe20008010207 */
[----:B------:R-:W-:Y:S01]  /*1700*/  IMAD R108, R2, c[0x0][0x280], RZ ;  /* 0x0000a000026c7a24 */ /* 0x000fe200078e02ff */
[----:B------:R-:W-:Y:S01]  /*1710*/  SHF.R.S32.HI R3, RZ, 0x1f, R0 ;  /* 0x0000001fff037819 */ /* 0x000fe20000011400 */
[----:B------:R-:W-:Y:S01]  /*1720*/  ULDC.64 UR4, c[0x0][0x268] ;  /* 0x00009a0000047ab9 */ /* 0x000fe20000000a00 */
[----:B------:R-:W-:Y:S01]  /*1730*/  SHF.R.S32.HI R85, RZ, 0x1f, R6 ;  /* 0x0000001fff557819 */ /* 0x000fe20000011406 */
[----:B------:R-:W-:Y:S01]  /*1740*/  UIMAD UR4, UR31, UR4, URZ ;  /* 0x000000041f0472a4 */ /* 0x000fe2000f8e023f */
[CC--:B------:R-:W-:Y:S01]  /*1750*/  LEA.HI R2, R3.reuse, R0.reuse, RZ, 0x3 ;  /* 0x0000000003027211 */ /* 0x0c0fe200078f18ff */
[----:B------:R-:W-:Y:S01]  /*1760*/  USHF.L.U32 UR30, UR6, 0x5, URZ ;  /* 0x00000005061e7899 */ /* 0x000fe2000800063f */
[----:B------:R-:W-:Y:S01]  /*1770*/  LEA.HI R3, R3, R0, RZ, 0x6 ;  /* 0x0000000003037211 */ /* 0x000fe200078f30ff */
[----:B------:R-:W-:Y:S01]  /*1780*/  UIMAD UR32, UR32, UR5, UR4 ;  /* 0x00000005202072a4 */ /* 0x000fe2000f8e0204 */
[CC--:B------:R-:W-:Y:S01]  /*1790*/  LEA.HI R0, R85.reuse, R6.reuse, RZ, 0x3 ;  /* 0x0000000655007211 */ /* 0x0c0fe200078f18ff */
[----:B------:R-:W-:Y:S01]  /*17a0*/  ULDC.64 UR6, c[0x0][0x280] ;  /* 0x0000a00000067ab9 */ /* 0x000fe20000000a00 */
[----:B------:R-:W-:Y:S01]  /*17b0*/  LEA.HI R85, R85, R6, RZ, 0x6 ;  /* 0x0000000655557211 */ /* 0x000fe200078f30ff */
[----:B------:R-:W-:Y:S01]  /*17c0*/  ULDC.64 UR4, c[0x0][0x210] ;  /* 0x0000840000047ab9 */ /* 0x000fe20000000a00 */
[----:B------:R-:W-:Y:S01]  /*17d0*/  LOP3.LUT R5, R103, 0x38, R0, 0xf8, !PT ;  /* 0x0000003867057812 */ /* 0x000fe200078ef800 */
[----:B------:R-:W0:Y:S01]  /*17e0*/  LDGDEPBAR ;  /* 0x00000000000079af */ /* 0x000e220000000000 */
[----:B------:R-:W-:Y:S01]  /*17f0*/  USHF.L.U64.HI UR7, UR6, UR26, UR7 ;  /* 0x0000001a06077299 */ /* 0x000fe20008010207 */
[----:B------:R-:W-:Y:S01]  /*1800*/  IMAD.SHL.U32 R85, R85, 0x20, RZ ;  /* 0x0000002055557824 */ /* 0x000fe200078e00ff */
[-C--:B------:R-:W-:Y:S01]  /*1810*/  LOP3.LUT R6, R5, R102.reuse, RZ, 0x3c, !PT ;  /* 0x0000006605067212 */ /* 0x080fe200078e3cff */
[----:B------:R-:W-:Y:S01]  /*1820*/  UIMAD UR26, UR12, UR4, URZ ;  /* 0x000000040c1a72a4 */ /* 0x000fe2000f8e023f */
[----:B------:R-:W-:Y:S01]  /*1830*/  SHF.R.S32.HI R15, RZ, 0x1f, R14 ;  /* 0x0000001fff0f7819 */ /* 0x000fe2000001140e */
[----:B------:R-:W-:Y:S01]  /*1840*/  IMAD R95, R4, 0x20, R107 ;  /* 0x00000020045f7824 */ /* 0x000fe200078e026b */
[----:B------:R-:W-:Y:S01]  /*1850*/  LOP3.LUT R85, R85, 0x7ffff800, RZ, 0xc0, !PT ;  /* 0x7ffff80055557812 */ /* 0x000fe200078ec0ff */
[----:B------:R-:W-:Y:S01]  /*1860*/  UIMAD.WIDE.U32 UR34, UR13, UR4, URZ ;  /* 0x000000040d2272a5 */ /* 0x000fe2000f8e003f */
[----:B------:R-:W-:Y:S01]  /*1870*/  SHF.R.S32.HI R4, RZ, 0x1f, R63 ;  /* 0x0000001fff047819 */ /* 0x000fe2000001143f */
[----:B------:R-:W-:Y:S01]  /*1880*/  UIMAD UR26, UR13, UR5, UR26 ;  /* 0x000000050d1a72a4 */ /* 0x000fe2000f8e021a */
[----:B------:R-:W-:Y:S01]  /*1890*/  IADD3 R85, R6, R85, R101 ;  /* 0x0000005506557210 */ /* 0x000fe20007ffe065 */
[----:B------:R-:W-:Y:S01]  /*18a0*/  IMAD.SHL.U32 R3, R3, 0x20, RZ ;  /* 0x0000002003037824 */ /* 0x000fe200078e00ff */
[----:B------:R-:W-:Y:S01]  /*18b0*/  SHF.R.S32.HI R6, RZ, 0x1f, R11 ;  /* 0x0000001fff067819 */ /* 0x000fe2000001140b */
[----:B------:R-:W-:Y:S01]  /*18c0*/  ULDC.64 UR4, c[0x0][0x1e8] ;  /* 0x00007a0000047ab9 */ /* 0x000fe20000000a00 */
[----:B------:R-:W-:Y:S01]  /*18d0*/  IMAD.WIDE.U32 R114, R107, c[0x0][0x290], R16 ;  /* 0x0000a4006b727a25 */ /* 0x000fe200078e0010 */
[----:B------:R-:W-:Y:S01]  /*18e0*/  LOP3.LUT R7, R103, 0x38, R2, 0xf8, !PT ;  /* 0x0000003867077812 */ /* 0x000fe200078ef802 */
[----:B------:R-:W-:Y:S01]  /*18f0*/  UIMAD UR31, UR12, UR4, URZ ;  /* 0x000000040c1f72a4 */ /* 0x000fe2000f8e023f */
[----:B------:R-:W-:Y:S01]  /*1900*/  SHF.R.S32.HI R92, RZ, 0x1f, R105 ;  /* 0x0000001fff5c7819 */ /* 0x000fe20000011469 */
[C---:B------:R-:W-:Y:S01]  /*1910*/  IMAD R110, R107.reuse, c[0x0][0x294], R110 ;  /* 0x0000a5006b6e7a24 */ /* 0x040fe200078e026e */
[----:B------:R-:W-:Y:S01]  /*1920*/  SHF.R.S32.HI R91, RZ, 0x1f, R104 ;  /* 0x0000001fff5b7819 */ /* 0x000fe20000011468 */
[----:B------:R-:W-:Y:S01]  /*1930*/  IMAD.WIDE.U32 R112, R107, c[0x0][0x280], R16 ;  /* 0x0000a0006b707a25 */ /* 0x000fe200078e0010 */
[----:B------:R-:W-:Y:S01]  /*1940*/  LEA.HI R93, R6, R11, RZ, 0x3 ;  /* 0x0000000b065d7211 */ /* 0x000fe200078f18ff */
[----:B------:R-:W-:Y:S01]  /*1950*/  UIMAD.WIDE.U32 UR36, UR13, UR4, URZ ;  /* 0x000000040d2472a5 */ /* 0x000fe2000f8e003f */
[----:B------:R-:W-:Y:S01]  /*1960*/  IADD3 R9, R9, UR33, RZ ;  /* 0x0000002109097c10 */ /* 0x000fe2000fffe0ff */
[----:B------:R-:W-:Y:S01]  /*1970*/  IMAD R108, R107, c[0x0][0x284], R108 ;  /* 0x0000a1006b6c7a24 */ /* 0x000fe200078e026c */
[----:B------:R-:W-:Y:S01]  /*1980*/  LOP3.LUT R3, R3, 0x7ffff800, RZ, 0xc0, !PT ;  /* 0x7ffff80003037812 */ /* 0x000fe200078ec0ff */
[--C-:B------:R-:W-:Y:S01]  /*1990*/  IMAD.WIDE.U32 R20, R107, c[0x0][0x290], R14.reuse ;  /* 0x0000a4006b147a25 */ /* 0x100fe200078e000e */
[----:B------:R-:W-:Y:S01]  /*19a0*/  LOP3.LUT R86, R7, R102, RZ, 0x3c, !PT ;  /* 0x0000006607567212 */ /* 0x000fe200078e3cff */
[----:B------:R-:W-:Y:S01]  /*19b0*/  UIMAD UR31, UR13, UR5, UR31 ;  /* 0x000000050d1f72a4 */ /* 0x000fe2000f8e021f */
[----:B------:R-:W-:Y:S01]  /*19c0*/  LOP3.LUT R79, R2, 0xfffffff8, RZ, 0xc0, !PT ;  /* 0xfffffff8024f7812 */ /* 0x000fe200078ec0ff */
[----:B------:R-:W-:Y:S01]  /*19d0*/  IMAD.WIDE.U32 R18, R107, c[0x0][0x280], R14 ;  /* 0x0000a0006b127a25 */ /* 0x000fe200078e000e */
[----:B------:R-:W-:Y:S01]  /*19e0*/  LOP3.LUT R81, R0, 0xfffffff8, RZ, 0xc0, !PT ;  /* 0xfffffff800517812 */ /* 0x000fe200078ec0ff */
[----:B------:R-:W-:Y:S01]  /*19f0*/  ULDC.64 UR4, c[0x0][0x2b0] ;  /* 0x0000ac0000047ab9 */ /* 0x000fe20000000a00 */
[----:B------:R-:W-:Y:S01]  /*1a00*/  LEA.HI R92, R92, R105, RZ, 0x3 ;  /* 0x000000695c5c7211 */ /* 0x000fe200078f18ff */
[C---:B------:R-:W-:Y:S01]  /*1a10*/  IMAD.SHL.U32 R98, R94.reuse, 0x10, RZ ;  /* 0x000000105e627824 */ /* 0x040fe200078e00ff */
[----:B------:R-:W-:Y:S01]  /*1a20*/  LOP3.LUT R94, R94, 0xff, RZ, 0xc0, !PT ;  /* 0x000000ff5e5e7812 */ /* 0x000fe200078ec0ff */
[----:B------:R-:W-:Y:S01]  /*1a30*/  IMAD R6, R4, c[0x0][0x290], RZ ;  /* 0x0000a40004067a24 */ /* 0x000fe200078e02ff */
[----:B------:R-:W-:Y:S01]  /*1a40*/  LEA.HI R91, R91, R104, RZ, 0x3 ;  /* 0x000000685b5b7211 */ /* 0x000fe200078f18ff */
[----:B------:R-:W-:Y:S01]  /*1a50*/  IMAD.IADD R115, R115, 0x1, R110 ;  /* 0x0000000173737824 */ /* 0x000fe200078e026e */
[----:B------:R-:W-:Y:S01]  /*1a60*/  SHF.R.S32.HI R90, RZ, 0x3, R2 ;  /* 0x00000003ff5a7819 */ /* 0x000fe20000011402 */
[----:B------:R-:W-:Y:S01]  /*1a70*/  IMAD.IADD R113, R113, 0x1, R108 ;  /* 0x0000000171717824 */ /* 0x000fe200078e026c */
[----:B------:R-:W-:Y:S01]  /*1a80*/  SHF.R.S32.HI R89, RZ, 0x3, R0 ;  /* 0x00000003ff597819 */ /* 0x000fe20000011400 */
[----:B------:R-:W-:Y:S01]  /*1a90*/  IMAD.IADD R111, R110, 0x1, R21 ;  /* 0x000000016e6f7824 */ /* 0x000fe200078e0215 */
[----:B------:R-:W-:Y:S01]  /*1aa0*/  UIMAD UR29, UR29, UR4, URZ ;  /* 0x000000041d1d72a4 */ /* 0x000fe2000f8e023f */
[----:B------:R-:W-:Y:S01]  /*1ab0*/  IMAD.IADD R109, R108, 0x1, R19 ;  /* 0x000000016c6d7824 */ /* 0x000fe200078e0213 */
[----:B------:R-:W-:Y:S01]  /*1ac0*/  IADD3 R86, R86, R3, R101 ;  /* 0x0000000356567210 */ /* 0x000fe20007ffe065 */
[----:B------:R-:W-:Y:S01]  /*1ad0*/  IMAD R4, R4, c[0x0][0x280], RZ ;  /* 0x0000a00004047a24 */ /* 0x000fe200078e02ff */
[----:B------:R-:W-:Y:S01]  /*1ae0*/  SHF.R.S32.HI R78, RZ, 0x1f, R79 ;  /* 0x0000001fff4e7819 */ /* 0x000fe2000001144f */
[----:B------:R-:W-:Y:S01]  /*1af0*/  IMAD.MOV.U32 R110, RZ, RZ, R20 ;  /* 0x000000ffff6e7224 */ /* 0x000fe200078e0014 */
[----:B------:R-:W-:Y:S01]  /*1b00*/  SHF.R.S32.HI R80, RZ, 0x1f, R81 ;  /* 0x0000001fff507819 */ /* 0x000fe20000011451 */
[----:B------:R-:W-:Y:S01]  /*1b10*/  IMAD.MOV.U32 R108, RZ, RZ, R18 ;  /* 0x000000ffff6c7224 */ /* 0x000fe200078e0012 */
[----:B------:R-:W-:Y:S01]  /*1b20*/  LOP3.LUT R93, R93, 0xfffffff8, RZ, 0xc0, !PT ;  /* 0xfffffff85d5d7812 */ /* 0x000fe200078ec0ff */
[----:B------:R-:W-:Y:S01]  /*1b30*/  IMAD.SHL.U32 R97, R94, 0x8, RZ ;  /* 0x000000085e617824 */ /* 0x000fe200078e00ff */
[----:B------:R-:W-:Y:S01]  /*1b40*/  LOP3.LUT R92, R92, 0xfffffff8, RZ, 0xc0, !PT ;  /* 0xfffffff85c5c7812 */ /* 0x000fe200078ec0ff */
[----:B------:R-:W-:Y:S01]  /*1b50*/  IMAD.SHL.U32 R96, R94, 0x4, RZ ;  /* 0x000000045e607824 */ /* 0x000fe200078e00ff */
[----:B------:R-:W-:Y:S01]  /*1b60*/  LOP3.LUT R91, R91, 0xfffffff8, RZ, 0xc0, !PT ;  /* 0xfffffff85b5b7812 */ /* 0x000fe200078ec0ff */
[----:B------:R-:W-:Y:S01]  /*1b70*/  IMAD.WIDE.U32 R116, R116, c[0x0][0x268], R8 ;  /* 0x00009a0074747a25 */ /* 0x000fe200078e0008 */
[----:B------:R-:W-:Y:S01]  /*1b80*/  UIMAD.WIDE.U32 UR38, UR28, UR4, URZ ;  /* 0x000000041c2672a5 */ /* 0x000fe2000f8e003f */
[----:B------:R-:W-:Y:S01]  /*1b90*/  SHF.L.U64.HI R78, R79, 0x1, R78 ;  /* 0x000000014f4e7819 */ /* 0x000fe2000001024e */
[----:B------:R-:W-:Y:S01]  /*1ba0*/  UIMAD UR29, UR28, UR5, UR29 ;  /* 0x000000051c1d72a4 */ /* 0x000fe2000f8e021d */
[----:B------:R-:W-:Y:S01]  /*1bb0*/  IMAD.SHL.U32 R94, R94, 0x2, RZ ;  /* 0x000000025e5e7824 */ /* 0x000fe200078e00ff */
[----:B------:R-:W-:Y:S01]  /*1bc0*/  SHF.L.U64.HI R80, R81, 0x1, R80 ;  /* 0x0000000151507819 */ /* 0x000fe20000010250 */
[----:B------:R-:W-:Y:S01]  /*1bd0*/  IMAD R69, R63, c[0x0][0x284], R4 ;  /* 0x0000a1003f457a24 */ /* 0x000fe200078e0204 */
[----:B------:R-:W-:Y:S01]  /*1be0*/  IADD3 R73, R73, UR19, RZ ;  /* 0x0000001349497c10 */ /* 0x000fe2000fffe0ff */
[----:B------:R-:W-:Y:S01]  /*1bf0*/  IMAD.WIDE.U32 R112, R63, c[0x0][0x280], R112 ;  /* 0x0000a0003f707a25 */ /* 0x000fe200078e0070 */
[C---:B------:R-:W-:Y:S01]  /*1c00*/  IADD3 R10, R14.reuse, 0x20, RZ ;  /* 0x000000200e0a7810 */ /* 0x040fe20007ffe0ff */
[----:B------:R-:W-:Y:S01]  /*1c10*/  USHF.L.U32 UR6, UR6, 0x5, URZ ;  /* 0x0000000506067899 */ /* 0x000fe2000800063f */
[----:B------:R-:W-:Y:S01]  /*1c20*/  IADD3 R9, R14, 0x60, RZ ;  /* 0x000000600e097810 */ /* 0x000fe20007ffe0ff */
[----:B------:R-:W-:Y:S01]  /*1c30*/  IMAD.MOV.U32 R2, RZ, RZ, c[0x0][0x2b8] ;  /* 0x0000ae00ff027624 */ /* 0x000fe200078e00ff */
[----:B------:R-:W-:Y:S01]  /*1c40*/  LOP3.LUT R98, R98, 0x10, RZ, 0xc0, !PT ;  /* 0x0000001062627812 */ /* 0x000fe200078ec0ff */
[----:B------:R-:W-:Y:S01]  /*1c50*/  IMAD.MOV.U32 R0, RZ, RZ, c[0x0][0x27c] ;  /* 0x00009f00ff007624 */ /* 0x000fe200078e00ff */
[----:B------:R-:W-:Y:S01]  /*1c60*/  LOP3.LUT R97, R97, 0x10, RZ, 0xc0, !PT ;  /* 0x0000001061617812 */ /* 0x000fe200078ec0ff */
[----:B------:R-:W-:Y:S01]  /*1c70*/  IMAD.MOV.U32 R87, RZ, RZ, c[0x0][0x27c] ;  /* 0x00009f00ff577624 */ /* 0x000fe200078e00ff */
[----:B------:R-:W-:Y:S01]  /*1c80*/  LOP3.LUT R96, R96, 0x10, RZ, 0xc0, !PT ;  /* 0x0000001060607812 */ /* 0x000fe200078ec0ff */
[C---:B------:R-:W-:Y:S01]  /*1c90*/  IMAD R3, R63.reuse, c[0x0][0x294], R6 ;  /* 0x0000a5003f037a24 */ /* 0x040fe200078e0206 */
[----:B------:R-:W-:Y:S01]  /*1ca0*/  LOP3.LUT R94, R94, 0x10, RZ, 0xc0, !PT ;  /* 0x000000105e5e7812 */ /* 0x000fe200078ec0ff */
[C---:B------:R-:W-:Y:S01]  /*1cb0*/  IMAD.WIDE.U32 R114, R63.reuse, c[0x0][0x290], R114 ;  /* 0x0000a4003f727a25 */ /* 0x040fe200078e0072 */
[----:B------:R-:W-:Y:S01]  /*1cc0*/  SHF.R.S32.HI R84, RZ, 0x1f, R93 ;  /* 0x0000001fff547819 */ /* 0x000fe2000001145d */
[----:B------:R-:W-:Y:S01]  /*1cd0*/  UIADD3 UR26, UR35, UR26, URZ ;  /* 0x0000001a231a7290 */ /* 0x000fe2000fffe03f */
[----:B------:R-:W-:Y:S01]  /*1ce0*/  SHF.R.S32.HI R83, RZ, 0x1f, R92 ;  /* 0x0000001fff537819 */ /* 0x000fe2000001145c */
[----:B------:R-:W-:Y:S01]  /*1cf0*/  IMAD.WIDE.U32 R110, R63, c[0x0][0x290], R110 ;  /* 0x0000a4003f6e7a25 */ /* 0x000fe200078e006e */
[----:B------:R-:W-:Y:S01]  /*1d00*/  SHF.R.S32.HI R82, RZ, 0x1f, R91 ;  /* 0x0000001fff527819 */ /* 0x000fe2000001145b */
[----:B------:R-:W-:Y:S01]  /*1d10*/  UIADD3 UR31, UR37, UR31, URZ ;  /* 0x0000001f251f7290 */ /* 0x000fe2000fffe03f */
[----:B------:R-:W-:Y:S01]  /*1d20*/  IADD3 R75, R117, UR32, RZ ;  /* 0x00000020754b7c10 */ /* 0x000fe2000fffe0ff */
[----:B------:R-:W-:Y:S01]  /*1d30*/  IMAD.WIDE.U32 R108, R63, c[0x0][0x280], R108 ;  /* 0x0000a0003f6c7a25 */ /* 0x000fe200078e006c */
[----:B------:R-:W-:Y:S01]  /*1d40*/  ISETP.NE.AND P5, PT, R2, 0x1, PT ;  /* 0x000000010200780c */ /* 0x000fe20003fa5270 */
[----:B------:R-:W-:Y:S01]  /*1d50*/  UIADD3 UR29, UR39, UR29, URZ ;  /* 0x0000001d271d7290 */ /* 0x000fe2000fffe03f */
[----:B------:R-:W-:Y:S01]  /*1d60*/  ISETP.GE.AND P6, PT, R0, 0x1, PT ;  /* 0x000000010000780c */ /* 0x000fe20003fc6270 */
[----:B------:R-:W-:Y:S01]  /*1d70*/  IMAD.IADD R71, R113, 0x1, R69 ;  /* 0x0000000171477824 */ /* 0x000fe200078e0245 */
[----:B------:R-:W-:Y:S01]  /*1d80*/  ULDC.U8 UR4, c[0x0][0x298] ;  /* 0x0000a60000047ab9 */ /* 0x000fe20000000000 */
[----:B------:R-:W-:-:S02]  /*1d90*/  IMAD.SHL.U32 R87, R87, 0x2, RZ ;  /* 0x0000000257577824 */ /* 0x000fc400078e00ff */
[----:B------:R-:W-:Y:S02]  /*1da0*/  IMAD.IADD R72, R115, 0x1, R3 ;  /* 0x0000000173487824 */ /* 0x000fe400078e0203 */
[----:B------:R-:W-:Y:S02]  /*1db0*/  IMAD.IADD R70, R3, 0x1, R111 ;  /* 0x0000000103467824 */ /* 0x000fe400078e026f */
[----:B------:R-:W-:Y:S02]  /*1dc0*/  IMAD.IADD R69, R69, 0x1, R109 ;  /* 0x0000000145457824 */ /* 0x000fe400078e026d */
[----:B------:R-:W-:Y:S02]  /*1dd0*/  IMAD.SHL.U32 R79, R79, 0x2, RZ ;  /* 0x000000024f4f7824 */ /* 0x000fe400078e00ff */
[----:B------:R-:W-:Y:S02]  /*1de0*/  IMAD.SHL.U32 R81, R81, 0x2, RZ ;  /* 0x0000000251517824 */ /* 0x000fe400078e00ff */
[----:B------:R-:W-:-:S02]  /*1df0*/  IMAD.SHL.U32 R86, R86, 0x2, RZ ;  /* 0x0000000256567824 */ /* 0x000fc400078e00ff */
[----:B------:R-:W-:Y:S01]  /*1e00*/  IMAD.SHL.U32 R85, R85, 0x2, RZ ;  /* 0x0000000255557824 */ /* 0x000fe200078e00ff */
[----:B------:R-:W-:Y:S06]  /*1e10*/  BAR.SYNC.DEFER_BLOCKING 0x0 ;  /* 0x0000000000007b1d */ /* 0x000fec0000010000 */
.L_x_375:
        /* <DEDUP_REMOVED lines=14> */
[C---:B------:R-:W-:Y:S03]  /*1f00*/  @!P0 LEA R4, P1, R3.reuse, c[0x0][0x2a0], 0x2 ;  /* 0x0000a80003048a11 */ /* 0x040fe600078210ff */
[----:B------:R-:W-:Y:S01]  /*1f10*/  IMAD R67, R0, c[0x0][0x2b8], R67 ;  /* 0x0000ae0000437a24 */ /* 0x000fe200078e0243 */
[----:B------:R-:W-:Y:S03]  /*1f20*/  @!P0 LEA.HI.X R5, R3, c[0x0][0x2a4], R2, 0x2, P1 ;  /* 0x0000a90003058a11 */ /* 0x000fe600008f1402 */
[C---:B------:R-:W-:Y:S01]  /*1f30*/  IMAD.WIDE.U32 R2, R67.reuse, c[0x0][0x1e0], RZ ;  /* 0x0000780043027a25 */ /* 0x040fe200078e00ff */
[----:B------:R-:W-:Y:S01]  /*1f40*/  SHF.R.S32.HI R66, RZ, 0x1f, R67 ;  /* 0x0000001fff427819 */ /* 0x000fe20000011443 */
[----:B------:R-:W2:Y:S04]  /*1f50*/  @!P0 LDG.E R88, [R4.64] ;  /* 0x0000001804588981 */ /* 0x000ea8000c1e1900 */
[----:B------:R-:W-:Y:S01]  /*1f60*/  IMAD R0, R66, c[0x0][0x1e0], RZ ;  /* 0x0000780042007a24 */ /* 0x000fe200078e02ff */
[----:B------:R-:W-:Y:S03]  /*1f70*/  BAR.SYNC.DEFER_BLOCKING 0x0 ;  /* 0x0000000000007b1d */ /* 0x000fe60000010000 */
[----:B------:R-:W-:Y:S05]  /*1f80*/  IMAD R0, R67, c[0x0][0x1e4], R0 ;  /* 0x0000790043007a24 */ /* 0x000fea00078e0200 */
[----:B------:R-:W-:Y:S02]  /*1f90*/  IADD3 R3, R3, R0, RZ ;  /* 0x0000000003037210 */ /* 0x000fe40007ffe0ff */
[----:B--2---:R-:W-:Y:S03]  /*1fa0*/  SHF.R.S32.HI R65, RZ, 0x1f, R88 ;  /* 0x0000001fff417819 */ /* 0x004fe60000011458 */
[----:B------:R-:W-:Y:S04]  /*1fb0*/  IMAD.WIDE.U32 R2, R88, c[0x0][0x1f0], R2 ;  /* 0x00007c0058027a25 */ /* 0x000fe800078e0002 */
[----:B------:R-:W-:Y:S01]  /*1fc0*/  IMAD R0, R65, c[0x0][0x1f0], RZ ;  /* 0x00007c0041007a24 */ /* 0x000fe200078e02ff */
[----:B------:R-:W-:Y:S03]  /*1fd0*/  IADD3 R2, P1, R2, UR36, RZ ;  /* 0x0000002402027c10 */ /* 0x000fe6000ff3e0ff */
[----:B------:R-:W-:Y:S01]  /*1fe0*/  IMAD R0, R88, c[0x0][0x1f4], R0 ;  /* 0x00007d0058007a24 */ /* 0x000fe200078e0200 */
[C---:B---3--:R-:W-:Y:S04]  /*1ff0*/  LEA R48, P0, R2.reuse, c[0x0][0x1c8], 0x1 ;  /* 0x0000720002307a11 */ /* 0x048fe800078008ff */
[----:B------:R-:W-:Y:S04]  /*2000*/  IADD3.X R3, R3, UR31, R0, P1, !PT ;  /* 0x0000001f03037c10 */ /* 0x000fe80008ffe400 */
[----:B------:R-:W-:Y:S01]  /*2010*/  LEA.HI.X R2, R2, c[0x0][0x1cc], R3, 0x1, P0 ;  /* 0x0000730002027a11 */ /* 0x000fe200000f0c03 */
[----:B-1----:R-:W-:-:S05]  /*2020*/  @!P6 BRA `(.L_x_358) ;  /* 0x000026000000e947 */ /* 0x002fca0003800000 */
[C---:B------:R-:W-:Y:S01]  /*2030*/  IMAD R13, R99.reuse, UR7, RZ ;  /* 0x00000007630d7c24 */ /* 0x040fe2000f8e02ff */
[----:B------:R-:W-:Y:S01]  /*2040*/  ISETP.NE.AND P0, PT, RZ, UR4, PT ;  /* 0x00000004ff007c0c */ /* 0x000fe2000bf05270 */
[C---:B------:R-:W-:Y:S01]  /*2050*/  IMAD R3, R99.reuse, UR27, RZ ;  /* 0x0000001b63037c24 */ /* 0x040fe2000f8e02ff */
[----:B------:R-:W-:Y:S01]  /*2060*/  SHF.R.S32.HI R0, RZ, 0x1f, R99 ;  /* 0x0000001fff007819 */ /* 0x000fe20000011463 */
[C---:B------:R-:W-:Y:S01]  /*2070*/  IMAD.WIDE.U32 R4, R99.reuse, UR6, RZ ;  /* 0x0000000663047c25 */ /* 0x040fe2000f8e00ff */
        /* <DEDUP_REMOVED lines=47> */
.L_x_361:
[----:B------:R-:W-:Y:S05]  /*2370*/  BSYNC B0 ;  /* 0x0000000000007941 */ /* 0x000fea0003800000 */
.L_x_360:
[----:B------:R2:W3:Y:S04]  /*2380*/  SHFL.IDX PT, R53, R2, RZ, 0x181f ;  /* 0x00181fff02357589 */ /* 0x0004e800000e0000 */
[----:B------:R-:W4:Y:S01]  /*2390*/  SHFL.IDX PT, R48, R48, RZ, 0x181f ;  /* 0x00181fff30307589 */ /* 0x000f2200000e0000 */
[----:B------:R-:W-:-:S05]  /*23a0*/  @P2 BRA `(.L_x_362) ;  /* 0x0000243000002947 */ /* 0x000fca0003800000 */
[----:B------:R-:W-:Y:S01]  /*23b0*/  ISETP.GE.AND P0, PT, R16, c[0x0][0x1d4], PT ;  /* 0x0000750010007a0c */ /* 0x000fe20003f06270 */
[----:B-----5:R-:W-:Y:S01]  /*23c0*/  IMAD.MOV.U32 R13, RZ, RZ, R44 ;  /* 0x000000ffff0d7224 */ /* 0x020fe200078e002c */
[----:B------:R-:W-:Y:S01]  /*23d0*/  MOV R8, R45 ;  /* 0x0000002d00087202 */ /* 0x000fe20000000f00 */
[----:B------:R-:W-:Y:S01]  /*23e0*/  IMAD.MOV.U32 R0, RZ, RZ, R19 ;  /* 0x000000ffff007224 */ /* 0x000fe200078e0013 */
[----:B--2---:R-:W-:Y:S01]  /*23f0*/  MOV R2, R18 ;  /* 0x0000001200027202 */ /* 0x004fe20000000f00 */
[----:B-1----:R-:W-:Y:S01]  /*2400*/  IMAD.MOV.U32 R21, RZ, RZ, R40 ;  /* 0x000000ffff157224 */ /* 0x002fe200078e0028 */
        /* <DEDUP_REMOVED lines=21> */
[C---:B----4-:R-:W-:Y:S04]  /*2560*/  LEA R58, P1, R16.reuse, R48, 0x1 ;  /* 0x00000030103a7211 */ /* 0x050fe800078208ff */
[----:B---3--:R-:W-:Y:S01]  /*2570*/  LEA.HI.X R59, R16, R53, R17, 0x1, P1 ;  /* 0x00000035103b7211 */ /* 0x008fe200008f0c11 */
        /* <DEDUP_REMOVED lines=49> */
.L_x_364:
[----:B------:R-:W-:Y:S05]  /*2890*/  BSYNC B0 ;  /* 0x0000000000007941 */ /* 0x000fea0003800000 */
.L_x_363:
[----:B------:R-:W-:Y:S01]  /*28a0*/  ISETP.GE.AND P0, PT, R11, c[0x0][0x1d4], PT ;  /* 0x000075000b007a0c */ /* 0x000fe20003f06270 */
[----:B------:R-:W-:Y:S01]  /*28b0*/  @!UPT UIADD3 URZ, URZ, URZ, URZ ;  /* 0x0000003f3f3ff290 */ /* 0x000fe2000fffe03f */
[----:B------:R-:W-:Y:S11]  /*28c0*/  BSSY B0, `(.L_x_365) ;  /* 0x0000037000007945 */ /* 0x000ff60003800000 */
[----:B------:R-:W-:-:S05]  /*28d0*/  @P0 BRA `(.L_x_366) ;  /* 0x0000035000000947 */ /* 0x000fca0003800000 */
[----:B------:R-:W-:Y:S01]  /*28e0*/  ISETP.GE.AND P0, PT, R10, c[0x0][0x27c], PT ;  /* 0x00009f000a007a0c */ /* 0x000fe20003f06270 */
[----:B-1----:R-:W1:Y:S01]  /*28f0*/  LDS.128 R20, [R100+0xd080] ;  /* 0x00d0800064147984 */ /* 0x002e620000000c00 */
[C---:B----4-:R-:W-:Y:S04]  /*2900*/  LEA R54, P1, R93.reuse, R48, 0x1 ;  /* 0x000000305d367211 */ /* 0x050fe800078208ff */
[----:B---3--:R-:W-:Y:S07]  /*2910*/  LEA.HI.X R55, R93, R53, R84, 0x1, P1 ;  /* 0x000000355d377211 */ /* 0x008fee00008f0c54 */
        /* <DEDUP_REMOVED lines=49> */
.L_x_366:
[----:B------:R-:W-:Y:S05]  /*2c30*/  BSYNC B0 ;  /* 0x0000000000007941 */ /* 0x000fea0003800000 */
.L_x_365:
        /* <DEDUP_REMOVED lines=57> */
.L_x_368:
[----:B------:R-:W-:Y:S05]  /*2fd0*/  BSYNC B0 ;  /* 0x0000000000007941 */ /* 0x000fea0003800000 */
.L_x_367:
[----:B------:R-:W-:Y:S11]  /*2fe0*/  ISETP.GE.AND P0, PT, R104, c[0x0][0x1d4], PT ;  /* 0x0000750068007a0c */ /* 0x000ff60003f06270 */
[----:B------:R-:W-:Y:S02]  /*2ff0*/  @!UPT UIADD3 URZ, URZ, URZ, URZ ;  /* 0x0000003f3f3ff290 */ /* 0x000fe4000fffe03f */
[----:B------:R-:W-:-:S05]  /*3000*/  @P0 BRA `(.L_x_362) ;  /* 0x000017d000000947 */ /* 0x000fca0003800000 */
[----:B------:R-:W-:Y:S01]  /*3010*/  ISETP.GE.AND P0, PT, R9, c[0x0][0x27c], PT ;  /* 0x00009f0009007a0c */ /* 0x000fe20003f06270 */
[----:B-1----:R-:W1:Y:S01]  /*3020*/  LDS.128 R20, [R100+0xf080] ;  /* 0x00f0800064147984 */ /* 0x002e620000000c00 */
[C---:B----4-:R-:W-:Y:S04]  /*3030*/  LEA R48, P1, R91.reuse, R48, 0x1 ;  /* 0x000000305b307211 */ /* 0x050fe800078208ff */
[----:B---3--:R-:W-:Y:S07]  /*3040*/  LEA.HI.X R49, R91, R53, R82, 0x1, P1 ;  /* 0x000000355b317211 */ /* 0x008fee00008f0c52 */
        /* <DEDUP_REMOVED lines=50> */
.L_x_359:
        /* <DEDUP_REMOVED lines=17> */
[C---:B------:R-:W-:Y:S01]  /*3480*/  LEA R6, P1, R4.reuse, c[0x0][0x270], 0x1 ;  /* 0x00009c0004067a11 */ /* 0x040fe200078208ff */
[----:B------:R-:W-:Y:S01]  /*3490*/  IMAD.X R0, R3, 0x1, R72, P0 ;  /* 0x0000000103007824 */ /* 0x000fe200000e0648 */
[C---:B------:R-:W-:Y:S01]  /*34a0*/  LEA R18, P0, R5.reuse, c[0x0][0x288], 0x1 ;  /* 0x0000a20005127a11 */ /* 0x040fe200078008ff */
        /* <DEDUP_REMOVED lines=9> */
.L_x_370:
[----:B------:R-:W-:Y:S05]  /*3540*/  BSYNC B0 ;  /* 0x0000000000007941 */ /* 0x000fea0003800000 */
.L_x_369:
[----:B------:R2:W3:Y:S04]  /*3550*/  SHFL.IDX PT, R125, R2, RZ, 0x181f ;  /* 0x00181fff027d7589 */ /* 0x0004e800000e0000 */
[----:B------:R2:W4:Y:S01]  /*3560*/  SHFL.IDX PT, R124, R48, RZ, 0x181f ;  /* 0x00181fff307c7589 */ /* 0x00052200000e0000 */
[----:B------:R-:W-:-:S05]  /*3570*/  @P2 BRA `(.L_x_362) ;  /* 0x0000126000002947 */ /* 0x000fca0003800000 */
[----:B------:R-:W-:Y:S01]  /*3580*/  ISETP.GE.AND P0, PT, R16, c[0x0][0x1d4], PT ;  /* 0x0000750010007a0c */ /* 0x000fe20003f06270 */
[----:B-----5:R-:W-:Y:S01]  /*3590*/  IMAD.MOV.U32 R8, RZ, RZ, R54 ;  /* 0x000000ffff087224 */ /* 0x020fe200078e0036 */
[----:B------:R-:W-:Y:S01]  /*35a0*/  MOV R4, R26 ;  /* 0x0000001a00047202 */ /* 0x000fe20000000f00 */
[----:B-1----:R-:W-:Y:S01]  /*35b0*/  IMAD.MOV.U32 R7, RZ, RZ, R55 ;  /* 0x000000ffff077224 */ /* 0x002fe200078e0037 */
[----:B------:R-:W-:Y:S01]  /*35c0*/  MOV R0, R25 ;  /* 0x0000001900007202 */ /* 0x000fe20000000f00 */
[----:B------:R-:W-:Y:S01]  /*35d0*/  IMAD.MOV.U32 R6, RZ, RZ, R52 ;  /* 0x000000ffff067224 */ /* 0x000fe200078e0034 */
[----:B------:R-:W-:Y:S01]  /*35e0*/  IADD3 R74, -R87, c[0x0][0x1d4], RZ ;  /* 0x00007500574a7a10 */ /* 0x000fe20007ffe1ff */
[----:B------:R-:W-:Y:S01]  /*35f0*/  IMAD.MOV.U32 R5, RZ, RZ, R53 ;  /* 0x000000ffff057224 */ /* 0x000fe200078e0035 */
[----:B------:R-:W-:Y:S01]  /*3600*/  PRMT R60, R7, 0x5410, R8 ;  /* 0x00005410073c7816 */ /* 0x000fe20000000008 */
[----:B------:R-:W-:Y:S01]  /*3610*/  IMAD.MOV.U32 R3, RZ, RZ, R27 ;  /* 0x000000ffff037224 */ /* 0x000fe200078e001b */
[----:B------:R-:W-:Y:S01]  /*3620*/  BSSY B0, `(.L_x_371) ;  /* 0x0000084000007945 */ /* 0x000fe20003800000 */
[----:B--2---:R-:W-:Y:S01]  /*3630*/  IMAD.MOV.U32 R2, RZ, RZ, R24 ;  /* 0x000000ffff027224 */ /* 0x004fe200078e0018 */
[----:B------:R-:W-:Y:S02]  /*3640*/  PRMT R61, R6, 0x5410, R5 ;  /* 0x00005410063d7816 */ /* 0x000fe40000000005 */
[----:B------:R-:W-:Y:S02]  /*3650*/  PRMT R13, R3, 0x5410, R4 ;  /* 0x00005410030d7816 */ /* 0x000fe40000000004 */
[----:B------:R-:W-:Y:S01]  /*3660*/  PRMT R18, R2, 0x5410, R0 ;  /* 0x0000541002127816 */ /* 0x000fe20000000000 */
        /* <DEDUP_REMOVED lines=26> */
[----:B------:R-:W-:Y:S02]  /*3810*/  @!P0 SHF.R.U64 R45, R42, 0x10, R43 ;  /* 0x000000102a2d8819 */ /* 0x000fe4000000122b */
[----:B------:R-:W-:Y:S02]  /*3820*/  IADD3 R126, R126, R127, R101 ;  /* 0x0000007f7e7e7210 */ /* 0x000fe40007ffe065 */
[----:B------:R-:W-:Y:S01]  /*3830*/  MOV R47, R43 ;  /* 0x0000002b002f7202 */ /* 0x000fe20000000f00 */
[----:B------:R-:W-:Y:S01]  /*3840*/  @!P0 HADD2.F32 R45, -RZ, R45.H0_H0 ;  /* 0x2000002dff2d8230 */ /* 0x000fe20000004100 */
[----:B------:R-:W-:Y:S02]  /*3850*/  SHF.L.U32 R106, R126, 0x1, RZ ;  /* 0x000000017e6a7819 */ /* 0x000fe400000006ff */
[----:B------:R-:W-:Y:S01]  /*3860*/  @!P0 SHF.R.U32.HI R50, RZ, 0x10, R43 ;  /* 0x00000010ff328819 */ /* 0x000fe2000001162b */
[----:B------:R-:W-:Y:S01]  /*3870*/  @!P0 HADD2.F32 R43, -RZ, R44.H0_H0 ;  /* 0x2000002cff2b8230 */ /* 0x000fe20000004100 */
[--C-:B------:R-:W-:Y:S01]  /*3880*/  @!P0 SHF.R.U64 R34, R28, 0x10, R29.reuse ;  /* 0x000000101c228819 */ /* 0x100fe2000000121d */
[----:B-1----:R-:W-:Y:S01]  /*3890*/  @!P0 IMAD.MOV.U32 R37, RZ, RZ, R20 ;  /* 0x000000ffff258224 */ /* 0x002fe200078e0014 */
[----:B------:R-:W1:Y:S01]  /*38a0*/  LDS.128 R56, [R106+0xc080] ;  /* 0x00c080006a387984 */ /* 0x000e620000000c00 */
[----:B------:R-:W-:Y:S01]  /*38b0*/  IMAD.MOV.U32 R28, RZ, RZ, R30 ;  /* 0x000000ffff1c7224 */ /* 0x000fe200078e001e */
[----:B------:R-:W-:Y:S01]  /*38c0*/  @!P0 SHF.R.U32.HI R35, RZ, 0x10, R29 ;  /* 0x00000010ff238819 */ /* 0x000fe2000001161d */
[----:B------:R-:W-:Y:S01]  /*38d0*/  @!P0 HADD2.F32 R34, -RZ, R34.H0_H0 ;  /* 0x20000022ff228230 */ /* 0x000fe20000004100 */
[--C-:B------:R-:W-:Y:S01]  /*38e0*/  @!P0 SHF.R.U64 R29, R30, 0x10, R31.reuse ;  /* 0x000000101e1d8819 */ /* 0x100fe2000000121f */
[----:B------:R-:W-:Y:S01]  /*38f0*/  @!P0 HADD2.F32 R50, -RZ, R50.H0_H0 ;  /* 0x20000032ff328230 */ /* 0x000fe20000004100 */
[----:B------:R-:W-:Y:S01]  /*3900*/  @!P0 SHF.R.U32.HI R30, RZ, 0x10, R31 ;  /* 0x00000010ff1e8819 */ /* 0x000fe2000001161f */
[--C-:B------:R-:W-:Y:S02]  /*3910*/  @!P0 HADD2.F32 R31, -RZ, R37.reuse.H0_H0 ;  /* 0x20000025ff1f8230 */ /* 0x100fe40000004100 */
[----:B------:R-:W-:Y:S02]  /*3920*/  @!P0 HADD2.F32 R33, -RZ, R37.H1_H1 ;  /* 0x30000025ff218230 */ /* 0x000fe40000004100 */
[----:B------:R-:W-:Y:S01]  /*3930*/  @!P0 HADD2.F32 R29, -RZ, R29.H0_H0 ;  /* 0x2000001dff1d8230 */ /* 0x000fe20000004100 */
[----:B------:R-:W-:Y:S01]  /*3940*/  @!P0 FMUL.FTZ R0, R31, R36 ;  /* 0x000000241f008220 */ /* 0x000fe20000410000 */
[----:B------:R-:W-:Y:S01]  /*3950*/  @!P0 HADD2.F32 R30, -RZ, R30.H0_H0 ;  /* 0x2000001eff1e8230 */ /* 0x000fe20000004100 */
[----:B------:R-:W-:Y:S02]  /*3960*/  @!P0 FMUL.FTZ R2, R33, R34 ;  /* 0x0000002221028220 */ /* 0x000fe40000410000 */
        /* <DEDUP_REMOVED lines=42> */
[----:B------:R-:W-:Y:S01]  /*3c10*/  @!P0 HADD2.F32 R47, -RZ, R49.H1_H1 ;  /* 0x30000031ff2f8230 */ /* 0x000fe20000004100 */
[----:B------:R-:W-:Y:S01]  /*3c20*/  @!P0 FMUL.FTZ R132, R46, R28 ;  /* 0x0000001c2e848220 */ /* 0x000fe20000410000 */
[----:B------:R-:W-:Y:S01]  /*3c30*/  @!P0 HADD2.F32 R32, -RZ, R33.H0_H0 ;  /* 0x20000021ff208230 */ /* 0x000fe20000004100 */
[----:B------:R-:W-:Y:S01]  /*3c40*/  @!P0 F2FP.PACK_AB R126, R129, R126 ;  /* 0x0000007e817e823e */ /* 0x000fe200000000ff */
[--C-:B------:R-:W-:Y:S01]  /*3c50*/  @!P0 HADD2.F32 R29, -RZ, R19.reuse.H0_H0 ;  /* 0x20000013ff1d8230 */ /* 0x100fe20000004100 */
[----:B------:R-:W-:Y:S01]  /*3c60*/  @!P0 FMUL.FTZ R130, R47, R30 ;  /* 0x0000001e2f828220 */ /* 0x000fe20000410000 */
[----:B------:R-:W-:Y:S01]  /*3c70*/  @!P0 HADD2.F32 R19, -RZ, R19.H1_H1 ;  /* 0x30000013ff138230 */ /* 0x000fe20000004100 */
[----:B------:R-:W-:Y:S01]  /*3c80*/  @!P0 FMUL.FTZ R5, R32, R31 ;  /* 0x0000001f20058220 */ /* 0x000fe20000410000 */
[----:B------:R-:W-:Y:S01]  /*3c90*/  @!P0 F2FP.PACK_AB R129, R127, R106 ;  /* 0x0000006a7f81823e */ /* 0x000fe200000000ff */
[----:B------:R-:W-:Y:S01]  /*3ca0*/  @!P0 FFMA.FTZ R132, R29, R48, -R132 ;  /* 0x000000301d848223 */ /* 0x000fe20000010884 */
[----:B------:R-:W-:Y:S01]  /*3cb0*/  @!P0 MOV R21, R126 ;  /* 0x0000007e00158202 */ /* 0x000fe20000000f00 */
[----:B------:R-:W-:Y:S01]  /*3cc0*/  @!P0 FFMA.FTZ R130, R19, R50, -R130 ;  /* 0x0000003213828223 */ /* 0x000fe20000010882 */
[----:B------:R-:W-:Y:S01]  /*3cd0*/  @!P0 F2FP.PACK_AB R106, R2, R0 ;  /* 0x00000000026a823e */ /* 0x000fe200000000ff */
[-C--:B------:R-:W-:Y:S02]  /*3ce0*/  @!P0 FFMA.FTZ R128, R32, R43.reuse, -R128 ;  /* 0x0000002b20808223 */ /* 0x080fe40000010880 */
[----:B------:R-:W-:Y:S01]  /*3cf0*/  @!P0 FFMA.FTZ R5, R42, R43, R5 ;  /* 0x0000002b2a058223 */ /* 0x000fe20000010005 */
[----:B------:R-:W-:Y:S01]  /*3d00*/  @!P0 F2FP.PACK_AB R127, R130, R132 ;  /* 0x00000084827f823e */ /* 0x000fe200000000ff */
[----:B------:R-:W-:Y:S01]  /*3d10*/  @!P0 FMUL.FTZ R7, R29, R28 ;  /* 0x0000001c1d078220 */ /* 0x000fe20000410000 */
[----:B------:R-:W-:Y:S01]  /*3d20*/  @!P0 F2FP.PACK_AB R128, R131, R128 ;  /* 0x000000808380823e */ /* 0x000fe200000000ff */
[----:B------:R-:W-:Y:S01]  /*3d30*/  @!P0 FFMA.FTZ R6, R44, R45, R6 ;  /* 0x0000002d2c068223 */ /* 0x000fe20000010006 */
[----:B----4-:R-:W-:Y:S01]  /*3d40*/  IADD3 R130, P2, R124, R79, RZ ;  /* 0x0000004f7c827210 */ /* 0x010fe20007f5e0ff */
[----:B------:R-:W-:Y:S01]  /*3d50*/  @!P0 FMUL.FTZ R8, R19, R30 ;  /* 0x0000001e13088220 */ /* 0x000fe20000410000 */
[----:B------:R-:W-:Y:S01]  /*3d60*/  @!P0 MOV R22, R128 ;  /* 0x0000008000168202 */ /* 0x000fe20000000f00 */
[----:B------:R-:W-:Y:S01]  /*3d70*/  @!P0 FFMA.FTZ R7, R46, R48, R7 ;  /* 0x000000302e078223 */ /* 0x000fe20000010007 */
[----:B---3--:R-:W-:Y:S01]  /*3d80*/  IADD3.X R131, R125, R78, RZ, P2, !PT ;  /* 0x0000004e7d837210 */ /* 0x008fe200017fe4ff */
[----:B------:R-:W-:Y:S01]  /*3d90*/  @!P0 FFMA.FTZ R8, R47, R50, R8 ;  /* 0x000000322f088223 */ /* 0x000fe20000010008 */
[----:B------:R-:W-:Y:S01]  /*3da0*/  @!P0 F2FP.PACK_AB R126, R6, R5 ;  /* 0x00000005067e823e */ /* 0x000fe200000000ff */
[----:B------:R-:W-:Y:S01]  /*3db0*/  @!P0 IMAD.MOV.U32 R20, RZ, RZ, R129 ;  /* 0x000000ffff148224 */ /* 0x000fe200078e0081 */
[----:B------:R-:W-:Y:S01]  /*3dc0*/  @!P0 MOV R56, R106 ;  /* 0x0000006a00388202 */ /* 0x000fe20000000f00 */
[----:B------:R-:W-:Y:S01]  /*3dd0*/  @!P0 IMAD.MOV.U32 R23, RZ, RZ, R127 ;  /* 0x000000ffff178224 */ /* 0x000fe200078e007f */
[----:B------:R-:W-:Y:S01]  /*3de0*/  @!P0 F2FP.PACK_AB R127, R4, R3 ;  /* 0x00000003047f823e */ /* 0x000fe200000000ff */
[----:B------:R-:W-:Y:S01]  /*3df0*/  @!P1 IMAD.WIDE R132, R51, 0x2, R124 ;  /* 0x0000000233849825 */ /* 0x000fe200078e027c */
[----:B------:R-:W-:Y:S02]  /*3e00*/  @!P0 F2FP.PACK_AB R129, R8, R7 ;  /* 0x000000070881823e */ /* 0x000fe400000000ff */
[----:B------:R1:W-:Y:S01]  /*3e10*/  ST.E.128 [R130.64], R20 ;  /* 0x0000001482007985 */ /* 0x0003e2000c101d18 */
[----:B------:R-:W-:Y:S01]  /*3e20*/  @!P0 IMAD.MOV.U32 R57, RZ, RZ, R127 ;  /* 0x000000ffff398224 */ /* 0x000fe200078e007f */
[----:B------:R-:W-:Y:S02]  /*3e30*/  @!P0 MOV R58, R126 ;  /* 0x0000007e003a8202 */ /* 0x000fe40000000f00 */
[----:B------:R-:W-:Y:S05]  /*3e40*/  @!P0 MOV R59, R129 ;  /* 0x00000081003b8202 */ /* 0x000fea0000000f00 */
[----:B------:R1:W-:Y:S02]  /*3e50*/  @!P1 ST.E.128 [R132.64], R56 ;  /* 0x0000003884009985 */ /* 0x0003e4000c101d18 */
.L_x_372:
[----:B------:R-:W-:Y:S05]  /*3e60*/  BSYNC B0 ;  /* 0x0000000000007941 */ /* 0x000fea0003800000 */
.L_x_371:
[----:B------:R-:W-:Y:S11]  /*3e70*/  ISETP.GE.AND P0, PT, R11, c[0x0][0x1d4], PT ;  /* 0x000075000b007a0c */ /* 0x000ff60003f06270 */
[----:B------:R-:W-:Y:S02]  /*3e80*/  @!UPT UIADD3 URZ, URZ, URZ, URZ ;  /* 0x0000003f3f3ff290 */ /* 0x000fe4000fffe03f */
[----:B------:R-:W-:-:S05]  /*3e90*/  @P0 BRA `(.L_x_362) ;  /* 0x0000094000000947 */ /* 0x000fca0003800000 */
[----:B-1----:R-:W-:Y:S01]  /*3ea0*/  SEL R57, R87, R74, !P4 ;  /* 0x0000004a57397207 */ /* 0x002fe20006000000 */
[----:B------:R-:W1:Y:S01]  /*3eb0*/  LDS.128 R20, [R85+0xc080] ;  /* 0x00c0800055147984 */ /* 0x000e620000000c00 */
[----:B------:R-:W-:Y:S02]  /*3ec0*/  ISETP.GE.AND P0, PT, R11, c[0x0][0x27c], PT ;  /* 0x00009f000b007a0c */ /* 0x000fe40003f06270 */
[----:B------:R-:W-:Y:S02]  /*3ed0*/  SHF.R.S32.HI R46, RZ, 0x1f, R57 ;  /* 0x0000001fff2e7819 */ /* 0x000fe40000011439 */
[----:B----4-:R-:W-:Y:S02]  /*3ee0*/  IADD3 R130, P1, R124, R81, RZ ;  /* 0x000000517c827210 */ /* 0x010fe40007f3e0ff */
[----:B------:R-:W-:Y:S03]  /*3ef0*/  LEA.HI R46, R46, R57, RZ, 0x4 ;  /* 0x000000392e2e7211 */ /* 0x000fe600078f20ff */
[----:B---3--:R-:W-:Y:S01]  /*3f00*/  IMAD.X R131, R125, 0x1, R80, P1 ;  /* 0x000000017d837824 */ /* 0x008fe200008e0650 */
        /* <DEDUP_REMOVED lines=114> */
.L_x_358:
[----:B------:R1:W2:Y:S01]  /*4630*/  SHFL.IDX PT, R3, R2, RZ, 0x181f ;  /* 0x00181fff02037589 */ /* 0x0002a200000e0000 */
[----:B------:R-:W-:Y:S03]  /*4640*/  IADD3 R64, -R68, UR18, RZ ;  /* 0x0000001244407c10 */ /* 0x000fe6000fffe1ff */
[----:B------:R-:W3:Y:S01]  /*4650*/  SHFL.IDX PT, R48, R48, RZ, 0x181f ;  /* 0x00181fff30307589 */ /* 0x000ee200000e0000 */
[----:B------:R-:W-:Y:S04]  /*4660*/  IMNMX R64, R64, 0x20, PT ;  /* 0x0000002040407817 */ /* 0x000fe80003800200 */
[----:B------:R-:W-:Y:S11]  /*4670*/  ISETP.GT.AND P0, PT, R64, R107, PT ;  /* 0x0000006b4000720c */ /* 0x000ff60003f04270 */
[----:B------:R-:W-:Y:S02]  /*4680*/  @!UPT UIADD3 URZ, URZ, URZ, URZ ;  /* 0x0000003f3f3ff290 */ /* 0x000fe4000fffe03f */
[----:B------:R-:W-:-:S05]  /*4690*/  @!P0 BRA `(.L_x_362) ;  /* 0x0000014000008947 */ /* 0x000fca0003800000 */
[C---:B------:R-:W-:Y:S02]  /*46a0*/  ISETP.GE.AND P0, PT, R16.reuse, c[0x0][0x1d4], PT ;  /* 0x0000750010007a0c */ /* 0x040fe40003f06270 */
[----:B------:R-:W-:Y:S11]  /*46b0*/  ISETP.GE.AND P2, PT, R11, c[0x0][0x1d4], PT ;  /* 0x000075000b007a0c */ /* 0x000ff60003f46270 */
[----:B------:R-:W4:Y:S01]  /*46c0*/  @!P0 LDS.128 R4, [R100+0xc080] ;  /* 0x00c0800064048984 */ /* 0x000f220000000c00 */
[CC--:B---3--:R-:W-:Y:S04]  /*46d0*/  @!P0 LEA R30, P1, R16.reuse, R48.reuse, 0x1 ;  /* 0x00000030101e8211 */ /* 0x0c8fe800078208ff */
[-C--:B--2---:R-:W-:Y:S02]  /*46e0*/  @!P0 LEA.HI.X R31, R16, R3.reuse, R17, 0x1, P1 ;  /* 0x00000003101f8211 */ /* 0x084fe400008f0c11 */
[----:B------:R-:W-:Y:S03]  /*46f0*/  ISETP.GE.AND P1, PT, R105, c[0x0][0x1d4], PT ;  /* 0x0000750069007a0c */ /* 0x000fe60003f26270 */
[----:B----4-:R-:W-:Y:S01]  /*4700*/  @!P0 ST.E.128 [R30.64], R4 ;  /* 0x000000041e008985 */ /* 0x010fe2000c101d18 */
[CC--:B------:R-:W-:Y:S03]  /*4710*/  @!P2 LEA R28, P0, R93.reuse, R48.reuse, 0x1 ;  /* 0x000000305d1ca211 */ /* 0x0c0fe600078008ff */
[----:B------:R-:W2:Y:S01]  /*4720*/  @!P2 LDS.128 R24, [R100+0xd080] ;  /* 0x00d080006418a984 */ /* 0x000ea20000000c00 */
[-C--:B------:R-:W-:Y:S02]  /*4730*/  @!P2 LEA.HI.X R29, R93, R3.reuse, R84, 0x1, P0 ;  /* 0x000000035d1da211 */ /* 0x080fe400000f0c54 */
[----:B------:R-:W-:Y:S03]  /*4740*/  ISETP.GE.AND P0, PT, R104, c[0x0][0x1d4], PT ;  /* 0x0000750068007a0c */ /* 0x000fe60003f06270 */
[----:B--2---:R-:W-:Y:S01]  /*4750*/  @!P2 ST.E.128 [R28.64], R24 ;  /* 0x000000181c00a985 */ /* 0x004fe2000c101d18 */
[CC--:B------:R-:W-:Y:S03]  /*4760*/  @!P1 LEA R18, P2, R92.reuse, R48.reuse, 0x1 ;  /* 0x000000305c129211 */ /* 0x0c0fe600078408ff */
[----:B------:R-:W2:Y:S01]  /*4770*/  @!P1 LDS.128 R20, [R100+0xe080] ;  /* 0x00e0800064149984 */ /* 0x000ea20000000c00 */
[-C--:B------:R-:W-:Y:S05]  /*4780*/  @!P1 LEA.HI.X R19, R92, R3.reuse, R83, 0x1, P2 ;  /* 0x000000035c139211 */ /* 0x080fea00010f0c53 */
[----:B--2---:R-:W-:Y:S01]  /*4790*/  @!P1 ST.E.128 [R18.64], R20 ;  /* 0x0000001412009985 */ /* 0x004fe2000c101d18 */
[C---:B------:R-:W-:Y:S03]  /*47a0*/  @!P0 LEA R48, P1, R91.reuse, R48, 0x1 ;  /* 0x000000305b308211 */ /* 0x040fe600078208ff */
[----:B------:R-:W2:Y:S01]  /*47b0*/  @!P0 LDS.128 R4, [R100+0xf080] ;  /* 0x00f0800064048984 */ /* 0x000ea20000000c00 */
[----:B------:R-:W-:Y:S05]  /*47c0*/  @!P0 LEA.HI.X R49, R91, R3, R82, 0x1, P1 ;  /* 0x000000035b318211 */ /* 0x000fea00008f0c52 */
[----:B--2---:R2:W-:Y:S04]  /*47d0*/  @!P0 ST.E.128 [R48.64], R4 ;  /* 0x0000000430008985 */ /* 0x0045e8000c101d18 */
.L_x_362:
[----:B------:R-:W-:Y:S05]  /*47e0*/  BSYNC B1 ;  /* 0x0000000000017941 */ /* 0x000fea0003800000 */
.L_x_357:
[----:B------:R-:W-:Y:S01]  /*47f0*/  IMAD.IADD R68, R77, 0x1, -R68 ;  /* 0x000000014d447824 */ /* 0x000fe200078e0a44 */
[----:B------:R-:W-:Y:S04]  /*4800*/  BSSY B0, `(.L_x_373) ;  /* 0x000003c000007945 */ /* 0x000fe80003800000 */
[----:B------:R-:W-:Y:S11]  /*4810*/  ISETP.GE.AND P0, PT, R68, 0x1, PT ;  /* 0x000000014400780c */ /* 0x000ff60003f06270 */
[----:B------:R-:W-:Y:S02]  /*4820*/  @!UPT UIADD3 URZ, URZ, URZ, URZ ;  /* 0x0000003f3f3ff290 */ /* 0x000fe4000fffe03f */
[----:B--2---:R-:W-:Y:S01]  /*4830*/  @P0 IMAD.WIDE R4, R99, 0x20, R120 ;  /* 0x0000002063040825 */ /* 0x004fe200078e0278 */
[----:B------:R-:W-:Y:S03]  /*4840*/  @P0 ISETP.NE.U32.AND P2, PT, R98, RZ, PT ;  /* 0x000000ff6200020c */ /* 0x000fe60003f45070 */
[----:B------:R-:W-:Y:S02]  /*4850*/  @P0 IMAD.MOV.U32 R74, RZ, RZ, R116 ;  /* 0x000000ffff4a0224 */ /* 0x000fe400078e0074 */
[----:B------:R-:W-:Y:S02]  /*4860*/  @P0 IMAD R0, R5, c[0x0][0x258], RZ ;  /* 0x0000960005000a24 */ /* 0x000fe400078e02ff */
[C---:B-1----:R-:W-:Y:S04]  /*4870*/  @P0 IMAD.WIDE.U32 R2, R4.reuse, c[0x0][0x258], R74 ;  /* 0x0000960004020a25 */ /* 0x042fe800078e004a */
[----:B------:R-:W-:Y:S01]  /*4880*/  @P0 IMAD R0, R4, c[0x0][0x25c], R0 ;  /* 0x0000970004000a24 */ /* 0x000fe200078e0200 */
[C---:B------:R-:W-:Y:S04]  /*4890*/  @P0 LEA R6, P1, R2.reuse, c[0x0][0x250], 0x1 ;  /* 0x0000940002060a11 */ /* 0x040fe800078208ff */
[----:B------:R-:W-:Y:S04]  /*48a0*/  @P0 IADD3 R0, R3, R0, RZ ;  /* 0x0000000003000210 */ /* 0x000fe80007ffe0ff */
[----:B------:R-:W-:Y:S01]  /*48b0*/  @P0 LEA.HI.X R7, R2, c[0x0][0x254], R0, 0x1, P1 ;  /* 0x0000950002070a11 */ /* 0x000fe200008f0c00 */
[----:B------:R-:W-:Y:S01]  /*48c0*/  IMAD R0, R66, c[0x0][0x208], RZ ;  /* 0x0000820042007a24 */ /* 0x000fe200078e02ff */
[----:B------:R-:W-:Y:S01]  /*48d0*/  @P0 ISETP.NE.U32.AND P1, PT, R97, RZ, PT ;  /* 0x000000ff6100020c */ /* 0x000fe20003f25070 */
[C---:B------:R-:W-:Y:S02]  /*48e0*/  IMAD.WIDE.U32 R2, R67.reuse, c[0x0][0x208], RZ ;  /* 0x0000820043027a25 */ /* 0x040fe400078e00ff */
        /* <DEDUP_REMOVED lines=10> */
[C---:B-----5:R-:W-:Y:S02]  /*4990*/  IMAD.WIDE.U32 R18, R88.reuse, c[0x0][0x218], R2 ;  /* 0x0000860058127a25 */ /* 0x060fe400078e0002 */
[----:B------:R1:W-:Y:S02]  /*49a0*/  @P0 LDGSTS.E.BYPASS.LTC128B.128 [R100+0xa080], [R6.64+0x100], P2 ;  /* 0x0a08010006640fae */ /* 0x0003e40009101d58 */
[----:B------:R-:W-:Y:S08]  /*49b0*/  IMAD R0, R88, c[0x0][0x21c], R0 ;  /* 0x0000870058007a24 */ /* 0x000ff000078e0200 */
[----:B------:R1:W-:Y:S01]  /*49c0*/  @P0 LDGSTS.E.BYPASS.LTC128B.128 [R100+0xb080], [R6.64+0x180], P1 ;  /* 0x0b08018006640fae */ /* 0x0003e20008901d58 */
[----:B------:R-:W-:Y:S03]  /*49d0*/  IADD3 R3, P0, R18, UR34, RZ ;  /* 0x0000002212037c10 */ /* 0x000fe6000ff1e0ff */
[----:B------:R-:W0:Y:S01]  /*49e0*/  LDGDEPBAR ;  /* 0x00000000000079af */ /* 0x000e220000000000 */
[----:B------:R-:W-:Y:S02]  /*49f0*/  IADD3.X R0, R19, UR26, R0, P0, !PT ;  /* 0x0000001a13007c10 */ /* 0x000fe400087fe400 */
[C---:B------:R-:W-:Y:S04]  /*4a00*/  LEA R2, P0, R3.reuse, c[0x0][0x1f8], 0x1 ;  /* 0x00007e0003027a11 */ /* 0x040fe800078008ff */
[----:B------:R-:W-:Y:S02]  /*4a10*/  LEA.HI.X R4, R3, c[0x0][0x1fc], R0, 0x1, P0 ;  /* 0x00007f0003047a11 */ /* 0x000fe400000f0c00 */
[----:B------:R1:W2:Y:S01]  /*4a20*/  SHFL.IDX PT, R0, R2, RZ, 0x181f ;  /* 0x00181fff02007589 */ /* 0x0002a200000e0000 */
[----:B------:R-:W-:Y:S03]  /*4a30*/  ISETP.GT.AND P0, PT, R64, R107, PT ;  /* 0x0000006b4000720c */ /* 0x000fe60003f04270 */
[----:B------:R1:W4:Y:S01]  /*4a40*/  SHFL.IDX PT, R3, R4, RZ, 0x181f ;  /* 0x00181fff04037589 */ /* 0x00032200000e0000 */
[----:B------:R-:W-:Y:S04]  /*4a50*/  DEPBAR.LE SB0, 0x0 ;  /* 0x000080000000791a */ /* 0x000fe80000000000 */
[----:B------:R-:W-:Y:S06]  /*4a60*/  BAR.SYNC.DEFER_BLOCKING 0x0 ;  /* 0x0000000000007b1d */ /* 0x000fec0000010000 */
[----:B------:R-:W-:-:S05]  /*4a70*/  @!P0 BRA `(.L_x_374) ;  /* 0x0000014000008947 */ /* 0x000fca0003800000 */
[C---:B--2---:R-:W-:Y:S02]  /*4a80*/  ISETP.GE.AND P0, PT, R16.reuse, c[0x0][0x1d4], PT ;  /* 0x0000750010007a0c */ /* 0x044fe40003f06270 */
[----:B------:R-:W-:Y:S11]  /*4a90*/  ISETP.GE.AND P2, PT, R11, c[0x0][0x1d4], PT ;  /* 0x000075000b007a0c */ /* 0x000ff60003f46270 */
[----:B-1----:R-:W1:Y:S01]  /*4aa0*/  @!P0 LDS.128 R4, [R100+0x8080] ;  /* 0x0080800064048984 */ /* 0x002e620000000c00 */
[CC--:B------:R-:W-:Y:S04]  /*4ab0*/  @!P0 LEA R30, P1, R16.reuse, R0.reuse, 0x1 ;  /* 0x00000000101e8211 */ /* 0x0c0fe800078208ff */
[-C--:B----4-:R-:W-:Y:S02]  /*4ac0*/  @!P0 LEA.HI.X R31, R16, R3.reuse, R17, 0x1, P1 ;  /* 0x00000003101f8211 */ /* 0x090fe400008f0c11 */
[----:B------:R-:W-:Y:S03]  /*4ad0*/  ISETP.GE.AND P1, PT, R105, c[0x0][0x1d4], PT ;  /* 0x0000750069007a0c */ /* 0x000fe60003f26270 */
[----:B-1----:R-:W-:Y:S01]  /*4ae0*/  @!P0 ST.E.128 [R30.64], R4 ;  /* 0x000000041e008985 */ /* 0x002fe2000c101d18 */
[CC--:B------:R-:W-:Y:S03]  /*4af0*/  @!P2 LEA R28, P0, R93.reuse, R0.reuse, 0x1 ;  /* 0x000000005d1ca211 */ /* 0x0c0fe600078008ff */
[----:B------:R-:W1:Y:S01]  /*4b00*/  @!P2 LDS.128 R24, [R100+0x9080] ;  /* 0x009080006418a984 */ /* 0x000e620000000c00 */
[-C--:B------:R-:W-:Y:S02]  /*4b10*/  @!P2 LEA.HI.X R29, R93, R3.reuse, R84, 0x1, P0 ;  /* 0x000000035d1da211 */ /* 0x080fe400000f0c54 */
[----:B------:R-:W-:Y:S03]  /*4b20*/  ISETP.GE.AND P0, PT, R104, c[0x0][0x1d4], PT ;  /* 0x0000750068007a0c */ /* 0x000fe60003f06270 */
[----:B-1----:R-:W-:Y:S01]  /*4b30*/  @!P2 ST.E.128 [R28.64], R24 ;  /* 0x000000181c00a985 */ /* 0x002fe2000c101d18 */
[CC--:B------:R-:W-:Y:S03]  /*4b40*/  @!P1 LEA R18, P2, R92.reuse, R0.reuse, 0x1 ;  /* 0x000000005c129211 */ /* 0x0c0fe600078408ff */
[----:B------:R-:W1:Y:S01]  /*4b50*/  @!P1 LDS.128 R20, [R100+0xa080] ;  /* 0x00a0800064149984 */ /* 0x000e620000000c00 */
[-C--:B------:R-:W-:Y:S05]  /*4b60*/  @!P1 LEA.HI.X R19, R92, R3.reuse, R83, 0x1, P2 ;  /* 0x000000035c139211 */ /* 0x080fea00010f0c53 */
[----:B-1----:R-:W-:Y:S01]  /*4b70*/  @!P1 ST.E.128 [R18.64], R20 ;  /* 0x0000001412009985 */ /* 0x002fe2000c101d18 */
[C---:B------:R-:W-:Y:S03]  /*4b80*/  @!P0 LEA R2, P1, R91.reuse, R0, 0x1 ;  /* 0x000000005b028211 */ /* 0x040fe600078208ff */
[----:B------:R-:W1:Y:S01]  /*4b90*/  @!P0 LDS.128 R4, [R100+0xb080] ;  /* 0x00b0800064048984 */ /* 0x000e620000000c00 */
[----:B------:R-:W-:Y:S05]  /*4ba0*/  @!P0 LEA.HI.X R3, R91, R3, R82, 0x1, P1 ;  /* 0x000000035b038211 */ /* 0x000fea00008f0c52 */
[----:B-1----:R1:W-:Y:S04]  /*4bb0*/  @!P0 ST.E.128 [R2.64], R4 ;  /* 0x0000000402008985 */ /* 0x0023e8000c101d18 */
.L_x_374:
[----:B--2---:R-:W-:Y:S05]  /*4bc0*/  BSYNC B0 ;  /* 0x0000000000007941 */ /* 0x004fea0003800000 */
.L_x_373:
[C---:B------:R-:W-:Y:S02]  /*4bd0*/  ISETP.GT.AND P0, PT, R99.reuse, R76, PT ;  /* 0x0000004c6300720c */ /* 0x040fe40003f04270 */
[----:B------:R-:W-:Y:S11]  /*4be0*/  IADD3 R99, R99, -0x1, RZ ;  /* 0xffffffff63637810 */ /* 0x000ff60007ffe0ff */
[----:B-1--4-:R-:W-:Y:S01]  /*4bf0*/  @P0 SHF.R.S32.HI R3, RZ, 0x1f, R99 ;  /* 0x0000001fff030819 */ /* 0x012fe20000011463 */
        /* <DEDUP_REMOVED lines=22> */
.L_x_354:
[----:B------:R-:W-:Y:S01]  /*4d60*/  UIADD3 UR6, UR15, 0x7f, URZ ;  /* 0x0000007f0f067890 */ /* 0x000fe2000fffe03f */
[----:B------:R-:W-:Y:S01]  /*4d70*/  PLOP3.LUT P0, PT, PT, PT, UP2, 0x40, 0x0 ;  /* 0x000000000000781c */ /* 0x000fe20003f0e828 */
[----:B------:R-:W-:-:S02]  /*4d80*/  ULDC.64 UR4, c[0x0][0x2c8] ;  /* 0x0000b20000047ab9 */ /* 0x000fc40000000a00 */
[----:B------:R-:W-:Y:S02]  /*4d90*/  UIMAD.WIDE.U32 UR18, UR6, UR4, URZ ;  /* 0x00000004061272a5 */ /* 0x000fe4000f8e003f */
[----:B------:R-:W-:Y:S02]  /*4da0*/  ULDC UR7, c[0x0][0x328] ;  /* 0x0000ca0000077ab9 */ /* 0x000fe40000000800 */
[----:B------:R-:W-:-:S04]  /*4db0*/  @UP3 USHF.R.U32.HI UR6, URZ, UR5, UR19 ;  /* 0x000000053f063299 */ /* 0x000fc80008011613 */
[----:B------:R-:W-:-:S04]  /*4dc0*/  UIADD3 UR4, UR10, UR6, URZ ;  /* 0x000000060a047290 */ /* 0x000fc8000fffe03f */
[----:B------:R-:W-:Y:S01]  /*4dd0*/  UIADD3 UR7, UR4, UR7, URZ ;  /* 0x0000000704077290 */ /* 0x000fe2000fffe03f */
[----:B------:R-:W-:Y:S05]  /*4de0*/  @P0 BRA `(.L_x_376) ;  /* 0x0000013000000947 */ /* 0x000fea0003800000 */
[----:B------:R-:W-:Y:S01]  /*4df0*/  ISETP.LT.AND P0, PT, RZ, UR4, PT ;  /* 0x00000004ff007c0c */ /* 0x000fe2000bf01270 */
[----:B------:R-:W-:Y:S02]  /*4e00*/  UIADD3 UR10, UR4, -0x1, URZ ;  /* 0xffffffff040a7890 */ /* 0x000fe4000fffe03f */
        /* <DEDUP_REMOVED lines=9> */
.L_x_377:
[----:B------:R-:W-:Y:S02]  /*4ea0*/  UISETP.NE.AND UP0, UPT, UR6, 0x1, UPT ;  /* 0x000000010600788c */ /* 0x000fe4000bf05270 */
[----:B------:R-:W-:Y:S02]  /*4eb0*/  ULDC.64 UR4, c[0x0][0x330] ;  /* 0x0000cc0000047ab9 */ /* 0x000fe40000000a00 */
[----:B------:R-:W-:-:S07]  /*4ec0*/  UIMAD.WIDE.U32 UR18, UR10, UR4, URZ ;  /* 0x000000040a1272a5 */ /* 0x000fce000f8e003f */
[----:B------:R-:W-:Y:S02]  /*4ed0*/  @UP0 USHF.R.U32.HI UR10, URZ, UR5, UR19 ;  /* 0x000000053f0a0299 */ /* 0x000fe40008011613 */
.L_x_378:
[----:B------:R-:W-:Y:S02]  /*4ee0*/  ULDC UR4, c[0x0][0x32c] ;  /* 0x0000cb0000047ab9 */ /* 0x000fe40000000800 */
[----:B------:R-:W-:-:S04]  /*4ef0*/  UIMAD UR4, UR10, UR6, UR4 ;  /* 0x000000060a0472a4 */ /* 0x000fc8000f8e0204 */
[----:B------:R-:W-:-:S04]  /*4f00*/  UISETP.LT.AND UP0, UPT, UR7, UR4, UPT ;  /* 0x000000040700728c */ /* 0x000fc8000bf01270 */
[----:B------:R-:W-:-:S04]  /*4f10*/  USEL UR7, UR7, UR4, UP0 ;  /* 0x0000000407077287 */ /* 0x000fc80008000000 */
.L_x_376:
[----:B------:R-:W-:Y:S01]  /*4f20*/  UIADD3 UR6, UR7, 0x1f, URZ ;  /* 0x0000001f07067890 */ /* 0x000fe2000fffe03f */
[----:B------:R-:W-:Y:S01]  /*4f30*/  PLOP3.LUT P0, PT, PT, PT, UP2, 0x40, 0x0 ;  /* 0x000000000000781c */ /* 0x000fe20003f0e828 */
[----:B------:R-:W-:Y:S02]  /*4f40*/  ULDC.64 UR4, c[0x0][0x2c8] ;  /* 0x0000b20000047ab9 */ /* 0x000fe40000000a00 */
[----:B------:R-:W-:Y:S02]  /*4f50*/  USHF.R.S32.HI UR10, URZ, 0x1f, UR6 ;  /* 0x0000001f3f0a7899 */ /* 0x000fe40008011406 */
[----:B------:R-:W-:Y:S02]  /*4f60*/  UIMAD.WIDE.U32 UR18, UR15, UR4, URZ ;  /* 0x000000040f1272a5 */ /* 0x000fe4000f8e003f */
[----:B------:R-:W-:Y:S02]  /*4f70*/  ULEA.HI UR10, UR10, UR6, URZ, 0x5 ;  /* 0x000000060a0a7291 */ /* 0x000fe4000f8f283f */
[----:B------:R-:W-:-:S02]  /*4f80*/  ULDC UR4, c[0x0][0x324] ;  /* 0x0000c90000047ab9 */ /* 0x000fc40000000800 */
[----:B------:R-:W-:Y:S02]  /*4f90*/  UMOV UR6, UR15 ;  /* 0x0000000f00067c82 */ /* 0x000fe40008000000 */
[----:B------:R-:W-:Y:S02]  /*4fa0*/  USHF.R.S32.HI UR10, URZ, 0x5, UR10 ;  /* 0x000000053f0a7899 */ /* 0x000fe4000801140a */
[----:B------:R-:W-:Y:S02]  /*4fb0*/  @UP3 USHF.R.U32.HI UR6, URZ, UR5, UR19 ;  /* 0x000000053f063299 */ /* 0x000fe40008011613 */
[----:B------:R-:W-:Y:S02]  /*4fc0*/  UISETP.LT.AND UP0, UPT, UR10, UR8, UPT ;  /* 0x000000080a00728c */ /* 0x000fe4000bf01270 */
[----:B------:R-:W-:Y:S02]  /*4fd0*/  UIADD3 UR5, UR9, UR6, URZ ;  /* 0x0000000609057290 */ /* 0x000fe4000fffe03f */
[----:B------:R-:W-:-:S02]  /*4fe0*/  USEL UR10, UR10, UR8, UP0 ;  /* 0x000000080a0a7287 */ /* 0x000fc40008000000 */
[----:B------:R-:W-:Y:S01]  /*4ff0*/  UIADD3 UR6, UR5, -UR4, URZ ;  /* 0x8000000405067290 */ /* 0x000fe2000fffe03f */
        /* <DEDUP_REMOVED lines=13> */
.L_x_380:
[----:B------:R-:W-:Y:S02]  /*50d0*/  ULDC UR4, c[0x0][0x32c] ;  /* 0x0000cb0000047ab9 */ /* 0x000fe40000000800 */
[----:B------:R-:W-:-:S03]  /*50e0*/  UISETP.NE.AND UP0, UPT, UR4, 0x1, UPT ;  /* 0x000000010400788c */ /* 0x000fc6000bf05270 */
[----:B------:R-:W-:Y:S02]  /*50f0*/  ULDC.64 UR4, c[0x0][0x330] ;  /* 0x0000cc0000047ab9 */ /* 0x000fe40000000a00 */
[----:B------:R-:W-:-:S06]  /*5100*/  UIMAD.WIDE.U32 UR18, UR7, UR4, URZ ;  /* 0x00000004071272a5 */ /* 0x000fcc000f8e003f */
[----:B------:R-:W-:Y:S02]  /*5110*/  @UP0 USHF.R.U32.HI UR7, URZ, UR5, UR19 ;  /* 0x000000053f070299 */ /* 0x000fe40008011613 */
.L_x_381:
[----:B------:R-:W-:Y:S02]  /*5120*/  ULDC UR4, c[0x0][0x32c] ;  /* 0x0000cb0000047ab9 */ /* 0x000fe40000000800 */
[----:B------:R-:W-:-:S04]  /*5130*/  UIMAD UR4, UR7, UR4, URZ ;  /* 0x00000004070472a4 */ /* 0x000fc8000f8e023f */
[----:B------:R-:W-:-:S04]  /*5140*/  UISETP.LT.AND UP0, UPT, UR6, UR4, UPT ;  /* 0x000000040600728c */ /* 0x000fc8000bf01270 */
[----:B------:R-:W-:-:S04]  /*5150*/  USEL UR6, UR6, UR4, !UP0 ;  /* 0x0000000406067287 */ /* 0x000fc8000c000000 */
.L_x_379:
[----:B------:R-:W-:Y:S01]  /*5160*/  USHF.R.S32.HI UR4, URZ, 0x1f, UR6 ;  /* 0x0000001f3f047899 */ /* 0x000fe20008011406 */
[----:B------:R-:W-:Y:S01]  /*5170*/  PLOP3.LUT P2, PT, PT, PT, PT, 0x80, 0x0 ;  /* 0x000000000000781c */ /* 0x000fe20003f4f070 */
[----:B------:R-:W-:Y:S01]  /*5180*/  IMAD.MOV.U32 R3, RZ, RZ, RZ ;  /* 0x000000ffff037224 */ /* 0x000fe200078e00ff */
[----:B------:R-:W-:Y:S01]  /*5190*/  CS2R R128, SRZ ;  /* 0x0000000000807805 */ /* 0x000fe2000001ff00 */
[----:B------:R-:W-:Y:S01]  /*51a0*/  ULEA.HI UR4, UR4, UR6, URZ, 0x5 ;  /* 0x0000000604047291 */ /* 0x000fe2000f8f283f */
[----:B------:R-:W-:Y:S01]  /*51b0*/  IMAD.MOV.U32 R130, RZ, RZ, RZ ;  /* 0x000000ffff827224 */ /* 0x000fe200078e00ff */
[----:B------:R-:W-:Y:S01]  /*51c0*/  CS2R R126, SRZ ;  /* 0x00000000007e7805 */ /* 0x000fe2000001ff00 */
[----:B---3--:R-:W-:Y:S01]  /*51d0*/  CS2R R124, SRZ ;  /* 0x00000000007c7805 */ /* 0x008fe2000001ff00 */
[----:B------:R-:W-:Y:S01]  /*51e0*/  USHF.R.S32.HI UR8, URZ, 0x5, UR4 ;  /* 0x000000053f087899 */ /* 0x000fe20008011404 */
        /* <DEDUP_REMOVED lines=14> */
[----:B-1----:R-:W-:Y:S01]  /*52d0*/  CS2R R100, SRZ ;  /* 0x0000000000647805 */ /* 0x002fe2000001ff00 */
        /* <DEDUP_REMOVED lines=61> */
[----:B------:R-:W-:Y:S01]  /*56b0*/  SHF.R.S32.HI R61, RZ, 0x1f, R62 ;  /* 0x0000001fff3d7819 */ /* 0x000fe2000001143e */
[----:B------:R-:W-:Y:S02]  /*56c0*/  USHF.R.S32.HI UR6, URZ, 0x1f, UR17 ;  /* 0x0000001f3f067899 */ /* 0x000fe40008011411 */
[----:B------:R-:W-:Y:S01]  /*56d0*/  ULDC.64 UR4, c[0x0][0x178] ;  /* 0x00005e0000047ab9 */ /* 0x000fe20000000a00 */
[----:B------:R1:W2:Y:S01]  /*56e0*/  @P2 LDG.E R2, [R2.64] ;  /* 0x0000001802022981 */ /* 0x0002a2000c1e1900 */
[CC--:B------:R-:W-:Y:S01]  /*56f0*/  LEA.HI R51, R61.reuse, R62.reuse, RZ, 0x3 ;  /* 0x0000003e3d337211 */ /* 0x0c0fe200078f18ff */
[----:B------:R-:W-:Y:S01]  /*5700*/  UIMAD UR6, UR6, UR4, URZ ;  /* 0x00000004060672a4 */ /* 0x000fe2000f8e023f */
[----:B------:R-:W-:Y:S01]  /*5710*/  PLOP3.LUT P1, PT, PT, PT, UP3, 0x80, 0x0 ;  /* 0x000000000000781c */ /* 0x000fe20003f2f038 */
[----:B------:R-:W-:Y:S01]  /*5720*/  UIMAD.WIDE.U32 UR18, UR17, UR4, URZ ;  /* 0x00000004111272a5 */ /* 0x000fe2000f8e003f */
[----:B------:R-:W-:Y:S01]  /*5730*/  PLOP3.LUT P0, PT, PT, PT, UP3, 0x80, 0x0 ;  /* 0x000000000000781c */ /* 0x000fe20003f0f038 */
[----:B------:R-:W-:Y:S01]  /*5740*/  UIMAD UR17, UR17, UR5, UR6 ;  /* 0x00000005111172a4 */ /* 0x000fe2000f8e0206 */
[CC--:B------:R-:W-:Y:S01]  /*5750*/  LEA.HI R64, R61.reuse, R62.reuse, RZ, 0x4 ;  /* 0x0000003e3d407211 */ /* 0x0c0fe200078f20ff */
[----:B------:R-:W-:Y:S01]  /*5760*/  ULDC UR29, c[0x0][0x2c4] ;  /* 0x0000b100001d7ab9 */ /* 0x000fe20000000800 */
[----:B------:R-:W-:Y:S01]  /*5770*/  LEA.HI R117, R61, R62, RZ, 0x6 ;  /* 0x0000003e3d757211 */ /* 0x000fe200078f30ff */
[----:B------:R-:W-:Y:S01]  /*5780*/  ULDC.64 UR6, c[0x0][0x348] ;  /* 0x0000d20000067ab9 */ /* 0x000fe20000000a00 */
[----:B------:R-:W-:Y:S01]  /*5790*/  BSSY B0, `(.L_x_383) ;  /* 0x0000061000007945 */ /* 0x000fe20003800000 */
[----:B------:R-:W-:-:S02]  /*57a0*/  UISETP.NE.U32.AND UP0, UPT, URZ, UR6, UPT ;  /* 0x000000063f00728c */ /* 0x000fc4000bf05070 */
[----:B------:R-:W-:Y:S01]  /*57b0*/  ULDC.64 UR4, c[0x0][0x1b8] ;  /* 0x00006e0000047ab9 */ /* 0x000fe20000000a00 */
[----:B------:R-:W-:Y:S01]  /*57c0*/  IMAD.SHL.U32 R117, R117, 0x8, RZ ;  /* 0x0000000875757824 */ /* 0x000fe200078e00ff */
[----:B------:R-:W-:Y:S02]  /*57d0*/  UISETP.NE.AND.EX UP0, UPT, URZ, UR7, UPT, UP0 ;  /* 0x000000073f00728c */ /* 0x000fe4000bf05300 */
[----:B------:R-:W-:Y:S02]  /*57e0*/  UIADD3 UR19, UR19, UR17, URZ ;  /* 0x0000001113137290 */ /* 0x000fe4000fffe03f */
[----:B------:R-:W-:Y:S01]  /*57f0*/  UIMAD UR6, UR12, UR4, URZ ;  /* 0x000000040c0672a4 */ /* 0x000fe2000f8e023f */
[----:B------:R-:W-:Y:S01]  /*5800*/  LOP3.LUT R117, R117, 0xfffffe00, RZ, 0xc0, !PT ;  /* 0xfffffe0075757812 */ /* 0x000fe200078ec0ff */
[----:B------:R-:W-:Y:S02]  /*5810*/  USHF.R.S32.HI UR7, URZ, 0x1f, UR21 ;  /* 0x0000001f3f077899 */ /* 0x000fe40008011415 */
[----:B------:R-:W-:Y:S01]  /*5820*/  UIMAD UR6, UR13, UR5, UR6 ;  /* 0x000000050d0672a4 */ /* 0x000fe2000f8e0206 */
[----:B-1----:R-:W-:Y:S01]  /*5830*/  LOP3.LUT R3, R51, 0xfffffff8, RZ, 0xc0, !PT ;  /* 0xfffffff833037812 */ /* 0x002fe200078ec0ff */
[----:B------:R-:W-:Y:S01]  /*5840*/  UIMAD.WIDE.U32 UR18, UR13, UR4, UR18 ;  /* 0x000000040d1272a5 */ /* 0x000fe2000f8e0012 */
[----:B------:R-:W-:Y:S01]  /*5850*/  SHF.R.S32.HI R51, RZ, 0x3, R51 ;  /* 0x00000003ff337819 */ /* 0x000fe20000011433 */
[----:B------:R-:W-:-:S02]  /*5860*/  USEL UR7, UR7, URZ, !UP0 ;  /* 0x0000003f07077287 */ /* 0x000fc4000c000000 */
[----:B------:R-:W-:Y:S01]  /*5870*/  IMAD.IADD R0, R62, 0x1, -R3 ;  /* 0x000000013e007824 */ /* 0x000fe200078e0a03 */
[----:B------:R-:W-:Y:S01]  /*5880*/  ULDC.64 UR4, c[0x0][0x1c0] ;  /* 0x0000700000047ab9 */ /* 0x000fe20000000a00 */
[----:B------:R-:W-:Y:S01]  /*5890*/  IMAD.SHL.U32 R120, R51, 0x40, RZ ;  /* 0x0000004033787824 */ /* 0x000fe200078e00ff */
[----:B------:R-:W-:Y:S01]  /*58a0*/  USEL UR17, UR21, URZ, !UP0 ;  /* 0x0000003f15117287 */ /* 0x000fe2000c000000 */
[C---:B------:R-:W-:Y:S01]  /*58b0*/  IMAD R216, R0.reuse, 0x20, R51 ;  /* 0x0000002000d87824 */ /* 0x040fe200078e0233 */
[----:B------:R-:W-:Y:S01]  /*58c0*/  UIMAD UR7, UR7, UR4, URZ ;  /* 0x00000004070772a4 */ /* 0x000fe2000f8e023f */
[----:B------:R-:W-:Y:S01]  /*58d0*/  IMAD.SHL.U32 R225, R0, 0x8, RZ ;  /* 0x0000000800e17824 */ /* 0x000fe200078e00ff */
[----:B------:R-:W-:Y:S01]  /*58e0*/  UIADD3 UR19, UR19, UR6, URZ ;  /* 0x0000000613137290 */ /* 0x000fe2000fffe03f */
[----:B------:R-:W-:Y:S01]  /*58f0*/  LOP3.LUT R120, R120, 0x1c0, RZ, 0xc0, !PT ;  /* 0x000001c078787812 */ /* 0x000fe200078ec0ff */
[----:B------:R-:W-:Y:S01]  /*5900*/  UIMAD UR5, UR17, UR5, UR7 ;  /* 0x00000005110572a4 */ /* 0x000fe2000f8e0207 */
[----:B------:R-:W-:Y:S01]  /*5910*/  IADD3 R3, R216, UR15, RZ ;  /* 0x0000000fd8037c10 */ /* 0x000fe2000fffe0ff */
[----:B------:R-:W-:Y:S01]  /*5920*/  UIMAD.WIDE.U32 UR18, UR17, UR4, UR18 ;  /* 0x00000004111272a5 */ /* 0x000fe2000f8e0012 */
[C---:B------:R-:W-:Y:S01]  /*5930*/  IADD3 R49, R225.reuse, 0x80, RZ ;  /* 0x00000080e1317810 */ /* 0x040fe20007ffe0ff */
[----:B------:R-:W-:Y:S01]  /*5940*/  UIMAD UR29, UR20, UR29, URZ ;  /* 0x0000001d141d72a4 */ /* 0x000fe2000f8e023f */
[----:B------:R-:W-:Y:S01]  /*5950*/  IADD3 R48, R225, 0xc0, RZ ;  /* 0x000000c0e1307810 */ /* 0x000fe20007ffe0ff */
[----:B------:R-:W-:Y:S01]  /*5960*/  @P1 IMAD.HI.U32 R4, R3, c[0x0][0x2c8], RZ ;  /* 0x0000b20003041a27 */ /* 0x000fe200078e00ff */
[----:B------:R-:W-:Y:S01]  /*5970*/  UIADD3 UR5, UR19, UR5, URZ ;  /* 0x0000000513057290 */ /* 0x000fe2000fffe03f */
[----:B------:R-:W-:-:S02]  /*5980*/  IADD3 R219, R225, 0x40, RZ ;  /* 0x00000040e1db7810 */ /* 0x000fc40007ffe0ff */
[--C-:B------:R-:W-:Y:S01]  /*5990*/  IMAD.MOV.U32 R8, RZ, RZ, R3.reuse ;  /* 0x000000ffff087224 */ /* 0x100fe200078e0003 */
[----:B------:R-:W-:Y:S01]  /*59a0*/  @P0 SHF.R.U32.HI R8, RZ, c[0x0][0x2cc], R4 ;  /* 0x0000b300ff080a19 */ /* 0x000fe20000011604 */
[----:B------:R-:W-:Y:S01]  /*59b0*/  IMAD.U32 R7, RZ, RZ, UR19 ;  /* 0x00000013ff077e24 */ /* 0x000fe2000f8e00ff */
[----:B------:R-:W-:Y:S01]  /*59c0*/  SHF.R.U32.HI R118, RZ, 0x3, R120 ;  /* 0x00000003ff767819 */ /* 0x000fe20000011678 */
[----:B------:R-:W-:Y:S01]  /*59d0*/  IMAD.U32 R6, RZ, RZ, UR18 ;  /* 0x00000012ff067e24 */ /* 0x000fe2000f8e00ff */
[--C-:B------:R-:W-:Y:S01]  /*59e0*/  SHF.R.S32.HI R5, RZ, 0x1f, R8.reuse ;  /* 0x0000001fff057819 */ /* 0x100fe20000011408 */
[----:B------:R-:W-:Y:S01]  /*59f0*/  IMAD.MOV R4, RZ, RZ, -R8 ;  /* 0x000000ffff047224 */ /* 0x000fe200078e0a08 */
[----:B------:R-:W-:Y:S01]  /*5a00*/  ISETP.GE.AND P4, PT, R49, c[0x0][0x198], PT ;  /* 0x0000660031007a0c */ /* 0x000fe20003f86270 */
[----:B------:R-:W-:Y:S01]  /*5a10*/  IMAD.U32 R7, RZ, RZ, UR5 ;  /* 0x00000005ff077e24 */ /* 0x000fe2000f8e00ff */
[----:B------:R-:W-:Y:S01]  /*5a20*/  ISETP.GE.AND P5, PT, R48, c[0x0][0x198], PT ;  /* 0x0000660030007a0c */ /* 0x000fe20003fa6270 */
[----:B------:R-:W-:Y:S01]  /*5a30*/  IMAD R5, R5, c[0x0][0x1b0], RZ ;  /* 0x00006c0005057a24 */ /* 0x000fe200078e02ff */
[----:B------:R-:W-:Y:S01]  /*5a40*/  ISETP.GE.AND P3, PT, R219, c[0x0][0x198], PT ;  /* 0x00006600db007a0c */ /* 0x000fe20003f66270 */
[----:B------:R-:W-:Y:S01]  /*5a50*/  IMAD R4, R4, c[0x0][0x2c4], R3 ;  /* 0x0000b10004047a24 */ /* 0x000fe200078e0203 */
[----:B------:R-:W-:Y:S01]  /*5a60*/  LOP3.LUT R3, R64, 0xfffffff0, RZ, 0xc0, !PT ;  /* 0xfffffff040037812 */ /* 0x000fe200078ec0ff */
[----:B------:R-:W-:-:S02]  /*5a70*/  IMAD R5, R8, c[0x0][0x1b4], R5 ;  /* 0x00006d0008057a24 */ /* 0x000fc400078e0205 */
[----:B------:R-:W-:Y:S01]  /*5a80*/  IMAD.WIDE.U32 R8, R8, c[0x0][0x1b0], R6 ;  /* 0x00006c0008087a25 */ /* 0x000fe200078e0006 */
[----:B------:R-:W-:-:S03]  /*5a90*/  SHF.R.S32.HI R7, RZ, 0x1f, R4 ;  /* 0x0000001fff077819 */ /* 0x000fc60000011404 */
[----:B------:R-:W-:Y:S02]  /*5aa0*/  IMAD.IADD R3, R62, 0x1, -R3 ;  /* 0x000000013e037824 */ /* 0x000fe400078e0a03 */
[----:B------:R-:W-:Y:S02]  /*5ab0*/  IMAD R7, R7, c[0x0][0x1a8], RZ ;  /* 0x00006a0007077a24 */ /* 0x000fe400078e02ff */
[----:B------:R-:W-:Y:S01]  /*5ac0*/  IMAD.IADD R9, R9, 0x1, R5 ;  /* 0x0000000109097824 */ /* 0x000fe200078e0205 */
[----:B------:R-:W-:Y:S01]  /*5ad0*/  SHF.R.S32.HI R6, RZ, 0x1f, R3 ;  /* 0x0000001fff067819 */ /* 0x000fe20000011403 */
[C---:B------:R-:W-:Y:S02]  /*5ae0*/  IMAD R7, R4.reuse, c[0x0][0x1ac], R7 ;  /* 0x00006b0004077a24 */ /* 0x040fe400078e0207 */
[----:B------:R-:W-:Y:S01]  /*5af0*/  IMAD.WIDE.U32 R4, R4, c[0x0][0x1a8], R8 ;  /* 0x00006a0004047a25 */ /* 0x000fe200078e0008 */
[----:B------:R-:W-:-:S03]  /*5b00*/  LEA.HI R57, R6, R3, RZ, 0x3 ;  /* 0x0000000306397211 */ /* 0x000fc600078f18ff */
[----:B------:R-:W-:Y:S01]  /*5b10*/  IMAD.IADD R7, R5, 0x1, R7 ;  /* 0x0000000105077824 */ /* 0x000fe200078e0207 */
[----:B------:R-:W-:Y:S02]  /*5b20*/  IADD3 R5, R51, UR15, RZ ;  /* 0x0000000f33057c10 */ /* 0x000fe4000fffe0ff */
[----:B------:R-:W-:Y:S02]  /*5b30*/  LOP3.LUT R56, R57, 0xfffffff8, RZ, 0xc0, !PT ;  /* 0xfffffff839387812 */ /* 0x000fe400078ec0ff */
[----:B------:R-:W-:Y:S02]  /*5b40*/  ISETP.GE.AND P6, PT, R5, UR29, PT ;  /* 0x0000001d05007c0c */ /* 0x000fe4000bfc6270 */
[----:B------:R-:W-:Y:S01]  /*5b50*/  LEA R13, P0, R4, c[0x0][0x160], 0x1 ;  /* 0x00005800040d7a11 */ /* 0x000fe200078008ff */
[----:B------:R-:W-:Y:S01]  /*5b60*/  IMAD.IADD R56, R3, 0x1, -R56 ;  /* 0x0000000103387824 */ /* 0x000fe200078e0a38 */
[----:B------:R-:W-:Y:S02]  /*5b70*/  LOP3.LUT R3, R120, 0x38, R225, 0xf8, !PT ;  /* 0x0000003878037812 */ /* 0x000fe400078ef8e1 */
[----:B------:R-:W-:Y:S01]  /*5b80*/  LEA.HI.X R7, R4, c[0x0][0x164], R7, 0x1, P0 ;  /* 0x0000590004077a11 */ /* 0x000fe200000f0c07 */
[----:B------:R1:W3:Y:S01]  /*5b90*/  SHFL.IDX PT, R14, R13, RZ, 0x181f ;  /* 0x00181fff0d0e7589 */ /* 0x0002e200000e0000 */
[----:B------:R-:W-:-:S02]  /*5ba0*/  ISETP.GE.AND P0, PT, R225, c[0x0][0x198], PT ;  /* 0x00006600e1007a0c */ /* 0x000fc40003f06270 */
[----:B------:R-:W-:Y:S01]  /*5bb0*/  LOP3.LUT R50, R3, R118, RZ, 0x3c, !PT ;  /* 0x0000007603327212 */ /* 0x000fe200078e3cff */
[----:B------:R-:W-:Y:S01]  /*5bc0*/  IMAD.MOV.U32 R3, RZ, RZ, 0x20 ;  /* 0x00000020ff037424 */ /* 0x000fe200078e00ff */
[----:B------:R1:W4:Y:S01]  /*5bd0*/  SHFL.IDX PT, R15, R7, RZ, 0x181f ;  /* 0x00181fff070f7589 */ /* 0x00032200000e0000 */
[----:B------:R-:W-:Y:S02]  /*5be0*/  P2R R6, PR, RZ, 0x40 ;  /* 0x00000040ff067803 */ /* 0x000fe40000000000 */
[----:B------:R-:W-:Y:S01]  /*5bf0*/  IMAD.IADD R50, R50, 0x1, R117 ;  /* 0x0000000132327824 */ /* 0x000fe200078e0275 */
[----:B--2---:R2:W5:Y:S01]  /*5c00*/  @P2 R2UR UR7, R2 ;  /* 0x00000000020723c2 */ /* 0x00456200000e0000 */
[----:B------:R-:W-:Y:S01]  /*5c10*/  R2P PR, R56, 0x6 ;  /* 0x0000000638007804 */ /* 0x000fe20000000000 */
[----:B-----5:R-:W-:-:S04]  /*5c20*/  @!UP1 UMOV UR7, UR21 ;  /* 0x0000001500079c82 */ /* 0x020fc80008000000 */
[----:B------:R-:W-:Y:S01]  /*5c30*/  SEL R3, R3, 0xffffffe0, !P2 ;  /* 0xffffffe003037807 */ /* 0x000fe20005000000 */
[----:B--2---:R-:W-:-:S05]  /*5c40*/  IMAD.MOV.U32 R2, RZ, RZ, 0x10 ;  /* 0x00000010ff027424 */ /* 0x004fca00078e00ff */
[----:B------:R-:W-:Y:S01]  /*5c50*/  SEL R2, R2, 0xfffffff0, !P1 ;  /* 0xfffffff002027807 */ /* 0x000fe20004800000 */
[----:B------:R-:W-:Y:S05]  /*5c60*/  @P6 BRA `(.L_x_384) ;  /* 0x0000013000006947 */ /* 0x000fea0003800000 */
[----:B-1-34-:R-:W-:Y:S01]  /*5c70*/  SHF.R.S32.HI R4, RZ, 0x1f, R219 ;  /* 0x0000001fff047819 */ /* 0x01afe200000114db */
        /* <DEDUP_REMOVED lines=18> */
.L_x_384:
[----:B-1-34-:R-:W-:Y:S05]  /*5da0*/  BSYNC B0 ;  /* 0x0000000000007941 */ /* 0x01afea0003800000 */
.L_x_383:
[----:B------:R-:W-:Y:S01]  /*5db0*/  IADD3 R4, R5, 0x20, RZ ;  /* 0x0000002005047810 */ /* 0x000fe20007ffe0ff */
[----:B------:R1:W2:Y:S01]  /*5dc0*/  SHFL.IDX PT, R15, R7, 0x1, 0x181f ;  /* 0x00381f00070f7f89 */ /* 0x0002a200000e0000 */
[----:B------:R-:W-:Y:S02]  /*5dd0*/  BSSY B0, `(.L_x_385) ;  /* 0x0000018000007945 */ /* 0x000fe40003800000 */
[----:B------:R-:W-:Y:S01]  /*5de0*/  ISETP.GE.AND P1, PT, R4, UR29, PT ;  /* 0x0000001d04007c0c */ /* 0x000fe2000bf26270 */
[----:B------:R1:W3:Y:S03]  /*5df0*/  SHFL.IDX PT, R14, R13, 0x1, 0x181f ;  /* 0x00381f000d0e7f89 */ /* 0x0002e600000e0000 */
[----:B------:R-:W-:-:S09]  /*5e00*/  P2R R9, PR, RZ, 0x2 ;  /* 0x00000002ff097803 */ /* 0x000fd20000000000 */
[----:B------:R-:W-:Y:S05]  /*5e10*/  @P1 BRA `(.L_x_386) ;  /* 0x0000013000001947 */ /* 0x000fea0003800000 */
[----:B------:R-:W-:Y:S01]  /*5e20*/  SHF.R.S32.HI R10, RZ, 0x1f, R219 ;  /* 0x0000001fff0a7819 */ /* 0x000fe200000114db */
[----:B--23--:R-:W-:Y:S01]  /*5e30*/  IMAD.WIDE R16, R225, 0x2, R14 ;  /* 0x00000002e1107825 */ /* 0x00cfe200078e020e */
[----:B------:R-:W-:Y:S02]  /*5e40*/  SHF.R.S32.HI R8, RZ, 0x1f, R49 ;  /* 0x0000001fff087819 */ /* 0x000fe40000011431 */
[----:B------:R-:W-:Y:S02]  /*5e50*/  SHF.R.S32.HI R11, RZ, 0x1f, R48 ;  /* 0x0000001fff0b7819 */ /* 0x000fe40000011430 */
[----:B------:R-:W-:Y:S02]  /*5e60*/  LEA.HI R10, R10, R219, RZ, 0x3 ;  /* 0x000000db0a0a7211 */ /* 0x000fe400078f18ff */
[----:B------:R-:W-:Y:S02]  /*5e70*/  LEA.HI R8, R8, R49, RZ, 0x3 ;  /* 0x0000003108087211 */ /* 0x000fe400078f18ff */
[----:B------:R-:W-:Y:S01]  /*5e80*/  LEA.HI R4, R11, R48, RZ, 0x3 ;  /* 0x000000300b047211 */ /* 0x000fe200078f18ff */
[----:B------:R-:W-:Y:S01]  /*5e90*/  IMAD.SHL.U32 R11, R50, 0x2, RZ ;  /* 0x00000002320b7824 */ /* 0x000fe200078e00ff */
[----:B------:R-:W-:-:S02]  /*5ea0*/  LOP3.LUT R10, R10, 0xfffffff8, RZ, 0xc0, !PT ;  /* 0xfffffff80a0a7812 */ /* 0x000fc400078ec0ff */
[----:B------:R-:W-:Y:S02]  /*5eb0*/  LOP3.LUT R8, R8, 0xfffffff8, RZ, 0xc0, !PT ;  /* 0xfffffff808087812 */ /* 0x000fe400078ec0ff */
[----:B------:R-:W-:Y:S01]  /*5ec0*/  LOP3.LUT R4, R4, 0xfffffff8, RZ, 0xc0, !PT ;  /* 0xfffffff804047812 */ /* 0x000fe200078ec0ff */
[--C-:B------:R-:W-:Y:S01]  /*5ed0*/  IMAD.WIDE R18, R10, 0x2, R14.reuse ;  /* 0x000000020a127825 */ /* 0x100fe200078e020e */
[----:B------:R-:W-:Y:S01]  /*5ee0*/  @!PT LDS RZ, [RZ] ;  /* 0x00000000fffff984 */ /* 0x000fe20000000800 */
[----:B------:R2:W-:Y:S03]  /*5ef0*/  LDGSTS.E.BYPASS.LTC128B.128 [R11+0x11080], [R16.64], !P0 ;  /* 0x11080000100b7fae */ /* 0x0005e6000c101d58 */
[--C-:B------:R-:W-:Y:S01]  /*5f00*/  IMAD.WIDE R20, R8, 0x2, R14.reuse ;  /* 0x0000000208147825 */ /* 0x100fe200078e020e */
[----:B------:R2:W-:Y:S03]  /*5f10*/  LDGSTS.E.BYPASS.LTC128B.128 [R11+0x15080], [R18.64], !P3 ;  /* 0x15080000120b7fae */ /* 0x0005e6000d901d58 */
[----:B------:R-:W-:Y:S01]  /*5f20*/  IMAD.WIDE R14, R4, 0x2, R14 ;  /* 0x00000002040e7825 */ /* 0x000fe200078e020e */
[----:B------:R2:W-:Y:S04]  /*5f30*/  LDGSTS.E.BYPASS.LTC128B.128 [R11+0x19080], [R20.64], !P4 ;  /* 0x19080000140b7fae */ /* 0x0005e8000e101d58 */
[----:B------:R2:W-:Y:S02]  /*5f40*/  LDGSTS.E.BYPASS.LTC128B.128 [R11+0x1d080], [R14.64], !P5 ;  /* 0x1d0800000e0b7fae */ /* 0x0005e4000e901d58 */
.L_x_386:
[----:B------:R-:W-:Y:S05]  /*5f50*/  BSYNC B0 ;  /* 0x0000000000007941 */ /* 0x000fea0003800000 */
.L_x_385:
[----:B------:R-:W-:Y:S01]  /*5f60*/  IADD3 R4, R5, 0x40, RZ ;  /* 0x0000004005047810 */ /* 0x000fe20007ffe0ff */
[----:B--2---:R2:W4:Y:S01]  /*5f70*/  SHFL.IDX PT, R15, R7, 0x2, 0x181f ;  /* 0x00581f00070f7f89 */ /* 0x00452200000e0000 */
[----:B------:R-:W-:Y:S02]  /*5f80*/  BSSY B0, `(.L_x_387) ;  /* 0x0000018000007945 */ /* 0x000fe40003800000 */
[----:B------:R-:W-:Y:S01]  /*5f90*/  ISETP.GE.AND P1, PT, R4, UR29, PT ;  /* 0x0000001d04007c0c */ /* 0x000fe2000bf26270 */
[----:B---3--:R2:W3:Y:S03]  /*5fa0*/  SHFL.IDX PT, R14, R13, 0x2, 0x181f ;  /* 0x00581f000d0e7f89 */ /* 0x0084e600000e0000 */
[----:B------:R-:W-:-:S09]  /*5fb0*/  P2R R4, PR, RZ, 0x2 ;  /* 0x00000002ff047803 */ /* 0x000fd20000000000 */
[----:B------:R-:W-:Y:S05]  /*5fc0*/  @P1 BRA `(.L_x_388) ;  /* 0x0000013000001947 */ /* 0x000fea0003800000 */
[----:B------:R-:W-:Y:S01]  /*5fd0*/  SHF.R.S32.HI R8, RZ, 0x1f, R219 ;  /* 0x0000001fff087819 */ /* 0x000fe200000114db */
[----:B------:R-:W-:Y:S01]  /*5fe0*/  IMAD.SHL.U32 R12, R50, 0x2, RZ ;  /* 0x00000002320c7824 */ /* 0x000fe200078e00ff */
[----:B------:R-:W-:Y:S02]  /*5ff0*/  SHF.R.S32.HI R10, RZ, 0x1f, R49 ;  /* 0x0000001fff0a7819 */ /* 0x000fe40000011431 */
[----:B------:R-:W-:Y:S02]  /*6000*/  SHF.R.S32.HI R17, RZ, 0x1f, R48 ;  /* 0x0000001fff117819 */ /* 0x000fe40000011430 */
[----:B------:R-:W-:Y:S02]  /*6010*/  LEA.HI R11, R8, R219, RZ, 0x3 ;  /* 0x000000db080b7211 */ /* 0x000fe400078f18ff */
[----:B------:R-:W-:Y:S02]  /*6020*/  LEA.HI R10, R10, R49, RZ, 0x3 ;  /* 0x000000310a0a7211 */ /* 0x000fe400078f18ff */
[----:B------:R-:W-:Y:S01]  /*6030*/  LEA.HI R8, R17, R48, RZ, 0x3 ;  /* 0x0000003011087211 */ /* 0x000fe200078f18ff */
[----:B---34-:R-:W-:Y:S01]  /*6040*/  IMAD.WIDE R16, R225, 0x2, R14 ;  /* 0x00000002e1107825 */ /* 0x018fe200078e020e */
        /* <DEDUP_REMOVED lines=11> */
.L_x_388:
[----:B------:R-:W-:Y:S05]  /*6100*/  BSYNC B0 ;  /* 0x0000000000007941 */ /* 0x000fea0003800000 */
.L_x_387:
[----:B------:R-:W-:Y:S01]  /*6110*/  IADD3 R8, R5, 0x60, RZ ;  /* 0x0000006005087810 */ /* 0x000fe20007ffe0ff */
[----:B---3--:R-:W-:Y:S01]  /*6120*/  SHFL.IDX PT, R14, R13, 0x3, 0x181f ;  /* 0x00781f000d0e7f89 */ /* 0x008fe200000e0000 */
[----:B------:R-:W-:Y:S01]  /*6130*/  UIADD3 UR17, UR10, -0x1, URZ ;  /* 0xffffffff0a117890 */ /* 0x000fe2000fffe03f */
[----:B------:R-:W-:Y:S01]  /*6140*/  IMAD.MOV.U32 R215, RZ, RZ, c[0x0][0x2b8] ;  /* 0x0000ae00ffd77624 */ /* 0x000fe200078e00ff */
[----:B------:R-:W-:Y:S01]  /*6150*/  ISETP.GE.AND P6, PT, R8, UR29, PT ;  /* 0x0000001d08007c0c */ /* 0x000fe2000bfc6270 */
[----:B----4-:R3:W4:Y:S01]  /*6160*/  SHFL.IDX PT, R15, R7, 0x3, 0x181f ;  /* 0x00781f00070f7f89 */ /* 0x01072200000e0000 */
[----:B------:R-:W-:Y:S01]  /*6170*/  USHF.L.U32 UR28, UR17, 0x5, URZ ;  /* 0x00000005111c7899 */ /* 0x000fe2000800063f */
[----:B------:R-:W-:Y:S01]  /*6180*/  LOP3.LUT R12, R12, 0xfffffff7, RZ, 0xc0, !PT ;  /* 0xfffffff70c0c7812 */ /* 0x000fe200078ec0ff */
[----:B------:R-:W-:Y:S01]  /*6190*/  USHF.R.S32.HI UR6, URZ, 0x1f, UR7 ;  /* 0x0000001f3f067899 */ /* 0x000fe20008011407 */
[----:B------:R-:W-:Y:S01]  /*61a0*/  ISETP.NE.AND P1, PT, R215, 0x1, PT ;  /* 0x00000001d700780c */ /* 0x000fe20003f25270 */
[----:B------:R-:W-:Y:S01]  /*61b0*/  ULDC.64 UR4, c[0x0][0x2b0] ;  /* 0x0000ac0000047ab9 */ /* 0x000fe20000000a00 */
[----:B------:R-:W-:Y:S01]  /*61c0*/  IMAD.MOV.U32 R217, RZ, RZ, RZ ;  /* 0x000000ffffd97224 */ /* 0x000fe200078e00ff */
[----:B------:R-:W-:Y:S01]  /*61d0*/  IADD3 R218, R216, UR28, RZ ;  /* 0x0000001cd8da7c10 */ /* 0x000fe2000fffe0ff */
[----:B------:R-:W-:-:S02]  /*61e0*/  UIMAD UR6, UR6, UR4, URZ ;  /* 0x00000004060672a4 */ /* 0x000fc4000f8e023f */
[----:B------:R-:W-:Y:S02]  /*61f0*/  UIMAD.WIDE.U32 UR18, UR7, UR4, URZ ;  /* 0x00000004071272a5 */ /* 0x000fe4000f8e003f */
[----:B------:R-:W-:Y:S01]  /*6200*/  @!P6 SHF.R.S32.HI R8, RZ, 0x1f, R219 ;  /* 0x0000001fff08e819 */ /* 0x000fe200000114db */
[----:B------:R-:W-:Y:S01]  /*6210*/  @!P6 IMAD.SHL.U32 R10, R50, 0x2, RZ ;  /* 0x00000002320ae824 */ /* 0x000fe200078e00ff */
[----:B------:R-:W-:Y:S02]  /*6220*/  UIMAD UR6, UR7, UR5, UR6 ;  /* 0x00000005070672a4 */ /* 0x000fe4000f8e0206 */
[----:B------:R-:W-:Y:S01]  /*6230*/  @!P6 LEA.HI R19, R8, R219, RZ, 0x3 ;  /* 0x000000db0813e211 */ /* 0x000fe200078f18ff */
[----:B------:R-:W-:Y:S01]  /*6240*/  ULDC.64 UR4, c[0x0][0x1e8] ;  /* 0x00007a0000047ab9 */ /* 0x000fe20000000a00 */
[----:B------:R-:W-:Y:S01]  /*6250*/  @!P6 SHF.R.S32.HI R8, RZ, 0x1f, R49 ;  /* 0x0000001fff08e819 */ /* 0x000fe20000011431 */
[----:B------:R-:W-:Y:S01]  /*6260*/  UIADD3 UR6, UR19, UR6, URZ ;  /* 0x0000000613067290 */ /* 0x000fe2000fffe03f */
[----:B------:R-:W-:-:S02]  /*6270*/  @!P6 LOP3.LUT R19, R19, 0xfffffff8, RZ, 0xc0, !PT ;  /* 0xfffffff81313e812 */ /* 0x000fc400078ec0ff */
[----:B------:R-:W-:Y:S02]  /*6280*/  @!P6 LEA.HI R17, R8, R49, RZ, 0x3 ;  /* 0x000000310811e211 */ /* 0x000fe400078f18ff */
[----:B-123--:R-:W-:Y:S01]  /*6290*/  @!P6 SHF.R.S32.HI R7, RZ, 0x1f, R48 ;  /* 0x0000001fff07e819 */ /* 0x00efe20000011430 */
[--C-:B----4-:R-:W-:Y:S01]  /*62a0*/  @!P6 IMAD.WIDE R20, R225, 0x2, R14.reuse ;  /* 0x00000002e114e825 */ /* 0x110fe200078e020e */
[----:B------:R-:W-:Y:S02]  /*62b0*/  @!P6 LOP3.LUT R17, R17, 0xfffffff8, RZ, 0xc0, !PT ;  /* 0xfffffff81111e812 */ /* 0x000fe400078ec0ff */
[----:B------:R-:W-:Y:S01]  /*62c0*/  @!P6 LEA.HI R8, R7, R48, RZ, 0x3 ;  /* 0x000000300708e211 */ /* 0x000fe200078f18ff */
[--C-:B------:R-:W-:Y:S01]  /*62d0*/  @!P6 IMAD.WIDE R18, R19, 0x2, R14.reuse ;  /* 0x000000021312e825 */ /* 0x100fe200078e020e */
[----:B------:R-:W-:Y:S01]  /*62e0*/  @!PT LDS RZ, [RZ] ;  /* 0x00000000fffff984 */ /* 0x000fe20000000800 */
[----:B------:R1:W-:Y:S01]  /*62f0*/  @!P6 LDGSTS.E.BYPASS.LTC128B.128 [R10+0x13080], [R20.64], !P0 ;  /* 0x13080000140aefae */ /* 0x0003e2000c101d58 */
[----:B------:R-:W-:Y:S02]  /*6300*/  ISETP.GE.AND P0, PT, R218, UR11, PT ;  /* 0x0000000bda007c0c */ /* 0x000fe4000bf06270 */
[----:B------:R-:W-:Y:S01]  /*6310*/  @!P6 IMAD.WIDE R16, R17, 0x2, R14 ;  /* 0x000000021110e825 */ /* 0x000fe200078e020e */
[----:B------:R-:W-:Y:S01]  /*6320*/  @!P6 LOP3.LUT R8, R8, 0xfffffff8, RZ, 0xc0, !PT ;  /* 0xfffffff80808e812 */ /* 0x000fe200078ec0ff */
[----:B------:R1:W-:Y:S01]  /*6330*/  @!P6 LDGSTS.E.BYPASS.LTC128B.128 [R10+0x17080], [R18.64], !P3 ;  /* 0x17080000120aefae */ /* 0x0003e2000d901d58 */
[----:B------:R-:W-:-:S02]  /*6340*/  IADD3 R218, R218, UR16, RZ ;  /* 0x00000010dada7c10 */ /* 0x000fc4000fffe0ff */
[----:B------:R-:W-:Y:S01]  /*6350*/  ISETP.GT.OR P0, PT, R216, 0x1f, P0 ;  /* 0x0000001fd800780c */ /* 0x000fe20000704670 */
[----:B------:R2:W-:Y:S01]  /*6360*/  @!P6 LDGSTS.E.BYPASS.LTC128B.128 [R10+0x1b080], [R16.64], !P4 ;  /* 0x1b080000100aefae */ /* 0x0005e2000e101d58 */
[----:B------:R-:W-:Y:S01]  /*6370*/  @P1 LOP3.LUT R12, R12, 0x8, RZ, 0xfc, !PT ;  /* 0x000000080c0c1812 */ /* 0x000fe200078efcff */
[----:B------:R-:W-:-:S04]  /*6380*/  @P1 IMAD.HI.U32 R11, R218, c[0x0][0x2bc], RZ ;  /* 0x0000af00da0b1a27 */ /* 0x000fc800078e00ff */
[----:B------:R-:W-:Y:S01]  /*6390*/  IMAD.MOV.U32 R7, RZ, RZ, R218 ;  /* 0x000000ffff077224 */ /* 0x000fe200078e00da */
[----:B------:R-:W-:-:S05]  /*63a0*/  @P1 SHF.R.U32.HI R7, RZ, c[0x0][0x2c0], R11 ;  /* 0x0000b000ff071a19 */ /* 0x000fca000001160b */
[----:B------:R-:W-:Y:S01]  /*63b0*/  @!P0 IADD3 R11, P1, R7, UR18, RZ ;  /* 0x00000012070b8c10 */ /* 0x000fe2000ff3e0ff */
[----:B--2---:R-:W-:-:S03]  /*63c0*/  @!P6 IMAD.WIDE R16, R8, 0x2, R14 ;  /* 0x000000020810e825 */ /* 0x004fc600078e020e */
[----:B------:R-:W-:Y:S02]  /*63d0*/  @!P0 LEA.HI.X.SX32 R8, R7, UR6, 0x1, P1 ;  /* 0x0000000607088c11 */ /* 0x000fe400088f0eff */
[C---:B------:R-:W-:Y:S01]  /*63e0*/  @!P0 LEA R14, P1, R11.reuse, c[0x0][0x2a0], 0x2 ;  /* 0x0000a8000b0e8a11 */ /* 0x040fe200078210ff */
[----:B------:R1:W-:Y:S03]  /*63f0*/  @!P6 LDGSTS.E.BYPASS.LTC128B.128 [R10+0x1f080], [R16.64], !P5 ;  /* 0x1f080000100aefae */ /* 0x0003e6000e901d58 */
[----:B------:R-:W-:Y:S01]  /*6400*/  @!P0 LEA.HI.X R15, R11, c[0x0][0x2a4], R8, 0x2, P1 ;  /* 0x0000a9000b0f8a11 */ /* 0x000fe200008f1408 */
[----:B------:R-:W0:Y:S04]  /*6410*/  LDGDEPBAR ;  /* 0x00000000000079af */ /* 0x000e280000000000 */
[----:B------:R-:W-:Y:S06]  /*6420*/  BAR.SYNC.DEFER_BLOCKING 0x0 ;  /* 0x0000000000007b1d */ /* 0x000fec0000010000 */
[----:B------:R-:W2:Y:S01]  /*6430*/  @!P0 LDG.E R217, [R14.64] ;  /* 0x000000180ed98981 */ /* 0x000ea2000c1e1900 */
[----:B------:R-:W-:Y:S01]  /*6440*/  IMAD.MOV R7, RZ, RZ, -R7 ;  /* 0x000000ffff077224 */ /* 0x000fe200078e0a07 */
[----:B------:R-:W-:Y:S01]  /*6450*/  UIMAD UR7, UR12, UR4, URZ ;  /* 0x000000040c0772a4 */ /* 0x000fe2000f8e023f */
[----:B------:R-:W-:Y:S01]  /*6460*/  ISETP.GE.AND P5, PT, R225, c[0x0][0x1d4], PT ;  /* 0x00007500e1007a0c */ /* 0x000fe20003fa6270 */
[----:B------:R-:W-:Y:S01]  /*6470*/  UIMAD.WIDE.U32 UR22, UR13, UR4, URZ ;  /* 0x000000040d1672a5 */ /* 0x000fe2000f8e003f */
[----:B------:R-:W-:Y:S01]  /*6480*/  IMAD R218, R7, c[0x0][0x2b8], R218 ;  /* 0x0000ae0007da7a24 */ /* 0x000fe200078e02da */
[----:B------:R-:W-:Y:S01]  /*6490*/  UIMAD UR7, UR13, UR5, UR7 ;  /* 0x000000050d0772a4 */ /* 0x000fe2000f8e0207 */
[----:B------:R-:W-:Y:S01]  /*64a0*/  ISETP.GE.AND P2, PT, R219, c[0x0][0x1d4], PT ;  /* 0x00007500db007a0c */ /* 0x000fe20003f46270 */
[----:B------:R-:W-:Y:S01]  /*64b0*/  UIADD3 UR30, UR11, -UR28, URZ ;  /* 0x8000001c0b1e7290 */ /* 0x000fe2000fffe03f */
[----:B-1----:R-:W-:Y:S01]  /*64c0*/  IMAD.WIDE.U32 R10, R218, c[0x0][0x1e0], RZ ;  /* 0x00007800da0a7a25 */ /* 0x002fe200078e00ff */
[----:B------:R-:W-:Y:S01]  /*64d0*/  SHF.R.S32.HI R59, RZ, 0x1f, R218 ;  /* 0x0000001fff3b7819 */ /* 0x000fe200000114da */
[----:B------:R-:W-:Y:S01]  /*64e0*/  UIADD3 UR7, UR23, UR7, URZ ;  /* 0x0000000717077290 */ /* 0x000fe2000fffe03f */
[----:B------:R-:W-:Y:S01]  /*64f0*/  ISETP.GE.AND P4, PT, R49, c[0x0][0x1d4], PT ;  /* 0x0000750031007a0c */ /* 0x000fe20003f86270 */
[----:B------:R-:W-:Y:S01]  /*6500*/  ULDC.64 UR4, c[0x0][0x210] ;  /* 0x0000840000047ab9 */ /* 0x000fe20000000a00 */
[----:B------:R-:W-:Y:S01]  /*6510*/  ISETP.GE.AND P3, PT, R48, c[0x0][0x1d4], PT ;  /* 0x0000750030007a0c */ /* 0x000fe20003f66270 */
[----:B------:R-:W-:Y:S01]  /*6520*/  IMAD R7, R59, c[0x0][0x1e0], RZ ;  /* 0x000078003b077a24 */ /* 0x000fe200078e02ff */
[----:B------:R-:W-:Y:S01]  /*6530*/  UIMAD UR12, UR12, UR4, URZ ;  /* 0x000000040c0c72a4 */ /* 0x000fe2000f8e023f */
[----:B------:R-:W-:Y:S01]  /*6540*/  LOP3.LUT R12, R12, 0xfffffffe, RZ, 0xc0, !PT ;  /* 0xfffffffe0c0c7812 */ /* 0x000fe200078ec0ff */
[----:B------:R-:W-:Y:S01]  /*6550*/  UIMAD.WIDE.U32 UR26, UR13, UR4, URZ ;  /* 0x000000040d1a72a5 */ /* 0x000fe2000f8e003f */
[----:B------:R-:W-:Y:S01]  /*6560*/  IMAD R7, R218, c[0x0][0x1e4], R7 ;  /* 0x00007900da077a24 */ /* 0x000fe200078e0207 */
[----:B------:R-:W-:Y:S01]  /*6570*/  UIMAD UR12, UR13, UR5, UR12 ;  /* 0x000000050d0c72a4 */ /* 0x000fe2000f8e020c */
[----:B------:R-:W-:-:S02]  /*6580*/  LEA.HI R69, R61, R62, RZ, 0x5 ;  /* 0x0000003e3d457211 */ /* 0x000fc400078f28ff */
[----:B------:R-:W-:Y:S01]  /*6590*/  IMAD.IADD R11, R11, 0x1, R7 ;  /* 0x000000010b0b7824 */ /* 0x000fe200078e0207 */
[----:B------:R-:W-:Y:S01]  /*65a0*/  UIADD3 UR12, UR27, UR12, URZ ;  /* 0x0000000c1b0c7290 */ /* 0x000fe2000fffe03f */
[----:B------:R-:W-:Y:S01]  /*65b0*/  IMAD.U32 R7, RZ, RZ, UR13 ;  /* 0x0000000dff077e24 */ /* 0x000fe2000f8e00ff */
[----:B------:R-:W-:Y:S02]  /*65c0*/  @P2 LOP3.LUT R12, R12, 0x1, RZ, 0xfc, !PT ;  /* 0x000000010c0c2812 */ /* 0x000fe400078efcff */
[----:B------:R-:W-:Y:S02]  /*65d0*/  SHF.R.S32.HI R60, RZ, 0x5, R69 ;  /* 0x00000005ff3c7819 */ /* 0x000fe40000011445 */
[----:B--2---:R-:W-:Y:S01]  /*65e0*/  SHF.R.S32.HI R58, RZ, 0x1f, R217 ;  /* 0x0000001fff3a7819 */ /* 0x004fe200000114d9 */
[----:B------:R-:W-:-:S04]  /*65f0*/  IMAD.WIDE.U32 R14, R217, c[0x0][0x1f0], R10 ;  /* 0x00007c00d90e7a25 */ /* 0x000fc800078e000a */
[----:B------:R-:W-:Y:S01]  /*6600*/  IMAD R8, R58, c[0x0][0x1f0], RZ ;  /* 0x00007c003a087a24 */ /* 0x000fe200078e02ff */
[----:B------:R-:W-:Y:S01]  /*6610*/  IADD3 R10, P0, R14, UR22, RZ ;  /* 0x000000160e0a7c10 */ /* 0x000fe2000ff1e0ff */
[----:B------:R-:W-:Y:S02]  /*6620*/  IMAD R7, R7, c[0x0][0x1e8], R14 ;  /* 0x00007a0007077a24 */ /* 0x000fe400078e020e */
[----:B------:R-:W-:Y:S01]  /*6630*/  IMAD R8, R217, c[0x0][0x1f4], R8 ;  /* 0x00007d00d9087a24 */ /* 0x000fe200078e0208 */
[----:B------:R-:W-:Y:S02]  /*6640*/  LEA RZ, P1, R10, c[0x0][0x1c8], 0x1 ;  /* 0x000072000aff7a11 */ /* 0x000fe400078208ff */
[----:B------:R-:W-:Y:S01]  /*6650*/  LEA R16, R7, c[0x0][0x1c8], 0x1 ;  /* 0x0000720007107a11 */ /* 0x000fe200078e08ff */
[----:B------:R-:W-:-:S04]  /*6660*/  IMAD.IADD R8, R15, 0x1, R8 ;  /* 0x000000010f087824 */ /* 0x000fc800078e0208 */
[----:B------:R-:W-:Y:S01]  /*6670*/  SHFL.IDX PT, R14, R16, RZ, 0x181f ;  /* 0x00181fff100e7589 */ /* 0x000fe200000e0000 */
[----:B------:R-:W-:Y:S02]  /*6680*/  IADD3.X R11, R8, UR7, RZ, P0, !PT ;  /* 0x00000007080b7c10 */ /* 0x000fe400087fe4ff */
[----:B------:R-:W-:Y:S02]  /*6690*/  IADD3 R8, -R51, UR30, RZ ;  /* 0x0000001e33087c10 */ /* 0x000fe4000fffe1ff */
[----:B------:R-:W-:Y:S02]  /*66a0*/  LEA.HI.X R13, R10, c[0x0][0x1cc], R11, 0x1, P1 ;  /* 0x000073000a0d7a11 */ /* 0x000fe400008f0c0b */
[----:B------:R-:W-:-:S03]  /*66b0*/  ISETP.GE.AND P0, PT, R8, 0x1, PT ;  /* 0x000000010800780c */ /* 0x000fc60003f06270 */
[----:B------:R-:W1:Y:S10]  /*66c0*/  SHFL.IDX PT, R15, R13, RZ, 0x181f ;  /* 0x00181fff0d0f7589 */ /* 0x000e7400000e0000 */
[----:B------:R-:W-:Y:S01]  /*66d0*/  @P0 SHF.R.S32.HI R10, RZ, 0x1f, R219 ;  /* 0x0000001fff0a0819 */ /* 0x000fe200000114db */
[----:B------:R-:W-:Y:S01]  /*66e0*/  @P0 IMAD.SHL.U32 R11, R50, 0x2, RZ ;  /* 0x00000002320b0824 */ /* 0x000fe200078e00ff */
[----:B------:R-:W-:-:S02]  /*66f0*/  @P0 SHF.R.S32.HI R8, RZ, 0x1f, R49 ;  /* 0x0000001fff080819 */ /* 0x000fc40000011431 */
[----:B------:R-:W-:Y:S02]  /*6700*/  @P0 SHF.R.S32.HI R7, RZ, 0x1f, R48 ;  /* 0x0000001fff070819 */ /* 0x000fe40000011430 */
[----:B------:R-:W-:Y:S02]  /*6710*/  @P0 LEA.HI R10, R10, R219, RZ, 0x3 ;  /* 0x000000db0a0a0211 */ /* 0x000fe400078f18ff */
[----:B------:R-:W-:Y:S02]  /*6720*/  @P0 LEA.HI R8, R8, R49, RZ, 0x3 ;  /* 0x0000003108080211 */ /* 0x000fe400078f18ff */
[----:B------:R-:W-:Y:S02]  /*6730*/  @P0 LEA.HI R7, R7, R48, RZ, 0x3 ;  /* 0x0000003007070211 */ /* 0x000fe400078f18ff */
[----:B------:R-:W-:Y:S02]  /*6740*/  @P0 LOP3.LUT R10, R10, 0xfffffff8, RZ, 0xc0, !PT ;  /* 0xfffffff80a0a0812 */ /* 0x000fe400078ec0ff */
[----:B------:R-:W-:Y:S01]  /*6750*/  @P0 LOP3.LUT R8, R8, 0xfffffff8, RZ, 0xc0, !PT ;  /* 0xfffffff808080812 */ /* 0x000fe200078ec0ff */
[----:B-1----:R-:W-:Y:S01]  /*6760*/  @P0 IMAD.WIDE R16, R225, 0x2, R14 ;  /* 0x00000002e1100825 */ /* 0x002fe200078e020e */
[----:B------:R-:W-:-:S03]  /*6770*/  @P0 LOP3.LUT R7, R7, 0xfffffff8, RZ, 0xc0, !PT ;  /* 0xfffffff807070812 */ /* 0x000fc600078ec0ff */
[--C-:B------:R-:W-:Y:S01]  /*6780*/  @P0 IMAD.WIDE R18, R10, 0x2, R14.reuse ;  /* 0x000000020a120825 */ /* 0x100fe200078e020e */
[----:B------:R-:W-:Y:S01]  /*6790*/  @!PT LDS RZ, [RZ] ;  /* 0x00000000fffff984 */ /* 0x000fe20000000800 */
[----:B------:R1:W-:Y:S03]  /*67a0*/  @P0 LDGSTS.E.BYPASS.LTC128B.128 [R11+0xc080], [R16.64], !P5 ;  /* 0x0c080000100b0fae */ /* 0x0003e6000e901d58 */
[--C-:B------:R-:W-:Y:S01]  /*67b0*/  @P0 IMAD.WIDE R20, R8, 0x2, R14.reuse ;  /* 0x0000000208140825 */ /* 0x100fe200078e020e */
[----:B------:R1:W-:Y:S01]  /*67c0*/  @P0 LDGSTS.E.BYPASS.LTC128B.128 [R11+0xd080], [R18.64], !P2 ;  /* 0x0d080000120b0fae */ /* 0x0003e2000d101d58 */
[----:B------:R-:W-:Y:S02]  /*67d0*/  ISETP.GT.AND P2, PT, R216, 0x1f, PT ;  /* 0x0000001fd800780c */ /* 0x000fe40003f44270 */
        /* <DEDUP_REMOVED lines=8> */
.L_x_389:
[----:B------:R-:W-:Y:S01]  /*6860*/  ULDC.U8 UR4, c[0x0][0x298] ;  /* 0x0000a60000047ab9 */ /* 0x000fe20000000000 */
[----:B------:R-:W-:Y:S01]  /*6870*/  SHF.R.S32.HI R8, RZ, 0x1f, R63 ;  /* 0x0000001fff087819 */ /* 0x000fe2000001143f */
[C---:B-1----:R-:W-:Y:S01]  /*6880*/  IMAD.WIDE.U32 R10, R63.reuse, c[0x0][0x280], RZ ;  /* 0x0000a0003f0a7a25 */ /* 0x042fe200078e00ff */
[----:B------:R-:W-:Y:S01]  /*6890*/  ISETP.NE.AND P0, PT, RZ, UR4, PT ;  /* 0x00000004ff007c0c */ /* 0x000fe2000bf05270 */
[----:B------:R-:W-:Y:S01]  /*68a0*/  BSSY B2, `(.L_x_390) ;  /* 0x00008cf000027945 */ /* 0x000fe20003800000 */
[----:B------:R-:W-:Y:S01]  /*68b0*/  LEA R5, R0, R5, 0x5 ;  /* 0x0000000500057211 */ /* 0x000fe200078e28ff */
[----:B------:R-:W-:Y:S01]  /*68c0*/  IMAD R12, R8, c[0x0][0x280], RZ ;  /* 0x0000a000080c7a24 */ /* 0x000fe200078e02ff */
[----:B------:R-:W-:Y:S01]  /*68d0*/  SHF.L.U32 R119, R50, 0x1, RZ ;  /* 0x0000000132777819 */ /* 0x000fe200000006ff */
[----:B------:R-:W-:Y:S02]  /*68e0*/  IMAD R8, R8, c[0x0][0x290], RZ ;  /* 0x0000a40008087a24 */ /* 0x000fe400078e02ff */
[----:B------:R-:W-:-:S02]  /*68f0*/  IMAD R7, R63, c[0x0][0x284], R12 ;  /* 0x0000a1003f077a24 */ /* 0x000fc400078e020c */
[C---:B------:R-:W-:Y:S02]  /*6900*/  IMAD R17, R63.reuse, c[0x0][0x294], R8 ;  /* 0x0000a5003f117a24 */ /* 0x040fe400078e0208 */
[----:B------:R-:W-:Y:S01]  /*6910*/  IMAD.WIDE.U32 R12, R63, c[0x0][0x290], RZ ;  /* 0x0000a4003f0c7a25 */ /* 0x000fe200078e00ff */
[----:B------:R-:W-:-:S04]  /*6920*/  IADD3 R7, R7, R11, RZ ;  /* 0x0000000b07077210 */ /* 0x000fc80007ffe0ff */
[----:B------:R-:W-:Y:S01]  /*6930*/  IADD3 R17, R17, R13, RZ ;  /* 0x0000000d11117210 */ /* 0x000fe20007ffe0ff */
[----:B------:R-:W-:Y:S05]  /*6940*/  @!P0 BRA `(.L_x_391) ;  /* 0x0000450000008947 */ /* 0x000fea0003800000 */
[----:B------:R-:W-:Y:S01]  /*6950*/  PLOP3.LUT P0, PT, PT, PT, UP3, 0x80, 0x0 ;  /* 0x000000000000781c */ /* 0x000fe20003f0f038 */
[----:B------:R-:W-:Y:S01]  /*6960*/  IMAD.MOV.U32 R16, RZ, RZ, R12 ;  /* 0x000000ffff107224 */ /* 0x000fe200078e000c */
[----:B------:R-:W-:Y:S01]  /*6970*/  ISETP.NE.AND P1, PT, R6, RZ, PT ;  /* 0x000000ff0600720c */ /* 0x000fe20003f25270 */
[----:B------:R-:W-:Y:S01]  /*6980*/  BSSY B0, `(.L_x_392) ;  /* 0x0000049000007945 */ /* 0x000fe20003800000 */
[----:B------:R-:W-:Y:S01]  /*6990*/  IMAD.SHL.U32 R12, R0, 0x4, RZ ;  /* 0x00000004000c7824 */ /* 0x000fe200078e00ff */
        /* <DEDUP_REMOVED lines=8> */
[----:B------:R-:W-:Y:S01]  /*6a20*/  @P0 IMAD.HI.U32 R6, R5, c[0x0][0x2c8], RZ ;  /* 0x0000b20005060a27 */ /* 0x000fe200078e00ff */
[----:B------:R-:W-:Y:S01]  /*6a30*/  PLOP3.LUT P0, PT, PT, PT, UP3, 0x80, 0x0 ;  /* 0x000000000000781c */ /* 0x000fe20003f0f038 */
[----:B------:R-:W-:-:S12]  /*6a40*/  CS2R R104, SRZ ;  /* 0x0000000000687805 */ /* 0x000fd8000001ff00 */
[----:B------:R-:W-:Y:S01]  /*6a50*/  @P0 SHF.R.U32.HI R5, RZ, c[0x0][0x2cc], R6 ;  /* 0x0000b300ff050a19 */ /* 0x000fe20000011606 */
[----:B------:R-:W-:-:S03]  /*6a60*/  IMAD.MOV.U32 R6, RZ, RZ, R10 ;  /* 0x000000ffff067224 */ /* 0x000fc600078e000a */
[----:B------:R-:W-:Y:S01]  /*6a70*/  SHF.R.S32.HI R8, RZ, 0x1f, R5 ;  /* 0x0000001fff087819 */ /* 0x000fe20000011405 */
[----:B------:R-:W-:-:S04]  /*6a80*/  IMAD.WIDE.U32 R6, R5, c[0x0][0x280], R6 ;  /* 0x0000a00005067a25 */ /* 0x000fc800078e0006 */
[----:B------:R-:W-:Y:S01]  /*6a90*/  IMAD R14, R8, c[0x0][0x280], RZ ;  /* 0x0000a000080e7a24 */ /* 0x000fe200078e02ff */
[----:B------:R-:W-:Y:S01]  /*6aa0*/  LEA R10, P0, R6, c[0x0][0x270], 0x1 ;  /* 0x00009c00060a7a11 */ /* 0x000fe200078008ff */
[----:B------:R-:W-:Y:S02]  /*6ab0*/  IMAD R8, R8, c[0x0][0x290], RZ ;  /* 0x0000a40008087a24 */ /* 0x000fe400078e02ff */
[C---:B------:R-:W-:Y:S02]  /*6ac0*/  IMAD R14, R5.reuse, c[0x0][0x284], R14 ;  /* 0x0000a100050e7a24 */ /* 0x040fe400078e020e */
[----:B------:R-:W-:Y:S01]  /*6ad0*/  IMAD.WIDE.U32 R16, R5, c[0x0][0x290], R16 ;  /* 0x0000a40005107a25 */ /* 0x000fe200078e0010 */
[----:B------:R1:W2:Y:S02]  /*6ae0*/  SHFL.IDX PT, R18, R10, RZ, 0x181f ;  /* 0x00181fff0a127589 */ /* 0x0002a400000e0000 */
[----:B------:R-:W-:Y:S01]  /*6af0*/  IADD3 R14, R7, R14, RZ ;  /* 0x0000000e070e7210 */ /* 0x000fe20007ffe0ff */
[----:B------:R-:W-:-:S03]  /*6b00*/  IMAD R13, R5, c[0x0][0x294], R8 ;  /* 0x0000a500050d7a24 */ /* 0x000fc600078e0208 */
[----:B------:R-:W-:Y:S02]  /*6b10*/  LEA.HI.X R14, R6, c[0x0][0x274], R14, 0x1, P0 ;  /* 0x00009d00060e7a11 */ /* 0x000fe400000f0c0e */
[----:B------:R-:W-:Y:S02]  /*6b20*/  IADD3 R13, R17, R13, RZ ;  /* 0x0000000d110d7210 */ /* 0x000fe40007ffe0ff */
[C---:B------:R-:W-:Y:S01]  /*6b30*/  LEA R8, P0, R16.reuse, c[0x0][0x288], 0x1 ;  /* 0x0000a20010087a11 */ /* 0x040fe200078008ff */
[----:B------:R1:W3:Y:S03]  /*6b40*/  SHFL.IDX PT, R19, R14, RZ, 0x181f ;  /* 0x00181fff0e137589 */ /* 0x0002e600000e0000 */
[----:B------:R-:W-:Y:S02]  /*6b50*/  LEA.HI.X R13, R16, c[0x0][0x28c], R13, 0x1, P0 ;  /* 0x0000a300100d7a11 */ /* 0x000fe400000f0c0d */
[----:B------:R1:W4:Y:S04]  /*6b60*/  SHFL.IDX PT, R16, R8, RZ, 0x181f ;  /* 0x00181fff08107589 */ /* 0x00032800000e0000 */
[----:B------:R1:W1:Y:S01]  /*6b70*/  SHFL.IDX PT, R17, R13, RZ, 0x181f ;  /* 0x00181fff0d117589 */ /* 0x00026200000e0000 */
[----:B------:R-:W-:Y:S05]  /*6b80*/  @P1 BRA `(.L_x_393) ;  /* 0x0000028000001947 */ /* 0x000fea0003800000 */
[C---:B------:R-:W-:Y:S01]  /*6b90*/  ISETP.GE.AND P0, PT, R12.reuse, c[0x0][0x27c], PT ;  /* 0x00009f000c007a0c */ /* 0x040fe20003f06270 */
[----:B------:R-:W-:Y:S01]  /*6ba0*/  CS2R R102, SRZ ;  /* 0x0000000000667805 */ /* 0x000fe2000001ff00 */
[----:B------:R-:W-:Y:S01]  /*6bb0*/  CS2R R104, SRZ ;  /* 0x0000000000687805 */ /* 0x000fe2000001ff00 */
[----:B------:R-:W-:-:S10]  /*6bc0*/  IADD3 R5, R12, 0x20, RZ ;  /* 0x000000200c057810 */ /* 0x000fd40007ffe0ff */
[----:B--23--:R-:W-:-:S04]  /*6bd0*/  @!P0 IMAD.WIDE R22, R12, 0x2, R18 ;  /* 0x000000020c168825 */ /* 0x00cfc800078e0212 */
[----:B-1--4-:R-:W-:Y:S01]  /*6be0*/  @!P0 IMAD.WIDE R20, R12, 0x2, R16 ;  /* 0x000000020c148825 */ /* 0x012fe200078e0210 */
[----:B------:R1:W5:Y:S04]  /*6bf0*/  @!P0 LD.E.64 R102, [R22.64] ;  /* 0x0000001816668980 */ /* 0x000368000c101b00 */
[----:B------:R2:W5:Y:S01]  /*6c00*/  @!P0 LD.E.64 R104, [R20.64] ;  /* 0x0000001814688980 */ /* 0x000562000c101b00 */
[----:B------:R-:W-:Y:S01]  /*6c10*/  ISETP.GE.AND P0, PT, R5, c[0x0][0x27c], PT ;  /* 0x00009f0005007a0c */ /* 0x000fe20003f06270 */
[----:B------:R-:W-:Y:S01]  /*6c20*/  CS2R R126, SRZ ;  /* 0x00000000007e7805 */ /* 0x000fe2000001ff00 */
[----:B------:R-:W-:-:S11]  /*6c30*/  CS2R R124, SRZ ;  /* 0x00000000007c7805 */ /* 0x000fd6000001ff00 */
[----:B------:R-:W-:-:S04]  /*6c40*/  @!P0 SHF.R.S32.HI R6, RZ, 0x1f, R5 ;  /* 0x0000001fff068819 */ /* 0x000fc80000011405 */
[----:B------:R-:W-:-:S04]  /*6c50*/  @!P0 LEA.HI R5, R6, R5, RZ, 0x2 ;  /* 0x0000000506058211 */ /* 0x000fc800078f10ff */
[----:B------:R-:W-:-:S05]  /*6c60*/  @!P0 LOP3.LUT R5, R5, 0xfffffffc, RZ, 0xc0, !PT ;  /* 0xfffffffc05058812 */ /* 0x000fca00078ec0ff */
[----:B------:R-:W-:-:S04]  /*6c70*/  @!P0 IMAD.WIDE R24, R5, 0x2, R18 ;  /* 0x0000000205188825 */ /* 0x000fc800078e0212 */
[----:B------:R-:W-:Y:S01]  /*6c80*/  @!P0 IMAD.WIDE R26, R5, 0x2, R16 ;  /* 0x00000002051a8825 */ /* 0x000fe200078e0210 */
[----:B------:R-:W-:Y:S01]  /*6c90*/  IADD3 R5, R12, 0x40, RZ ;  /* 0x000000400c057810 */ /* 0x000fe20007ffe0ff */
        /* <DEDUP_REMOVED lines=8> */
[----:B--2---:R-:W-:-:S04]  /*6d20*/  @!P0 IMAD.WIDE R20, R5, 0x2, R18 ;  /* 0x0000000205148825 */ /* 0x004fc800078e0212 */
[----:B-1----:R-:W-:Y:S01]  /*6d30*/  @!P0 IMAD.WIDE R22, R5, 0x2, R16 ;  /* 0x0000000205168825 */ /* 0x002fe200078e0210 */
        /* <DEDUP_REMOVED lines=13> */
.L_x_393:
[----:B------:R-:W-:Y:S05]  /*6e10*/  BSYNC B0 ;  /* 0x0000000000007941 */ /* 0x000fea0003800000 */
.L_x_392:
[----:B------:R-:W-:Y:S01]  /*6e20*/  ISETP.NE.AND P0, PT, R9, RZ, PT ;  /* 0x000000ff0900720c */ /* 0x000fe20003f05270 */
[----:B-----5:R-:W-:Y:S01]  /*6e30*/  IMAD.MOV.U32 R9, RZ, RZ, R112 ;  /* 0x000000ffff097224 */ /* 0x020fe200078e0070 */
[----:B------:R-:W-:Y:S01]  /*6e40*/  MOV R5, R123 ;  /* 0x0000007b00057202 */ /* 0x000fe20000000f00 */
[----:B------:R-:W-:Y:S01]  /*6e50*/  IMAD.MOV.U32 R7, RZ, RZ, R113 ;  /* 0x000000ffff077224 */ /* 0x000fe200078e0071 */
[----:B---3--:R3:W4:Y:S01]  /*6e60*/  SHFL.IDX PT, R19, R14, 0x1, 0x181f ;  /* 0x00381f000e137f89 */ /* 0x00872200000e0000 */
[----:B------:R-:W-:Y:S01]  /*6e70*/  IMAD.MOV.U32 R6, RZ, RZ, R122 ;  /* 0x000000ffff067224 */ /* 0x000fe200078e007a */
[----:B------:R-:W-:Y:S01]  /*6e80*/  BSSY B0, `(.L_x_394) ;  /* 0x0000048000007945 */ /* 0x000fe20003800000 */
[----:B------:R-:W-:Y:S01]  /*6e90*/  CS2R R84, SRZ ;  /* 0x0000000000547805 */ /* 0x000fe2000001ff00 */
[----:B------:R-:W-:Y:S01]  /*6ea0*/  PRMT R87, R7, 0x5410, R9 ;  /* 0x0000541007577816 */ /* 0x000fe20000000009 */
[----:B------:R-:W-:Y:S01]  /*6eb0*/  IMAD.MOV.U32 R9, RZ, RZ, R126 ;  /* 0x000000ffff097224 */ /* 0x000fe200078e007e */
[----:B------:R-:W-:Y:S01]  /*6ec0*/  PRMT R93, R5, 0x5410, R6 ;  /* 0x00005410055d7816 */ /* 0x000fe20000000006 */
[----:B------:R-:W-:Y:S01]  /*6ed0*/  IMAD.MOV.U32 R7, RZ, RZ, R127 ;  /* 0x000000ffff077224 */ /* 0x000fe200078e007f */
[----:B------:R-:W-:Y:S01]  /*6ee0*/  MOV R6, R102 ;  /* 0x0000006600067202 */ /* 0x000fe20000000f00 */
[----:B------:R-:W-:Y:S01]  /*6ef0*/  IMAD.MOV.U32 R5, RZ, RZ, R103 ;  /* 0x000000ffff057224 */ /* 0x000fe200078e0067 */
[----:B--2---:R3:W2:Y:S01]  /*6f00*/  SHFL.IDX PT, R18, R10, 0x1, 0x181f ;  /* 0x00381f000a127f89 */ /* 0x0046a200000e0000 */
[----:B------:R-:W-:Y:S01]  /*6f10*/  CS2R R90, SRZ ;  /* 0x00000000005a7805 */ /* 0x000fe2000001ff00 */
[----:B------:R-:W-:Y:S01]  /*6f20*/  PRMT R97, R7, 0x5410, R9 ;  /* 0x0000541007617816 */ /* 0x000fe20000000009 */
[----:B------:R-:W-:Y:S01]  /*6f30*/  IMAD.MOV.U32 R9, RZ, RZ, R108 ;  /* 0x000000ffff097224 */ /* 0x000fe200078e006c */
[----:B------:R-:W-:Y:S01]  /*6f40*/  PRMT R101, R5, 0x5410, R6 ;  /* 0x0000541005657816 */ /* 0x000fe20000000006 */
[----:B------:R-:W-:Y:S01]  /*6f50*/  IMAD.MOV.U32 R6, RZ, RZ, R120 ;  /* 0x000000ffff067224 */ /* 0x000fe200078e0078 */
[----:B------:R-:W-:Y:S01]  /*6f60*/  MOV R7, R109 ;  /* 0x0000006d00077202 */ /* 0x000fe20000000f00 */
[----:B------:R-:W-:Y:S01]  /*6f70*/  IMAD.MOV.U32 R5, RZ, RZ, R121 ;  /* 0x000000ffff057224 */ /* 0x000fe200078e0079 */
[----:B-1----:R3:W1:Y:S01]  /*6f80*/  SHFL.IDX PT, R17, R13, 0x1, 0x181f ;  /* 0x00381f000d117f89 */ /* 0x00266200000e0000 */
[----:B------:R-:W-:Y:S01]  /*6f90*/  CS2R R98, SRZ ;  /* 0x0000000000627805 */ /* 0x000fe2000001ff00 */
[----:B------:R-:W-:Y:S01]  /*6fa0*/  PRMT R86, R7, 0x5410, R9 ;  /* 0x0000541007567816 */ /* 0x000fe20000000009 */
[----:B------:R-:W-:Y:S01]  /*6fb0*/  IMAD.MOV.U32 R7, RZ, RZ, R125 ;  /* 0x000000ffff077224 */ /* 0x000fe200078e007d */
[----:B------:R-:W-:Y:S01]  /*6fc0*/  PRMT R92, R5, 0x5410, R6 ;  /* 0x00005410055c7816 */ /* 0x000fe20000000006 */
[----:B------:R-:W-:Y:S01]  /*6fd0*/  IMAD.MOV.U32 R6, RZ, RZ, R104 ;  /* 0x000000ffff067224 */ /* 0x000fe200078e0068 */
[----:B------:R-:W-:Y:S01]  /*6fe0*/  MOV R9, R124 ;  /* 0x0000007c00097202 */ /* 0x000fe20000000f00 */
[----:B----4-:R3:W4:Y:S01]  /*6ff0*/  SHFL.IDX PT, R16, R8, 0x1, 0x181f ;  /* 0x00381f0008107f89 */ /* 0x01072200000e0000 */
[----:B------:R-:W-:Y:S01]  /*7000*/  MOV R5, R105 ;  /* 0x0000006900057202 */ /* 0x000fe20000000f00 */
[----:B------:R-:W-:Y:S01]  /*7010*/  CS2R R76, SRZ ;  /* 0x00000000004c7805 */ /* 0x000fe2000001ff00 */
[----:B------:R-:W-:Y:S01]  /*7020*/  PRMT R96, R7, 0x5410, R9 ;  /* 0x0000541007607816 */ /* 0x000fe20000000009 */
[----:B------:R-:W-:Y:S01]  /*7030*/  CS2R R82, SRZ ;  /* 0x0000000000527805 */ /* 0x000fe2000001ff00 */
[----:B------:R-:W-:Y:S01]  /*7040*/  PRMT R100, R5, 0x5410, R6 ;  /* 0x0000541005647816 */ /* 0x000fe20000000006 */
[----:B------:R-:W-:Y:S01]  /*7050*/  CS2R R88, SRZ ;  /* 0x0000000000587805 */ /* 0x000fe2000001ff00 */
[----:B------:R-:W-:Y:S01]  /*7060*/  CS2R R94, SRZ ;  /* 0x00000000005e7805 */ /* 0x000fe2000001ff00 */
[----:B------:R-:W-:Y:S05]  /*7070*/  @P0 BRA `(.L_x_395) ;  /* 0x0000028000000947 */ /* 0x000fea0003800000 */
[C---:B------:R-:W-:Y:S01]  /*7080*/  ISETP.GE.AND P0, PT, R12.reuse, c[0x0][0x27c], PT ;  /* 0x00009f000c007a0c */ /* 0x040fe20003f06270 */
[----:B------:R-:W-:Y:S01]  /*7090*/  CS2R R98, SRZ ;  /* 0x0000000000627805 */ /* 0x000fe2000001ff00 */
[----:B------:R-:W-:Y:S01]  /*70a0*/  CS2R R94, SRZ ;  /* 0x00000000005e7805 */ /* 0x000fe2000001ff00 */
[----:B------:R-:W-:-:S10]  /*70b0*/  IADD3 R6, R12, 0x20, RZ ;  /* 0x000000200c067810 */ /* 0x000fd40007ffe0ff */
[----:B--2---:R-:W-:-:S04]  /*70c0*/  @!P0 IMAD.WIDE R22, R12, 0x2, R18 ;  /* 0x000000020c168825 */ /* 0x004fc800078e0212 */
        /* <DEDUP_REMOVED lines=8> */
[----:B------:R-:W-:Y:S02]  /*7150*/  @!P0 LOP3.LUT R5, R5, 0xfffffffc, RZ, 0xc0, !PT ;  /* 0xfffffffc05058812 */ /* 0x000fe400078ec0ff */
[----:B------:R-:W-:-:S03]  /*7160*/  IADD3 R6, R12, 0x40, RZ ;  /* 0x000000400c067810 */ /* 0x000fc60007ffe0ff */
        /* <DEDUP_REMOVED lines=11> */
[----:B--2---:R-:W-:-:S04]  /*7220*/  @!P0 IMAD.WIDE R20, R5, 0x2, R18 ;  /* 0x0000000205148825 */ /* 0x004fc800078e0212 */
[----:B-1----:R-:W-:Y:S01]  /*7230*/  @!P0 IMAD.WIDE R22, R5, 0x2, R16 ;  /* 0x0000000205168825 */ /* 0x002fe200078e0210 */
        /* <DEDUP_REMOVED lines=12> */
.L_x_395:
[----:B------:R-:W-:Y:S05]  /*7300*/  BSYNC B0 ;  /* 0x0000000000007941 */ /* 0x000fea0003800000 */
.L_x_394:
[----:B------:R-:W-:Y:S01]  /*7310*/  ISETP.NE.AND P0, PT, R4, RZ, PT ;  /* 0x000000ff0400720c */ /* 0x000fe20003f05270 */
[----:B-----5:R-:W-:Y:S01]  /*7320*/  IMAD.MOV.U32 R5, RZ, RZ, R84 ;  /* 0x000000ffff057224 */ /* 0x020fe200078e0054 */
[----:B------:R-:W-:Y:S01]  /*7330*/  MOV R4, R85 ;  /* 0x0000005500047202 */ /* 0x000fe20000000f00 */
[----:B------:R-:W-:Y:S01]  /*7340*/  IMAD.MOV.U32 R7, RZ, RZ, R78 ;  /* 0x000000ffff077224 */ /* 0x000fe200078e004e */
[----:B------:R-:W-:Y:S01]  /*7350*/  MOV R9, R77 ;  /* 0x0000004d00097202 */ /* 0x000fe20000000f00 */
[----:B------:R-:W-:Y:S01]  /*7360*/  IMAD.MOV.U32 R6, RZ, RZ, R79 ;  /* 0x000000ffff067224 */ /* 0x000fe200078e004f */
[----:B------:R-:W-:Y:S01]  /*7370*/  PRMT R68, R4, 0x5410, R5 ;  /* 0x0000541004447816 */ /* 0x000fe20000000005 */
[----:B------:R-:W-:Y:S01]  /*7380*/  IMAD.MOV.U32 R4, RZ, RZ, R99 ;  /* 0x000000ffff047224 */ /* 0x000fe200078e0063 */
[----:B------:R-:W-:Y:S01]  /*7390*/  MOV R5, R98 ;  /* 0x0000006200057202 */ /* 0x000fe20000000f00 */
[----:B------:R-:W-:Y:S01]  /*73a0*/  IMAD.MOV.U32 R11, RZ, RZ, R76 ;  /* 0x000000ffff0b7224 */ /* 0x000fe200078e004c */
[----:B------:R-:W-:Y:S01]  /*73b0*/  PRMT R63, R6, 0x5410, R7 ;  /* 0x00005410063f7816 */ /* 0x000fe20000000007 */
[----:B------:R-:W-:Y:S01]  /*73c0*/  IMAD.MOV.U32 R7, RZ, RZ, R90 ;  /* 0x000000ffff077224 */ /* 0x000fe200078e005a */
[----:B------:R-:W-:Y:S01]  /*73d0*/  PRMT R81, R4, 0x5410, R5 ;  /* 0x0000541004517816 */ /* 0x000fe20000000005 */
[----:B------:R-:W-:Y:S01]  /*73e0*/  IMAD.MOV.U32 R5, RZ, RZ, R82 ;  /* 0x000000ffff057224 */ /* 0x000fe200078e0052 */
[----:B------:R-:W-:Y:S01]  /*73f0*/  PRMT R53, R9, 0x5410, R11 ;  /* 0x0000541009357816 */ /* 0x000fe2000000000b */
[----:B------:R-:W-:Y:S01]  /*7400*/  IMAD.MOV.U32 R4, RZ, RZ, R83 ;  /* 0x000000ffff047224 */ /* 0x000fe200078e0053 */
[----:B------:R-:W-:Y:S01]  /*7410*/  MOV R11, R88 ;  /* 0x00000058000b7202 */ /* 0x000fe20000000f00 */
[----:B------:R-:W-:Y:S01]  /*7420*/  IMAD.MOV.U32 R6, RZ, RZ, R91 ;  /* 0x000000ffff067224 */ /* 0x000fe200078e005b */
[----:B-1--4-:R1:W4:Y:S01]  /*7430*/  SHFL.IDX PT, R17, R14, 0x2, 0x181f ;  /* 0x00581f000e117f89 */ /* 0x01232200000e0000 */
[----:B------:R-:W-:Y:S01]  /*7440*/  IMAD.MOV.U32 R9, RZ, RZ, R89 ;  /* 0x000000ffff097224 */ /* 0x000fe200078e0059 */
[----:B------:R-:W-:Y:S01]  /*7450*/  PRMT R65, R4, 0x5410, R5 ;  /* 0x0000541004417816 */ /* 0x000fe20000000005 */
[----:B------:R-:W-:Y:S01]  /*7460*/  IMAD.MOV.U32 R5, RZ, RZ, R94 ;  /* 0x000000ffff057224 */ /* 0x000fe200078e005e */
[----:B------:R-:W-:Y:S01]  /*7470*/  PRMT R75, R6, 0x5410, R7 ;  /* 0x00005410064b7816 */ /* 0x000fe20000000007 */
[----:B------:R1:W3:Y:S01]  /*7480*/  SHFL.IDX PT, R16, R10, 0x2, 0x181f ;  /* 0x00581f000a107f89 */ /* 0x0002e200000e0000 */
[----:B------:R-:W-:Y:S01]  /*7490*/  MOV R4, R95 ;  /* 0x0000005f00047202 */ /* 0x000fe20000000f00 */
[----:B------:R-:W-:Y:S01]  /*74a0*/  BSSY B0, `(.L_x_396) ;  /* 0x0000037000007945 */ /* 0x000fe20003800000 */
[----:B------:R-:W-:Y:S01]  /*74b0*/  PRMT R74, R9, 0x5410, R11 ;  /* 0x00005410094a7816 */ /* 0x000fe2000000000b */
[----:B------:R1:W2:Y:S01]  /*74c0*/  SHFL.IDX PT, R7, R13, 0x2, 0x181f ;  /* 0x00581f000d077f89 */ /* 0x0002a200000e0000 */
[----:B------:R-:W-:Y:S01]  /*74d0*/  PRMT R80, R4, 0x5410, R5 ;  /* 0x0000541004507816 */ /* 0x000fe20000000005 */
[----:B------:R-:W-:Y:S01]  /*74e0*/  CS2R R20, SRZ ;  /* 0x0000000000147805 */ /* 0x000fe2000001ff00 */
[----:B------:R-:W-:Y:S01]  /*74f0*/  CS2R R40, SRZ ;  /* 0x0000000000287805 */ /* 0x000fe2000001ff00 */
[----:B------:R1:W1:Y:S01]  /*7500*/  SHFL.IDX PT, R6, R8, 0x2, 0x181f ;  /* 0x00581f0008067f89 */ /* 0x00026200000e0000 */
[----:B------:R-:W-:Y:S01]  /*7510*/  CS2R R46, SRZ ;  /* 0x00000000002e7805 */ /* 0x000fe2000001ff00 */
[----:B------:R-:W-:Y:S01]  /*7520*/  CS2R R66, SRZ ;  /* 0x0000000000427805 */ /* 0x000fe2000001ff00 */
[----:B------:R-:W-:Y:S01]  /*7530*/  CS2R R72, SRZ ;  /* 0x0000000000487805 */ /* 0x000fe2000001ff00 */
[----:B------:R-:W-:Y:S01]  /*7540*/  CS2R R38, SRZ ;  /* 0x0000000000267805 */ /* 0x000fe2000001ff00 */
[----:B------:R-:W-:Y:S01]  /*7550*/  CS2R R44, SRZ ;  /* 0x00000000002c7805 */ /* 0x000fe2000001ff00 */
[----:B------:R-:W-:Y:S01]  /*7560*/  CS2R R54, SRZ ;  /* 0x0000000000367805 */ /* 0x000fe2000001ff00 */
[----:B------:R-:W-:Y:S01]  /*7570*/  CS2R R70, SRZ ;  /* 0x0000000000467805 */ /* 0x000fe2000001ff00 */
[----:B------:R-:W-:Y:S05]  /*7580*/  @P0 BRA `(.L_x_397) ;  /* 0x0000028000000947 */ /* 0x000fea0003800000 */
[C---:B------:R-:W-:Y:S01]  /*7590*/  ISETP.GE.AND P0, PT, R12.reuse, c[0x0][0x27c], PT ;  /* 0x00009f000c007a0c */ /* 0x040fe20003f06270 */
[----:B------:R-:W-:Y:S01]  /*75a0*/  CS2R R72, SRZ ;  /* 0x0000000000487805 */ /* 0x000fe2000001ff00 */
[----:B------:R-:W-:Y:S01]  /*75b0*/  CS2R R70, SRZ ;  /* 0x0000000000467805 */ /* 0x000fe2000001ff00 */
[----:B------:R-:W-:-:S10]  /*75c0*/  IADD3 R5, R12, 0x20, RZ ;  /* 0x000000200c057810 */ /* 0x000fd40007ffe0ff */
[----:B---34-:R-:W-:-:S04]  /*75d0*/  @!P0 IMAD.WIDE R22, R12, 0x2, R16 ;  /* 0x000000020c168825 */ /* 0x018fc800078e0210 */
[----:B-12---:R-:W-:Y:S01]  /*75e0*/  @!P0 IMAD.WIDE R18, R12, 0x2, R6 ;  /* 0x000000020c128825 */ /* 0x006fe200078e0206 */
        /* <DEDUP_REMOVED lines=34> */
.L_x_397:
[----:B------:R-:W-:Y:S05]  /*7810*/  BSYNC B0 ;  /* 0x0000000000007941 */ /* 0x000fea0003800000 */
.L_x_396:
[----:B--2--5:R-:W-:Y:S01]  /*7820*/  IMAD.MOV.U32 R7, RZ, RZ, R40 ;  /* 0x000000ffff077224 */ /* 0x024fe200078e0028 */
[----:B---3--:R-:W-:Y:S01]  /*7830*/  MOV R4, R47 ;  /* 0x0000002f00047202 */ /* 0x008fe20000000f00 */
[----:B-1----:R-:W-:Y:S01]  /*7840*/  IMAD.MOV.U32 R6, RZ, RZ, R41 ;  /* 0x000000ffff067224 */ /* 0x002fe200078e0029 */
[----:B------:R1:W2:Y:S01]  /*7850*/  SHFL.IDX PT, R11, R14, 0x3, 0x181f ;  /* 0x00781f000e0b7f89 */ /* 0x0002a200000e0000 */
        /* <DEDUP_REMOVED lines=9> */
[----:B------:R-:W3:Y:S01]  /*78f0*/  SHFL.IDX PT, R10, R10, 0x3, 0x181f ;  /* 0x00781f000a0a7f89 */ /* 0x000ee200000e0000 */
[----:B------:R-:W-:Y:S01]  /*7900*/  CS2R R26, SRZ ;  /* 0x00000000001a7805 */ /* 0x000fe2000001ff00 */
[----:B------:R-:W-:Y:S01]  /*7910*/  PRMT R42, R6, 0x5410, R7 ;  /* 0x00005410062a7816 */ /* 0x000fe20000000007 */
[----:B------:R-:W-:Y:S01]  /*7920*/  IMAD.MOV.U32 R7, RZ, RZ, R38 ;  /* 0x000000ffff077224 */ /* 0x000fe200078e0026 */
[----:B------:R-:W-:Y:S01]  /*7930*/  PRMT R52, R4, 0x5410, R5 ;  /* 0x0000541004347816 */ /* 0x000fe20000000005 */
[----:B------:R-:W-:Y:S01]  /*7940*/  IMAD.MOV.U32 R5, RZ, RZ, R44 ;  /* 0x000000ffff057224 */ /* 0x000fe200078e002c */
[----:B------:R-:W-:Y:S01]  /*7950*/  MOV R6, R39 ;  /* 0x0000002700067202 */ /* 0x000fe20000000f00 */
[----:B------:R-:W-:Y:S01]  /*7960*/  IMAD.MOV.U32 R4, RZ, RZ, R45 ;  /* 0x000000ffff047224 */ /* 0x000fe200078e002d */
[----:B------:R4:W2:Y:S01]  /*7970*/  SHFL.IDX PT, R9, R13, 0x3, 0x181f ;  /* 0x00781f000d097f89 */ /* 0x0008a200000e0000 */
[----:B------:R-:W-:Y:S01]  /*7980*/  CS2R R34, SRZ ;  /* 0x0000000000227805 */ /* 0x000fe2000001ff00 */
[----:B------:R-:W-:Y:S01]  /*7990*/  PRMT R29, R6, 0x5410, R7 ;  /* 0x00005410061d7816 */ /* 0x000fe20000000007 */
[----:B------:R-:W-:Y:S01]  /*79a0*/  IMAD.MOV.U32 R6, RZ, RZ, R55 ;  /* 0x000000ffff067224 */ /* 0x000fe200078e0037 */
[----:B------:R-:W-:Y:S01]  /*79b0*/  PRMT R33, R4, 0x5410, R5 ;  /* 0x0000541004217816 */ /* 0x000fe20000000005 */
[----:B------:R-:W-:Y:S01]  /*79c0*/  IMAD.MOV.U32 R5, RZ, RZ, R70 ;  /* 0x000000ffff057224 */ /* 0x000fe200078e0046 */
[----:B------:R-:W-:Y:S01]  /*79d0*/  MOV R7, R54 ;  /* 0x0000003600077202 */ /* 0x000fe20000000f00 */
[----:B------:R-:W2:Y:S01]  /*79e0*/  SHFL.IDX PT, R8, R8, 0x3, 0x181f ;  /* 0x00781f0008087f89 */ /* 0x000ea200000e0000 */
[----:B------:R-:W-:Y:S01]  /*79f0*/  MOV R4, R71 ;  /* 0x0000004700047202 */ /* 0x000fe20000000f00 */
[----:B----4-:R-:W-:Y:S01]  /*7a00*/  CS2R R16, SRZ ;  /* 0x0000000000107805 */ /* 0x010fe2000001ff00 */
[----:B------:R-:W-:Y:S01]  /*7a10*/  PRMT R37, R6, 0x5410, R7 ;  /* 0x0000541006257816 */ /* 0x000fe20000000007 */
[----:B-1----:R-:W-:Y:S01]  /*7a20*/  CS2R R14, SRZ ;  /* 0x00000000000e7805 */ /* 0x002fe2000001ff00 */
        /* <DEDUP_REMOVED lines=8> */
[----:B--23--:R-:W-:-:S04]  /*7ab0*/  @!P0 IMAD.WIDE R14, R12, 0x2, R10 ;  /* 0x000000020c0e8825 */ /* 0x00cfc800078e020a */
        /* <DEDUP_REMOVED lines=15> */
[----:B------:R-:W-:Y:S01]  /*7bb0*/  CS2R R18, SRZ ;  /* 0x0000000000127805 */ /* 0x000fe2000001ff00 */
[----:B-1----:R-:W-:-:S11]  /*7bc0*/  CS2R R14, SRZ ;  /* 0x00000000000e7805 */ /* 0x002fd6000001ff00 */
[----:B------:R-:W-:-:S04]  /*7bd0*/  @!P0 SHF.R.S32.HI R4, RZ, 0x1f, R5 ;  /* 0x0000001fff048819 */ /* 0x000fc80000011405 */
[----:B------:R-:W-:Y:S02]  /*7be0*/  @!P0 LEA.HI R4, R4, R5, RZ, 0x2 ;  /* 0x0000000504048211 */ /* 0x000fe400078f10ff */
[----:B------:R-:W-:Y:S02]  /*7bf0*/  IADD3 R5, R12, 0x60, RZ ;  /* 0x000000600c057810 */ /* 0x000fe40007ffe0ff */
[----:B------:R-:W-:-:S05]  /*7c00*/  @!P0 LOP3.LUT R4, R4, 0xfffffffc, RZ, 0xc0, !PT ;  /* 0xfffffffc04048812 */ /* 0x000fca00078ec0ff */
[----:B--2---:R-:W-:-:S04]  /*7c10*/  @!P0 IMAD.WIDE R6, R4, 0x2, R10 ;  /* 0x0000000204068825 */ /* 0x004fc800078e020a */
[----:B------:R-:W-:Y:S01]  /*7c20*/  @!P0 IMAD.WIDE R22, R4, 0x2, R8 ;  /* 0x0000000204168825 */ /* 0x000fe200078e0208 */
[----:B------:R1:W5:Y:S04]  /*7c30*/  @!P0 LD.E.64 R18, [R6.64] ;  /* 0x0000001806128980 */ /* 0x000368000c101b00 */
[----:B------:R1:W5:Y:S01]  /*7c40*/  @!P0 LD.E.64 R14, [R22.64] ;  /* 0x00000018160e8980 */ /* 0x000362000c101b00 */
[----:B------:R-:W-:Y:S01]  /*7c50*/  ISETP.GE.AND P0, PT, R5, c[0x0][0x27c], PT ;  /* 0x00009f0005007a0c */ /* 0x000fe20003f06270 */
[----:B----4-:R-:W-:Y:S01]  /*7c60*/  CS2R R20, SRZ ;  /* 0x0000000000147805 */ /* 0x010fe2000001ff00 */
[----:B---3--:R-:W-:-:S11]  /*7c70*/  CS2R R16, SRZ ;  /* 0x0000000000107805 */ /* 0x008fd6000001ff00 */
[----:B------:R-:W-:-:S04]  /*7c80*/  @!P0 SHF.R.S32.HI R4, RZ, 0x1f, R5 ;  /* 0x0000001fff048819 */ /* 0x000fc80000011405 */
[----:B------:R-:W-:-:S04]  /*7c90*/  @!P0 LEA.HI R4, R4, R5, RZ, 0x2 ;  /* 0x0000000504048211 */ /* 0x000fc800078f10ff */
[----:B------:R-:W-:-:S05]  /*7ca0*/  @!P0 LOP3.LUT R4, R4, 0xfffffffc, RZ, 0xc0, !PT ;  /* 0xfffffffc04048812 */ /* 0x000fca00078ec0ff */
[----:B------:R-:W-:-:S04]  /*7cb0*/  @!P0 IMAD.WIDE R10, R4, 0x2, R10 ;  /* 0x00000002040a8825 */ /* 0x000fc800078e020a */
[----:B------:R-:W-:Y:S01]  /*7cc0*/  @!P0 IMAD.WIDE R4, R4, 0x2, R8 ;  /* 0x0000000204048825 */ /* 0x000fe200078e0208 */
[----:B------:R1:W5:Y:S04]  /*7cd0*/  @!P0 LD.E.64 R20, [R10.64] ;  /* 0x000000180a148980 */ /* 0x000368000c101b00 */
[----:B------:R1:W5:Y:S02]  /*7ce0*/  @!P0 LD.E.64 R16, [R4.64] ;  /* 0x0000001804108980 */ /* 0x000364000c101b00 */
.L_x_399:
[----:B------:R-:W-:Y:S05]  /*7cf0*/  BSYNC B0 ;  /* 0x0000000000007941 */ /* 0x000fea0003800000 */
.L_x_398:
[----:B------:R-:W-:Y:S01]  /*7d00*/  UIADD3 UR4, -UR15, UR29, URZ ;  /* 0x0000001d0f047290 */ /* 0x000fe2000fffe13f */
[----:B-1---5:R-:W-:Y:S01]  /*7d10*/  IMAD.MOV.U32 R4, RZ, RZ, R20 ;  /* 0x000000ffff047224 */ /* 0x022fe200078e0014 */
[----:B------:R-:W-:-:S04]  /*7d20*/  DEPBAR.LE SB0, 0x1 ;  /* 0x000080400000791a */ /* 0x000fc80000000000 */
[----:B------:R-:W-:Y:S01]  /*7d30*/  IMAD.MOV.U32 R7, RZ, RZ, R21 ;  /* 0x000000ffff077224 */ /* 0x000fe200078e0015 */
[----:B------:R-:W-:Y:S01]  /*7d40*/  UISETP.LT.AND UP0, UPT, UR4, 0x80, UPT ;  /* 0x000000800400788c */ /* 0x000fe2000bf01270 */
[----:B------:R-:W-:Y:S01]  /*7d50*/  IMAD.MOV.U32 R6, RZ, RZ, R18 ;  /* 0x000000ffff067224 */ /* 0x000fe200078e0012 */
[----:B------:R-:W-:Y:S01]  /*7d60*/  BSSY B1, `(.L_x_400) ;  /* 0x00000d5000017945 */ /* 0x000fe20003800000 */
[----:B------:R-:W-:Y:S01]  /*7d70*/  IMAD.MOV.U32 R5, RZ, RZ, R19 ;  /* 0x000000ffff057224 */ /* 0x000fe200078e0013 */
[----:B--2---:R-:W-:Y:S01]  /*7d80*/  PRMT R11, R7, 0x5410, R4 ;  /* 0x00005410070b7816 */ /* 0x004fe20000000004 */
[----:B------:R-:W-:Y:S01]  /*7d90*/  USEL UR4, UR4, 0x80, UP0 ;  /* 0x0000008004047887 */ /* 0x000fe20008000000 */
[----:B------:R-:W-:Y:S01]  /*7da0*/  MOV R4, R26 ;  /* 0x0000001a00047202 */ /* 0x000fe20000000f00 */
[----:B------:R-:W-:Y:S01]  /*7db0*/  IMAD.MOV.U32 R7, RZ, RZ, R27 ;  /* 0x000000ffff077224 */ /* 0x000fe200078e001b */
[----:B---3--:R-:W-:Y:S01]  /*7dc0*/  PRMT R10, R5, 0x5410, R6 ;  /* 0x00005410050a7816 */ /* 0x008fe20000000006 */
[----:B------:R-:W-:Y:S01]  /*7dd0*/  IMAD.MOV.U32 R6, RZ, RZ, R34 ;  /* 0x000000ffff067224 */ /* 0x000fe200078e0022 */
[----:B------:R-:W-:Y:S01]  /*7de0*/  PRMT R22, R22, 0x5410, R4 ;  /* 0x0000541016167816 */ /* 0x000fe20000000004 */
[----:B------:R-:W-:Y:S01]  /*7df0*/  IMAD.MOV.U32 R5, RZ, RZ, R35 ;  /* 0x000000ffff057224 */ /* 0x000fe200078e0023 */
[----:B------:R-:W-:Y:S01]  /*7e00*/  MOV R4, R16 ;  /* 0x0000001000047202 */ /* 0x000fe20000000f00 */
[----:B------:R-:W-:Y:S01]  /*7e10*/  BAR.SYNC.DEFER_BLOCKING 0x0 ;  /* 0x0000000000007b1d */ /* 0x000fe20000010000 */
[----:B------:R-:W-:-:S02]  /*7e20*/  ISETP.GE.AND P0, PT, R51, UR4, PT ;  /* 0x0000000433007c0c */ /* 0x000fc4000bf06270 */
[----:B------:R-:W-:Y:S01]  /*7e30*/  PRMT R28, R5, 0x5410, R6 ;  /* 0x00005410051c7816 */ /* 0x000fe20000000006 */
[----:B------:R-:W-:Y:S01]  /*7e40*/  IMAD.MOV.U32 R6, RZ, RZ, R17 ;  /* 0x000000ffff067224 */ /* 0x000fe200078e0011 */
[----:B------:R-:W-:Y:S01]  /*7e50*/  PRMT R9, R9, 0x5410, R4 ;  /* 0x0000541009097816 */ /* 0x000fe20000000004 */
[----:B------:R-:W-:Y:S01]  /*7e60*/  IMAD.MOV.U32 R5, RZ, RZ, R14 ;  /* 0x000000ffff057224 */ /* 0x000fe200078e000e */
[----:B------:R-:W-:Y:S02]  /*7e70*/  MOV R4, R15 ;  /* 0x0000000f00047202 */ /* 0x000fe40000000f00 */
[----:B------:R-:W-:Y:S01]  /*7e80*/  PRMT R22, R7, 0x7610, R22 ;  /* 0x0000761007167816 */ /* 0x000fe20000000016 */
[----:B------:R-:W-:Y:S01]  /*7e90*/  IMAD.MOV.U32 R7, RZ, RZ, R24 ;  /* 0x000000ffff077224 */ /* 0x000fe200078e0018 */
[----:B------:R-:W-:Y:S01]  /*7ea0*/  PRMT R9, R6, 0x7610, R9 ;  /* 0x0000761006097816 */ /* 0x000fe20000000009 */
[----:B------:R-:W-:Y:S01]  /*7eb0*/  IMAD.MOV.U32 R6, RZ, RZ, R25 ;  /* 0x000000ffff067224 */ /* 0x000fe200078e0019 */
[----:B------:R-:W-:Y:S01]  /*7ec0*/  PRMT R8, R4, 0x5410, R5 ;  /* 0x0000541004087816 */ /* 0x000fe20000000005 */
[----:B------:R-:W-:Y:S01]  /*7ed0*/  IMAD.MOV.U32 R4, RZ, RZ, R31 ;  /* 0x000000ffff047224 */ /* 0x000fe200078e001f */
[----:B------:R-:W-:-:S02]  /*7ee0*/  MOV R5, R30 ;  /* 0x0000001e00057202 */ /* 0x000fc40000000f00 */
[----:B------:R-:W-:Y:S02]  /*7ef0*/  PRMT R13, R6, 0x5410, R7 ;  /* 0x00005410060d7816 */ /* 0x000fe40000000007 */
[----:B------:R-:W-:Y:S01]  /*7f00*/  PRMT R23, R4, 0x5410, R5 ;  /* 0x0000541004177816 */ /* 0x000fe20000000005 */
[----:B------:R-:W-:Y:S05]  /*7f10*/  @P0 BRA `(.L_x_401) ;  /* 0x00000b9000000947 */ /* 0x000fea0003800000 */
[----:B------:R-:W-:Y:S01]  /*7f20*/  ISETP.GE.AND P0, PT, R12, c[0x0][0x27c], PT ;  /* 0x00009f000c007a0c */ /* 0x000fe20003f06270 */
[----:B------:R-:W-:-:S12]  /*7f30*/  BSSY B0, `(.L_x_402) ;  /* 0x000002c000007945 */ /* 0x000fd80003800000 */
[----:B------:R-:W-:Y:S05]  /*7f40*/  @P0 BRA `(.L_x_403) ;  /* 0x000002a000000947 */ /* 0x000fea0003800000 */
[----:B------:R-:W1:Y:S01]  /*7f50*/  LDS.128 R4, [R119+0x10080] ;  /* 0x0100800077047984 */ /* 0x000e620000000c00 */
[--C-:B------:R-:W-:Y:S01]  /*7f60*/  SHF.R.U64 R104, R104, 0x10, R105.reuse ;  /* 0x0000001068687819 */ /* 0x100fe20000001269 */
[----:B------:R-:W-:Y:S01]  /*7f70*/  HADD2.F32 R114, -RZ, R100.H1_H1 ;  /* 0x30000064ff727230 */ /* 0x000fe20000004100 */
[----:B------:R-:W-:Y:S01]  /*7f80*/  SHF.R.U32.HI R105, RZ, 0x10, R105 ;  /* 0x00000010ff697819 */ /* 0x000fe20000011669 */
[----:B------:R-:W-:Y:S01]  /*7f90*/  HADD2.F32 R115, -RZ, R101.H1_H1 ;  /* 0x30000065ff737230 */ /* 0x000fe20000004100 */
[--C-:B------:R-:W-:Y:S01]  /*7fa0*/  SHF.R.U64 R102, R102, 0x10, R103.reuse ;  /* 0x0000001066667819 */ /* 0x100fe20000001267 */
[----:B------:R-:W-:Y:S01]  /*7fb0*/  HADD2.F32 R104, -RZ, R104.H0_H0 ;  /* 0x20000068ff687230 */ /* 0x000fe20000004100 */
[----:B------:R-:W-:Y:S01]  /*7fc0*/  SHF.R.U32.HI R103, RZ, 0x10, R103 ;  /* 0x00000010ff677819 */ /* 0x000fe20000011667 */
[----:B------:R-:W-:Y:S02]  /*7fd0*/  HADD2.F32 R105, -RZ, R105.H0_H0 ;  /* 0x20000069ff697230 */ /* 0x000fe40000004100 */
[----:B------:R-:W-:-:S02]  /*7fe0*/  HADD2.F32 R101, -RZ, R101.H0_H0 ;  /* 0x20000065ff657230 */ /* 0x000fc40000004100 */
[----:B------:R-:W-:Y:S02]  /*7ff0*/  HADD2.F32 R116, -RZ, R103.H0_H0 ;  /* 0x20000067ff747230 */ /* 0x000fe40000004100 */
[----:B------:R-:W-:Y:S02]  /*8000*/  HADD2.F32 R102, -RZ, R102.H0_H0 ;  /* 0x20000066ff667230 */ /* 0x000fe40000004100 */
[--C-:B-1----:R-:W-:Y:S02]  /*8010*/  HADD2.F32 R106, -RZ, R7.reuse.H0_H0 ;  /* 0x20000007ff6a7230 */ /* 0x102fe40000004100 */
[----:B------:R-:W-:Y:S02]  /*8020*/  HADD2.F32 R7, -RZ, R7.H1_H1 ;  /* 0x30000007ff077230 */ /* 0x000fe40000004100 */
[--C-:B------:R-:W-:Y:S02]  /*8030*/  HADD2.F32 R107, -RZ, R4.reuse.H0_H0 ;  /* 0x20000004ff6b7230 */ /* 0x100fe40000004100 */
[----:B------:R-:W-:Y:S01]  /*8040*/  HADD2.F32 R110, -RZ, R4.H1_H1 ;  /* 0x30000004ff6e7230 */ /* 0x000fe20000004100 */
[CC--:B------:R-:W-:Y:S01]  /*8050*/  FMUL.FTZ R103, R7.reuse, R105.reuse ;  /* 0x0000006907677220 */ /* 0x0c0fe20000410000 */
[--C-:B------:R-:W-:Y:S01]  /*8060*/  HADD2.F32 R4, -RZ, R6.reuse.H0_H0 ;  /* 0x20000006ff047230 */ /* 0x100fe20000004100 */
[C---:B------:R-:W-:Y:S01]  /*8070*/  FMUL.FTZ R105, R106.reuse, R105 ;  /* 0x000000696a697220 */ /* 0x040fe20000410000 */
[--C-:B------:R-:W-:Y:S01]  /*8080*/  HADD2.F32 R111, -RZ, R5.reuse.H0_H0 ;  /* 0x20000005ff6f7230 */ /* 0x100fe20000004100 */
[-C--:B------:R-:W-:Y:S01]  /*8090*/  FFMA.FTZ R103, R106, R116.reuse, -R103 ;  /* 0x000000746a677223 */ /* 0x080fe20000010867 */
[----:B------:R-:W-:Y:S01]  /*80a0*/  HADD2.F32 R6, -RZ, R6.H1_H1 ;  /* 0x30000006ff067230 */ /* 0x000fe20000004100 */
[----:B------:R-:W-:Y:S01]  /*80b0*/  FFMA.FTZ R116, R7, R116, R105 ;  /* 0x0000007407747223 */ /* 0x000fe20000010069 */
[----:B------:R-:W-:Y:S01]  /*80c0*/  HADD2.F32 R5, -RZ, R5.H1_H1 ;  /* 0x30000005ff057230 */ /* 0x000fe20000004100 */
[-C--:B------:R-:W-:Y:S01]  /*80d0*/  FMUL.FTZ R118, R110, R114.reuse ;  /* 0x000000726e767220 */ /* 0x080fe20000410000 */
[----:B------:R-:W-:Y:S01]  /*80e0*/  HADD2.F32 R7, -RZ, R100.H0_H0 ;  /* 0x20000064ff077230 */ /* 0x000fe20000004100 */
[----:B------:R-:W-:-:S02]  /*80f0*/  FMUL.FTZ R114, R107, R114 ;  /* 0x000000726b727220 */ /* 0x000fc40000410000 */
[-C--:B------:R-:W-:Y:S02]  /*8100*/  FMUL.FTZ R105, R5, R104.reuse ;  /* 0x0000006805697220 */ /* 0x080fe40000410000 */
[-C--:B------:R-:W-:Y:S02]  /*8110*/  FMUL.FTZ R100, R6, R7.reuse ;  /* 0x0000000706647220 */ /* 0x080fe40000410000 */
[C---:B------:R-:W-:Y:S02]  /*8120*/  FMUL.FTZ R7, R4.reuse, R7 ;  /* 0x0000000704077220 */ /* 0x040fe40000410000 */
[----:B------:R-:W-:Y:S02]  /*8130*/  FMUL.FTZ R104, R111, R104 ;  /* 0x000000686f687220 */ /* 0x000fe40000410000 */
[----:B------:R-:W-:Y:S02]  /*8140*/  FFMA.FTZ R118, R107, R115, -R118 ;  /* 0x000000736b767223 */ /* 0x000fe40000010876 */
[----:B------:R-:W-:-:S02]  /*8150*/  FFMA.FTZ R100, R4, R101, -R100 ;  /* 0x0000006504647223 */ /* 0x000fc40000010864 */
[----:B------:R-:W-:Y:S02]  /*8160*/  FFMA.FTZ R115, R110, R115, R114 ;  /* 0x000000736e737223 */ /* 0x000fe40000010072 */
[----:B------:R-:W-:Y:S01]  /*8170*/  FFMA.FTZ R101, R6, R101, R7 ;  /* 0x0000006506657223 */ /* 0x000fe20000010007 */
[----:B------:R-:W-:Y:S01]  /*8180*/  F2FP.PACK_AB R7, R116, R103 ;  /* 0x000000677407723e */ /* 0x000fe200000000ff */
[----:B------:R-:W-:Y:S01]  /*8190*/  FFMA.FTZ R105, R111, R102, -R105 ;  /* 0x000000666f697223 */ /* 0x000fe20000010869 */
[----:B------:R-:W-:Y:S01]  /*81a0*/  F2FP.PACK_AB R4, R115, R118 ;  /* 0x000000767304723e */ /* 0x000fe200000000ff */
[----:B------:R-:W-:Y:S01]  /*81b0*/  FFMA.FTZ R104, R5, R102, R104 ;  /* 0x0000006605687223 */ /* 0x000fe20000010068 */
[----:B------:R-:W-:-:S04]  /*81c0*/  F2FP.PACK_AB R6, R101, R100 ;  /* 0x000000646506723e */ /* 0x000fc800000000ff */
[----:B------:R-:W-:-:S05]  /*81d0*/  F2FP.PACK_AB R5, R104, R105 ;  /* 0x000000696805723e */ /* 0x000fca00000000ff */
[----:B------:R1:W-:Y:S02]  /*81e0*/  STS.128 [R119+0x10080], R4 ;  /* 0x0100800477007388 */ /* 0x0003e40000000c00 */
.L_x_403:
[----:B------:R-:W-:Y:S05]  /*81f0*/  BSYNC B0 ;  /* 0x0000000000007941 */ /* 0x000fea0003800000 */
.L_x_402:
[----:B-1----:R-:W-:Y:S01]  /*8200*/  IADD3 R4, R12, 0x20, RZ ;  /* 0x000000200c047810 */ /* 0x002fe20007ffe0ff */
[----:B------:R-:W-:Y:S03]  /*8210*/  BSSY B0, `(.L_x_404) ;  /* 0x000002d000007945 */ /* 0x000fe60003800000 */
[----:B------:R-:W-:-:S13]  /*8220*/  ISETP.GE.AND P0, PT, R4, c[0x0][0x27c], PT ;  /* 0x00009f0004007a0c */ /* 0x000fda0003f06270 */
[----:B------:R-:W-:Y:S05]  /*8230*/  @P0 BRA `(.L_x_405) ;  /* 0x000002a000000947 */ /* 0x000fea0003800000 */
[----:B------:R-:W1:Y:S01]  /*8240*/  LDS.128 R4, [R119+0x14080] ;  /* 0x0140800077047984 */ /* 0x000e620000000c00 */
[--C-:B------:R-:W-:Y:S01]  /*8250*/  SHF.R.U64 R101, R124, 0x10, R125.reuse ;  /* 0x000000107c657819 */ /* 0x100fe2000000127d */
[----:B------:R-:W-:Y:S01]  /*8260*/  HADD2.F32 R106, -RZ, R96.H1_H1 ;  /* 0x30000060ff6a7230 */ /* 0x000fe20000004100 */
[----:B------:R-:W-:Y:S01]  /*8270*/  SHF.R.U32.HI R124, RZ, 0x10, R125 ;  /* 0x00000010ff7c7819 */ /* 0x000fe2000001167d */
[--C-:B------:R-:W-:Y:S01]  /*8280*/  HADD2.F32 R110, -RZ, R97.reuse.H1_H1 ;  /* 0x30000061ff6e7230 */ /* 0x100fe20000004100 */
[--C-:B------:R-:W-:Y:S01]  /*8290*/  SHF.R.U64 R100, R126, 0x10, R127.reuse ;  /* 0x000000107e647819 */ /* 0x100fe2000000127f */
[----:B------:R-:W-:Y:S01]  /*82a0*/  HADD2.F32 R97, -RZ, R97.H0_H0 ;  /* 0x20000061ff617230 */ /* 0x000fe20000004100 */
[----:B------:R-:W-:Y:S01]  /*82b0*/  SHF.R.U32.HI R126, RZ, 0x10, R127 ;  /* 0x00000010ff7e7819 */ /* 0x000fe2000001167f */
[----:B------:R-:W-:-:S04]  /*82c0*/  HADD2.F32 R124, -RZ, R124.H0_H0 ;  /* 0x2000007cff7c7230 */ /* 0x000fc80000004100 */
        /* <DEDUP_REMOVED lines=12> */
[----:B------:R-:W-:Y:S01]  /*8390*/  HADD2.F32 R7, -RZ, R96.H0_H0 ;  /* 0x20000060ff077230 */ /* 0x000fe20000004100 */
[-C--:B------:R-:W-:Y:S01]  /*83a0*/  FMUL.FTZ R111, R104, R106.reuse ;  /* 0x0000006a686f7220 */ /* 0x080fe20000410000 */
[----:B------:R-:W-:Y:S01]  /*83b0*/  HADD2.F32 R5, -RZ, R5.H1_H1 ;  /* 0x30000005ff057230 */ /* 0x000fe20000004100 */
[C---:B------:R-:W-:Y:S01]  /*83c0*/  FMUL.FTZ R115, R103.reuse, R106 ;  /* 0x0000006a67737220 */ /* 0x040fe20000410000 */
[----:B------:R-:W-:Y:S01]  /*83d0*/  HADD2.F32 R96, -RZ, R101.H0_H0 ;  /* 0x20000065ff607230 */ /* 0x000fe20000004100 */
[----:B------:R-:W-:Y:S01]  /*83e0*/  FFMA.FTZ R111, R103, R110, -R111 ;  /* 0x0000006e676f7223 */ /* 0x000fe2000001086f */
[----:B------:R-:W-:Y:S01]  /*83f0*/  HADD2.F32 R102, -RZ, R100.H0_H0 ;  /* 0x20000064ff667230 */ /* 0x000fe20000004100 */
[----:B------:R-:W-:-:S02]  /*8400*/  FMUL.FTZ R100, R6, R7 ;  /* 0x0000000706647220 */ /* 0x000fc40000410000 */
[-C--:B------:R-:W-:Y:S02]  /*8410*/  FMUL.FTZ R101, R5, R96.reuse ;  /* 0x0000006005657220 */ /* 0x080fe40000410000 */
[C---:B------:R-:W-:Y:S02]  /*8420*/  FMUL.FTZ R7, R4.reuse, R7 ;  /* 0x0000000704077220 */ /* 0x040fe40000410000 */
[C---:B------:R-:W-:Y:S02]  /*8430*/  FMUL.FTZ R96, R105.reuse, R96 ;  /* 0x0000006069607220 */ /* 0x040fe40000410000 */
[-C--:B------:R-:W-:Y:S02]  /*8440*/  FFMA.FTZ R100, R4, R97.reuse, -R100 ;  /* 0x0000006104647223 */ /* 0x080fe40000010864 */
[----:B------:R-:W-:Y:S02]  /*8450*/  FFMA.FTZ R104, R104, R110, R115 ;  /* 0x0000006e68687223 */ /* 0x000fe40000010073 */
[----:B------:R-:W-:Y:S01]  /*8460*/  FFMA.FTZ R97, R6, R97, R7 ;  /* 0x0000006106617223 */ /* 0x000fe20000010007 */
[----:B------:R-:W-:Y:S01]  /*8470*/  F2FP.PACK_AB R7, R124, R107 ;  /* 0x0000006b7c07723e */ /* 0x000fe200000000ff */
[-C--:B------:R-:W-:Y:S01]  /*8480*/  FFMA.FTZ R101, R105, R102.reuse, -R101 ;  /* 0x0000006669657223 */ /* 0x080fe20000010865 */
[----:B------:R-:W-:Y:S01]  /*8490*/  F2FP.PACK_AB R4, R104, R111 ;  /* 0x0000006f6804723e */ /* 0x000fe200000000ff */
[----:B------:R-:W-:Y:S01]  /*84a0*/  FFMA.FTZ R96, R5, R102, R96 ;  /* 0x0000006605607223 */ /* 0x000fe20000010060 */
[----:B------:R-:W-:-:S04]  /*84b0*/  F2FP.PACK_AB R6, R97, R100 ;  /* 0x000000646106723e */ /* 0x000fc800000000ff */
[----:B------:R-:W-:-:S05]  /*84c0*/  F2FP.PACK_AB R5, R96, R101 ;  /* 0x000000656005723e */ /* 0x000fca00000000ff */
[----:B------:R1:W-:Y:S02]  /*84d0*/  STS.128 [R119+0x14080], R4 ;  /* 0x0140800477007388 */ /* 0x0003e40000000c00 */
.L_x_405:
[----:B------:R-:W-:Y:S05]  /*84e0*/  BSYNC B0 ;  /* 0x0000000000007941 */ /* 0x000fea0003800000 */
.L_x_404:
        /* <DEDUP_REMOVED lines=46> */
.L_x_407:
[----:B------:R-:W-:Y:S05]  /*87d0*/  BSYNC B0 ;  /* 0x0000000000007941 */ /* 0x000fea0003800000 */
.L_x_406:
[----:B-1----:R-:W-:-:S04]  /*87e0*/  IADD3 R4, R12, 0x60, RZ ;  /* 0x000000600c047810 */ /* 0x002fc80007ffe0ff */
        /* <DEDUP_REMOVED lines=44> */
.L_x_401:
[----:B------:R-:W-:Y:S05]  /*8ab0*/  BSYNC B1 ;  /* 0x0000000000017941 */ /* 0x000fea0003800000 */
.L_x_400:
        /* <DEDUP_REMOVED lines=21> */
[--C-:B------:R-:W-:Y:S02]  /*8c10*/  HADD2.F32 R95, -RZ, R4.reuse.H1_H1 ;  /* 0x30000004ff5f7230 */ /* 0x100fe40000004100 */
[----:B------:R-:W-:Y:S01]  /*8c20*/  HADD2.F32 R93, -RZ, R4.H0_H0 ;  /* 0x20000004ff5d7230 */ /* 0x000fe20000004100 */
[-C--:B------:R-:W-:Y:S01]  /*8c30*/  FMUL.FTZ R97, R7, R94.reuse ;  /* 0x0000005e07617220 */ /* 0x080fe20000410000 */
[--C-:B------:R-:W-:Y:S01]  /*8c40*/  HADD2.F32 R4, -RZ, R6.reuse.H0_H0 ;  /* 0x20000006ff047230 */ /* 0x100fe20000004100 */
[----:B------:R-:W-:Y:S01]  /*8c50*/  FMUL.FTZ R94, R92, R94 ;  /* 0x0000005e5c5e7220 */ /* 0x000fe20000410000 */
[--C-:B------:R-:W-:Y:S01]  /*8c60*/  HADD2.F32 R96, -RZ, R5.reuse.H0_H0 ;  /* 0x20000005ff607230 */ /* 0x100fe20000004100 */
[----:B------:R-:W-:Y:S01]  /*8c70*/  FMUL.FTZ R99, R95, R100 ;  /* 0x000000645f637220 */ /* 0x000fe20000410000 */
[----:B------:R-:W-:Y:S01]  /*8c80*/  HADD2.F32 R6, -RZ, R6.H1_H1 ;  /* 0x30000006ff067230 */ /* 0x000fe20000004100 */
[----:B------:R-:W-:Y:S01]  /*8c90*/  FFMA.FTZ R94, R7, R98, R94 ;  /* 0x00000062075e7223 */ /* 0x000fe2000001005e */
[----:B------:R-:W-:Y:S01]  /*8ca0*/  HADD2.F32 R5, -RZ, R5.H1_H1 ;  /* 0x30000005ff057230 */ /* 0x000fe20000004100 */
[C---:B------:R-:W-:Y:S01]  /*8cb0*/  FMUL.FTZ R100, R93.reuse, R100 ;  /* 0x000000645d647220 */ /* 0x040fe20000410000 */
[----:B------:R-:W-:Y:S01]  /*8cc0*/  HADD2.F32 R7, -RZ, R80.H0_H0 ;  /* 0x20000050ff077230 */ /* 0x000fe20000004100 */
[----:B------:R-:W-:-:S02]  /*8cd0*/  FFMA.FTZ R99, R93, R102, -R99 ;  /* 0x000000665d637223 */ /* 0x000fc40000010863 */
[----:B------:R-:W-:Y:S02]  /*8ce0*/  FMUL.FTZ R93, R5, R87 ;  /* 0x00000057055d7220 */ /* 0x000fe40000410000 */
[-C--:B------:R-:W-:Y:S02]  /*8cf0*/  FMUL.FTZ R80, R6, R7.reuse ;  /* 0x0000000706507220 */ /* 0x080fe40000410000 */
[----:B------:R-:W-:Y:S02]  /*8d00*/  FMUL.FTZ R7, R4, R7 ;  /* 0x0000000704077220 */ /* 0x000fe40000410000 */
[----:B------:R-:W-:Y:S02]  /*8d10*/  FMUL.FTZ R87, R96, R87 ;  /* 0x0000005760577220 */ /* 0x000fe40000410000 */
[----:B------:R-:W-:Y:S02]  /*8d20*/  FFMA.FTZ R80, R4, R81, -R80 ;  /* 0x0000005104507223 */ /* 0x000fe40000010850 */
[----:B------:R-:W-:-:S02]  /*8d30*/  FFMA.FTZ R93, R96, R86, -R93 ;  /* 0x00000056605d7223 */ /* 0x000fc4000001085d */
[----:B------:R-:W-:Y:S02]  /*8d40*/  FFMA.FTZ R97, R92, R98, -R97 ;  /* 0x000000625c617223 */ /* 0x000fe40000010861 */
[----:B------:R-:W-:Y:S02]  /*8d50*/  FFMA.FTZ R100, R95, R102, R100 ;  /* 0x000000665f647223 */ /* 0x000fe40000010064 */
[----:B------:R-:W-:Y:S01]  /*8d60*/  FFMA.FTZ R81, R6, R81, R7 ;  /* 0x0000005106517223 */ /* 0x000fe20000010007 */
[----:B------:R-:W-:Y:S01]  /*8d70*/  F2FP.PACK_AB R7, R94, R97 ;  /* 0x000000615e07723e */ /* 0x000fe200000000ff */
[----:B------:R-:W-:Y:S01]  /*8d80*/  FFMA.FTZ R86, R5, R86, R87 ;  /* 0x0000005605567223 */ /* 0x000fe20000010057 */
[----:B------:R-:W-:Y:S02]  /*8d90*/  F2FP.PACK_AB R4, R100, R99 ;  /* 0x000000636404723e */ /* 0x000fe400000000ff */
[----:B------:R-:W-:Y:S02]  /*8da0*/  F2FP.PACK_AB R6, R81, R80 ;  /* 0x000000505106723e */ /* 0x000fe400000000ff */
[----:B------:R-:W-:-:S05]  /*8db0*/  F2FP.PACK_AB R5, R86, R93 ;  /* 0x0000005d5605723e */ /* 0x000fca00000000ff */
[----:B------:R1:W-:Y:S02]  /*8dc0*/  STS.128 [R119+0x11080], R4 ;  /* 0x0110800477007388 */ /* 0x0003e40000000c00 */
.L_x_411:
[----:B------:R-:W-:Y:S05]  /*8dd0*/  BSYNC B0 ;  /* 0x0000000000007941 */ /* 0x000fea0003800000 */
.L_x_410:
        /* <DEDUP_REMOVED lines=35> */
[----:B------:R-:W-:Y:S02]  /*9010*/  FMUL.FTZ R74, R91, R74 ;  /* 0x0000004a5b4a7220 */ /* 0x000fe40000410000 */
        /* <DEDUP_REMOVED lines=10> */
.L_x_413:
[----:B------:R-:W-:Y:S05]  /*90c0*/  BSYNC B0 ;  /* 0x0000000000007941 */ /* 0x000fea0003800000 */
.L_x_412:
[----:B-1----:R-:W-:Y:S01]  /*90d0*/  IADD3 R4, R12, 0x40, RZ ;  /* 0x000000400c047810 */ /* 0x002fe20007ffe0ff */
[----:B------:R-:W-:Y:S03]  /*90e0*/  BSSY B0, `(.L_x_414) ;  /* 0x000002d000007945 */ /* 0x000fe60003800000 */
[----:B------:R-:W-:-:S13]  /*90f0*/  ISETP.GE.AND P0, PT, R4, c[0x0][0x27c], PT ;  /* 0x00009f0004007a0c */ /* 0x000fda0003f06270 */
[----:B------:R-:W-:Y:S05]  /*9100*/  @P0 BRA `(.L_x_415) ;  /* 0x000002a000000947 */ /* 0x000fea0003800000 */
[----:B------:R-:W1:Y:S01]  /*9110*/  LDS.128 R4, [R119+0x19080] ;  /* 0x0190800077047984 */ /* 0x000e620000000c00 */
[--C-:B------:R-:W-:Y:S01]  /*9120*/  SHF.R.U64 R75, R82, 0x10, R83.reuse ;  /* 0x00000010524b7819 */ /* 0x100fe20000001253 */
[--C-:B------:R-:W-:Y:S01]  /*9130*/  HADD2.F32 R86, -RZ, R65.reuse.H1_H1 ;  /* 0x30000041ff567230 */ /* 0x100fe20000004100 */
[----:B------:R-:W-:Y:S01]  /*9140*/  SHF.R.U32.HI R82, RZ, 0x10, R83 ;  /* 0x00000010ff527819 */ /* 0x000fe20000011653 */
[----:B------:R-:W-:Y:S01]  /*9150*/  HADD2.F32 R65, -RZ, R65.H0_H0 ;  /* 0x20000041ff417230 */ /* 0x000fe20000004100 */
[--C-:B------:R-:W-:Y:S01]  /*9160*/  SHF.R.U64 R74, R84, 0x10, R85.reuse ;  /* 0x00000010544a7819 */ /* 0x100fe20000001255 */
[----:B------:R-:W-:Y:S01]  /*9170*/  HADD2.F32 R88, -RZ, R68.H1_H1 ;  /* 0x30000044ff587230 */ /* 0x000fe20000004100 */
[----:B------:R-:W-:Y:S01]  /*9180*/  SHF.R.U32.HI R84, RZ, 0x10, R85 ;  /* 0x00000010ff547819 */ /* 0x000fe20000011655 */
[----:B------:R-:W-:Y:S02]  /*9190*/  HADD2.F32 R82, -RZ, R82.H0_H0 ;  /* 0x20000052ff527230 */ /* 0x000fe40000004100 */
[----:B------:R-:W-:-:S02]  /*91a0*/  HADD2.F32 R74, -RZ, R74.H0_H0 ;  /* 0x2000004aff4a7230 */ /* 0x000fc40000004100 */
        /* <DEDUP_REMOVED lines=15> */
[----:B------:R-:W-:Y:S01]  /*92a0*/  FMUL.FTZ R86, R81, R86 ;  /* 0x0000005651567220 */ /* 0x000fe20000410000 */
[----:B------:R-:W-:Y:S01]  /*92b0*/  HADD2.F32 R7, -RZ, R68.H0_H0 ;  /* 0x20000044ff077230 */ /* 0x000fe20000004100 */
[----:B------:R-:W-:-:S02]  /*92c0*/  FMUL.FTZ R68, R6, R65 ;  /* 0x0000004106447220 */ /* 0x000fc40000410000 */
[-C--:B------:R-:W-:Y:S02]  /*92d0*/  FMUL.FTZ R75, R5, R80.reuse ;  /* 0x00000050054b7220 */ /* 0x080fe40000410000 */
[C---:B------:R-:W-:Y:S02]  /*92e0*/  FMUL.FTZ R65, R4.reuse, R65 ;  /* 0x0000004104417220 */ /* 0x040fe40000410000 */
[----:B------:R-:W-:Y:S02]  /*92f0*/  FMUL.FTZ R80, R85, R80 ;  /* 0x0000005055507220 */ /* 0x000fe40000410000 */
[-C--:B------:R-:W-:Y:S02]  /*9300*/  FFMA.FTZ R89, R81, R88.reuse, -R89 ;  /* 0x0000005851597223 */ /* 0x080fe40000010859 */
[----:B------:R-:W-:Y:S02]  /*9310*/  FFMA.FTZ R86, R83, R88, R86 ;  /* 0x0000005853567223 */ /* 0x000fe40000010056 */
[----:B------:R-:W-:-:S02]  /*9320*/  FFMA.FTZ R68, R4, R7, -R68 ;  /* 0x0000000704447223 */ /* 0x000fc40000010844 */
        /* <DEDUP_REMOVED lines=8> */
.L_x_415:
[----:B------:R-:W-:Y:S05]  /*93b0*/  BSYNC B0 ;  /* 0x0000000000007941 */ /* 0x000fea0003800000 */
.L_x_414:
[----:B-1----:R-:W-:-:S04]  /*93c0*/  IADD3 R4, R12, 0x60, RZ ;  /* 0x000000600c047810 */ /* 0x002fc80007ffe0ff */
        /* <DEDUP_REMOVED lines=8> */
[----:B------:R-:W-:Y:S01]  /*9450*/  HADD2.F32 R68, -RZ, R68.H0_H0 ;  /* 0x20000044ff447230 */ /* 0x000fe20000004100 */
[----:B------:R-:W-:Y:S01]  /*9460*/  SHF.R.U32.HI R78, RZ, 0x10, R79 ;  /* 0x00000010ff4e7819 */ /* 0x000fe2000001164f */
[----:B------:R-:W-:Y:S02]  /*9470*/  HADD2.F32 R76, -RZ, R76.H0_H0 ;  /* 0x2000004cff4c7230 */ /* 0x000fe40000004100 */
[----:B------:R-:W-:-:S02]  /*9480*/  HADD2.F32 R82, -RZ, R63.H1_H1 ;  /* 0x3000003fff527230 */ /* 0x000fc40000004100 */
        /* <DEDUP_REMOVED lines=9> */
[----:B------:R-:W-:Y:S01]  /*9520*/  HADD2.F32 R6, -RZ, R6.H1_H1 ;  /* 0x30000006ff067230 */ /* 0x000fe20000004100 */
[-C--:B------:R-:W-:Y:S01]  /*9530*/  FFMA.FTZ R81, R74, R78.reuse, -R81 ;  /* 0x0000004e4a517223 */ /* 0x080fe20000010851 */
[--C-:B------:R-:W-:Y:S01]  /*9540*/  HADD2.F32 R79, -RZ, R5.reuse.H0_H0 ;  /* 0x20000005ff4f7230 */ /* 0x100fe20000004100 */
[----:B------:R-:W-:Y:S01]  /*9550*/  FFMA.FTZ R76, R7, R78, R76 ;  /* 0x0000004e074c7223 */ /* 0x000fe2000001004c */
[----:B------:R-:W-:Y:S01]  /*9560*/  HADD2.F32 R5, -RZ, R5.H1_H1 ;  /* 0x30000005ff057230 */ /* 0x000fe20000004100 */
[----:B------:R-:W-:Y:S01]  /*9570*/  FMUL.FTZ R7, R6, R53 ;  /* 0x0000003506077220 */ /* 0x000fe20000410000 */
[----:B------:R-:W-:Y:S01]  /*9580*/  HADD2.F32 R74, -RZ, R65.H0_H0 ;  /* 0x20000041ff4a7230 */ /* 0x000fe20000004100 */
[----:B------:R-:W-:-:S02]  /*9590*/  FMUL.FTZ R83, R77, R80 ;  /* 0x000000504d537220 */ /* 0x000fc40000410000 */
[C---:B------:R-:W-:Y:S02]  /*95a0*/  FMUL.FTZ R53, R4.reuse, R53 ;  /* 0x0000003504357220 */ /* 0x040fe40000410000 */
[----:B------:R-:W-:Y:S02]  /*95b0*/  FMUL.FTZ R65, R5, R68 ;  /* 0x0000004405417220 */ /* 0x000fe40000410000 */
[----:B------:R-:W-:Y:S02]  /*95c0*/  FMUL.FTZ R80, R75, R80 ;  /* 0x000000504b507220 */ /* 0x000fe40000410000 */
[----:B------:R-:W-:Y:S02]  /*95d0*/  FMUL.FTZ R68, R79, R68 ;  /* 0x000000444f447220 */ /* 0x000fe40000410000 */
[----:B------:R-:W-:Y:S01]  /*95e0*/  FFMA.FTZ R4, R4, R63, -R7 ;  /* 0x0000003f04047223 */ /* 0x000fe20000010807 */
[----:B------:R-:W-:Y:S01]  /*95f0*/  F2FP.PACK_AB R7, R76, R81 ;  /* 0x000000514c07723e */ /* 0x000fe200000000ff */
[----:B------:R-:W-:-:S02]  /*9600*/  FFMA.FTZ R53, R6, R63, R53 ;  /* 0x0000003f06357223 */ /* 0x000fc40000010035 */
[-C--:B------:R-:W-:Y:S02]  /*9610*/  FFMA.FTZ R83, R75, R82.reuse, -R83 ;  /* 0x000000524b537223 */ /* 0x080fe40000010853 */
[----:B------:R-:W-:Y:S01]  /*9620*/  FFMA.FTZ R80, R77, R82, R80 ;  /* 0x000000524d507223 */ /* 0x000fe20000010050 */
[----:B------:R-:W-:Y:S01]  /*9630*/  F2FP.PACK_AB R6, R53, R4 ;  /* 0x000000043506723e */ /* 0x000fe200000000ff */
[-C--:B------:R-:W-:Y:S02]  /*9640*/  FFMA.FTZ R65, R79, R74.reuse, -R65 ;  /* 0x0000004a4f417223 */ /* 0x080fe40000010841 */
[----:B------:R-:W-:Y:S01]  /*9650*/  FFMA.FTZ R68, R5, R74, R68 ;  /* 0x0000004a05447223 */ /* 0x000fe20000010044 */
[----:B------:R-:W-:-:S04]  /*9660*/  F2FP.PACK_AB R4, R80, R83 ;  /* 0x000000535004723e */ /* 0x000fc800000000ff */
[----:B------:R-:W-:-:S05]  /*9670*/  F2FP.PACK_AB R5, R68, R65 ;  /* 0x000000414405723e */ /* 0x000fca00000000ff */
[----:B------:R1:W-:Y:S02]  /*9680*/  STS.128 [R119+0x1d080], R4 ;  /* 0x01d0800477007388 */ /* 0x0003e40000000c00 */
.L_x_409:
[----:B------:R-:W-:Y:S05]  /*9690*/  BSYNC B1 ;  /* 0x0000000000017941 */ /* 0x000fea0003800000 */
.L_x_408:
        /* <DEDUP_REMOVED lines=9> */
[--C-:B------:R-:W-:Y:S01]  /*9730*/  HADD2.F32 R74, -RZ, R43.reuse.H1_H1 ;  /* 0x3000002bff4a7230 */ /* 0x100fe20000004100 */
[----:B------:R-:W-:Y:S01]  /*9740*/  SHF.R.U32.HI R70, RZ, 0x10, R71 ;  /* 0x00000010ff467819 */ /* 0x000fe20000011647 */
[----:B------:R-:W-:Y:S01]  /*9750*/  HADD2.F32 R75, -RZ, R52.H1_H1 ;  /* 0x30000034ff4b7230 */ /* 0x000fe20000004100 */
[--C-:B------:R-:W-:Y:S01]  /*9760*/  SHF.R.U64 R53, R72, 0x10, R73.reuse ;  /* 0x0000001048357819 */ /* 0x100fe20000001249 */
[----:B------:R-:W-:Y:S01]  /*9770*/  HADD2.F32 R43, -RZ, R43.H0_H0 ;  /* 0x2000002bff2b7230 */ /* 0x000fe20000004100 */
[----:B------:R-:W-:Y:S01]  /*9780*/  SHF.R.U32.HI R72, RZ, 0x10, R73 ;  /* 0x00000010ff487819 */ /* 0x000fe20000011649 */
[----:B------:R-:W-:-:S04]  /*9790*/  HADD2.F32 R70, -RZ, R70.H0_H0 ;  /* 0x20000046ff467230 */ /* 0x000fc80000004100 */
[----:B------:R-:W-:Y:S02]  /*97a0*/  HADD2.F32 R76, -RZ, R72.H0_H0 ;  /* 0x20000048ff4c7230 */ /* 0x000fe40000004100 */
[--C-:B-1----:R-:W-:Y:S02]  /*97b0*/  HADD2.F32 R71, -RZ, R4.reuse.H1_H1 ;  /* 0x30000004ff477230 */ /* 0x102fe40000004100 */
[--C-:B------:R-:W-:Y:S02]  /*97c0*/  HADD2.F32 R65, -RZ, R7.reuse.H0_H0 ;  /* 0x20000007ff417230 */ /* 0x100fe40000004100 */
[----:B------:R-:W-:Y:S01]  /*97d0*/  HADD2.F32 R7, -RZ, R7.H1_H1 ;  /* 0x30000007ff077230 */ /* 0x000fe20000004100 */
[----:B------:R-:W-:Y:S01]  /*97e0*/  FMUL.FTZ R77, R71, R74 ;  /* 0x0000004a474d7220 */ /* 0x000fe20000410000 */
[----:B------:R-:W-:Y:S02]  /*97f0*/  HADD2.F32 R68, -RZ, R4.H0_H0 ;  /* 0x20000004ff447230 */ /* 0x000fe40000004100 */
[--C-:B------:R-:W-:Y:S01]  /*9800*/  HADD2.F32 R4, -RZ, R6.reuse.H0_H0 ;  /* 0x20000006ff047230 */ /* 0x100fe20000004100 */
[-C--:B------:R-:W-:Y:S01]  /*9810*/  FMUL.FTZ R72, R7, R70.reuse ;  /* 0x0000004607487220 */ /* 0x080fe20000410000 */
[--C-:B------:R-:W-:Y:S01]  /*9820*/  HADD2.F32 R73, -RZ, R5.reuse.H0_H0 ;  /* 0x20000005ff497230 */ /* 0x100fe20000004100 */
[----:B------:R-:W-:Y:S01]  /*9830*/  FMUL.FTZ R70, R65, R70 ;  /* 0x0000004641467220 */ /* 0x000fe20000410000 */
[----:B------:R-:W-:Y:S01]  /*9840*/  HADD2.F32 R6, -RZ, R6.H1_H1 ;  /* 0x30000006ff067230 */ /* 0x000fe20000004100 */
[C---:B------:R-:W-:Y:S01]  /*9850*/  FMUL.FTZ R74, R68.reuse, R74 ;  /* 0x0000004a444a7220 */ /* 0x040fe20000410000 */
[----:B------:R-:W-:Y:S01]  /*9860*/  HADD2.F32 R5, -RZ, R5.H1_H1 ;  /* 0x30000005ff057230 */ /* 0x000fe20000004100 */
[----:B------:R-:W-:Y:S01]  /*9870*/  FFMA.FTZ R77, R68, R75, -R77 ;  /* 0x0000004b444d7223 */ /* 0x000fe2000001084d */
[----:B------:R-:W-:Y:S01]  /*9880*/  HADD2.F32 R68, -RZ, R63.H0_H0 ;  /* 0x2000003fff447230 */ /* 0x000fe20000004100 */
[----:B------:R-:W-:Y:S01]  /*9890*/  FFMA.FTZ R7, R7, R76, R70 ;  /* 0x0000004c07077223 */ /* 0x000fe20000010046 */
[----:B------:R-:W-:Y:S01]  /*98a0*/  HADD2.F32 R63, -RZ, R52.H0_H0 ;  /* 0x20000034ff3f7230 */ /* 0x000fe20000004100 */
[----:B------:R-:W-:Y:S01]  /*98b0*/  FMUL.FTZ R52, R6, R43 ;  /* 0x0000002b06347220 */ /* 0x000fe20000410000 */
[----:B------:R-:W-:Y:S01]  /*98c0*/  HADD2.F32 R70, -RZ, R53.H0_H0 ;  /* 0x20000035ff467230 */ /* 0x000fe20000004100 */
[----:B------:R-:W-:-:S02]  /*98d0*/  FMUL.FTZ R53, R5, R68 ;  /* 0x0000004405357220 */ /* 0x000fc40000410000 */
[C---:B------:R-:W-:Y:S02]  /*98e0*/  FMUL.FTZ R43, R4.reuse, R43 ;  /* 0x0000002b042b7220 */ /* 0x040fe40000410000 */
[----:B------:R-:W-:Y:S02]  /*98f0*/  FMUL.FTZ R68, R73, R68 ;  /* 0x0000004449447220 */ /* 0x000fe40000410000 */
[----:B------:R-:W-:Y:S02]  /*9900*/  FFMA.FTZ R72, R65, R76, -R72 ;  /* 0x0000004c41487223 */ /* 0x000fe40000010848 */
[----:B------:R-:W-:Y:S02]  /*9910*/  FFMA.FTZ R74, R71, R75, R74 ;  /* 0x0000004b474a7223 */ /* 0x000fe4000001004a */
[-C--:B------:R-:W-:Y:S01]  /*9920*/  FFMA.FTZ R52, R4, R63.reuse, -R52 ;  /* 0x0000003f04347223 */ /* 0x080fe20000010834 */
[----:B------:R-:W-:Y:S01]  /*9930*/  F2FP.PACK_AB R7, R7, R72 ;  /* 0x000000480707723e */ /* 0x000fe200000000ff */
[----:B------:R-:W-:Y:S01]  /*9940*/  FFMA.FTZ R43, R6, R63, R43 ;  /* 0x0000003f062b7223 */ /* 0x000fe2000001002b */
[----:B------:R-:W-:Y:S01]  /*9950*/  F2FP.PACK_AB R4, R74, R77 ;  /* 0x0000004d4a04723e */ /* 0x000fe200000000ff */
[----:B------:R-:W-:-:S02]  /*9960*/  FFMA.FTZ R53, R73, R70, -R53 ;  /* 0x0000004649357223 */ /* 0x000fc40000010835 */
[----:B------:R-:W-:Y:S01]  /*9970*/  FFMA.FTZ R68, R5, R70, R68 ;  /* 0x0000004605447223 */ /* 0x000fe20000010044 */
[----:B------:R-:W-:-:S04]  /*9980*/  F2FP.PACK_AB R6, R43, R52 ;  /* 0x000000342b06723e */ /* 0x000fc800000000ff */
[----:B------:R-:W-:-:S05]  /*9990*/  F2FP.PACK_AB R5, R68, R53 ;  /* 0x000000354405723e */ /* 0x000fca00000000ff */
[----:B------:R1:W-:Y:S02]  /*99a0*/  STS.128 [R119+0x12080], R4 ;  /* 0x0120800477007388 */ /* 0x0003e40000000c00 */
.L_x_419:
[----:B------:R-:W-:Y:S05]  /*99b0*/  BSYNC B0 ;  /* 0x0000000000007941 */ /* 0x000fea0003800000 */
.L_x_418:
        /* <DEDUP_REMOVED lines=15> */
[--C-:B-1----:R-:W-:Y:S02]  /*9ab0*/  HADD2.F32 R53, -RZ, R7.reuse.H0_H0 ;  /* 0x20000007ff357230 */ /* 0x102fe40000004100 */
[----:B------:R-:W-:Y:S02]  /*9ac0*/  HADD2.F32 R7, -RZ, R7.H1_H1 ;  /* 0x30000007ff077230 */ /* 0x000fe40000004100 */
[--C-:B------:R-:W-:Y:S02]  /*9ad0*/  HADD2.F32 R55, -RZ, R4.reuse.H0_H0 ;  /* 0x20000004ff377230 */ /* 0x100fe40000004100 */
[----:B------:R-:W-:Y:S01]  /*9ae0*/  HADD2.F32 R63, -RZ, R4.H1_H1 ;  /* 0x30000004ff3f7230 */ /* 0x000fe20000004100 */
[-C--:B------:R-:W-:Y:S01]  /*9af0*/  FMUL.FTZ R66, R7, R54.reuse ;  /* 0x0000003607427220 */ /* 0x080fe20000410000 */
[--C-:B------:R-:W-:Y:S01]  /*9b00*/  HADD2.F32 R4, -RZ, R6.reuse.H0_H0 ;  /* 0x20000006ff047230 */ /* 0x100fe20000004100 */
[C---:B------:R-:W-:Y:S01]  /*9b10*/  FMUL.FTZ R54, R53.reuse, R54 ;  /* 0x0000003635367220 */ /* 0x040fe20000410000 */
[--C-:B------:R-:W-:Y:S01]  /*9b20*/  HADD2.F32 R65, -RZ, R5.reuse.H0_H0 ;  /* 0x20000005ff417230 */ /* 0x100fe20000004100 */
[-C--:B------:R-:W-:Y:S01]  /*9b30*/  FFMA.FTZ R66, R53, R70.reuse, -R66 ;  /* 0x0000004635427223 */ /* 0x080fe20000010842 */
[----:B------:R-:W-:Y:S01]  /*9b40*/  HADD2.F32 R6, -RZ, R6.H1_H1 ;  /* 0x30000006ff067230 */ /* 0x000fe20000004100 */
[----:B------:R-:W-:Y:S01]  /*9b50*/  FFMA.FTZ R7, R7, R70, R54 ;  /* 0x0000004607077223 */ /* 0x000fe20000010036 */
[----:B------:R-:W-:Y:S01]  /*9b60*/  HADD2.F32 R5, -RZ, R5.H1_H1 ;  /* 0x30000005ff057230 */ /* 0x000fe20000004100 */
[----:B------:R-:W-:Y:S01]  /*9b70*/  FMUL.FTZ R67, R63, R68 ;  /* 0x000000443f437220 */ /* 0x000fe20000410000 */
[----:B------:R-:W-:Y:S01]  /*9b80*/  HADD2.F32 R53, -RZ, R42.H0_H0 ;  /* 0x2000002aff357230 */ /* 0x000fe20000004100 */
[----:B------:R-:W-:Y:S01]  /*9b90*/  FMUL.FTZ R42, R6, R37 ;  /* 0x00000025062a7220 */ /* 0x000fe20000410000 */
[----:B------:R-:W-:Y:S01]  /*9ba0*/  HADD2.F32 R54, -RZ, R43.H0_H0 ;  /* 0x2000002bff367230 */ /* 0x000fe20000004100 */
[----:B------:R-:W-:Y:S01]  /*9bb0*/  FMUL.FTZ R43, R5, R52 ;  /* 0x00000034052b7220 */ /* 0x000fe20000410000 */
[----:B------:R-:W-:Y:S01]  /*9bc0*/  F2FP.PACK_AB R7, R7, R66 ;  /* 0x000000420707723e */ /* 0x000fe200000000ff */
[----:B------:R-:W-:-:S02]  /*9bd0*/  FMUL.FTZ R68, R55, R68 ;  /* 0x0000004437447220 */ /* 0x000fc40000410000 */
[C---:B------:R-:W-:Y:S02]  /*9be0*/  FMUL.FTZ R37, R4.reuse, R37 ;  /* 0x0000002504257220 */ /* 0x040fe40000410000 */
[----:B------:R-:W-:Y:S02]  /*9bf0*/  FMUL.FTZ R52, R65, R52 ;  /* 0x0000003441347220 */ /* 0x000fe40000410000 */
[-C--:B------:R-:W-:Y:S02]  /*9c00*/  FFMA.FTZ R67, R55, R72.reuse, -R67 ;  /* 0x0000004837437223 */ /* 0x080fe40000010843 */
[----:B------:R-:W-:Y:S02]  /*9c10*/  FFMA.FTZ R68, R63, R72, R68 ;  /* 0x000000483f447223 */ /* 0x000fe40000010044 */
[-C--:B------:R-:W-:Y:S02]  /*9c20*/  FFMA.FTZ R42, R4, R53.reuse, -R42 ;  /* 0x00000035042a7223 */ /* 0x080fe4000001082a */
[----:B------:R-:W-:Y:S01]  /*9c30*/  FFMA.FTZ R37, R6, R53, R37 ;  /* 0x0000003506257223 */ /* 0x000fe20000010025 */
[----:B------:R-:W-:Y:S01]  /*9c40*/  F2FP.PACK_AB R4, R68, R67 ;  /* 0x000000434404723e */ /* 0x000fe200000000ff */
[----:B------:R-:W-:-:S02]  /*9c50*/  FFMA.FTZ R43, R65, R54, -R43 ;  /* 0x00000036412b7223 */ /* 0x000fc4000001082b */
[----:B------:R-:W-:Y:S01]  /*9c60*/  FFMA.FTZ R52, R5, R54, R52 ;  /* 0x0000003605347223 */ /* 0x000fe20000010034 */
[----:B------:R-:W-:-:S04]  /*9c70*/  F2FP.PACK_AB R6, R37, R42 ;  /* 0x0000002a2506723e */ /* 0x000fc800000000ff */
[----:B------:R-:W-:-:S05]  /*9c80*/  F2FP.PACK_AB R5, R52, R43 ;  /* 0x0000002b3405723e */ /* 0x000fca00000000ff */
[----:B------:R1:W-:Y:S02]  /*9c90*/  STS.128 [R119+0x16080], R4 ;  /* 0x0160800477007388 */ /* 0x0003e40000000c00 */
.L_x_421:
[----:B------:R-:W-:Y:S05]  /*9ca0*/  BSYNC B0 ;  /* 0x0000000000007941 */ /* 0x000fea0003800000 */
.L_x_420:
        /* <DEDUP_REMOVED lines=31> */
[----:B------:R-:W-:Y:S01]  /*9ea0*/  F2FP.PACK_AB R7, R7, R46 ;  /* 0x0000002e0707723e */ /* 0x000fe200000000ff */
[----:B------:R-:W-:-:S02]  /*9eb0*/  FMUL.FTZ R44, R5, R42 ;  /* 0x0000002a052c7220 */ /* 0x000fc40000410000 */
[C---:B------:R-:W-:Y:S02]  /*9ec0*/  FMUL.FTZ R54, R45.reuse, R54 ;  /* 0x000000362d367220 */ /* 0x040fe40000410000 */
[----:B------:R-:W-:Y:S02]  /*9ed0*/  FMUL.FTZ R33, R4, R33 ;  /* 0x0000002104217220 */ /* 0x000fe40000410000 */
[----:B------:R-:W-:Y:S02]  /*9ee0*/  FMUL.FTZ R42, R52, R42 ;  /* 0x0000002a342a7220 */ /* 0x000fe40000410000 */
[-C--:B------:R-:W-:Y:S02]  /*9ef0*/  FFMA.FTZ R53, R45, R68.reuse, -R53 ;  /* 0x000000442d357223 */ /* 0x080fe40000010835 */
[----:B------:R-:W-:Y:S02]  /*9f00*/  FFMA.FTZ R54, R47, R68, R54 ;  /* 0x000000442f367223 */ /* 0x000fe40000010036 */
[----:B------:R-:W-:-:S02]  /*9f10*/  FFMA.FTZ R36, R4, R43, -R36 ;  /* 0x0000002b04247223 */ /* 0x000fc40000010824 */
[----:B------:R-:W-:Y:S01]  /*9f20*/  FFMA.FTZ R33, R6, R43, R33 ;  /* 0x0000002b06217223 */ /* 0x000fe20000010021 */
[----:B------:R-:W-:Y:S01]  /*9f30*/  F2FP.PACK_AB R4, R54, R53 ;  /* 0x000000353604723e */ /* 0x000fe200000000ff */
[-C--:B------:R-:W-:Y:S02]  /*9f40*/  FFMA.FTZ R44, R52, R37.reuse, -R44 ;  /* 0x00000025342c7223 */ /* 0x080fe4000001082c */
[----:B------:R-:W-:Y:S01]  /*9f50*/  FFMA.FTZ R5, R5, R37, R42 ;  /* 0x0000002505057223 */ /* 0x000fe2000001002a */
[----:B------:R-:W-:-:S04]  /*9f60*/  F2FP.PACK_AB R6, R33, R36 ;  /* 0x000000242106723e */ /* 0x000fc800000000ff */
[----:B------:R-:W-:-:S05]  /*9f70*/  F2FP.PACK_AB R5, R5, R44 ;  /* 0x0000002c0505723e */ /* 0x000fca00000000ff */
[----:B------:R1:W-:Y:S02]  /*9f80*/  STS.128 [R119+0x1a080], R4 ;  /* 0x01a0800477007388 */ /* 0x0003e40000000c00 */
.L_x_423:
[----:B------:R-:W-:Y:S05]  /*9f90*/  BSYNC B0 ;  /* 0x0000000000007941 */ /* 0x000fea0003800000 */
.L_x_422:
        /* <DEDUP_REMOVED lines=45> */
.L_x_417:
[----:B------:R-:W-:Y:S05]  /*a270*/  BSYNC B1 ;  /* 0x0000000000017941 */ /* 0x000fea0003800000 */
.L_x_416:
[----:B-1----:R-:W-:-:S04]  /*a280*/  IADD3 R4, R51, 0x60, RZ ;  /* 0x0000006033047810 */ /* 0x002fc80007ffe0ff */
        /* <DEDUP_REMOVED lines=31> */
[----:B------:R-:W-:-:S02]  /*a480*/  FMUL.FTZ R28, R6, R23 ;  /* 0x00000017061c7220 */ /* 0x000fc40000410000 */
[----:B------:R-:W-:Y:S02]  /*a490*/  FMUL.FTZ R31, R5, R30 ;  /* 0x0000001e051f7220 */ /* 0x000fe40000410000 */
[C---:B------:R-:W-:Y:S02]  /*a4a0*/  FMUL.FTZ R38, R33.reuse, R38 ;  /* 0x0000002621267220 */ /* 0x040fe40000410000 */
[----:B------:R-:W-:Y:S02]  /*a4b0*/  FMUL.FTZ R23, R4, R23 ;  /* 0x0000001704177220 */ /* 0x000fe40000410000 */
[----:B------:R-:W-:Y:S02]  /*a4c0*/  FMUL.FTZ R30, R36, R30 ;  /* 0x0000001e241e7220 */ /* 0x000fe40000410000 */
[-C--:B------:R-:W-:Y:S02]  /*a4d0*/  FFMA.FTZ R39, R33, R40.reuse, -R39 ;  /* 0x0000002821277223 */ /* 0x080fe40000010827 */
[----:B------:R-:W-:-:S02]  /*a4e0*/  FFMA.FTZ R38, R35, R40, R38 ;  /* 0x0000002823267223 */ /* 0x000fc40000010026 */
[-C--:B------:R-:W-:Y:S02]  /*a4f0*/  FFMA.FTZ R28, R4, R7.reuse, -R28 ;  /* 0x00000007041c7223 */ /* 0x080fe4000001081c */
        /* <DEDUP_REMOVED lines=8> */
.L_x_426:
[----:B------:R-:W-:Y:S05]  /*a580*/  BSYNC B0 ;  /* 0x0000000000007941 */ /* 0x000fea0003800000 */
.L_x_425:
        /* <DEDUP_REMOVED lines=15> */
[--C-:B-1----:R-:W-:Y:S02]  /*a680*/  HADD2.F32 R27, -RZ, R7.reuse.H0_H0 ;  /* 0x20000007ff1b7230 */ /* 0x102fe40000004100 */
[----:B------:R-:W-:Y:S02]  /*a690*/  HADD2.F32 R7, -RZ, R7.H1_H1 ;  /* 0x30000007ff077230 */ /* 0x000fe40000004100 */
[--C-:B------:R-:W-:Y:S02]  /*a6a0*/  HADD2.F32 R29, -RZ, R4.reuse.H1_H1 ;  /* 0x30000004ff1d7230 */ /* 0x100fe40000004100 */
[----:B------:R-:W-:Y:S01]  /*a6b0*/  HADD2.F32 R28, -RZ, R4.H0_H0 ;  /* 0x20000004ff1c7230 */ /* 0x000fe20000004100 */
[-C--:B------:R-:W-:Y:S01]  /*a6c0*/  FMUL.FTZ R26, R7, R30.reuse ;  /* 0x0000001e071a7220 */ /* 0x080fe20000410000 */
[--C-:B------:R-:W-:Y:S01]  /*a6d0*/  HADD2.F32 R4, -RZ, R6.reuse.H0_H0 ;  /* 0x20000006ff047230 */ /* 0x100fe20000004100 */
[-C--:B------:R-:W-:Y:S01]  /*a6e0*/  FMUL.FTZ R34, R29, R31.reuse ;  /* 0x0000001f1d227220 */ /* 0x080fe20000410000 */
[--C-:B------:R-:W-:Y:S01]  /*a6f0*/  HADD2.F32 R25, -RZ, R5.reuse.H0_H0 ;  /* 0x20000005ff197230 */ /* 0x100fe20000004100 */
[C---:B------:R-:W-:Y:S01]  /*a700*/  FMUL.FTZ R30, R27.reuse, R30 ;  /* 0x0000001e1b1e7220 */ /* 0x040fe20000410000 */
[----:B------:R-:W-:Y:S01]  /*a710*/  HADD2.F32 R6, -RZ, R6.H1_H1 ;  /* 0x30000006ff067230 */ /* 0x000fe20000004100 */
[----:B------:R-:W-:Y:S01]  /*a720*/  FFMA.FTZ R26, R27, R32, -R26 ;  /* 0x000000201b1a7223 */ /* 0x000fe2000001081a */
        /* <DEDUP_REMOVED lines=9> */
[----:B------:R-:W-:Y:S02]  /*a7c0*/  FFMA.FTZ R7, R7, R32, R30 ;  /* 0x0000002007077223 */ /* 0x000fe4000001001e */
        /* <DEDUP_REMOVED lines=10> */
.L_x_428:
[----:B------:R-:W-:Y:S05]  /*a870*/  BSYNC B0 ;  /* 0x0000000000007941 */ /* 0x000fea0003800000 */
.L_x_427:
        /* <DEDUP_REMOVED lines=24> */
[-C--:B------:R-:W-:Y:S01]  /*aa00*/  FMUL.FTZ R28, R23, R25.reuse ;  /* 0x00000019171c7220 */ /* 0x080fe20000410000 */
[----:B------:R-:W-:Y:S01]  /*aa10*/  HADD2.F32 R5, -RZ, R5.H1_H1 ;  /* 0x30000005ff057230 */ /* 0x000fe20000004100 */
[C---:B------:R-:W-:Y:S01]  /*aa20*/  FMUL.FTZ R30, R22.reuse, R25 ;  /* 0x00000019161e7220 */ /* 0x040fe20000410000 */
[----:B------:R-:W-:Y:S01]  /*aa30*/  HADD2.F32 R19, -RZ, R8.H0_H0 ;  /* 0x20000008ff137230 */ /* 0x000fe20000004100 */
[----:B------:R-:W-:Y:S01]  /*aa40*/  FFMA.FTZ R7, R7, R26, R24 ;  /* 0x0000001a07077223 */ /* 0x000fe20000010018 */
[----:B------:R-:W-:Y:S01]  /*aa50*/  HADD2.F32 R25, -RZ, R10.H0_H0 ;  /* 0x2000000aff197230 */ /* 0x000fe20000004100 */
[----:B------:R-:W-:Y:S01]  /*aa60*/  FFMA.FTZ R28, R22, R27, -R28 ;  /* 0x0000001b161c7223 */ /* 0x000fe2000001081c */
[----:B------:R-:W-:Y:S01]  /*aa70*/  HADD2.F32 R10, -RZ, R13.H0_H0 ;  /* 0x2000000dff0a7230 */ /* 0x000fe20000004100 */
[----:B------:R-:W-:Y:S01]  /*aa80*/  FMUL.FTZ R8, R6, R19 ;  /* 0x0000001306087220 */ /* 0x000fe20000410000 */
[----:B------:R-:W-:Y:S01]  /*aa90*/  F2FP.PACK_AB R7, R7, R18 ;  /* 0x000000120707723e */ /* 0x000fe200000000ff */
[----:B------:R-:W-:-:S02]  /*aaa0*/  FMUL.FTZ R13, R5, R14 ;  /* 0x0000000e050d7220 */ /* 0x000fc40000410000 */
[C---:B------:R-:W-:Y:S02]  /*aab0*/  FMUL.FTZ R19, R4.reuse, R19 ;  /* 0x0000001304137220 */ /* 0x040fe40000410000 */
[----:B------:R-:W-:Y:S02]  /*aac0*/  FMUL.FTZ R14, R15, R14 ;  /* 0x0000000e0f0e7220 */ /* 0x000fe40000410000 */
        /* <DEDUP_REMOVED lines=9> */
.L_x_430:
[----:B------:R-:W-:Y:S05]  /*ab60*/  BSYNC B0 ;  /* 0x0000000000007941 */ /* 0x000fea0003800000 */
.L_x_429:
[----:B------:R-:W-:-:S04]  /*ab70*/  IADD3 R12, R12, 0x60, RZ ;  /* 0x000000600c0c7810 */ /* 0x000fc80007ffe0ff */
[----:B------:R-:W-:-:S13]  /*ab80*/  ISETP.GE.AND P0, PT, R12, c[0x0][0x27c], PT ;  /* 0x00009f000c007a0c */ /* 0x000fda0003f06270 */
[----:B------:R-:W-:Y:S05]  /*ab90*/  @P0 BRA `(.L_x_424) ;  /* 0x000049f000000947 */ /* 0x000fea0003800000 */
[----:B-1----:R-:W1:Y:S01]  /*aba0*/  LDS.128 R4, [R119+0x1f080] ;  /* 0x01f0800077047984 */ /* 0x002e620000000c00 */
[--C-:B------:R-:W-:Y:S01]  /*abb0*/  SHF.R.U64 R10, R16, 0x10, R17.reuse ;  /* 0x00000010100a7819 */ /* 0x100fe20000001211 */
[----:B------:R-:W-:Y:S01]  /*abc0*/  HADD2.F32 R18, -RZ, R11.H1_H1 ;  /* 0x3000000bff127230 */ /* 0x000fe20000004100 */
[----:B------:R-:W-:Y:S01]  /*abd0*/  SHF.R.U32.HI R16, RZ, 0x10, R17 ;  /* 0x00000010ff107819 */ /* 0x000fe20000011611 */
[--C-:B------:R-:W-:Y:S01]  /*abe0*/  HADD2.F32 R17, -RZ, R9.reuse.H1_H1 ;  /* 0x30000009ff117230 */ /* 0x100fe20000004100 */
[--C-:B------:R-:W-:Y:S01]  /*abf0*/  SHF.R.U64 R8, R20, 0x10, R21.reuse ;  /* 0x0000001014087819 */ /* 0x100fe20000001215 */
[----:B------:R-:W-:Y:S01]  /*ac00*/  HADD2.F32 R9, -RZ, R9.H0_H0 ;  /* 0x20000009ff097230 */ /* 0x000fe20000004100 */
[----:B------:R-:W-:Y:S01]  /*ac10*/  SHF.R.U32.HI R20, RZ, 0x10, R21 ;  /* 0x00000010ff147819 */ /* 0x000fe20000011615 */
[----:B------:R-:W-:Y:S02]  /*ac20*/  HADD2.F32 R16, -RZ, R16.H0_H0 ;  /* 0x20000010ff107230 */ /* 0x000fe40000004100 */
[----:B------:R-:W-:-:S02]  /*ac30*/  HADD2.F32 R10, -RZ, R10.H0_H0 ;  /* 0x2000000aff0a7230 */ /* 0x000fc40000004100 */
[----:B------:R-:W-:Y:S02]  /*ac40*/  HADD2.F32 R20, -RZ, R20.H0_H0 ;  /* 0x20000014ff147230 */ /* 0x000fe40000004100 */
[----:B------:R-:W-:Y:S02]  /*ac50*/  HADD2.F32 R11, -RZ, R11.H0_H0 ;  /* 0x2000000bff0b7230 */ /* 0x000fe40000004100 */
[----:B------:R-:W-:Y:S02]  /*ac60*/  HADD2.F32 R8, -RZ, R8.H0_H0 ;  /* 0x20000008ff087230 */ /* 0x000fe40000004100 */
[--C-:B-1----:R-:W-:Y:S02]  /*ac70*/  HADD2.F32 R12, -RZ, R7.reuse.H0_H0 ;  /* 0x20000007ff0c7230 */ /* 0x102fe40000004100 */
[----:B------:R-:W-:Y:S02]  /*ac80*/  HADD2.F32 R7, -RZ, R7.H1_H1 ;  /* 0x30000007ff077230 */ /* 0x000fe40000004100 */
[----:B------:R-:W-:-:S02]  /*ac90*/  HADD2.F32 R13, -RZ, R4.H0_H0 ;  /* 0x20000004ff0d7230 */ /* 0x000fc40000004100 */
        /* <DEDUP_REMOVED lines=9> */
[----:B------:R-:W-:Y:S02]  /*ad30*/  FMUL.FTZ R7, R6, R9 ;  /* 0x0000000906077220 */ /* 0x000fe40000410000 */
[----:B------:R-:W-:-:S02]  /*ad40*/  FMUL.FTZ R21, R14, R17 ;  /* 0x000000110e157220 */ /* 0x000fc40000410000 */
[C---:B------:R-:W-:Y:S02]  /*ad50*/  FMUL.FTZ R9, R4.reuse, R9 ;  /* 0x0000000904097220 */ /* 0x040fe40000410000 */
[-C--:B------:R-:W-:Y:S02]  /*ad60*/  FMUL.FTZ R12, R5, R10.reuse ;  /* 0x0000000a050c7220 */ /* 0x080fe40000410000 */
        /* <DEDUP_REMOVED lines=12> */
[----:B------:R1:W-:Y:S01]  /*ae30*/  STS.128 [R119+0x1f080], R4 ;  /* 0x01f0800477007388 */ /* 0x0003e20000000c00 */
[----:B------:R-:W-:Y:S05]  /*ae40*/  BRA `(.L_x_424) ;  /* 0x0000474000007947 */ /* 0x000fea0003800000 */
.L_x_391:
[----:B------:R-:W-:Y:S01]  /*ae50*/  PLOP3.LUT P0, PT, PT, PT, UP3, 0x80, 0x0 ;  /* 0x000000000000781c */ /* 0x000fe20003f0f038 */
[----:B------:R-:W-:Y:S01]  /*ae60*/  IMAD.MOV.U32 R11, RZ, RZ, R7 ;  /* 0x000000ffff0b7224 */ /* 0x000fe200078e0007 */
        /* <DEDUP_REMOVED lines=12> */
[----:B------:R-:W-:-:S13]  /*af30*/  PLOP3.LUT P0, PT, PT, PT, UP3, 0x80, 0x0 ;  /* 0x000000000000781c */ /* 0x000fda0003f0f038 */
[----:B------:R-:W-:-:S04]  /*af40*/  @P0 SHF.R.U32.HI R5, RZ, c[0x0][0x2cc], R6 ;  /* 0x0000b300ff050a19 */ /* 0x000fc80000011606 */
[----:B------:R-:W-:Y:S01]  /*af50*/  SHF.R.S32.HI R8, RZ, 0x1f, R5 ;  /* 0x0000001fff087819 */ /* 0x000fe20000011405 */
[----:B------:R-:W-:-:S04]  /*af60*/  IMAD.WIDE.U32 R10, R5, c[0x0][0x280], R10 ;  /* 0x0000a000050a7a25 */ /* 0x000fc800078e000a */
[----:B------:R-:W-:Y:S01]  /*af70*/  IMAD R6, R8, c[0x0][0x280], RZ ;  /* 0x0000a00008067a24 */ /* 0x000fe200078e02ff */
[----:B------:R-:W-:Y:S01]  /*af80*/  LEA R7, P0, R10, c[0x0][0x270], 0x1 ;  /* 0x00009c000a077a11 */ /* 0x000fe200078008ff */
[----:B------:R-:W-:Y:S02]  /*af90*/  IMAD R8, R8, c[0x0][0x290], RZ ;  /* 0x0000a40008087a24 */ /* 0x000fe400078e02ff */
[----:B------:R-:W-:Y:S02]  /*afa0*/  IMAD R6, R5, c[0x0][0x284], R6 ;  /* 0x0000a10005067a24 */ /* 0x000fe400078e0206 */
[----:B------:R1:W2:Y:S03]  /*afb0*/  SHFL.IDX PT, R14, R7, RZ, 0x181f ;  /* 0x00181fff070e7589 */ /* 0x0002a600000e0000 */
[----:B------:R-:W-:Y:S02]  /*afc0*/  IADD3 R6, R11, R6, RZ ;  /* 0x000000060b067210 */ /* 0x000fe40007ffe0ff */
[----:B------:R-:W-:-:S02]  /*afd0*/  MOV R11, R17 ;  /* 0x00000011000b7202 */ /* 0x000fc40000000f00 */
[----:B------:R-:W-:Y:S01]  /*afe0*/  LEA.HI.X R6, R10, c[0x0][0x274], R6, 0x1, P0 ;  /* 0x00009d000a067a11 */ /* 0x000fe200000f0c06 */
[----:B------:R-:W-:-:S04]  /*aff0*/  IMAD.MOV.U32 R10, RZ, RZ, R12 ;  /* 0x000000ffff0a7224 */ /* 0x000fc800078e000c */
[C---:B------:R-:W-:Y:S01]  /*b000*/  IMAD.WIDE.U32 R10, R5.reuse, c[0x0][0x290], R10 ;  /* 0x0000a400050a7a25 */ /* 0x040fe200078e000a */
[----:B------:R1:W3:Y:S03]  /*b010*/  SHFL.IDX PT, R15, R6, RZ, 0x181f ;  /* 0x00181fff060f7589 */ /* 0x0002e600000e0000 */
[----:B------:R-:W-:Y:S01]  /*b020*/  IMAD R5, R5, c[0x0][0x294], R8 ;  /* 0x0000a50005057a24 */ /* 0x000fe200078e0208 */
[----:B------:R-:W-:-:S03]  /*b030*/  LEA R8, P0, R10, c[0x0][0x288], 0x1 ;  /* 0x0000a2000a087a11 */ /* 0x000fc600078008ff */
[----:B------:R-:W-:Y:S02]  /*b040*/  IMAD.IADD R5, R11, 0x1, R5 ;  /* 0x000000010b057824 */ /* 0x000fe400078e0205 */
[----:B------:R1:W4:Y:S03]  /*b050*/  SHFL.IDX PT, R12, R8, RZ, 0x181f ;  /* 0x00181fff080c7589 */ /* 0x00032600000e0000 */
[----:B------:R-:W-:-:S05]  /*b060*/  LEA.HI.X R5, R10, c[0x0][0x28c], R5, 0x1, P0 ;  /* 0x0000a3000a057a11 */ /* 0x000fca00000f0c05 */
[----:B------:R1:W1:Y:S01]  /*b070*/  SHFL.IDX PT, R13, R5, RZ, 0x181f ;  /* 0x00181fff050d7589 */ /* 0x00026200000e0000 */
[----:B------:R-:W-:Y:S05]  /*b080*/  @P1 BRA `(.L_x_432) ;  /* 0x0000015000001947 */ /* 0x000fea0003800000 */
[----:B--2---:R-:W-:Y:S01]  /*b090*/  ISETP.GE.AND P0, PT, R225, c[0x0][0x27c], PT ;  /* 0x00009f00e1007a0c */ /* 0x004fe20003f06270 */
[----:B------:R-:W-:Y:S01]  /*b0a0*/  CS2R R106, SRZ ;  /* 0x00000000006a7805 */ /* 0x000fe2000001ff00 */
[----:B------:R-:W-:Y:S01]  /*b0b0*/  CS2R R104, SRZ ;  /* 0x0000000000687805 */ /* 0x000fe2000001ff00 */
[----:B------:R-:W-:Y:S01]  /*b0c0*/  CS2R R102, SRZ ;  /* 0x0000000000667805 */ /* 0x000fe2000001ff00 */
[----:B------:R-:W-:-:S09]  /*b0d0*/  CS2R R100, SRZ ;  /* 0x0000000000647805 */ /* 0x000fd2000001ff00 */
[----:B---3--:R-:W-:-:S04]  /*b0e0*/  @!P0 IMAD.WIDE R18, R225, 0x2, R14 ;  /* 0x00000002e1128825 */ /* 0x008fc800078e020e */
[----:B-1--4-:R-:W-:Y:S01]  /*b0f0*/  @!P0 IMAD.WIDE R16, R225, 0x2, R12 ;  /* 0x00000002e1108825 */ /* 0x012fe200078e020c */
[----:B------:R1:W5:Y:S04]  /*b100*/  @!P0 LD.E.128 R104, [R18.64] ;  /* 0x0000001812688980 */ /* 0x000368000c101d00 */
[----:B------:R1:W5:Y:S01]  /*b110*/  @!P0 LD.E.128 R100, [R16.64] ;  /* 0x0000001810648980 */ /* 0x000362000c101d00 */
[----:B------:R-:W-:Y:S01]  /*b120*/  ISETP.GE.AND P0, PT, R219, c[0x0][0x27c], PT ;  /* 0x00009f00db007a0c */ /* 0x000fe20003f06270 */
[----:B------:R-:W-:Y:S01]  /*b130*/  CS2R R90, SRZ ;  /* 0x00000000005a7805 */ /* 0x000fe2000001ff00 */
[----:B------:R-:W-:Y:S01]  /*b140*/  CS2R R88, SRZ ;  /* 0x0000000000587805 */ /* 0x000fe2000001ff00 */
[----:B------:R-:W-:Y:S01]  /*b150*/  CS2R R86, SRZ ;  /* 0x0000000000567805 */ /* 0x000fe2000001ff00 */
[----:B------:R-:W-:-:S09]  /*b160*/  CS2R R84, SRZ ;  /* 0x0000000000547805 */ /* 0x000fd2000001ff00 */
[----:B------:R-:W-:-:S04]  /*b170*/  @!P0 SHF.R.S32.HI R10, RZ, 0x1f, R219 ;  /* 0x0000001fff0a8819 */ /* 0x000fc800000114db */
[----:B------:R-:W-:-:S04]  /*b180*/  @!P0 LEA.HI R10, R10, R219, RZ, 0x3 ;  /* 0x000000db0a0a8211 */ /* 0x000fc800078f18ff */
[----:B------:R-:W-:-:S05]  /*b190*/  @!P0 LOP3.LUT R10, R10, 0xfffffff8, RZ, 0xc0, !PT ;  /* 0xfffffff80a0a8812 */ /* 0x000fca00078ec0ff */
[----:B------:R-:W-:-:S04]  /*b1a0*/  @!P0 IMAD.WIDE R14, R10, 0x2, R14 ;  /* 0x000000020a0e8825 */ /* 0x000fc800078e020e */
[----:B------:R-:W-:Y:S01]  /*b1b0*/  @!P0 IMAD.WIDE R10, R10, 0x2, R12 ;  /* 0x000000020a0a8825 */ /* 0x000fe200078e020c */
[----:B------:R1:W5:Y:S04]  /*b1c0*/  @!P0 LD.E.128 R88, [R14.64] ;  /* 0x000000180e588980 */ /* 0x000368000c101d00 */
[----:B------:R1:W5:Y:S02]  /*b1d0*/  @!P0 LD.E.128 R84, [R10.64] ;  /* 0x000000180a548980 */ /* 0x000364000c101d00 */
.L_x_432:
[----:B--2---:R-:W-:Y:S05]  /*b1e0*/  BSYNC B0 ;  /* 0x0000000000007941 */ /* 0x004fea0003800000 */
.L_x_431:
[----:B------:R-:W-:Y:S01]  /*b1f0*/  ISETP.NE.AND P0, PT, R9, RZ, PT ;  /* 0x000000ff0900720c */ /* 0x000fe20003f05270 */
[----:B-1---5:R-:W-:Y:S01]  /*b200*/  IMAD.MOV.U32 R10, RZ, RZ, R88 ;  /* 0x000000ffff0a7224 */ /* 0x022fe200078e0058 */
[----:B------:R-:W-:Y:S01]  /*b210*/  MOV R9, R89 ;  /* 0x0000005900097202 */ /* 0x000fe20000000f00 */
[----:B----4-:R-:W-:Y:S01]  /*b220*/  IMAD.MOV.U32 R12, RZ, RZ, R90 ;  /* 0x000000ffff0c7224 */ /* 0x010fe200078e005a */
[----:B---3--:R1:W2:Y:S01]  /*b230*/  SHFL.IDX PT, R15, R6, 0x1, 0x181f ;  /* 0x00381f00060f7f89 */ /* 0x0082a200000e0000 */
        /* <DEDUP_REMOVED lines=9> */
[----:B------:R1:W3:Y:S01]  /*b2d0*/  SHFL.IDX PT, R14, R7, 0x1, 0x181f ;  /* 0x00381f00070e7f89 */ /* 0x0002e200000e0000 */
[----:B------:R-:W-:Y:S01]  /*b2e0*/  IMAD.MOV.U32 R10, RZ, RZ, R84 ;  /* 0x000000ffff0a7224 */ /* 0x000fe200078e0054 */
[----:B------:R-:W-:Y:S01]  /*b2f0*/  BSSY B0, `(.L_x_433) ;  /* 0x000002b000007945 */ /* 0x000fe20003800000 */
[----:B------:R-:W-:Y:S01]  /*b300*/  IMAD.MOV.U32 R9, RZ, RZ, R85 ;  /* 0x000000ffff097224 */ /* 0x000fe200078e0055 */
[----:B------:R-:W-:Y:S01]  /*b310*/  PRMT R126, R11, 0x5410, R12 ;  /* 0x000054100b7e7816 */ /* 0x000fe2000000000c */
[----:B------:R1:W4:Y:S01]  /*b320*/  SHFL.IDX PT, R13, R5, 0x1, 0x181f ;  /* 0x00381f00050d7f89 */ /* 0x00032200000e0000 */
[----:B------:R-:W-:Y:S01]  /*b330*/  MOV R11, R87 ;  /* 0x00000057000b7202 */ /* 0x000fe20000000f00 */
[----:B------:R-:W-:Y:S01]  /*b340*/  CS2R R52, SRZ ;  /* 0x0000000000347805 */ /* 0x000fe2000001ff00 */
[----:B------:R-:W-:Y:S01]  /*b350*/  PRMT R113, R9, 0x5410, R10 ;  /* 0x0000541009717816 */ /* 0x000fe2000000000a */
[----:B------:R-:W-:Y:S01]  /*b360*/  IMAD.MOV.U32 R10, RZ, RZ, R100 ;  /* 0x000000ffff0a7224 */ /* 0x000fe200078e0064 */
[----:B------:R-:W-:Y:S01]  /*b370*/  PRMT R114, R11, 0x5410, R16 ;  /* 0x000054100b727816 */ /* 0x000fe20000000010 */
[----:B------:R-:W-:Y:S01]  /*b380*/  IMAD.MOV.U32 R11, RZ, RZ, R103 ;  /* 0x000000ffff0b7224 */ /* 0x000fe200078e0067 */
[----:B------:R-:W-:Y:S01]  /*b390*/  MOV R16, R102 ;  /* 0x0000006600107202 */ /* 0x000fe20000000f00 */
[----:B------:R1:W1:Y:S01]  /*b3a0*/  SHFL.IDX PT, R12, R8, 0x1, 0x181f ;  /* 0x00381f00080c7f89 */ /* 0x00026200000e0000 */
[----:B------:R-:W-:Y:S01]  /*b3b0*/  MOV R9, R101 ;  /* 0x0000006500097202 */ /* 0x000fe20000000f00 */
[----:B------:R-:W-:Y:S01]  /*b3c0*/  CS2R R78, SRZ ;  /* 0x00000000004e7805 */ /* 0x000fe2000001ff00 */
[----:B------:R-:W-:Y:S01]  /*b3d0*/  PRMT R124, R11, 0x5410, R16 ;  /* 0x000054100b7c7816 */ /* 0x000fe20000000010 */
[----:B------:R-:W-:Y:S01]  /*b3e0*/  CS2R R76, SRZ ;  /* 0x00000000004c7805 */ /* 0x000fe2000001ff00 */
[----:B------:R-:W-:Y:S01]  /*b3f0*/  PRMT R122, R9, 0x5410, R10 ;  /* 0x00005410097a7816 */ /* 0x000fe2000000000a */
[----:B------:R-:W-:Y:S01]  /*b400*/  CS2R R46, SRZ ;  /* 0x00000000002e7805 */ /* 0x000fe2000001ff00 */
[----:B------:R-:W-:Y:S01]  /*b410*/  CS2R R44, SRZ ;  /* 0x00000000002c7805 */ /* 0x000fe2000001ff00 */
[----:B------:R-:W-:Y:S01]  /*b420*/  CS2R R74, SRZ ;  /* 0x00000000004a7805 */ /* 0x000fe2000001ff00 */
[----:B------:R-:W-:Y:S01]  /*b430*/  CS2R R72, SRZ ;  /* 0x0000000000487805 */ /* 0x000fe2000001ff00 */
        /* <DEDUP_REMOVED lines=22> */
.L_x_434:
[----:B--2---:R-:W-:Y:S05]  /*b5a0*/  BSYNC B0 ;  /* 0x0000000000007941 */ /* 0x004fea0003800000 */
.L_x_433:
[----:B------:R-:W-:Y:S01]  /*b5b0*/  ISETP.NE.AND P0, PT, R4, RZ, PT ;  /* 0x000000ff0400720c */ /* 0x000fe20003f05270 */
[----:B-----5:R-:W-:Y:S01]  /*b5c0*/  IMAD.MOV.U32 R11, RZ, RZ, R54 ;  /* 0x000000ffff0b7224 */ /* 0x020fe200078e0036 */
[----:B------:R-:W-:Y:S01]  /*b5d0*/  MOV R4, R53 ;  /* 0x0000003500047202 */ /* 0x000fe20000000f00 */
[----:B------:R-:W-:Y:S01]  /*b5e0*/  IMAD.MOV.U32 R10, RZ, RZ, R55 ;  /* 0x000000ffff0a7224 */ /* 0x000fe200078e0037 */
[----:B-1----:R1:W2:Y:S01]  /*b5f0*/  SHFL.IDX PT, R15, R6, 0x2, 0x181f ;  /* 0x00581f00060f7f89 */ /* 0x0022a200000e0000 */
        /* <DEDUP_REMOVED lines=9> */
[----:B---3--:R1:W3:Y:S01]  /*b690*/  SHFL.IDX PT, R14, R7, 0x2, 0x181f ;  /* 0x00581f00070e7f89 */ /* 0x0082e200000e0000 */
[----:B------:R-:W-:Y:S01]  /*b6a0*/  CS2R R42, SRZ ;  /* 0x00000000002a7805 */ /* 0x000fe2000001ff00 */
[----:B------:R-:W-:Y:S01]  /*b6b0*/  PRMT R112, R10, 0x5410, R11 ;  /* 0x000054100a707816 */ /* 0x000fe2000000000b */
[----:B------:R-:W-:Y:S01]  /*b6c0*/  IMAD.MOV.U32 R11, RZ, RZ, R46 ;  /* 0x000000ffff0b7224 */ /* 0x000fe200078e002e */
[----:B------:R-:W-:Y:S01]  /*b6d0*/  PRMT R111, R4, 0x5410, R9 ;  /* 0x00005410046f7816 */ /* 0x000fe20000000009 */
[----:B------:R-:W-:Y:S01]  /*b6e0*/  IMAD.MOV.U32 R9, RZ, RZ, R44 ;  /* 0x000000ffff097224 */ /* 0x000fe200078e002c */
[----:B------:R-:W-:Y:S01]  /*b6f0*/  MOV R10, R47 ;  /* 0x0000002f000a7202 */ /* 0x000fe20000000f00 */
[----:B------:R-:W-:Y:S01]  /*b700*/  IMAD.MOV.U32 R4, RZ, RZ, R45 ;  /* 0x000000ffff047224 */ /* 0x000fe200078e002d */
[----:B----4-:R1:W4:Y:S01]  /*b710*/  SHFL.IDX PT, R13, R5, 0x2, 0x181f ;  /* 0x00581f00050d7f89 */ /* 0x01032200000e0000 */
        /* <DEDUP_REMOVED lines=17> */
[----:B--23--:R-:W-:Y:S01]  /*b830*/  ISETP.GE.AND P0, PT, R225, c[0x0][0x27c], PT ;  /* 0x00009f00e1007a0c */ /* 0x00cfe20003f06270 */
[----:B------:R-:W-:Y:S01]  /*b840*/  CS2R R38, SRZ ;  /* 0x0000000000267805 */ /* 0x000fe2000001ff00 */
[----:B------:R-:W-:Y:S01]  /*b850*/  CS2R R36, SRZ ;  /* 0x0000000000247805 */ /* 0x000fe2000001ff00 */
[----:B------:R-:W-:Y:S01]  /*b860*/  CS2R R30, SRZ ;  /* 0x00000000001e7805 */ /* 0x000fe2000001ff00 */
[----:B------:R-:W-:-:S09]  /*b870*/  CS2R R28, SRZ ;  /* 0x00000000001c7805 */ /* 0x000fd2000001ff00 */
[----:B------:R-:W-:-:S04]  /*b880*/  @!P0 IMAD.WIDE R16, R225, 0x2, R14 ;  /* 0x00000002e1108825 */ /* 0x000fc800078e020e */
        /* <DEDUP_REMOVED lines=15> */
.L_x_436:
[----:B--23--:R-:W-:Y:S05]  /*b980*/  BSYNC B0 ;  /* 0x0000000000007941 */ /* 0x00cfea0003800000 */
.L_x_435:
[----:B-----5:R-:W-:Y:S01]  /*b990*/  IMAD.MOV.U32 R9, RZ, RZ, R40 ;  /* 0x000000ffff097224 */ /* 0x020fe200078e0028 */
[----:B------:R-:W-:Y:S01]  /*b9a0*/  MOV R4, R41 ;  /* 0x0000002900047202 */ /* 0x000fe20000000f00 */
[----:B-1----:R-:W-:Y:S01]  /*b9b0*/  IMAD.MOV.U32 R11, RZ, RZ, R42 ;  /* 0x000000ffff0b7224 */ /* 0x002fe200078e002a */
[----:B------:R1:W2:Y:S01]  /*b9c0*/  SHFL.IDX PT, R67, R6, 0x3, 0x181f ;  /* 0x00781f0006437f89 */ /* 0x0002a200000e0000 */
[----:B------:R-:W-:Y:S01]  /*b9d0*/  IMAD.MOV.U32 R10, RZ, RZ, R43 ;  /* 0x000000ffff0a7224 */ /* 0x000fe200078e002b */
[----:B------:R-:W-:Y:S01]  /*b9e0*/  PRMT R83, R4, 0x5410, R9 ;  /* 0x0000541004537816 */ /* 0x000fe20000000009 */
[----:B------:R-:W-:Y:S01]  /*b9f0*/  IMAD.MOV.U32 R4, RZ, RZ, R37 ;  /* 0x000000ffff047224 */ /* 0x000fe200078e0025 */
[----:B------:R-:W-:Y:S01]  /*ba00*/  MOV R9, R36 ;  /* 0x0000002400097202 */ /* 0x000fe20000000f00 */
[----:B------:R3:W4:Y:S01]  /*ba10*/  SHFL.IDX PT, R71, R5, 0x3, 0x181f ;  /* 0x00781f0005477f89 */ /* 0x00072200000e0000 */
[----:B------:R-:W-:Y:S01]  /*ba20*/  PRMT R92, R10, 0x5410, R11 ;  /* 0x000054100a5c7816 */ /* 0x000fe2000000000b */
[----:B------:R-:W-:Y:S01]  /*ba30*/  IMAD.MOV.U32 R11, RZ, RZ, R38 ;  /* 0x000000ffff0b7224 */ /* 0x000fe200078e0026 */
[----:B------:R-:W-:Y:S01]  /*ba40*/  PRMT R95, R4, 0x5410, R9 ;  /* 0x00005410045f7816 */ /* 0x000fe20000000009 */
[----:B------:R-:W-:Y:S01]  /*ba50*/  IMAD.MOV.U32 R10, RZ, RZ, R39 ;  /* 0x000000ffff0a7224 */ /* 0x000fe200078e0027 */
[----:B------:R2:W4:Y:S01]  /*ba60*/  SHFL.IDX PT, R66, R7, 0x3, 0x181f ;  /* 0x00781f0007427f89 */ /* 0x00052200000e0000 */
[----:B------:R-:W-:Y:S01]  /*ba70*/  IMAD.MOV.U32 R9, RZ, RZ, R32 ;  /* 0x000000ffff097224 */ /* 0x000fe200078e0020 */
[----:B------:R-:W-:Y:S01]  /*ba80*/  BSSY B0, `(.L_x_437) ;  /* 0x000002b000007945 */ /* 0x000fe20003800000 */
[----:B------:R-:W-:Y:S01]  /*ba90*/  IMAD.MOV.U32 R4, RZ, RZ, R33 ;  /* 0x000000ffff047224 */ /* 0x000fe200078e0021 */
[----:B------:R-:W-:Y:S01]  /*baa0*/  PRMT R96, R10, 0x5410, R11 ;  /* 0x000054100a607816 */ /* 0x000fe2000000000b */
[----:B------:R-:W-:Y:S01]  /*bab0*/  IMAD.MOV.U32 R11, RZ, RZ, R34 ;  /* 0x000000ffff0b7224 */ /* 0x000fe200078e0022 */
[----:B------:R-:W-:Y:S01]  /*bac0*/  MOV R10, R35 ;  /* 0x00000023000a7202 */ /* 0x000fe20000000f00 */
[----:B------:R4:W4:Y:S01]  /*bad0*/  SHFL.IDX PT, R70, R8, 0x3, 0x181f ;  /* 0x00781f0008467f89 */ /* 0x00092200000e0000 */
[----:B------:R-:W-:Y:S01]  /*bae0*/  PRMT R81, R4, 0x5410, R9 ;  /* 0x0000541004517816 */ /* 0x000fe20000000009 */
[----:B------:R-:W-:Y:S01]  /*baf0*/  CS2R R24, SRZ ;  /* 0x0000000000187805 */ /* 0x000fe2000001ff00 */
[----:B------:R-:W-:Y:S01]  /*bb00*/  MOV R4, R29 ;  /* 0x0000001d00047202 */ /* 0x000fe20000000f00 */
[----:B------:R-:W-:Y:S01]  /*bb10*/  CS2R R22, SRZ ;  /* 0x0000000000167805 */ /* 0x000fe2000001ff00 */
[----:B------:R-:W-:Y:S01]  /*bb20*/  PRMT R82, R10, 0x5410, R11 ;  /* 0x000054100a527816 */ /* 0x000fe2000000000b */
[----:B-1----:R-:W-:Y:S01]  /*bb30*/  IMAD.MOV.U32 R6, RZ, RZ, R31 ;  /* 0x000000ffff067224 */ /* 0x002fe200078e001f */
[----:B------:R-:W-:Y:S01]  /*bb40*/  CS2R R20, SRZ ;  /* 0x0000000000147805 */ /* 0x000fe2000001ff00 */
[----:B------:R-:W-:Y:S01]  /*bb50*/  CS2R R18, SRZ ;  /* 0x0000000000127805 */ /* 0x000fe2000001ff00 */
[----:B------:R-:W-:Y:S01]  /*bb60*/  CS2R R16, SRZ ;  /* 0x0000000000107805 */ /* 0x000fe2000001ff00 */
[----:B------:R-:W-:Y:S01]  /*bb70*/  CS2R R14, SRZ ;  /* 0x00000000000e7805 */ /* 0x000fe2000001ff00 */
[----:B---3--:R-:W-:Y:S01]  /*bb80*/  IMAD.MOV.U32 R5, RZ, RZ, R28 ;  /* 0x000000ffff057224 */ /* 0x008fe200078e001c */
[----:B----4-:R-:W-:Y:S01]  /*bb90*/  CS2R R12, SRZ ;  /* 0x00000000000c7805 */ /* 0x010fe2000001ff00 */
[----:B--2---:R-:W-:-:S03]  /*bba0*/  MOV R7, R30 ;  /* 0x0000001e00077202 */ /* 0x004fc60000000f00 */
[----:B------:R-:W-:Y:S02]  /*bbb0*/  PRMT R93, R4, 0x5410, R5 ;  /* 0x00005410045d7816 */ /* 0x000fe40000000005 */
[----:B------:R-:W-:Y:S01]  /*bbc0*/  PRMT R94, R6, 0x5410, R7 ;  /* 0x00005410065e7816 */ /* 0x000fe20000000007 */
[----:B------:R-:W-:Y:S05]  /*bbd0*/  @P6 BRA `(.L_x_438) ;  /* 0x0000015000006947 */ /* 0x000fea0003800000 */
[----:B------:R-:W-:Y:S01]  /*bbe0*/  ISETP.GE.AND P0, PT, R225, c[0x0][0x27c], PT ;  /* 0x00009f00e1007a0c */ /* 0x000fe20003f06270 */
[----:B------:R-:W-:Y:S01]  /*bbf0*/  CS2R R22, SRZ ;  /* 0x0000000000167805 */ /* 0x000fe2000001ff00 */
[----:B------:R-:W-:Y:S01]  /*bc00*/  CS2R R20, SRZ ;  /* 0x0000000000147805 */ /* 0x000fe2000001ff00 */
[----:B------:R-:W-:Y:S01]  /*bc10*/  CS2R R14, SRZ ;  /* 0x00000000000e7805 */ /* 0x000fe2000001ff00 */
[----:B------:R-:W-:-:S09]  /*bc20*/  CS2R R12, SRZ ;  /* 0x00000000000c7805 */ /* 0x000fd2000001ff00 */
[----:B------:R-:W-:-:S04]  /*bc30*/  @!P0 IMAD.WIDE R8, R225, 0x2, R66 ;  /* 0x00000002e1088825 */ /* 0x000fc800078e0242 */
[----:B------:R-:W-:Y:S01]  /*bc40*/  @!P0 IMAD.WIDE R6, R225, 0x2, R70 ;  /* 0x00000002e1068825 */ /* 0x000fe200078e0246 */
        /* <DEDUP_REMOVED lines=14> */
.L_x_438:
[----:B------:R-:W-:Y:S05]  /*bd30*/  BSYNC B0 ;  /* 0x0000000000007941 */ /* 0x000fea0003800000 */
.L_x_437:
        /* <DEDUP_REMOVED lines=8> */
[----:B------:R-:W-:Y:S01]  /*bdc0*/  PRMT R80, R7, 0x5410, R4 ;  /* 0x0000541007507816 */ /* 0x000fe20000000004 */
[----:B------:R-:W-:Y:S01]  /*bdd0*/  USEL UR4, UR4, 0x80, UP0 ;  /* 0x0000008004047887 */ /* 0x000fe20008000000 */
[----:B------:R-:W-:Y:S01]  /*bde0*/  MOV R4, R22 ;  /* 0x0000001600047202 */ /* 0x000fe20000000f00 */
[----:B------:R-:W-:Y:S01]  /*bdf0*/  IMAD.MOV.U32 R7, RZ, RZ, R23 ;  /* 0x000000ffff077224 */ /* 0x000fe200078e0017 */
[----:B------:R-:W-:Y:S01]  /*be00*/  PRMT R71, R5, 0x5410, R6 ;  /* 0x0000541005477816 */ /* 0x000fe20000000006 */
        /* <DEDUP_REMOVED lines=28> */
[----:B------:R-:W-:Y:S01]  /*bfd0*/  SHF.R.U32.HI R127, RZ, 0x10, R101 ;  /* 0x00000010ff7f7819 */ /* 0x000fe20000011665 */
[--C-:B------:R-:W-:Y:S01]  /*bfe0*/  HADD2.F32 R132, -RZ, R122.reuse.H0_H0 ;  /* 0x2000007aff847230 */ /* 0x100fe20000004100 */
[----:B------:R-:W-:Y:S01]  /*bff0*/  SHF.R.S32.HI R5, RZ, 0x1f, R4 ;  /* 0x0000001fff057819 */ /* 0x000fe20000011404 */
[----:B------:R-:W-:Y:S01]  /*c000*/  HADD2.F32 R122, -RZ, R122.H1_H1 ;  /* 0x3000007aff7a7230 */ /* 0x000fe20000004100 */
[----:B------:R-:W-:Y:S01]  /*c010*/  SHF.L.U32 R7, R4, 0x3, RZ ;  /* 0x0000000304077819 */ /* 0x000fe200000006ff */
[----:B------:R-:W-:Y:S01]  /*c020*/  HADD2.F32 R140, -RZ, R127.H0_H0 ;  /* 0x2000007fff8c7230 */ /* 0x000fe20000004100 */
[----:B------:R-:W-:Y:S01]  /*c030*/  LEA.HI R5, R5, R4, RZ, 0x3 ;  /* 0x0000000405057211 */ /* 0x000fe200078f18ff */
[--C-:B------:R-:W-:Y:S01]  /*c040*/  HADD2.F32 R138, -RZ, R125.reuse.H0_H0 ;  /* 0x2000007dff8a7230 */ /* 0x100fe20000004100 */
[----:B------:R-:W-:Y:S01]  /*c050*/  LOP3.LUT R7, R120, 0x38, R7, 0xf8, !PT ;  /* 0x0000003878077812 */ /* 0x000fe200078ef807 */
[----:B------:R-:W-:Y:S01]  /*c060*/  HADD2.F32 R125, -RZ, R125.H1_H1 ;  /* 0x3000007dff7d7230 */ /* 0x000fe20000004100 */
[----:B------:R-:W-:Y:S01]  /*c070*/  SHF.L.U32 R5, R5, 0xa, RZ ;  /* 0x0000000a05057819 */ /* 0x000fe200000006ff */
[----:B------:R-:W-:Y:S01]  /*c080*/  HADD2.F32 R127, -RZ, R124.H0_H0 ;  /* 0x2000007cff7f7230 */ /* 0x000fe20000004100 */
[----:B------:R-:W-:-:S02]  /*c090*/  LOP3.LUT R4, R7, R118, RZ, 0x3c, !PT ;  /* 0x0000007607047212 */ /* 0x000fc400078e3cff */
[----:B------:R-:W-:Y:S02]  /*c0a0*/  LOP3.LUT R5, R5, 0x7fffe000, RZ, 0xc0, !PT ;  /* 0x7fffe00005057812 */ /* 0x000fe400078ec0ff */
[----:B------:R-:W-:Y:S02]  /*c0b0*/  SHF.R.U64 R100, R100, 0x10, R101 ;  /* 0x0000001064647819 */ /* 0x000fe40000001265 */
[----:B------:R-:W-:Y:S02]  /*c0c0*/  IADD3 R4, R4, R5, R117 ;  /* 0x0000000504047210 */ /* 0x000fe40007ffe075 */
[----:B------:R-:W-:Y:S01]  /*c0d0*/  SHF.R.U64 R101, R106, 0x10, R107 ;  /* 0x000000106a657819 */ /* 0x000fe2000000126b */
[----:B------:R-:W-:Y:S01]  /*c0e0*/  HADD2.F32 R100, -RZ, R100.H0_H0 ;  /* 0x20000064ff647230 */ /* 0x000fe20000004100 */
[----:B------:R-:W-:Y:S02]  /*c0f0*/  SHF.L.U32 R121, R4, 0x1, RZ ;  /* 0x0000000104797819 */ /* 0x000fe400000006ff */
[----:B------:R-:W-:-:S02]  /*c100*/  SHF.R.U64 R104, R104, 0x10, R105 ;  /* 0x0000001068687819 */ /* 0x000fc40000001269 */
[----:B------:R-:W-:Y:S01]  /*c110*/  SHF.R.U32.HI R106, RZ, 0x10, R107 ;  /* 0x00000010ff6a7819 */ /* 0x000fe2000001166b */
[----:B------:R-:W2:Y:S01]  /*c120*/  LDS.128 R4, [R121+0x10080] ;  /* 0x0100800079047984 */ /* 0x000ea20000000c00 */
[----:B------:R-:W-:Y:S01]  /*c130*/  SHF.R.U32.HI R105, RZ, 0x10, R105 ;  /* 0x00000010ff697819 */ /* 0x000fe20000011669 */
[----:B------:R-:W-:Y:S01]  /*c140*/  HADD2.F32 R104, -RZ, R104.H0_H0 ;  /* 0x20000068ff687230 */ /* 0x000fe20000004100 */
[--C-:B------:R-:W-:Y:S01]  /*c150*/  SHF.R.U64 R102, R102, 0x10, R103.reuse ;  /* 0x0000001066667819 */ /* 0x100fe20000001267 */
[----:B------:R-:W-:Y:S01]  /*c160*/  HADD2.F32 R106, -RZ, R106.H0_H0 ;  /* 0x2000006aff6a7230 */ /* 0x000fe20000004100 */
[----:B------:R-:W-:Y:S01]  /*c170*/  SHF.R.U32.HI R103, RZ, 0x10, R103 ;  /* 0x00000010ff677819 */ /* 0x000fe20000011667 */
[----:B------:R-:W-:Y:S02]  /*c180*/  HADD2.F32 R144, -RZ, R105.H0_H0 ;  /* 0x20000069ff907230 */ /* 0x000fe40000004100 */
[----:B------:R-:W-:Y:S02]  /*c190*/  HADD2.F32 R105, -RZ, R124.H1_H1 ;  /* 0x3000007cff697230 */ /* 0x000fe40000004100 */
[----:B------:R-:W-:-:S02]  /*c1a0*/  HADD2.F32 R102, -RZ, R102.H0_H0 ;  /* 0x20000066ff667230 */ /* 0x000fc40000004100 */
[--C-:B-1----:R-:W-:Y:S02]  /*c1b0*/  HADD2.F32 R107, -RZ, R9.reuse.H0_H0 ;  /* 0x20000009ff6b7230 */ /* 0x102fe40000004100 */
[--C-:B------:R-:W-:Y:S02]  /*c1c0*/  HADD2.F32 R128, -RZ, R8.reuse.H0_H0 ;  /* 0x20000008ff807230 */ /* 0x100fe40000004100 */
[----:B------:R-:W-:Y:S01]  /*c1d0*/  HADD2.F32 R9, -RZ, R9.H1_H1 ;  /* 0x30000009ff097230 */ /* 0x000fe20000004100 */
[----:B------:R-:W-:Y:S01]  /*c1e0*/  FMUL.FTZ R136, R107, R132 ;  /* 0x000000846b887220 */ /* 0x000fe20000410000 */
[----:B------:R-:W-:Y:S01]  /*c1f0*/  HADD2.F32 R129, -RZ, R8.H1_H1 ;  /* 0x30000008ff817230 */ /* 0x000fe20000004100 */
[----:B------:R-:W-:Y:S01]  /*c200*/  FMUL.FTZ R146, R128, R122 ;  /* 0x0000007a80927220 */ /* 0x000fe20000410000 */
[--C-:B------:R-:W-:Y:S01]  /*c210*/  HADD2.F32 R8, -RZ, R10.reuse.H0_H0 ;  /* 0x2000000aff087230 */ /* 0x100fe20000004100 */
[----:B------:R-:W-:Y:S01]  /*c220*/  FMUL.FTZ R142, R9, R140 ;  /* 0x0000008c098e7220 */ /* 0x000fe20000410000 */
[----:B------:R-:W-:Y:S01]  /*c230*/  HADD2.F32 R130, -RZ, R10.H1_H1 ;  /* 0x3000000aff827230 */ /* 0x000fe20000004100 */
[----:B------:R-:W-:Y:S01]  /*c240*/  FMUL.FTZ R137, R129, R100 ;  /* 0x0000006481897220 */ /* 0x000fe20000410000 */
[----:B------:R-:W-:-:S02]  /*c250*/  HADD2.F32 R10, -RZ, R11.H0_H0 ;  /* 0x2000000bff0a7230 */ /* 0x000fc40000004100 */
[----:B------:R-:W-:-:S03]  /*c260*/  HADD2.F32 R11, -RZ, R11.H1_H1 ;  /* 0x3000000bff0b7230 */ /* 0x000fc60000004100 */
[----:B------:R-:W-:Y:S01]  /*c270*/  FMUL.FTZ R124, R10, R127 ;  /* 0x0000007f0a7c7220 */ /* 0x000fe20000410000 */
[--C-:B--2---:R-:W-:Y:S02]  /*c280*/  HADD2.F32 R131, -RZ, R5.reuse.H0_H0 ;  /* 0x20000005ff837230 */ /* 0x104fe40000004100 */
[----:B------:R-:W-:Y:S02]  /*c290*/  HADD2.F32 R5, -RZ, R5.H1_H1 ;  /* 0x30000005ff057230 */ /* 0x000fe40000004100 */
[--C-:B------:R-:W-:Y:S01]  /*c2a0*/  HADD2.F32 R133, -RZ, R4.reuse.H0_H0 ;  /* 0x20000004ff857230 */ /* 0x100fe20000004100 */
[C---:B------:R-:W-:Y:S01]  /*c2b0*/  FMUL.FTZ R132, R131.reuse, R132 ;  /* 0x0000008483847220 */ /* 0x040fe20000410000 */
[----:B------:R-:W-:Y:S01]  /*c2c0*/  HADD2.F32 R134, -RZ, R4.H1_H1 ;  /* 0x30000004ff867230 */ /* 0x000fe20000004100 */
[----:B------:R-:W-:Y:S01]  /*c2d0*/  FFMA.FTZ R136, R131, R138, R136 ;  /* 0x0000008a83887223 */ /* 0x000fe20000010088 */
[----:B------:R-:W-:Y:S01]  /*c2e0*/  HADD2.F32 R4, -RZ, R6.H0_H0 ;  /* 0x20000006ff047230 */ /* 0x000fe20000004100 */
[----:B------:R-:W-:Y:S01]  /*c2f0*/  FMUL.FTZ R140, R5, R140 ;  /* 0x0000008c058c7220 */ /* 0x000fe20000410000 */
[----:B------:R-:W-:Y:S01]  /*c300*/  HADD2.F32 R131, -RZ, R126.H1_H1 ;  /* 0x3000007eff837230 */ /* 0x000fe20000004100 */
[C---:B------:R-:W-:Y:S01]  /*c310*/  FMUL.FTZ R122, R133.reuse, R122 ;  /* 0x0000007a857a7220 */ /* 0x040fe20000410000 */
[----:B------:R-:W-:Y:S01]  /*c320*/  HADD2.F32 R135, -RZ, R6.H1_H1 ;  /* 0x30000006ff877230 */ /* 0x000fe20000004100 */
[----:B------:R-:W-:Y:S01]  /*c330*/  FFMA.FTZ R146, R133, R125, R146 ;  /* 0x0000007d85927223 */ /* 0x000fe20000010092 */
[----:B------:R-:W-:Y:S01]  /*c340*/  HADD2.F32 R133, -RZ, R126.H0_H0 ;  /* 0x2000007eff857230 */ /* 0x000fe20000004100 */
[----:B------:R-:W-:Y:S01]  /*c350*/  FFMA.FTZ R5, R5, R144, R142 ;  /* 0x0000009005057223 */ /* 0x000fe2000001008e */
[----:B------:R-:W-:Y:S01]  /*c360*/  HADD2.F32 R142, -RZ, R103.H0_H0 ;  /* 0x20000067ff8e7230 */ /* 0x000fe20000004100 */
[-C--:B------:R-:W-:Y:S01]  /*c370*/  FMUL.FTZ R126, R8, R105.reuse ;  /* 0x00000069087e7220 */ /* 0x080fe20000410000 */
[--C-:B------:R-:W-:Y:S01]  /*c380*/  HADD2.F32 R6, -RZ, R7.reuse.H0_H0 ;  /* 0x20000007ff067230 */ /* 0x100fe20000004100 */
[C---:B------:R-:W-:Y:S01]  /*c390*/  FMUL.FTZ R105, R4.reuse, R105 ;  /* 0x0000006904697220 */ /* 0x040fe20000410000 */
[----:B------:R-:W-:Y:S01]  /*c3a0*/  HADD2.F32 R7, -RZ, R7.H1_H1 ;  /* 0x30000007ff077230 */ /* 0x000fe20000004100 */
[----:B------:R-:W-:Y:S01]  /*c3b0*/  FFMA.FTZ R103, R4, R131, R126 ;  /* 0x0000008304677223 */ /* 0x000fe2000001007e */
[----:B------:R-:W-:Y:S01]  /*c3c0*/  F2FP.PACK_AB R5, R5, R136 ;  /* 0x000000880505723e */ /* 0x000fe200000000ff */
[----:B------:R-:W-:-:S02]  /*c3d0*/  FMUL.FTZ R4, R11, R142 ;  /* 0x0000008e0b047220 */ /* 0x000fc40000410000 */
[C---:B------:R-:W-:Y:S02]  /*c3e0*/  FMUL.FTZ R142, R7.reuse, R142 ;  /* 0x0000008e078e7220 */ /* 0x040fe40000410000 */
[----:B------:R-:W-:Y:S01]  /*c3f0*/  FFMA.FTZ R7, R7, R106, R4 ;  /* 0x0000006a07077223 */ /* 0x000fe20000010004 */
[----:B------:R-:W-:Y:S01]  /*c400*/  HADD2.F32 R4, -RZ, R101.H0_H0 ;  /* 0x20000065ff047230 */ /* 0x000fe20000004100 */
[----:B------:R-:W-:Y:S02]  /*c410*/  FMUL.FTZ R127, R6, R127 ;  /* 0x0000007f067f7220 */ /* 0x000fe40000410000 */
[----:B------:R-:W-:Y:S02]  /*c420*/  FFMA.FTZ R101, R134, R104, R137 ;  /* 0x0000006886657223 */ /* 0x000fe40000010089 */
[----:B------:R-:W-:Y:S02]  /*c430*/  FFMA.FTZ R124, R6, R133, R124 ;  /* 0x00000085067c7223 */ /* 0x000fe4000001007c */
[----:B------:R-:W-:-:S02]  /*c440*/  FMUL.FTZ R100, R134, R100 ;  /* 0x0000006486647220 */ /* 0x000fc40000410000 */
[----:B------:R-:W-:Y:S01]  /*c450*/  FMUL.FTZ R137, R135, R102 ;  /* 0x0000006687897220 */ /* 0x000fe20000410000 */
[----:B------:R-:W-:Y:S01]  /*c460*/  F2FP.PACK_AB R7, R7, R124 ;  /* 0x0000007c0707723e */ /* 0x000fe200000000ff */
[----:B------:R-:W-:Y:S02]  /*c470*/  FMUL.FTZ R6, R130, R102 ;  /* 0x0000006682067220 */ /* 0x000fe40000410000 */
[----:B------:R-:W-:Y:S02]  /*c480*/  FFMA.FTZ R127, R10, R133, -R127 ;  /* 0x000000850a7f7223 */ /* 0x000fe4000001087f */
[----:B------:R-:W-:Y:S02]  /*c490*/  FFMA.FTZ R132, R107, R138, -R132 ;  /* 0x0000008a6b847223 */ /* 0x000fe40000010884 */
[----:B------:R-:W-:Y:S02]  /*c4a0*/  FFMA.FTZ R9, R9, R144, -R140 ;  /* 0x0000009009097223 */ /* 0x000fe4000001088c */
[----:B------:R-:W-:-:S02]  /*c4b0*/  FFMA.FTZ R122, R128, R125, -R122 ;  /* 0x0000007d807a7223 */ /* 0x000fc4000001087a */
[----:B------:R-:W-:Y:S01]  /*c4c0*/  FFMA.FTZ R105, R8, R131, -R105 ;  /* 0x0000008308697223 */ /* 0x000fe20000010869 */
[----:B------:R-:W-:Y:S01]  /*c4d0*/  F2FP.PACK_AB R9, R9, R132 ;  /* 0x000000840909723e */ /* 0x000fe200000000ff */
[----:B------:R-:W-:Y:S02]  /*c4e0*/  FFMA.FTZ R142, R11, R106, -R142 ;  /* 0x0000006a0b8e7223 */ /* 0x000fe4000001088e */
[----:B------:R-:W-:Y:S02]  /*c4f0*/  FFMA.FTZ R129, R129, R104, -R100 ;  /* 0x0000006881817223 */ /* 0x000fe40000010864 */
[-C--:B------:R-:W-:Y:S01]  /*c500*/  FFMA.FTZ R10, R130, R4.reuse, -R137 ;  /* 0x00000004820a7223 */ /* 0x080fe20000010889 */
[----:B------:R-:W-:Y:S01]  /*c510*/  F2FP.PACK_AB R11, R142, R127 ;  /* 0x0000007f8e0b723e */ /* 0x000fe200000000ff */
[----:B------:R-:W-:Y:S01]  /*c520*/  FFMA.FTZ R6, R135, R4, R6 ;  /* 0x0000000487067223 */ /* 0x000fe20000010006 */
[----:B------:R-:W-:Y:S02]  /*c530*/  F2FP.PACK_AB R8, R129, R122 ;  /* 0x0000007a8108723e */ /* 0x000fe400000000ff */
[----:B------:R-:W-:-:S02]  /*c540*/  F2FP.PACK_AB R10, R10, R105 ;  /* 0x000000690a0a723e */ /* 0x000fc400000000ff */
[----:B------:R-:W-:Y:S02]  /*c550*/  F2FP.PACK_AB R4, R101, R146 ;  /* 0x000000926504723e */ /* 0x000fe400000000ff */
[----:B------:R-:W-:Y:S01]  /*c560*/  F2FP.PACK_AB R6, R6, R103 ;  /* 0x000000670606723e */ /* 0x000fe200000000ff */
[----:B------:R1:W-:Y:S04]  /*c570*/  STS.128 [R119+0x10080], R8 ;  /* 0x0100800877007388 */ /* 0x0003e80000000c00 */
[----:B------:R1:W-:Y:S02]  /*c580*/  STS.128 [R121+0x10080], R4 ;  /* 0x0100800479007388 */ /* 0x0003e40000000c00 */
.L_x_442:
[----:B------:R-:W-:Y:S05]  /*c590*/  BSYNC B0 ;  /* 0x0000000000007941 */ /* 0x000fea0003800000 */
.L_x_441:
[----:B------:R-:W-:-:S13]  /*c5a0*/  ISETP.GE.AND P0, PT, R219, c[0x0][0x27c], PT ;  /* 0x00009f00db007a0c */ /* 0x000fda0003f06270 */
[----:B------:R-:W-:Y:S05]  /*c5b0*/  @P0 BRA `(.L_x_440) ;  /* 0x0000067000000947 */ /* 0x000fea0003800000 */
[----:B-1----:R-:W-:Y:S01]  /*c5c0*/  SHF.R.S32.HI R4, RZ, 0x1f, R219 ;  /* 0x0000001fff047819 */ /* 0x002fe200000114db */
[----:B------:R-:W-:Y:S01]  /*c5d0*/  HADD2.F32 R124, -RZ, R114.H0_H0 ;  /* 0x20000072ff7c7230 */ /* 0x000fe20000004100 */
[----:B------:R-:W-:Y:S01]  /*c5e0*/  SHF.R.U32.HI R102, RZ, 0x10, R85 ;  /* 0x00000010ff667819 */ /* 0x000fe20000011655 */
[--C-:B------:R-:W-:Y:S01]  /*c5f0*/  HADD2.F32 R106, -RZ, R113.reuse.H0_H0 ;  /* 0x20000071ff6a7230 */ /* 0x100fe20000004100 */
[CC--:B------:R-:W-:Y:S01]  /*c600*/  LEA.HI R5, R4.reuse, R219.reuse, RZ, 0x3 ;  /* 0x000000db04057211 */ /* 0x0c0fe200078f18ff */
[----:B------:R-:W-:Y:S01]  /*c610*/  HADD2.F32 R132, -RZ, R116.H0_H0 ;  /* 0x20000074ff847230 */ /* 0x000fe20000004100 */
[----:B------:R-:W-:Y:S01]  /*c620*/  LEA.HI R7, R4, R219, RZ, 0x6 ;  /* 0x000000db04077211 */ /* 0x000fe200078f30ff */
[----:B------:R-:W-:Y:S01]  /*c630*/  HADD2.F32 R102, -RZ, R102.H0_H0 ;  /* 0x20000066ff667230 */ /* 0x000fe20000004100 */
[----:B------:R-:W-:Y:S01]  /*c640*/  LEA.HI.SX32 R123, R5, R123, 0x1d ;  /* 0x0000007b057b7211 */ /* 0x000fe200078feaff */
[----:B------:R-:W-:Y:S01]  /*c650*/  HADD2.F32 R113, -RZ, R113.H1_H1 ;  /* 0x30000071ff717230 */ /* 0x000fe20000004100 */
[----:B------:R-:W-:Y:S01]  /*c660*/  LOP3.LUT R5, R120, 0x38, R5, 0xf8, !PT ;  /* 0x0000003878057812 */ /* 0x000fe200078ef805 */
[--C-:B------:R-:W-:Y:S01]  /*c670*/  HADD2.F32 R122, -RZ, R115.reuse.H0_H0 ;  /* 0x20000073ff7a7230 */ /* 0x100fe20000004100 */
[----:B------:R-:W-:Y:S01]  /*c680*/  SHF.R.S32.HI R4, RZ, 0x1f, R123 ;  /* 0x0000001fff047819 */ /* 0x000fe2000001147b */
[----:B------:R-:W-:Y:S01]  /*c690*/  HADD2.F32 R115, -RZ, R115.H1_H1 ;  /* 0x30000073ff737230 */ /* 0x000fe20000004100 */
[----:B------:R-:W-:-:S02]  /*c6a0*/  LOP3.LUT R6, R5, R118, RZ, 0x3c, !PT ;  /* 0x0000007605067212 */ /* 0x000fc400078e3cff */
[----:B------:R-:W-:Y:S02]  /*c6b0*/  SHF.L.U32 R5, R123, 0x3, RZ ;  /* 0x000000037b057819 */ /* 0x000fe400000006ff */
[----:B------:R-:W-:Y:S02]  /*c6c0*/  LEA.HI R4, R4, R123, RZ, 0x3 ;  /* 0x0000007b04047211 */ /* 0x000fe400078f18ff */
[----:B------:R-:W-:Y:S02]  /*c6d0*/  SHF.L.U32 R7, R7, 0x7, RZ ;  /* 0x0000000707077819 */ /* 0x000fe400000006ff */
[----:B------:R-:W-:Y:S02]  /*c6e0*/  LOP3.LUT R5, R120, 0x38, R5, 0xf8, !PT ;  /* 0x0000003878057812 */ /* 0x000fe400078ef805 */
[----:B------:R-:W-:Y:S02]  /*c6f0*/  SHF.L.U32 R4, R4, 0xa, RZ ;  /* 0x0000000a04047819 */ /* 0x000fe400000006ff */
[----:B------:R-:W-:-:S02]  /*c700*/  LOP3.LUT R7, R7, 0x7fffe000, RZ, 0xc0, !PT ;  /* 0x7fffe00007077812 */ /* 0x000fc400078ec0ff */
[----:B------:R-:W-:Y:S02]  /*c710*/  LOP3.LUT R118, R5, R118, RZ, 0x3c, !PT ;  /* 0x0000007605767212 */ /* 0x000fe400078e3cff */
[----:B------:R-:W-:Y:S02]  /*c720*/  LOP3.LUT R4, R4, 0x7fffe000, RZ, 0xc0, !PT ;  /* 0x7fffe00004047812 */ /* 0x000fe400078ec0ff */
[--C-:B------:R-:W-:Y:S02]  /*c730*/  IADD3 R6, R6, R7, R117.reuse ;  /* 0x0000000706067210 */ /* 0x100fe40007ffe075 */
[----:B------:R-:W-:Y:S02]  /*c740*/  IADD3 R4, R118, R4, R117 ;  /* 0x0000000476047210 */ /* 0x000fe40007ffe075 */
[----:B------:R-:W-:Y:S02]  /*c750*/  SHF.L.U32 R100, R6, 0x1, RZ ;  /* 0x0000000106647819 */ /* 0x000fe400000006ff */
[----:B------:R-:W-:-:S02]  /*c760*/  SHF.L.U32 R101, R4, 0x1, RZ ;  /* 0x0000000104657819 */ /* 0x000fc400000006ff */
[--C-:B------:R-:W-:Y:S01]  /*c770*/  SHF.R.U64 R88, R88, 0x10, R89.reuse ;  /* 0x0000001058587819 */ /* 0x100fe20000001259 */
[----:B------:R-:W1:Y:S01]  /*c780*/  LDS.128 R8, [R100+0x10080] ;  /* 0x0100800064087984 */ /* 0x000e620000000c00 */
[----:B------:R-:W-:Y:S02]  /*c790*/  SHF.R.U32.HI R89, RZ, 0x10, R89 ;  /* 0x00000010ff597819 */ /* 0x000fe40000011659 */
[----:B------:R-:W-:Y:S01]  /*c7a0*/  SHF.R.U64 R84, R84, 0x10, R85 ;  /* 0x0000001054547819 */ /* 0x000fe20000001255 */
[----:B------:R-:W2:Y:S01]  /*c7b0*/  LDS.128 R4, [R101+0x10080] ;  /* 0x0100800065047984 */ /* 0x000ea20000000c00 */
[--C-:B------:R-:W-:Y:S01]  /*c7c0*/  SHF.R.U64 R85, R90, 0x10, R91.reuse ;  /* 0x000000105a557819 */ /* 0x100fe2000000125b */
[----:B------:R-:W-:Y:S01]  /*c7d0*/  HADD2.F32 R128, -RZ, R89.H0_H0 ;  /* 0x20000059ff807230 */ /* 0x000fe20000004100 */
[----:B------:R-:W-:Y:S01]  /*c7e0*/  SHF.R.U32.HI R90, RZ, 0x10, R91 ;  /* 0x00000010ff5a7819 */ /* 0x000fe2000001165b */
[----:B------:R-:W-:Y:S01]  /*c7f0*/  HADD2.F32 R88, -RZ, R88.H0_H0 ;  /* 0x20000058ff587230 */ /* 0x000fe20000004100 */
[----:B------:R-:W-:-:S02]  /*c800*/  SHF.R.U64 R86, R86, 0x10, R87 ;  /* 0x0000001056567819 */ /* 0x000fc40000001257 */
[----:B------:R-:W-:Y:S01]  /*c810*/  SHF.R.U32.HI R87, RZ, 0x10, R87 ;  /* 0x00000010ff577819 */ /* 0x000fe20000011657 */
[----:B------:R-:W-:Y:S02]  /*c820*/  HADD2.F32 R134, -RZ, R90.H0_H0 ;  /* 0x2000005aff867230 */ /* 0x000fe40000004100 */
[--C-:B-1----:R-:W-:Y:S02]  /*c830*/  HADD2.F32 R103, -RZ, R9.reuse.H1_H1 ;  /* 0x30000009ff677230 */ /* 0x102fe40000004100 */
[----:B------:R-:W-:Y:S02]  /*c840*/  HADD2.F32 R91, -RZ, R9.H0_H0 ;  /* 0x20000009ff5b7230 */ /* 0x000fe40000004100 */
[----:B------:R-:W-:Y:S01]  /*c850*/  HADD2.F32 R9, -RZ, R11.H0_H0 ;  /* 0x2000000bff097230 */ /* 0x000fe20000004100 */
[----:B------:R-:W-:Y:S01]  /*c860*/  FMUL.FTZ R126, R103, R102 ;  /* 0x00000066677e7220 */ /* 0x000fe20000410000 */
[--C-:B--2---:R-:W-:Y:S01]  /*c870*/  HADD2.F32 R117, -RZ, R5.reuse.H1_H1 ;  /* 0x30000005ff757230 */ /* 0x104fe20000004100 */
[----:B------:R-:W-:Y:S01]  /*c880*/  FMUL.FTZ R120, R91, R106 ;  /* 0x0000006a5b787220 */ /* 0x000fe20000410000 */
[----:B------:R-:W-:Y:S01]  /*c890*/  HADD2.F32 R107, -RZ, R5.H0_H0 ;  /* 0x20000005ff6b7230 */ /* 0x000fe20000004100 */
[----:B------:R-:W-:Y:S01]  /*c8a0*/  FMUL.FTZ R130, R9, R124 ;  /* 0x0000007c09827220 */ /* 0x000fe20000410000 */
[----:B------:R-:W-:Y:S01]  /*c8b0*/  HADD2.F32 R5, -RZ, R7.H0_H0 ;  /* 0x20000007ff057230 */ /* 0x000fe20000004100 */
[C---:B------:R-:W-:Y:S01]  /*c8c0*/  FMUL.FTZ R102, R117.reuse, R102 ;  /* 0x0000006675667220 */ /* 0x040fe20000410000 */
[----:B------:R-:W-:Y:S01]  /*c8d0*/  HADD2.F32 R104, -RZ, R8.H0_H0 ;  /* 0x20000008ff687230 */ /* 0x000fe20000004100 */
[----:B------:R-:W-:Y:S01]  /*c8e0*/  FFMA.FTZ R117, R117, R128, R126 ;  /* 0x0000008075757223 */ /* 0x000fe2000001007e */
[----:B------:R-:W-:Y:S01]  /*c8f0*/  HADD2.F32 R11, -RZ, R11.H1_H1 ;  /* 0x3000000bff0b7230 */ /* 0x000fe20000004100 */
[C---:B------:R-:W-:Y:S01]  /*c900*/  FMUL.FTZ R124, R5.reuse, R124 ;  /* 0x0000007c057c7220 */ /* 0x040fe20000410000 */
[----:B------:R-:W-:Y:S01]  /*c910*/  HADD2.F32 R126, -RZ, R87.H0_H0 ;  /* 0x20000057ff7e7230 */ /* 0x000fe20000004100 */
[----:B------:R-:W-:Y:S01]  /*c920*/  FFMA.FTZ R130, R5, R132, R130 ;  /* 0x0000008405827223 */ /* 0x000fe20000010082 */
[----:B------:R-:W-:Y:S01]  /*c930*/  HADD2.F32 R118, -RZ, R4.H0_H0 ;  /* 0x20000004ff767230 */ /* 0x000fe20000004100 */
[-C--:B------:R-:W-:Y:S01]  /*c940*/  FMUL.FTZ R5, R104, R113.reuse ;  /* 0x0000007168057220 */ /* 0x080fe20000410000 */
[----:B------:R-:W-:Y:S01]  /*c950*/  HADD2.F32 R105, -RZ, R8.H1_H1 ;  /* 0x30000008ff697230 */ /* 0x000fe20000004100 */
[-C--:B------:R-:W-:Y:S01]  /*c960*/  FMUL.FTZ R90, R11, R126.reuse ;  /* 0x0000007e0b5a7220 */ /* 0x080fe20000410000 */
[----:B------:R-:W-:Y:S01]  /*c970*/  HADD2.F32 R7, -RZ, R7.H1_H1 ;  /* 0x30000007ff077230 */ /* 0x000fe20000004100 */
[C---:B------:R-:W-:Y:S01]  /*c980*/  FMUL.FTZ R113, R118.reuse, R113 ;  /* 0x0000007176717220 */ /* 0x040fe20000410000 */
[----:B------:R-:W-:Y:S01]  /*c990*/  HADD2.F32 R8, -RZ, R10.H0_H0 ;  /* 0x2000000aff087230 */ /* 0x000fe20000004100 */
[----:B------:R-:W-:Y:S01]  /*c9a0*/  FFMA.FTZ R118, R118, R115, R5 ;  /* 0x0000007376767223 */ /* 0x000fe20000010005 */
[----:B------:R-:W-:Y:S01]  /*c9b0*/  HADD2.F32 R87, -RZ, R114.H1_H1 ;  /* 0x30000072ff577230 */ /* 0x000fe20000004100 */
[----:B------:R-:W-:Y:S01]  /*c9c0*/  FMUL.FTZ R126, R7, R126 ;  /* 0x0000007e077e7220 */ /* 0x000fe20000410000 */
[----:B------:R-:W-:Y:S01]  /*c9d0*/  HADD2.F32 R119, -RZ, R4.H1_H1 ;  /* 0x30000004ff777230 */ /* 0x000fe20000004100 */
[C---:B------:R-:W-:Y:S01]  /*c9e0*/  FMUL.FTZ R106, R107.reuse, R106 ;  /* 0x0000006a6b6a7220 */ /* 0x040fe20000410000 */
[----:B------:R-:W-:Y:S01]  /*c9f0*/  HADD2.F32 R4, -RZ, R6.H0_H0 ;  /* 0x20000006ff047230 */ /* 0x000fe20000004100 */
[----:B------:R-:W-:Y:S01]  /*ca00*/  FFMA.FTZ R120, R107, R122, R120 ;  /* 0x0000007a6b787223 */ /* 0x000fe20000010078 */
[----:B------:R-:W-:Y:S01]  /*ca10*/  HADD2.F32 R5, -RZ, R116.H1_H1 ;  /* 0x30000074ff057230 */ /* 0x000fe20000004100 */
[----:B------:R-:W-:Y:S01]  /*ca20*/  FFMA.FTZ R7, R7, R134, R90 ;  /* 0x0000008607077223 */ /* 0x000fe2000001005a */
[----:B------:R-:W-:Y:S01]  /*ca30*/  HADD2.F32 R10, -RZ, R10.H1_H1 ;  /* 0x3000000aff0a7230 */ /* 0x000fe20000004100 */
[-C--:B------:R-:W-:Y:S01]  /*ca40*/  FMUL.FTZ R89, R8, R87.reuse ;  /* 0x0000005708597220 */ /* 0x080fe20000410000 */
[----:B------:R-:W-:Y:S01]  /*ca50*/  HADD2.F32 R90, -RZ, R84.H0_H0 ;  /* 0x20000054ff5a7230 */ /* 0x000fe20000004100 */
[C---:B------:R-:W-:Y:S01]  /*ca60*/  FMUL.FTZ R87, R4.reuse, R87 ;  /* 0x0000005704577220 */ /* 0x040fe20000410000 */
[----:B------:R-:W-:Y:S01]  /*ca70*/  HADD2.F32 R107, -RZ, R86.H0_H0 ;  /* 0x20000056ff6b7230 */ /* 0x000fe20000004100 */
[----:B------:R-:W-:Y:S01]  /*ca80*/  FFMA.FTZ R84, R4, R5, R89 ;  /* 0x0000000504547223 */ /* 0x000fe20000010059 */
[----:B------:R-:W-:Y:S01]  /*ca90*/  HADD2.F32 R6, -RZ, R6.H1_H1 ;  /* 0x30000006ff067230 */ /* 0x000fe20000004100 */
[----:B------:R-:W-:Y:S01]  /*caa0*/  FMUL.FTZ R4, R105, R90 ;  /* 0x0000005a69047220 */ /* 0x000fe20000410000 */
[----:B------:R-:W-:Y:S01]  /*cab0*/  HADD2.F32 R89, -RZ, R85.H0_H0 ;  /* 0x20000055ff597230 */ /* 0x000fe20000004100 */
[----:B------:R-:W-:Y:S01]  /*cac0*/  FMUL.FTZ R85, R10, R107 ;  /* 0x0000006b0a557220 */ /* 0x000fe20000410000 */
[----:B------:R-:W-:Y:S01]  /*cad0*/  F2FP.PACK_AB R7, R7, R130 ;  /* 0x000000820707723e */ /* 0x000fe200000000ff */
[----:B------:R-:W-:-:S02]  /*cae0*/  FMUL.FTZ R90, R119, R90 ;  /* 0x0000005a775a7220 */ /* 0x000fc40000410000 */
[----:B------:R-:W-:Y:S02]  /*caf0*/  FMUL.FTZ R107, R6, R107 ;  /* 0x0000006b066b7220 */ /* 0x000fe40000410000 */
[----:B------:R-:W-:Y:S01]  /*cb00*/  FFMA.FTZ R87, R8, R5, -R87 ;  /* 0x0000000508577223 */ /* 0x000fe20000010857 */
[----:B------:R-:W-:Y:S01]  /*cb10*/  F2FP.PACK_AB R5, R117, R120 ;  /* 0x000000787505723e */ /* 0x000fe200000000ff */
        /* <DEDUP_REMOVED lines=8> */
[----:B------:R-:W-:Y:S02]  /*cba0*/  FFMA.FTZ R10, R10, R89, -R107 ;  /* 0x000000590a0a7223 */ /* 0x000fe4000001086b */
[----:B------:R-:W-:Y:S01]  /*cbb0*/  FFMA.FTZ R119, R119, R88, R4 ;  /* 0x0000005877777223 */ /* 0x000fe20000010004 */
[----:B------:R-:W-:Y:S01]  /*cbc0*/  F2FP.PACK_AB R8, R8, R113 ;  /* 0x000000710808723e */ /* 0x000fe200000000ff */
[----:B------:R-:W-:Y:S01]  /*cbd0*/  FFMA.FTZ R85, R6, R89, R85 ;  /* 0x0000005906557223 */ /* 0x000fe20000010055 */
[----:B------:R-:W-:Y:S02]  /*cbe0*/  F2FP.PACK_AB R10, R10, R87 ;  /* 0x000000570a0a723e */ /* 0x000fe400000000ff */
[----:B------:R-:W-:Y:S02]  /*cbf0*/  F2FP.PACK_AB R4, R119, R118 ;  /* 0x000000767704723e */ /* 0x000fe400000000ff */
[----:B------:R-:W-:Y:S01]  /*cc00*/  F2FP.PACK_AB R6, R85, R84 ;  /* 0x000000545506723e */ /* 0x000fe200000000ff */
[----:B------:R1:W-:Y:S04]  /*cc10*/  STS.128 [R100+0x10080], R8 ;  /* 0x0100800864007388 */ /* 0x0003e80000000c00 */
[----:B------:R1:W-:Y:S02]  /*cc20*/  STS.128 [R101+0x10080], R4 ;  /* 0x0100800465007388 */ /* 0x0003e40000000c00 */
.L_x_440:
[----:B------:R-:W-:Y:S05]  /*cc30*/  BSYNC B1 ;  /* 0x0000000000017941 */ /* 0x000fea0003800000 */
.L_x_439:
[----:B------:R-:W-:Y:S01]  /*cc40*/  IADD3 R84, R51, 0x20, RZ ;  /* 0x0000002033547810 */ /* 0x000fe20007ffe0ff */
[----:B------:R-:W-:Y:S03]  /*cc50*/  BSSY B1, `(.L_x_443) ;  /* 0x00000db000017945 */ /* 0x000fe60003800000 */
[----:B------:R-:W-:-:S13]  /*cc60*/  ISETP.GE.AND P0, PT, R84, UR4, PT ;  /* 0x0000000454007c0c */ /* 0x000fda000bf06270 */
[----:B------:R-:W-:Y:S05]  /*cc70*/  @P0 BRA `(.L_x_444) ;  /* 0x00000d8000000947 */ /* 0x000fea0003800000 */
[----:B------:R-:W-:Y:S01]  /*cc80*/  ISETP.GE.AND P0, PT, R225, c[0x0][0x27c], PT ;  /* 0x00009f00e1007a0c */ /* 0x000fe20003f06270 */
[----:B------:R-:W-:Y:S01]  /*cc90*/  IMAD.SHL.U32 R90, R84, 0x40, RZ ;  /* 0x00000040545a7824 */ /* 0x000fe200078e00ff */
[----:B-1----:R-:W-:Y:S01]  /*cca0*/  SHF.R.S32.HI R5, RZ, 0x1f, R84 ;  /* 0x0000001fff057819 */ /* 0x002fe20000011454 */
        /* <DEDUP_REMOVED lines=10> */
[----:B------:R-:W-:Y:S01]  /*cd50*/  HADD2.F32 R102, -RZ, R109.H0_H0 ;  /* 0x2000006dff667230 */ /* 0x000fe20000004100 */
[----:B------:R-:W-:Y:S01]  /*cd60*/  LOP3.LUT R87, R90, 0x38, R225, 0xf8, !PT ;  /* 0x000000385a577812 */ /* 0x000fe200078ef8e1 */
[----:B------:R-:W-:Y:S01]  /*cd70*/  HADD2.F32 R116, -RZ, R111.H0_H0 ;  /* 0x2000006fff747230 */ /* 0x000fe20000004100 */
[----:B------:R-:W-:Y:S01]  /*cd80*/  SHF.R.S32.HI R5, RZ, 0x1f, R4 ;  /* 0x0000001fff057819 */ /* 0x000fe20000011404 */
[----:B------:R-:W-:Y:S01]  /*cd90*/  HADD2.F32 R109, -RZ, R109.H1_H1 ;  /* 0x3000006dff6d7230 */ /* 0x000fe20000004100 */
[----:B------:R-:W-:Y:S01]  /*cda0*/  SHF.L.U32 R7, R4, 0x3, RZ ;  /* 0x0000000304077819 */ /* 0x000fe200000006ff */
[----:B------:R-:W-:Y:S01]  /*cdb0*/  HADD2.F32 R124, -RZ, R111.H1_H1 ;  /* 0x3000006fff7c7230 */ /* 0x000fe20000004100 */
[----:B------:R-:W-:Y:S01]  /*cdc0*/  LEA.HI R5, R5, R4, RZ, 0x3 ;  /* 0x0000000405057211 */ /* 0x000fe200078f18ff */
[--C-:B------:R-:W-:Y:S01]  /*cdd0*/  HADD2.F32 R107, -RZ, R112.reuse.H1_H1 ;  /* 0x30000070ff6b7230 */ /* 0x100fe20000004100 */
[----:B------:R-:W-:Y:S01]  /*cde0*/  LOP3.LUT R87, R87, R88, RZ, 0x3c, !PT ;  /* 0x0000005857577212 */ /* 0x000fe200078e3cff */
[----:B------:R-:W-:Y:S01]  /*cdf0*/  HADD2.F32 R111, -RZ, R112.H0_H0 ;  /* 0x20000070ff6f7230 */ /* 0x000fe20000004100 */
[----:B------:R-:W-:-:S02]  /*ce00*/  LOP3.LUT R7, R90, 0x38, R7, 0xf8, !PT ;  /* 0x000000385a077812 */ /* 0x000fc400078ef807 */
[----:B------:R-:W-:Y:S02]  /*ce10*/  SHF.L.U32 R5, R5, 0xa, RZ ;  /* 0x0000000a05057819 */ /* 0x000fe400000006ff */
[----:B------:R-:W-:Y:S02]  /*ce20*/  IADD3 R87, R84, R87, RZ ;  /* 0x0000005754577210 */ /* 0x000fe40007ffe0ff */
[----:B------:R-:W-:Y:S02]  /*ce30*/  LOP3.LUT R4, R7, R88, RZ, 0x3c, !PT ;  /* 0x0000005807047212 */ /* 0x000fe400078e3cff */
[----:B------:R-:W-:Y:S02]  /*ce40*/  LOP3.LUT R5, R5, 0x7fffe000, RZ, 0xc0, !PT ;  /* 0x7fffe00005057812 */ /* 0x000fe400078ec0ff */
[----:B------:R-:W-:Y:S02]  /*ce50*/  SHF.L.U32 R87, R87, 0x1, RZ ;  /* 0x0000000157577819 */ /* 0x000fe400000006ff */
[----:B------:R-:W-:-:S02]  /*ce60*/  IADD3 R4, R4, R5, R84 ;  /* 0x0000000504047210 */ /* 0x000fc40007ffe054 */
[--C-:B------:R-:W-:Y:S01]  /*ce70*/  SHF.R.U64 R72, R72, 0x10, R73.reuse ;  /* 0x0000001048487819 */ /* 0x100fe20000001249 */
[----:B------:R-:W1:Y:S01]  /*ce80*/  LDS.128 R8, [R87+0x10080] ;  /* 0x0100800057087984 */ /* 0x000e620000000c00 */
[----:B------:R-:W-:Y:S02]  /*ce90*/  SHF.L.U32 R86, R4, 0x1, RZ ;  /* 0x0000000104567819 */ /* 0x000fe400000006ff */
[----:B------:R-:W-:Y:S01]  /*cea0*/  SHF.R.U32.HI R89, RZ, 0x10, R73 ;  /* 0x00000010ff597819 */ /* 0x000fe20000011649 */
[----:B------:R-:W-:Y:S01]  /*ceb0*/  HADD2.F32 R72, -RZ, R72.H0_H0 ;  /* 0x20000048ff487230 */ /* 0x000fe20000004100 */
[--C-:B------:R-:W-:Y:S01]  /*cec0*/  SHF.R.U64 R73, R78, 0x10, R79.reuse ;  /* 0x000000104e497819 */ /* 0x100fe2000000124f */
[----:B------:R-:W2:Y:S01]  /*ced0*/  LDS.128 R4, [R86+0x10080] ;  /* 0x0100800056047984 */ /* 0x000ea20000000c00 */
[----:B------:R-:W-:Y:S01]  /*cee0*/  SHF.R.U32.HI R78, RZ, 0x10, R79 ;  /* 0x00000010ff4e7819 */ /* 0x000fe2000001164f */
[----:B------:R-:W-:Y:S01]  /*cef0*/  HADD2.F32 R118, -RZ, R89.H0_H0 ;  /* 0x20000059ff767230 */ /* 0x000fe20000004100 */
[--C-:B------:R-:W-:Y:S01]  /*cf00*/  SHF.R.U64 R76, R76, 0x10, R77.reuse ;  /* 0x000000104c4c7819 */ /* 0x100fe2000000124d */
[----:B------:R-:W-:Y:S01]  /*cf10*/  HADD2.F32 R89, -RZ, R110.H1_H1 ;  /* 0x3000006eff597230 */ /* 0x000fe20000004100 */
[----:B------:R-:W-:Y:S01]  /*cf20*/  SHF.R.U32.HI R77, RZ, 0x10, R77 ;  /* 0x00000010ff4d7819 */ /* 0x000fe2000001164d */
[----:B------:R-:W-:Y:S01]  /*cf30*/  HADD2.F32 R78, -RZ, R78.H0_H0 ;  /* 0x2000004eff4e7230 */ /* 0x000fe20000004100 */
[--C-:B------:R-:W-:Y:S01]  /*cf40*/  SHF.R.U64 R74, R74, 0x10, R75.reuse ;  /* 0x000000104a4a7819 */ /* 0x100fe2000000124b */
[----:B------:R-:W-:Y:S01]  /*cf50*/  HADD2.F32 R76, -RZ, R76.H0_H0 ;  /* 0x2000004cff4c7230 */ /* 0x000fe20000004100 */
[----:B------:R-:W-:Y:S01]  /*cf60*/  SHF.R.U32.HI R75, RZ, 0x10, R75 ;  /* 0x00000010ff4b7819 */ /* 0x000fe2000001164b */
[----:B------:R-:W-:-:S02]  /*cf70*/  HADD2.F32 R122, -RZ, R77.H0_H0 ;  /* 0x2000004dff7a7230 */ /* 0x000fc40000004100 */
[----:B------:R-:W-:Y:S02]  /*cf80*/  HADD2.F32 R74, -RZ, R74.H0_H0 ;  /* 0x2000004aff4a7230 */ /* 0x000fe40000004100 */
[----:B------:R-:W-:Y:S02]  /*cf90*/  HADD2.F32 R112, -RZ, R75.H0_H0 ;  /* 0x2000004bff707230 */ /* 0x000fe40000004100 */
[----:B------:R-:W-:Y:S02]  /*cfa0*/  HADD2.F32 R73, -RZ, R73.H0_H0 ;  /* 0x20000049ff497230 */ /* 0x000fe40000004100 */
[----:B-1----:R-:W-:Y:S02]  /*cfb0*/  HADD2.F32 R79, -RZ, R9.H0_H0 ;  /* 0x20000009ff4f7230 */ /* 0x002fe40000004100 */
[--C-:B------:R-:W-:Y:S02]  /*cfc0*/  HADD2.F32 R91, -RZ, R8.reuse.H0_H0 ;  /* 0x20000008ff5b7230 */ /* 0x100fe40000004100 */
[----:B------:R-:W-:Y:S01]  /*cfd0*/  HADD2.F32 R100, -RZ, R8.H1_H1 ;  /* 0x30000008ff647230 */ /* 0x000fe20000004100 */
[----:B------:R-:W-:Y:S01]  /*cfe0*/  FMUL.FTZ R114, R79, R102 ;  /* 0x000000664f727220 */ /* 0x000fe20000410000 */
[----:B--2---:R-:W-:Y:S01]  /*cff0*/  HADD2.F32 R103, -RZ, R5.H0_H0 ;  /* 0x20000005ff677230 */ /* 0x004fe20000004100 */
[----:B------:R-:W-:Y:S01]  /*d000*/  FMUL.FTZ R77, R91, R109 ;  /* 0x0000006d5b4d7220 */ /* 0x000fe20000410000 */
[----:B------:R-:W-:-:S02]  /*d010*/  HADD2.F32 R8, -RZ, R10.H0_H0 ;  /* 0x2000000aff087230 */ /* 0x000fc40000004100 */
[----:B------:R-:W-:Y:S01]  /*d020*/  HADD2.F32 R101, -RZ, R10.H1_H1 ;  /* 0x3000000aff657230 */ /* 0x000fe20000004100 */
[C---:B------:R-:W-:Y:S01]  /*d030*/  FMUL.FTZ R102, R103.reuse, R102 ;  /* 0x0000006667667220 */ /* 0x040fe20000410000 */
[--C-:B------:R-:W-:Y:S01]  /*d040*/  HADD2.F32 R104, -RZ, R4.reuse.H0_H0 ;  /* 0x20000004ff687230 */ /* 0x100fe20000004100 */
[-C--:B------:R-:W-:Y:S01]  /*d050*/  FFMA.FTZ R114, R103, R116.reuse, R114 ;  /* 0x0000007467727223 */ /* 0x080fe20000010072 */
[--C-:B------:R-:W-:Y:S01]  /*d060*/  HADD2.F32 R10, -RZ, R11.reuse.H0_H0 ;  /* 0x2000000bff0a7230 */ /* 0x100fe20000004100 */
[----:B------:R-:W-:Y:S01]  /*d070*/  FFMA.FTZ R102, R79, R116, -R102 ;  /* 0x000000744f667223 */ /* 0x000fe20000010866 */
[----:B------:R-:W-:Y:S01]  /*d080*/  HADD2.F32 R105, -RZ, R4.H1_H1 ;  /* 0x30000004ff697230 */ /* 0x000fe20000004100 */
[----:B------:R-:W-:Y:S01]  /*d090*/  FMUL.FTZ R109, R104, R109 ;  /* 0x0000006d686d7220 */ /* 0x000fe20000410000 */
[----:B------:R-:W-:Y:S01]  /*d0a0*/  HADD2.F32 R103, -RZ, R110.H0_H0 ;  /* 0x2000006eff677230 */ /* 0x000fe20000004100 */
[----:B------:R-:W-:Y:S01]  /*d0b0*/  FMUL.FTZ R110, R8, R89 ;  /* 0x00000059086e7220 */ /* 0x000fe20000410000 */
[--C-:B------:R-:W-:Y:S01]  /*d0c0*/  HADD2.F32 R4, -RZ, R6.reuse.H0_H0 ;  /* 0x20000006ff047230 */ /* 0x100fe20000004100 */
        /* <DEDUP_REMOVED lines=11> */
[----:B------:R-:W-:Y:S01]  /*d180*/  HADD2.F32 R5, -RZ, R5.H1_H1 ;  /* 0x30000005ff057230 */ /* 0x000fe20000004100 */
[----:B------:R-:W-:-:S02]  /*d190*/  FFMA.FTZ R104, R6, R111, R104 ;  /* 0x0000006f06687223 */ /* 0x000fc40000010068 */
[----:B------:R-:W-:Y:S02]  /*d1a0*/  FMUL.FTZ R120, R9, R118 ;  /* 0x0000007609787220 */ /* 0x000fe40000410000 */
[----:B------:R-:W-:Y:S02]  /*d1b0*/  FMUL.FTZ R112, R7, R112 ;  /* 0x0000007007707220 */ /* 0x000fe40000410000 */
[----:B------:R-:W-:Y:S02]  /*d1c0*/  FMUL.FTZ R6, R101, R74 ;  /* 0x0000004a65067220 */ /* 0x000fe40000410000 */
[----:B------:R-:W-:Y:S02]  /*d1d0*/  FMUL.FTZ R118, R5, R118 ;  /* 0x0000007605767220 */ /* 0x000fe40000410000 */
        /* <DEDUP_REMOVED lines=12> */
[----:B------:R-:W-:Y:S01]  /*d2a0*/  FFMA.FTZ R10, R101, R73, -R74 ;  /* 0x00000049650a7223 */ /* 0x000fe2000001084a */
[----:B------:R-:W-:Y:S01]  /*d2b0*/  F2FP.PACK_AB R11, R112, R103 ;  /* 0x00000067700b723e */ /* 0x000fe200000000ff */
[----:B------:R-:W-:Y:S01]  /*d2c0*/  FFMA.FTZ R5, R5, R122, R120 ;  /* 0x0000007a05057223 */ /* 0x000fe20000010078 */
[----:B------:R-:W-:Y:S01]  /*d2d0*/  F2FP.PACK_AB R8, R8, R109 ;  /* 0x0000006d0808723e */ /* 0x000fe200000000ff */
[----:B------:R-:W-:Y:S01]  /*d2e0*/  FFMA.FTZ R4, R105, R76, R4 ;  /* 0x0000004c69047223 */ /* 0x000fe20000010004 */
[----:B------:R-:W-:Y:S01]  /*d2f0*/  F2FP.PACK_AB R10, R10, R89 ;  /* 0x000000590a0a723e */ /* 0x000fe200000000ff */
[----:B------:R-:W-:Y:S01]  /*d300*/  FFMA.FTZ R6, R106, R73, R6 ;  /* 0x000000496a067223 */ /* 0x000fe20000010006 */
[----:B------:R-:W-:-:S02]  /*d310*/  F2FP.PACK_AB R5, R5, R114 ;  /* 0x000000720505723e */ /* 0x000fc400000000ff */
[----:B------:R-:W-:Y:S01]  /*d320*/  F2FP.PACK_AB R4, R4, R77 ;  /* 0x0000004d0404723e */ /* 0x000fe200000000ff */
[----:B------:R1:W-:Y:S01]  /*d330*/  STS.128 [R87+0x10080], R8 ;  /* 0x0100800857007388 */ /* 0x0003e20000000c00 */
[----:B------:R-:W-:-:S05]  /*d340*/  F2FP.PACK_AB R6, R6, R75 ;  /* 0x0000004b0606723e */ /* 0x000fca00000000ff */
[----:B------:R1:W-:Y:S02]  /*d350*/  STS.128 [R86+0x10080], R4 ;  /* 0x0100800456007388 */ /* 0x0003e40000000c00 */
.L_x_446:
[----:B------:R-:W-:Y:S05]  /*d360*/  BSYNC B0 ;  /* 0x0000000000007941 */ /* 0x000fea0003800000 */
.L_x_445:
[----:B------:R-:W-:-:S13]  /*d370*/  ISETP.GE.AND P0, PT, R219, c[0x0][0x27c], PT ;  /* 0x00009f00db007a0c */ /* 0x000fda0003f06270 */
[----:B------:R-:W-:Y:S05]  /*d380*/  @P0 BRA `(.L_x_444) ;  /* 0x0000067000000947 */ /* 0x000fea0003800000 */
[----:B-1----:R-:W-:Y:S01]  /*d390*/  SHF.R.S32.HI R4, RZ, 0x1f, R219 ;  /* 0x0000001fff047819 */ /* 0x002fe200000114db */
[----:B------:R-:W-:Y:S01]  /*d3a0*/  HADD2.F32 R100, -RZ, R98.H0_H0 ;  /* 0x20000062ff647230 */ /* 0x000fe20000004100 */
[----:B------:R-:W-:Y:S01]  /*d3b0*/  SHF.R.U32.HI R74, RZ, 0x10, R45 ;  /* 0x00000010ff4a7819 */ /* 0x000fe2000001162d */
[----:B------:R-:W-:Y:S01]  /*d3c0*/  HADD2.F32 R106, -RZ, R108.H0_H0 ;  /* 0x2000006cff6a7230 */ /* 0x000fe20000004100 */
[CC--:B------:R-:W-:Y:S01]  /*d3d0*/  LEA.HI R5, R4.reuse, R219.reuse, RZ, 0x3 ;  /* 0x000000db04057211 */ /* 0x0c0fe200078f18ff */
[--C-:B------:R-:W-:Y:S01]  /*d3e0*/  HADD2.F32 R78, -RZ, R97.reuse.H0_H0 ;  /* 0x20000061ff4e7230 */ /* 0x100fe20000004100 */
        /* <DEDUP_REMOVED lines=10> */
[----:B------:R-:W-:Y:S01]  /*d490*/  LOP3.LUT R5, R90, 0x38, R5, 0xf8, !PT ;  /* 0x000000385a057812 */ /* 0x000fe200078ef805 */
[--C-:B------:R-:W-:Y:S01]  /*d4a0*/  HADD2.F32 R90, -RZ, R99.reuse.H0_H0 ;  /* 0x20000063ff5a7230 */ /* 0x100fe20000004100 */
[----:B------:R-:W-:Y:S01]  /*d4b0*/  LOP3.LUT R7, R7, 0x7fffe000, RZ, 0xc0, !PT ;  /* 0x7fffe00007077812 */ /* 0x000fe200078ec0ff */
[----:B------:R-:W-:Y:S01]  /*d4c0*/  HADD2.F32 R99, -RZ, R99.H1_H1 ;  /* 0x30000063ff637230 */ /* 0x000fe20000004100 */
[----:B------:R-:W-:-:S02]  /*d4d0*/  SHF.L.U32 R4, R4, 0xa, RZ ;  /* 0x0000000a04047819 */ /* 0x000fc400000006ff */
[----:B------:R-:W-:Y:S02]  /*d4e0*/  LOP3.LUT R88, R5, R88, RZ, 0x3c, !PT ;  /* 0x0000005805587212 */ /* 0x000fe400078e3cff */
[--C-:B------:R-:W-:Y:S02]  /*d4f0*/  IADD3 R6, R6, R7, R84.reuse ;  /* 0x0000000706067210 */ /* 0x100fe40007ffe054 */
[----:B------:R-:W-:Y:S02]  /*d500*/  LOP3.LUT R5, R4, 0x7fffe000, RZ, 0xc0, !PT ;  /* 0x7fffe00004057812 */ /* 0x000fe400078ec0ff */
[----:B------:R-:W-:Y:S02]  /*d510*/  SHF.L.U32 R72, R6, 0x1, RZ ;  /* 0x0000000106487819 */ /* 0x000fe400000006ff */
[----:B------:R-:W-:Y:S02]  /*d520*/  IADD3 R5, R88, R5, R84 ;  /* 0x0000000558057210 */ /* 0x000fe40007ffe054 */
[----:B------:R-:W-:Y:S01]  /*d530*/  SHF.R.U64 R52, R52, 0x10, R53 ;  /* 0x0000001034347819 */ /* 0x000fe20000001235 */
[----:B------:R-:W1:Y:S01]  /*d540*/  LDS.128 R8, [R72+0x10080] ;  /* 0x0100800048087984 */ /* 0x000e620000000c00 */
[----:B------:R-:W-:-:S02]  /*d550*/  SHF.L.U32 R73, R5, 0x1, RZ ;  /* 0x0000000105497819 */ /* 0x000fc400000006ff */
[----:B------:R-:W-:Y:S01]  /*d560*/  SHF.R.U32.HI R53, RZ, 0x10, R53 ;  /* 0x00000010ff357819 */ /* 0x000fe20000011635 */
[----:B------:R-:W-:Y:S01]  /*d570*/  HADD2.F32 R52, -RZ, R52.H0_H0 ;  /* 0x20000034ff347230 */ /* 0x000fe20000004100 */
[----:B------:R-:W-:Y:S01]  /*d580*/  SHF.R.U64 R44, R44, 0x10, R45 ;  /* 0x000000102c2c7819 */ /* 0x000fe2000000122d */
[----:B------:R-:W2:Y:S01]  /*d590*/  LDS.128 R4, [R73+0x10080] ;  /* 0x0100800049047984 */ /* 0x000ea20000000c00 */
[--C-:B------:R-:W-:Y:S01]  /*d5a0*/  SHF.R.U64 R45, R54, 0x10, R55.reuse ;  /* 0x00000010362d7819 */ /* 0x100fe20000001237 */
[----:B------:R-:W-:Y:S01]  /*d5b0*/  HADD2.F32 R102, -RZ, R53.H0_H0 ;  /* 0x20000035ff667230 */ /* 0x000fe20000004100 */
[----:B------:R-:W-:Y:S02]  /*d5c0*/  SHF.R.U32.HI R54, RZ, 0x10, R55 ;  /* 0x00000010ff367819 */ /* 0x000fe40000011637 */
[--C-:B------:R-:W-:Y:S01]  /*d5d0*/  SHF.R.U64 R46, R46, 0x10, R47.reuse ;  /* 0x000000102e2e7819 */ /* 0x100fe2000000122f */
[----:B------:R-:W-:Y:S01]  /*d5e0*/  HADD2.F32 R87, -RZ, R45.H0_H0 ;  /* 0x2000002dff577230 */ /* 0x000fe20000004100 */
[----:B------:R-:W-:Y:S01]  /*d5f0*/  SHF.R.U32.HI R47, RZ, 0x10, R47 ;  /* 0x00000010ff2f7819 */ /* 0x000fe2000001162f */
[----:B------:R-:W-:-:S02]  /*d600*/  HADD2.F32 R110, -RZ, R54.H0_H0 ;  /* 0x20000036ff6e7230 */ /* 0x000fc40000004100 */
        /* <DEDUP_REMOVED lines=16> */
[----:B------:R-:W-:Y:S01]  /*d710*/  HADD2.F32 R7, -RZ, R7.H1_H1 ;  /* 0x30000007ff077230 */ /* 0x000fe20000004100 */
[----:B------:R-:W-:Y:S01]  /*d720*/  FMUL.FTZ R78, R79, R78 ;  /* 0x0000004e4f4e7220 */ /* 0x000fe20000410000 */
[----:B------:R-:W-:Y:S01]  /*d730*/  HADD2.F32 R85, -RZ, R4.H0_H0 ;  /* 0x20000004ff557230 */ /* 0x000fe20000004100 */
[-C--:B------:R-:W-:Y:S01]  /*d740*/  FMUL.FTZ R54, R11, R84.reuse ;  /* 0x000000540b367220 */ /* 0x080fe20000410000 */
[----:B------:R-:W-:Y:S01]  /*d750*/  HADD2.F32 R5, -RZ, R98.H1_H1 ;  /* 0x30000062ff057230 */ /* 0x000fe20000004100 */
[-C--:B------:R-:W-:Y:S01]  /*d760*/  FMUL.FTZ R98, R76, R97.reuse ;  /* 0x000000614c627220 */ /* 0x080fe20000410000 */
[----:B------:R-:W-:Y:S01]  /*d770*/  HADD2.F32 R77, -RZ, R8.H1_H1 ;  /* 0x30000008ff4d7230 */ /* 0x000fe20000004100 */
[----:B------:R-:W-:Y:S01]  /*d780*/  FMUL.FTZ R84, R7, R84 ;  /* 0x0000005407547220 */ /* 0x000fe20000410000 */
[----:B------:R-:W-:Y:S01]  /*d790*/  HADD2.F32 R8, -RZ, R10.H0_H0 ;  /* 0x2000000aff087230 */ /* 0x000fe20000004100 */
[C---:B------:R-:W-:Y:S01]  /*d7a0*/  FMUL.FTZ R97, R85.reuse, R97 ;  /* 0x0000006155617220 */ /* 0x040fe20000410000 */
[----:B------:R-:W-:Y:S01]  /*d7b0*/  HADD2.F32 R86, -RZ, R4.H1_H1 ;  /* 0x30000004ff567230 */ /* 0x000fe20000004100 */
[----:B------:R-:W-:Y:S01]  /*d7c0*/  FFMA.FTZ R98, R85, R99, R98 ;  /* 0x0000006355627223 */ /* 0x000fe20000010062 */
[----:B------:R-:W-:Y:S01]  /*d7d0*/  HADD2.F32 R10, -RZ, R10.H1_H1 ;  /* 0x3000000aff0a7230 */ /* 0x000fe20000004100 */
[----:B------:R-:W-:Y:S01]  /*d7e0*/  FFMA.FTZ R88, R79, R90, R88 ;  /* 0x0000005a4f587223 */ /* 0x000fe20000010058 */
[----:B------:R-:W-:Y:S01]  /*d7f0*/  HADD2.F32 R4, -RZ, R6.H0_H0 ;  /* 0x20000006ff047230 */ /* 0x000fe20000004100 */
[----:B------:R-:W-:Y:S01]  /*d800*/  FFMA.FTZ R7, R7, R110, R54 ;  /* 0x0000006e07077223 */ /* 0x000fe20000010036 */
[----:B------:R-:W-:Y:S01]  /*d810*/  HADD2.F32 R47, -RZ, R108.H1_H1 ;  /* 0x3000006cff2f7230 */ /* 0x000fe20000004100 */
[-C--:B------:R-:W-:Y:S01]  /*d820*/  FMUL.FTZ R54, R8, R5.reuse ;  /* 0x0000000508367220 */ /* 0x080fe20000410000 */
[----:B------:R-:W-:Y:S01]  /*d830*/  HADD2.F32 R85, -RZ, R46.H0_H0 ;  /* 0x2000002eff557230 */ /* 0x000fe20000004100 */
[C---:B------:R-:W-:Y:S01]  /*d840*/  FMUL.FTZ R5, R4.reuse, R5 ;  /* 0x0000000504057220 */ /* 0x040fe20000410000 */
[----:B------:R-:W-:Y:S01]  /*d850*/  HADD2.F32 R6, -RZ, R6.H1_H1 ;  /* 0x30000006ff067230 */ /* 0x000fe20000004100 */
[----:B------:R-:W-:Y:S01]  /*d860*/  FFMA.FTZ R78, R55, R90, -R78 ;  /* 0x0000005a374e7223 */ /* 0x000fe2000001084e */
[----:B------:R-:W-:Y:S01]  /*d870*/  HADD2.F32 R79, -RZ, R44.H0_H0 ;  /* 0x2000002cff4f7230 */ /* 0x000fe20000004100 */
[----:B------:R-:W-:Y:S01]  /*d880*/  FFMA.FTZ R44, R4, R47, R54 ;  /* 0x0000002f042c7223 */ /* 0x000fe20000010036 */
[----:B------:R-:W-:Y:S01]  /*d890*/  F2FP.PACK_AB R7, R7, R104 ;  /* 0x000000680707723e */ /* 0x000fe200000000ff */
[----:B------:R-:W-:-:S02]  /*d8a0*/  FMUL.FTZ R45, R10, R85 ;  /* 0x000000550a2d7220 */ /* 0x000fc40000410000 */
[----:B------:R-:W-:Y:S02]  /*d8b0*/  FMUL.FTZ R4, R86, R79 ;  /* 0x0000004f56047220 */ /* 0x000fe40000410000 */
[----:B------:R-:W-:Y:S02]  /*d8c0*/  FMUL.FTZ R85, R6, R85 ;  /* 0x0000005506557220 */ /* 0x000fe40000410000 */
[----:B------:R-:W-:Y:S02]  /*d8d0*/  FMUL.FTZ R89, R77, R79 ;  /* 0x0000004f4d597220 */ /* 0x000fe40000410000 */
[----:B------:R-:W-:Y:S01]  /*d8e0*/  FFMA.FTZ R47, R8, R47, -R5 ;  /* 0x0000002f082f7223 */ /* 0x000fe20000010805 */
[----:B------:R-:W-:Y:S01]  /*d8f0*/  F2FP.PACK_AB R5, R53, R88 ;  /* 0x000000583505723e */ /* 0x000fe200000000ff */
[----:B------:R-:W-:Y:S02]  /*d900*/  FFMA.FTZ R75, R75, R102, -R74 ;  /* 0x000000664b4b7223 */ /* 0x000fe4000001084a */
[----:B------:R-:W-:-:S02]  /*d910*/  FFMA.FTZ R100, R9, R106, -R100 ;  /* 0x0000006a09647223 */ /* 0x000fc40000010864 */
[----:B------:R-:W-:Y:S01]  /*d920*/  FFMA.FTZ R11, R11, R110, -R84 ;  /* 0x0000006e0b0b7223 */ /* 0x000fe20000010854 */
[----:B------:R-:W-:Y:S01]  /*d930*/  F2FP.PACK_AB R9, R75, R78 ;  /* 0x0000004e4b09723e */ /* 0x000fe200000000ff */
[----:B------:R-:W-:Y:S02]  /*d940*/  FFMA.FTZ R97, R76, R99, -R97 ;  /* 0x000000634c617223 */ /* 0x000fe40000010861 */
[----:B------:R-:W-:Y:S01]  /*d950*/  FFMA.FTZ R8, R77, R52, -R4 ;  /* 0x000000344d087223 */ /* 0x000fe20000010804 */
[----:B------:R-:W-:Y:S01]  /*d960*/  F2FP.PACK_AB R11, R11, R100 ;  /* 0x000000640b0b723e */ /* 0x000fe200000000ff */
[----:B------:R-:W-:Y:S02]  /*d970*/  FFMA.FTZ R10, R10, R87, -R85 ;  /* 0x000000570a0a7223 */ /* 0x000fe40000010855 */
[----:B------:R-:W-:Y:S01]  /*d980*/  FFMA.FTZ R79, R86, R52, R89 ;  /* 0x00000034564f7223 */ /* 0x000fe20000010059 */
[----:B------:R-:W-:Y:S01]  /*d990*/  F2FP.PACK_AB R8, R8, R97 ;  /* 0x000000610808723e */ /* 0x000fe200000000ff */
[----:B------:R-:W-:Y:S01]  /*d9a0*/  FFMA.FTZ R45, R6, R87, R45 ;  /* 0x00000057062d7223 */ /* 0x000fe2000001002d */
[----:B------:R-:W-:-:S02]  /*d9b0*/  F2FP.PACK_AB R10, R10, R47 ;  /* 0x0000002f0a0a723e */ /* 0x000fc400000000ff */
[----:B------:R-:W-:Y:S02]  /*d9c0*/  F2FP.PACK_AB R4, R79, R98 ;  /* 0x000000624f04723e */ /* 0x000fe400000000ff */
[----:B------:R-:W-:Y:S01]  /*d9d0*/  F2FP.PACK_AB R6, R45, R44 ;  /* 0x0000002c2d06723e */ /* 0x000fe200000000ff */
[----:B------:R1:W-:Y:S04]  /*d9e0*/  STS.128 [R72+0x10080], R8 ;  /* 0x0100800848007388 */ /* 0x0003e80000000c00 */
[----:B------:R1:W-:Y:S02]  /*d9f0*/  STS.128 [R73+0x10080], R4 ;  /* 0x0100800449007388 */ /* 0x0003e40000000c00 */
.L_x_444:
[----:B------:R-:W-:Y:S05]  /*da00*/  BSYNC B1 ;  /* 0x0000000000017941 */ /* 0x000fea0003800000 */
.L_x_443:
        /* <DEDUP_REMOVED lines=54> */
[--C-:B-1----:R-:W-:Y:S02]  /*dd70*/  HADD2.F32 R39, -RZ, R9.reuse.H0_H0 ;  /* 0x20000009ff277230 */ /* 0x102fe40000004100 */
[----:B------:R-:W-:Y:S02]  /*dd80*/  HADD2.F32 R9, -RZ, R9.H1_H1 ;  /* 0x30000009ff097230 */ /* 0x000fe40000004100 */
[--C-:B------:R-:W-:Y:S01]  /*dd90*/  HADD2.F32 R55, -RZ, R8.reuse.H0_H0 ;  /* 0x20000008ff377230 */ /* 0x100fe20000004100 */
[----:B------:R-:W-:Y:S01]  /*dda0*/  FMUL.FTZ R84, R39, R74 ;  /* 0x0000004a27547220 */ /* 0x000fe20000410000 */
[--C-:B--2---:R-:W-:Y:S01]  /*ddb0*/  HADD2.F32 R75, -RZ, R5.reuse.H0_H0 ;  /* 0x20000005ff4b7230 */ /* 0x104fe20000004100 */
[----:B------:R-:W-:Y:S01]  /*ddc0*/  FMUL.FTZ R90, R9, R88 ;  /* 0x00000058095a7220 */ /* 0x000fe20000410000 */
[----:B------:R-:W-:Y:S01]  /*ddd0*/  HADD2.F32 R5, -RZ, R5.H1_H1 ;  /* 0x30000005ff057230 */ /* 0x000fe20000004100 */
[----:B------:R-:W-:Y:S01]  /*dde0*/  FMUL.FTZ R37, R55, R93 ;  /* 0x0000005d37257220 */ /* 0x000fe20000410000 */
[----:B------:R-:W-:Y:S01]  /*ddf0*/  HADD2.F32 R72, -RZ, R8.H1_H1 ;  /* 0x30000008ff487230 */ /* 0x000fe20000004100 */
[C---:B------:R-:W-:Y:S01]  /*de00*/  FMUL.FTZ R74, R75.reuse, R74 ;  /* 0x0000004a4b4a7220 */ /* 0x040fe20000410000 */
[--C-:B------:R-:W-:Y:S01]  /*de10*/  HADD2.F32 R8, -RZ, R10.reuse.H0_H0 ;  /* 0x2000000aff087230 */ /* 0x100fe20000004100 */
[----:B------:R-:W-:Y:S01]  /*de20*/  FFMA.FTZ R84, R75, R86, R84 ;  /* 0x000000564b547223 */ /* 0x000fe20000010054 */
[----:B------:R-:W-:Y:S01]  /*de30*/  HADD2.F32 R73, -RZ, R10.H1_H1 ;  /* 0x3000000aff497230 */ /* 0x000fe20000004100 */
[C---:B------:R-:W-:Y:S01]  /*de40*/  FMUL.FTZ R88, R5.reuse, R88 ;  /* 0x0000005805587220 */ /* 0x040fe20000410000 */
[--C-:B------:R-:W-:Y:S01]  /*de50*/  HADD2.F32 R76, -RZ, R4.reuse.H0_H0 ;  /* 0x20000004ff4c7230 */ /* 0x100fe20000004100 */
[----:B------:R-:W-:Y:S01]  /*de60*/  FFMA.FTZ R5, R5, R98, R90 ;  /* 0x0000006205057223 */ /* 0x000fe2000001005a */
[--C-:B------:R-:W-:Y:S01]  /*de70*/  HADD2.F32 R10, -RZ, R11.reuse.H0_H0 ;  /* 0x2000000bff0a7230 */ /* 0x100fe20000004100 */
[----:B------:R-:W-:Y:S01]  /*de80*/  FMUL.FTZ R87, R8, R53 ;  /* 0x0000003508577220 */ /* 0x000fe20000410000 */
[----:B------:R-:W-:Y:S01]  /*de90*/  HADD2.F32 R77, -RZ, R4.H1_H1 ;  /* 0x30000004ff4d7230 */ /* 0x000fe20000004100 */
[C---:B------:R-:W-:Y:S01]  /*dea0*/  FMUL.FTZ R93, R76.reuse, R93 ;  /* 0x0000005d4c5d7220 */ /* 0x040fe20000410000 */
[----:B------:R-:W-:Y:S01]  /*deb0*/  HADD2.F32 R75, -RZ, R94.H0_H0 ;  /* 0x2000005eff4b7230 */ /* 0x000fe20000004100 */
[----:B------:R-:W-:Y:S01]  /*dec0*/  FFMA.FTZ R37, R76, R100, R37 ;  /* 0x000000644c257223 */ /* 0x000fe20000010025 */
[--C-:B------:R-:W-:Y:S01]  /*ded0*/  HADD2.F32 R4, -RZ, R6.reuse.H0_H0 ;  /* 0x20000006ff047230 */ /* 0x100fe20000004100 */
[----:B------:R-:W-:Y:S01]  /*dee0*/  FFMA.FTZ R74, R39, R86, -R74 ;  /* 0x00000056274a7223 */ /* 0x000fe2000001084a */
[----:B------:R-:W-:Y:S01]  /*def0*/  HADD2.F32 R11, -RZ, R11.H1_H1 ;  /* 0x3000000bff0b7230 */ /* 0x000fe20000004100 */
[----:B------:R-:W-:Y:S01]  /*df00*/  FMUL.FTZ R76, R10, R75 ;  /* 0x0000004b0a4c7220 */ /* 0x000fe20000410000 */
[----:B------:R-:W-:Y:S01]  /*df10*/  HADD2.F32 R90, -RZ, R31.H0_H0 ;  /* 0x2000001fff5a7230 */ /* 0x000fe20000004100 */
[C---:B------:R-:W-:Y:S01]  /*df20*/  FMUL.FTZ R53, R4.reuse, R53 ;  /* 0x0000003504357220 */ /* 0x040fe20000410000 */
[----:B------:R-:W-:Y:S01]  /*df30*/  HADD2.F32 R78, -RZ, R6.H1_H1 ;  /* 0x30000006ff4e7230 */ /* 0x000fe20000004100 */
[----:B------:R-:W-:Y:S01]  /*df40*/  FFMA.FTZ R31, R4, R79, R87 ;  /* 0x0000004f041f7223 */ /* 0x000fe20000010057 */
[--C-:B------:R-:W-:Y:S01]  /*df50*/  HADD2.F32 R6, -RZ, R7.reuse.H0_H0 ;  /* 0x20000007ff067230 */ /* 0x100fe20000004100 */
[----:B------:R-:W-:Y:S01]  /*df60*/  FMUL.FTZ R4, R11, R90 ;  /* 0x0000005a0b047220 */ /* 0x000fe20000410000 */
[----:B------:R-:W-:Y:S01]  /*df70*/  HADD2.F32 R7, -RZ, R7.H1_H1 ;  /* 0x30000007ff077230 */ /* 0x000fe20000004100 */
[----:B------:R-:W-:Y:S01]  /*df80*/  FMUL.FTZ R87, R77, R28 ;  /* 0x0000001c4d577220 */ /* 0x000fe20000410000 */
[----:B------:R-:W-:Y:S01]  /*df90*/  F2FP.PACK_AB R5, R5, R84 ;  /* 0x000000540505723e */ /* 0x000fe200000000ff */
[----:B------:R-:W-:-:S02]  /*dfa0*/  FMUL.FTZ R75, R6, R75 ;  /* 0x0000004b064b7220 */ /* 0x000fc40000410000 */
[----:B------:R-:W-:Y:S02]  /*dfb0*/  FFMA.FTZ R76, R6, R85, R76 ;  /* 0x00000055064c7223 */ /* 0x000fe4000001004c */
[----:B------:R-:W-:Y:S02]  /*dfc0*/  FMUL.FTZ R90, R7, R90 ;  /* 0x0000005a075a7220 */ /* 0x000fe40000410000 */
[----:B------:R-:W-:Y:S02]  /*dfd0*/  FMUL.FTZ R6, R73, R30 ;  /* 0x0000001e49067220 */ /* 0x000fe40000410000 */
[----:B------:R-:W-:Y:S02]  /*dfe0*/  FFMA.FTZ R7, R7, R38, R4 ;  /* 0x0000002607077223 */ /* 0x000fe40000010004 */
[----:B------:R-:W-:Y:S02]  /*dff0*/  FMUL.FTZ R30, R78, R30 ;  /* 0x0000001e4e1e7220 */ /* 0x000fe40000410000 */
[----:B------:R-:W-:Y:S01]  /*e000*/  FMUL.FTZ R4, R72, R28 ;  /* 0x0000001c48047220 */ /* 0x000fe20000410000 */
[----:B------:R-:W-:Y:S01]  /*e010*/  F2FP.PACK_AB R7, R7, R76 ;  /* 0x0000004c0707723e */ /* 0x000fe200000000ff */
[----:B------:R-:W-:-:S02]  /*e020*/  FFMA.FTZ R53, R8, R79, -R53 ;  /* 0x0000004f08357223 */ /* 0x000fc40000010835 */
[----:B------:R-:W-:Y:S02]  /*e030*/  FFMA.FTZ R75, R10, R85, -R75 ;  /* 0x000000550a4b7223 */ /* 0x000fe4000001084b */
[----:B------:R-:W-:Y:S02]  /*e040*/  FFMA.FTZ R9, R9, R98, -R88 ;  /* 0x0000006209097223 */ /* 0x000fe40000010858 */
[----:B------:R-:W-:Y:S02]  /*e050*/  FFMA.FTZ R93, R55, R100, -R93 ;  /* 0x00000064375d7223 */ /* 0x000fe4000001085d */
[----:B------:R-:W-:Y:S01]  /*e060*/  FFMA.FTZ R90, R11, R38, -R90 ;  /* 0x000000260b5a7223 */ /* 0x000fe2000001085a */
[----:B------:R-:W-:Y:S01]  /*e070*/  F2FP.PACK_AB R9, R9, R74 ;  /* 0x0000004a0909723e */ /* 0x000fe200000000ff */
[-C--:B------:R-:W-:Y:S02]  /*e080*/  FFMA.FTZ R8, R72, R36.reuse, -R87 ;  /* 0x0000002448087223 */ /* 0x080fe40000010857 */
[----:B------:R-:W-:Y:S01]  /*e090*/  FFMA.FTZ R10, R73, R29, -R30 ;  /* 0x0000001d490a7223 */ /* 0x000fe2000001081e */
[----:B------:R-:W-:Y:S01]  /*e0a0*/  F2FP.PACK_AB R11, R90, R75 ;  /* 0x0000004b5a0b723e */ /* 0x000fe200000000ff */
        /* <DEDUP_REMOVED lines=8> */
.L_x_450:
[----:B------:R-:W-:Y:S05]  /*e130*/  BSYNC B0 ;  /* 0x0000000000007941 */ /* 0x000fea0003800000 */
.L_x_449:
[----:B------:R-:W-:-:S13]  /*e140*/  ISETP.GE.AND P0, PT, R219, c[0x0][0x27c], PT ;  /* 0x00009f00db007a0c */ /* 0x000fda0003f06270 */
[----:B------:R-:W-:Y:S05]  /*e150*/  @P0 BRA `(.L_x_448) ;  /* 0x0000067000000947 */ /* 0x000fea0003800000 */
[----:B-1----:R-:W-:Y:S01]  /*e160*/  SHF.R.S32.HI R4, RZ, 0x1f, R219 ;  /* 0x0000001fff047819 */ /* 0x002fe200000114db */
[--C-:B------:R-:W-:Y:S01]  /*e170*/  HADD2.F32 R53, -RZ, R83.reuse.H0_H0 ;  /* 0x20000053ff357230 */ /* 0x100fe20000004100 */
[----:B------:R-:W-:Y:S01]  /*e180*/  SHF.R.U64 R30, R40, 0x10, R41 ;  /* 0x00000010281e7819 */ /* 0x000fe20000001229 */
[----:B------:R-:W-:Y:S01]  /*e190*/  HADD2.F32 R74, -RZ, R92.H0_H0 ;  /* 0x2000005cff4a7230 */ /* 0x000fe20000004100 */
[CC--:B------:R-:W-:Y:S01]  /*e1a0*/  LEA.HI R5, R4.reuse, R219.reuse, RZ, 0x3 ;  /* 0x000000db04057211 */ /* 0x0c0fe200078f18ff */
[----:B------:R-:W-:Y:S01]  /*e1b0*/  HADD2.F32 R83, -RZ, R83.H1_H1 ;  /* 0x30000053ff537230 */ /* 0x000fe20000004100 */
[----:B------:R-:W-:Y:S01]  /*e1c0*/  LEA.HI R7, R4, R219, RZ, 0x6 ;  /* 0x000000db04077211 */ /* 0x000fe200078f30ff */
[----:B------:R-:W-:Y:S01]  /*e1d0*/  HADD2.F32 R30, -RZ, R30.H0_H0 ;  /* 0x2000001eff1e7230 */ /* 0x000fe20000004100 */
[----:B------:R-:W-:Y:S02]  /*e1e0*/  LEA.HI.SX32 R45, R5, R45, 0x1d ;  /* 0x0000002d052d7211 */ /* 0x000fe400078feaff */
[----:B------:R-:W-:-:S02]  /*e1f0*/  LOP3.LUT R5, R54, 0x38, R5, 0xf8, !PT ;  /* 0x0000003836057812 */ /* 0x000fc400078ef805 */
[----:B------:R-:W-:Y:S02]  /*e200*/  SHF.R.S32.HI R4, RZ, 0x1f, R45 ;  /* 0x0000001fff047819 */ /* 0x000fe4000001142d */
[----:B------:R-:W-:Y:S02]  /*e210*/  LOP3.LUT R6, R5, R52, RZ, 0x3c, !PT ;  /* 0x0000003405067212 */ /* 0x000fe400078e3cff */
[----:B------:R-:W-:Y:S02]  /*e220*/  SHF.L.U32 R5, R45, 0x3, RZ ;  /* 0x000000032d057819 */ /* 0x000fe400000006ff */
[----:B------:R-:W-:Y:S02]  /*e230*/  SHF.L.U32 R7, R7, 0x7, RZ ;  /* 0x0000000707077819 */ /* 0x000fe400000006ff */
[----:B------:R-:W-:Y:S02]  /*e240*/  LEA.HI R4, R4, R45, RZ, 0x3 ;  /* 0x0000002d04047211 */ /* 0x000fe400078f18ff */
[----:B------:R-:W-:Y:S01]  /*e250*/  LOP3.LUT R5, R54, 0x38, R5, 0xf8, !PT ;  /* 0x0000003836057812 */ /* 0x000fe200078ef805 */
[----:B------:R-:W-:Y:S01]  /*e260*/  HADD2.F32 R54, -RZ, R82.H0_H0 ;  /* 0x20000052ff367230 */ /* 0x000fe20000004100 */
[----:B------:R-:W-:-:S02]  /*e270*/  LOP3.LUT R7, R7, 0x7fffe000, RZ, 0xc0, !PT ;  /* 0x7fffe00007077812 */ /* 0x000fc400078ec0ff */
[----:B------:R-:W-:Y:S02]  /*e280*/  SHF.L.U32 R4, R4, 0xa, RZ ;  /* 0x0000000a04047819 */ /* 0x000fe400000006ff */
[----:B------:R-:W-:Y:S02]  /*e290*/  LOP3.LUT R52, R5, R52, RZ, 0x3c, !PT ;  /* 0x0000003405347212 */ /* 0x000fe400078e3cff */
[--C-:B------:R-:W-:Y:S02]  /*e2a0*/  IADD3 R6, R6, R7, R44.reuse ;  /* 0x0000000706067210 */ /* 0x100fe40007ffe02c */
[----:B------:R-:W-:Y:S02]  /*e2b0*/  LOP3.LUT R5, R4, 0x7fffe000, RZ, 0xc0, !PT ;  /* 0x7fffe00004057812 */ /* 0x000fe400078ec0ff */
[----:B------:R-:W-:Y:S02]  /*e2c0*/  SHF.L.U32 R28, R6, 0x1, RZ ;  /* 0x00000001061c7819 */ /* 0x000fe400000006ff */
[----:B------:R-:W-:-:S02]  /*e2d0*/  IADD3 R5, R52, R5, R44 ;  /* 0x0000000534057210 */ /* 0x000fc40007ffe02c */
[----:B------:R-:W-:Y:S01]  /*e2e0*/  SHF.R.U32.HI R40, RZ, 0x10, R41 ;  /* 0x00000010ff287819 */ /* 0x000fe20000011629 */
[----:B------:R-:W1:Y:S01]  /*e2f0*/  LDS.128 R8, [R28+0x10080] ;  /* 0x010080001c087984 */ /* 0x000e620000000c00 */
[----:B------:R-:W-:Y:S01]  /*e300*/  SHF.L.U32 R29, R5, 0x1, RZ ;  /* 0x00000001051d7819 */ /* 0x000fe200000006ff */
[--C-:B------:R-:W-:Y:S01]  /*e310*/  HADD2.F32 R41, -RZ, R81.reuse.H0_H0 ;  /* 0x20000051ff297230 */ /* 0x100fe20000004100 */
[----:B------:R-:W-:Y:S01]  /*e320*/  SHF.R.U64 R31, R32, 0x10, R33 ;  /* 0x00000010201f7819 */ /* 0x000fe20000001221 */
[----:B------:R-:W-:Y:S01]  /*e330*/  HADD2.F32 R81, -RZ, R81.H1_H1 ;  /* 0x30000051ff517230 */ /* 0x000fe20000004100 */
[----:B------:R-:W-:Y:S01]  /*e340*/  SHF.R.U64 R34, R34, 0x10, R35 ;  /* 0x0000001022227819 */ /* 0x000fe20000001223 */
[----:B------:R-:W2:Y:S01]  /*e350*/  LDS.128 R4, [R29+0x10080] ;  /* 0x010080001d047984 */ /* 0x000ea20000000c00 */
[----:B------:R-:W-:Y:S02]  /*e360*/  SHF.R.U32.HI R33, RZ, 0x10, R33 ;  /* 0x00000010ff217819 */ /* 0x000fe40000011621 */
[----:B------:R-:W-:-:S02]  /*e370*/  SHF.R.U32.HI R35, RZ, 0x10, R35 ;  /* 0x00000010ff237819 */ /* 0x000fc40000011623 */
[--C-:B------:R-:W-:Y:S01]  /*e380*/  SHF.R.U64 R32, R42, 0x10, R43.reuse ;  /* 0x000000102a207819 */ /* 0x100fe2000000122b */
[----:B------:R-:W-:Y:S01]  /*e390*/  HADD2.F32 R52, -RZ, R33.H0_H0 ;  /* 0x20000021ff347230 */ /* 0x000fe20000004100 */
[----:B------:R-:W-:Y:S01]  /*e3a0*/  SHF.R.U32.HI R42, RZ, 0x10, R43 ;  /* 0x00000010ff2a7819 */ /* 0x000fe2000001162b */
[----:B------:R-:W-:Y:S02]  /*e3b0*/  HADD2.F32 R76, -RZ, R35.H0_H0 ;  /* 0x20000023ff4c7230 */ /* 0x000fe40000004100 */
[----:B------:R-:W-:Y:S02]  /*e3c0*/  HADD2.F32 R33, -RZ, R92.H1_H1 ;  /* 0x3000005cff217230 */ /* 0x000fe40000004100 */
[----:B------:R-:W-:Y:S02]  /*e3d0*/  HADD2.F32 R78, -RZ, R42.H0_H0 ;  /* 0x2000002aff4e7230 */ /* 0x000fe40000004100 */
[--C-:B-1----:R-:W-:Y:S02]  /*e3e0*/  HADD2.F32 R36, -RZ, R9.reuse.H0_H0 ;  /* 0x20000009ff247230 */ /* 0x102fe40000004100 */
[----:B------:R-:W-:-:S02]  /*e3f0*/  HADD2.F32 R37, -RZ, R9.H1_H1 ;  /* 0x30000009ff257230 */ /* 0x000fc40000004100 */
[----:B------:R-:W-:Y:S01]  /*e400*/  HADD2.F32 R9, -RZ, R11.H0_H0 ;  /* 0x2000000bff097230 */ /* 0x000fe20000004100 */
[-C--:B------:R-:W-:Y:S01]  /*e410*/  FMUL.FTZ R47, R36, R41.reuse ;  /* 0x00000029242f7220 */ /* 0x080fe20000410000 */
[--C-:B--2---:R-:W-:Y:S02]  /*e420*/  HADD2.F32 R44, -RZ, R5.reuse.H0_H0 ;  /* 0x20000005ff2c7230 */ /* 0x104fe40000004100 */
[----:B------:R-:W-:Y:S01]  /*e430*/  HADD2.F32 R43, -RZ, R5.H1_H1 ;  /* 0x30000005ff2b7230 */ /* 0x000fe20000004100 */
[-C--:B------:R-:W-:Y:S01]  /*e440*/  FMUL.FTZ R72, R9, R54.reuse ;  /* 0x0000003609487220 */ /* 0x080fe20000410000 */
[----:B------:R-:W-:Y:S01]  /*e450*/  HADD2.F32 R5, -RZ, R7.H0_H0 ;  /* 0x20000007ff057230 */ /* 0x000fe20000004100 */
[C---:B------:R-:W-:Y:S01]  /*e460*/  FMUL.FTZ R41, R44.reuse, R41 ;  /* 0x000000292c297220 */ /* 0x040fe20000410000 */
[----:B------:R-:W-:Y:S01]  /*e470*/  HADD2.F32 R11, -RZ, R11.H1_H1 ;  /* 0x3000000bff0b7230 */ /* 0x000fe20000004100 */
[----:B------:R-:W-:Y:S01]  /*e480*/  FFMA.FTZ R47, R44, R53, R47 ;  /* 0x000000352c2f7223 */ /* 0x000fe2000001002f */
[----:B------:R-:W-:Y:S01]  /*e490*/  HADD2.F32 R7, -RZ, R7.H1_H1 ;  /* 0x30000007ff077230 */ /* 0x000fe20000004100 */
[C---:B------:R-:W-:Y:S01]  /*e4a0*/  FMUL.FTZ R54, R5.reuse, R54 ;  /* 0x0000003605367220 */ /* 0x040fe20000410000 */
[--C-:B------:R-:W-:Y:S01]  /*e4b0*/  HADD2.F32 R38, -RZ, R8.reuse.H0_H0 ;  /* 0x20000008ff267230 */ /* 0x100fe20000004100 */
[----:B------:R-:W-:Y:S01]  /*e4c0*/  FFMA.FTZ R72, R5, R74, R72 ;  /* 0x0000004a05487223 */ /* 0x000fe20000010048 */
[----:B------:R-:W-:Y:S01]  /*e4d0*/  HADD2.F32 R39, -RZ, R8.H1_H1 ;  /* 0x30000008ff277230 */ /* 0x000fe20000004100 */
[----:B------:R-:W-:Y:S01]  /*e4e0*/  FMUL.FTZ R42, R11, R76 ;  /* 0x0000004c0b2a7220 */ /* 0x000fe20000410000 */
[----:B------:R-:W-:Y:S01]  /*e4f0*/  HADD2.F32 R44, -RZ, R40.H0_H0 ;  /* 0x20000028ff2c7230 */ /* 0x000fe20000004100 */
[----:B------:R-:W-:Y:S01]  /*e500*/  FMUL.FTZ R40, R37, R52 ;  /* 0x0000003425287220 */ /* 0x000fe20000410000 */
[----:B------:R-:W-:Y:S01]  /*e510*/  HADD2.F32 R8, -RZ, R10.H0_H0 ;  /* 0x2000000aff087230 */ /* 0x000fe20000004100 */
[----:B------:R-:W-:Y:S01]  /*e520*/  FMUL.FTZ R76, R7, R76 ;  /* 0x0000004c074c7220 */ /* 0x000fe20000410000 */
[----:B------:R-:W-:Y:S01]  /*e530*/  HADD2.F32 R5, -RZ, R82.H1_H1 ;  /* 0x30000052ff057230 */ /* 0x000fe20000004100 */
[C---:B------:R-:W-:Y:S01]  /*e540*/  FMUL.FTZ R52, R43.reuse, R52 ;  /* 0x000000342b347220 */ /* 0x040fe20000410000 */
[--C-:B------:R-:W-:Y:S01]  /*e550*/  HADD2.F32 R45, -RZ, R4.reuse.H0_H0 ;  /* 0x20000004ff2d7230 */ /* 0x100fe20000004100 */
[----:B------:R-:W-:Y:S01]  /*e560*/  FFMA.FTZ R40, R43, R44, R40 ;  /* 0x0000002c2b287223 */ /* 0x000fe20000010028 */
[----:B------:R-:W-:Y:S01]  /*e570*/  HADD2.F32 R46, -RZ, R4.H1_H1 ;  /* 0x30000004ff2e7230 */ /* 0x000fe20000004100 */
[----:B------:R-:W-:Y:S01]  /*e580*/  FFMA.FTZ R7, R7, R78, R42 ;  /* 0x0000004e07077223 */ /* 0x000fe2000001002a */
[----:B------:R-:W-:Y:S01]  /*e590*/  HADD2.F32 R4, -RZ, R6.H0_H0 ;  /* 0x20000006ff047230 */ /* 0x000fe20000004100 */
[----:B------:R-:W-:Y:S01]  /*e5a0*/  FMUL.FTZ R82, R38, R81 ;  /* 0x0000005126527220 */ /* 0x000fe20000410000 */
[----:B------:R-:W-:Y:S01]  /*e5b0*/  HADD2.F32 R10, -RZ, R10.H1_H1 ;  /* 0x3000000aff0a7230 */ /* 0x000fe20000004100 */
        /* <DEDUP_REMOVED lines=9> */
[----:B------:R-:W-:Y:S01]  /*e650*/  F2FP.PACK_AB R7, R7, R72 ;  /* 0x000000480707723e */ /* 0x000fe200000000ff */
[----:B------:R-:W-:-:S02]  /*e660*/  FMUL.FTZ R35, R39, R42 ;  /* 0x0000002a27237220 */ /* 0x000fc40000410000 */
[-C--:B------:R-:W-:Y:S02]  /*e670*/  FMUL.FTZ R4, R10, R43.reuse ;  /* 0x0000002b0a047220 */ /* 0x080fe40000410000 */
[----:B------:R-:W-:Y:S02]  /*e680*/  FMUL.FTZ R42, R46, R42 ;  /* 0x0000002a2e2a7220 */ /* 0x000fe40000410000 */
[----:B------:R-:W-:Y:S02]  /*e690*/  FMUL.FTZ R43, R6, R43 ;  /* 0x0000002b062b7220 */ /* 0x000fe40000410000 */
[----:B------:R-:W-:Y:S01]  /*e6a0*/  FFMA.FTZ R33, R8, R33, -R5 ;  /* 0x0000002108217223 */ /* 0x000fe20000010805 */
[----:B------:R-:W-:Y:S01]  /*e6b0*/  F2FP.PACK_AB R5, R40, R47 ;  /* 0x0000002f2805723e */ /* 0x000fe200000000ff */
[----:B------:R-:W-:Y:S02]  /*e6c0*/  FFMA.FTZ R41, R36, R53, -R41 ;  /* 0x0000003524297223 */ /* 0x000fe40000010829 */
[----:B------:R-:W-:-:S02]  /*e6d0*/  FFMA.FTZ R52, R37, R44, -R52 ;  /* 0x0000002c25347223 */ /* 0x000fc40000010834 */
[----:B------:R-:W-:Y:S02]  /*e6e0*/  FFMA.FTZ R54, R9, R74, -R54 ;  /* 0x0000004a09367223 */ /* 0x000fe40000010836 */
        /* <DEDUP_REMOVED lines=14> */
.L_x_448:
[----:B------:R-:W-:Y:S05]  /*e7d0*/  BSYNC B1 ;  /* 0x0000000000017941 */ /* 0x000fea0003800000 */
.L_x_447:
        /* <DEDUP_REMOVED lines=16> */
[--C-:B------:R-:W-:Y:S01]  /*e8e0*/  HADD2.F32 R38, -RZ, R63.reuse.H0_H0 ;  /* 0x2000003fff267230 */ /* 0x100fe20000004100 */
[----:B------:R-:W-:Y:S01]  /*e8f0*/  LOP3.LUT R31, R34, 0x38, R225, 0xf8, !PT ;  /* 0x00000038221f7812 */ /* 0x000fe200078ef8e1 */
[--C-:B------:R-:W-:Y:S01]  /*e900*/  HADD2.F32 R46, -RZ, R68.reuse.H0_H0 ;  /* 0x20000044ff2e7230 */ /* 0x100fe20000004100 */
[----:B------:R-:W-:Y:S01]  /*e910*/  SHF.R.S32.HI R5, RZ, 0x1f, R4 ;  /* 0x0000001fff057819 */ /* 0x000fe20000011404 */
[----:B------:R-:W-:Y:S01]  /*e920*/  HADD2.F32 R63, -RZ, R63.H1_H1 ;  /* 0x3000003fff3f7230 */ /* 0x000fe20000004100 */
[----:B------:R-:W-:Y:S01]  /*e930*/  SHF.L.U32 R7, R4, 0x3, RZ ;  /* 0x0000000304077819 */ /* 0x000fe200000006ff */
[----:B------:R-:W-:Y:S01]  /*e940*/  HADD2.F32 R68, -RZ, R68.H1_H1 ;  /* 0x30000044ff447230 */ /* 0x000fe20000004100 */
[----:B------:R-:W-:Y:S01]  /*e950*/  LEA.HI R5, R5, R4, RZ, 0x3 ;  /* 0x0000000405057211 */ /* 0x000fe200078f18ff */
[----:B------:R-:W-:Y:S01]  /*e960*/  HADD2.F32 R43, -RZ, R70.H0_H0 ;  /* 0x20000046ff2b7230 */ /* 0x000fe20000004100 */
[----:B------:R-:W-:-:S02]  /*e970*/  LOP3.LUT R7, R34, 0x38, R7, 0xf8, !PT ;  /* 0x0000003822077812 */ /* 0x000fc400078ef807 */
[----:B------:R-:W-:Y:S02]  /*e980*/  SHF.L.U32 R5, R5, 0xa, RZ ;  /* 0x0000000a05057819 */ /* 0x000fe400000006ff */
[-C--:B------:R-:W-:Y:S02]  /*e990*/  LOP3.LUT R31, R31, R32.reuse, RZ, 0x3c, !PT ;  /* 0x000000201f1f7212 */ /* 0x080fe400078e3cff */
[----:B------:R-:W-:Y:S02]  /*e9a0*/  LOP3.LUT R4, R7, R32, RZ, 0x3c, !PT ;  /* 0x0000002007047212 */ /* 0x000fe400078e3cff */
[----:B------:R-:W-:Y:S02]  /*e9b0*/  LOP3.LUT R5, R5, 0x7fffe000, RZ, 0xc0, !PT ;  /* 0x7fffe00005057812 */ /* 0x000fe400078ec0ff */
[----:B------:R-:W-:Y:S02]  /*e9c0*/  IADD3 R31, R28, R31, RZ ;  /* 0x0000001f1c1f7210 */ /* 0x000fe40007ffe0ff */
[----:B------:R-:W-:-:S02]  /*e9d0*/  IADD3 R4, R4, R5, R28 ;  /* 0x0000000504047210 */ /* 0x000fc40007ffe01c */
[----:B------:R-:W-:Y:S02]  /*e9e0*/  SHF.L.U32 R31, R31, 0x1, RZ ;  /* 0x000000011f1f7819 */ /* 0x000fe400000006ff */
[----:B------:R-:W-:Y:S02]  /*e9f0*/  SHF.L.U32 R30, R4, 0x1, RZ ;  /* 0x00000001041e7819 */ /* 0x000fe400000006ff */
[--C-:B------:R-:W-:Y:S01]  /*ea00*/  SHF.R.U32.HI R33, RZ, 0x10, R13.reuse ;  /* 0x00000010ff217819 */ /* 0x100fe2000001160d */
[----:B------:R-:W1:Y:S01]  /*ea10*/  LDS.128 R8, [R31+0x10080] ;  /* 0x010080001f087984 */ /* 0x000e620000000c00 */
[----:B------:R-:W-:Y:S02]  /*ea20*/  SHF.R.U64 R12, R12, 0x10, R13 ;  /* 0x000000100c0c7819 */ /* 0x000fe4000000120d */
[----:B------:R-:W-:Y:S01]  /*ea30*/  SHF.R.U64 R13, R22, 0x10, R23 ;  /* 0x00000010160d7819 */ /* 0x000fe20000001217 */
[----:B------:R-:W2:Y:S01]  /*ea40*/  LDS.128 R4, [R30+0x10080] ;  /* 0x010080001e047984 */ /* 0x000ea20000000c00 */
[----:B------:R-:W-:Y:S01]  /*ea50*/  SHF.R.U64 R20, R20, 0x10, R21 ;  /* 0x0000001014147819 */ /* 0x000fe20000001215 */
[----:B------:R-:W-:Y:S01]  /*ea60*/  HADD2.F32 R52, -RZ, R33.H0_H0 ;  /* 0x20000021ff347230 */ /* 0x000fe20000004100 */
[----:B------:R-:W-:Y:S01]  /*ea70*/  SHF.R.U32.HI R22, RZ, 0x10, R23 ;  /* 0x00000010ff167819 */ /* 0x000fe20000011617 */
[--C-:B------:R-:W-:Y:S01]  /*ea80*/  HADD2.F32 R33, -RZ, R65.reuse.H1_H1 ;  /* 0x30000041ff217230 */ /* 0x100fe20000004100 */
        /* <DEDUP_REMOVED lines=9> */
[----:B------:R-:W-:Y:S02]  /*eb20*/  HADD2.F32 R13, -RZ, R13.H0_H0 ;  /* 0x2000000dff0d7230 */ /* 0x000fe40000004100 */
[--C-:B-1----:R-:W-:Y:S02]  /*eb30*/  HADD2.F32 R23, -RZ, R9.reuse.H0_H0 ;  /* 0x20000009ff177230 */ /* 0x102fe40000004100 */
[----:B------:R-:W-:-:S02]  /*eb40*/  HADD2.F32 R9, -RZ, R9.H1_H1 ;  /* 0x30000009ff097230 */ /* 0x000fc40000004100 */
[--C-:B--2---:R-:W-:Y:S01]  /*eb50*/  HADD2.F32 R39, -RZ, R5.reuse.H0_H0 ;  /* 0x20000005ff277230 */ /* 0x104fe20000004100 */
[----:B------:R-:W-:Y:S01]  /*eb60*/  FMUL.FTZ R44, R23, R38 ;  /* 0x00000026172c7220 */ /* 0x000fe20000410000 */
[--C-:B------:R-:W-:Y:S01]  /*eb70*/  HADD2.F32 R35, -RZ, R8.reuse.H0_H0 ;  /* 0x20000008ff237230 */ /* 0x100fe20000004100 */
[----:B------:R-:W-:Y:S01]  /*eb80*/  FMUL.FTZ R54, R9, R52 ;  /* 0x0000003409367220 */ /* 0x000fe20000410000 */
[----:B------:R-:W-:Y:S01]  /*eb90*/  HADD2.F32 R5, -RZ, R5.H1_H1 ;  /* 0x30000005ff057230 */ /* 0x000fe20000004100 */
[C---:B------:R-:W-:Y:S01]  /*eba0*/  FMUL.FTZ R38, R39.reuse, R38 ;  /* 0x0000002627267220 */ /* 0x040fe20000410000 */
[----:B------:R-:W-:Y:S01]  /*ebb0*/  HADD2.F32 R36, -RZ, R8.H1_H1 ;  /* 0x30000008ff247230 */ /* 0x000fe20000004100 */
[----:B------:R-:W-:Y:S01]  /*ebc0*/  FFMA.FTZ R44, R39, R46, R44 ;  /* 0x0000002e272c7223 */ /* 0x000fe2000001002c */
[--C-:B------:R-:W-:Y:S01]  /*ebd0*/  HADD2.F32 R8, -RZ, R10.reuse.H0_H0 ;  /* 0x2000000aff087230 */ /* 0x100fe20000004100 */
[----:B------:R-:W-:Y:S01]  /*ebe0*/  FMUL.FTZ R21, R35, R63 ;  /* 0x0000003f23157220 */ /* 0x000fe20000410000 */
        /* <DEDUP_REMOVED lines=15> */
[-C--:B------:R-:W-:Y:S01]  /*ece0*/  FFMA.FTZ R15, R4, R39.reuse, R45 ;  /* 0x00000027040f7223 */ /* 0x080fe2000001002d */
[----:B------:R-:W-:Y:S01]  /*ecf0*/  HADD2.F32 R42, -RZ, R6.H1_H1 ;  /* 0x30000006ff2a7230 */ /* 0x000fe20000004100 */
[----:B------:R-:W-:Y:S01]  /*ed00*/  FMUL.FTZ R45, R41, R12 ;  /* 0x0000000c292d7220 */ /* 0x000fe20000410000 */
[--C-:B------:R-:W-:Y:S01]  /*ed10*/  HADD2.F32 R6, -RZ, R7.reuse.H0_H0 ;  /* 0x20000007ff067230 */ /* 0x100fe20000004100 */
[----:B------:R-:W-:Y:S01]  /*ed20*/  FMUL.FTZ R4, R11, R54 ;  /* 0x000000360b047220 */ /* 0x000fe20000410000 */
[----:B------:R-:W-:Y:S01]  /*ed30*/  HADD2.F32 R7, -RZ, R7.H1_H1 ;  /* 0x30000007ff077230 */ /* 0x000fe20000004100 */
[----:B------:R-:W-:Y:S01]  /*ed40*/  FFMA.FTZ R33, R8, R39, -R33 ;  /* 0x0000002708217223 */ /* 0x000fe20000010821 */
[----:B------:R-:W-:Y:S01]  /*ed50*/  F2FP.PACK_AB R5, R5, R44 ;  /* 0x0000002c0505723e */ /* 0x000fe200000000ff */
[----:B------:R-:W-:-:S02]  /*ed60*/  FMUL.FTZ R65, R6, R65 ;  /* 0x0000004106417220 */ /* 0x000fc40000410000 */
[-C--:B------:R-:W-:Y:S02]  /*ed70*/  FFMA.FTZ R40, R6, R43.reuse, R40 ;  /* 0x0000002b06287223 */ /* 0x080fe40000010028 */
        /* <DEDUP_REMOVED lines=23> */
.L_x_452:
[----:B------:R-:W-:Y:S05]  /*eef0*/  BSYNC B0 ;  /* 0x0000000000007941 */ /* 0x000fea0003800000 */
.L_x_451:
        /* <DEDUP_REMOVED lines=27> */
[----:B------:R-:W-:Y:S01]  /*f0b0*/  SHF.R.U32.HI R24, RZ, 0x10, R25 ;  /* 0x00000010ff187819 */ /* 0x000fe20000011619 */
[----:B------:R-:W1:Y:S01]  /*f0c0*/  LDS.128 R8, [R12+0x10080] ;  /* 0x010080000c087984 */ /* 0x000e620000000c00 */
[----:B------:R-:W-:Y:S01]  /*f0d0*/  SHF.L.U32 R13, R5, 0x1, RZ ;  /* 0x00000001050d7819 */ /* 0x000fe200000006ff */
[--C-:B------:R-:W-:Y:S01]  /*f0e0*/  HADD2.F32 R25, -RZ, R66.reuse.H0_H0 ;  /* 0x20000042ff197230 */ /* 0x100fe20000004100 */
[--C-:B------:R-:W-:Y:S01]  /*f0f0*/  SHF.R.U64 R15, R16, 0x10, R17.reuse ;  /* 0x00000010100f7819 */ /* 0x100fe20000001211 */
[----:B------:R-:W-:Y:S01]  /*f100*/  HADD2.F32 R66, -RZ, R66.H1_H1 ;  /* 0x30000042ff427230 */ /* 0x000fe20000004100 */
[----:B------:R-:W-:Y:S01]  /*f110*/  SHF.R.U32.HI R17, RZ, 0x10, R17 ;  /* 0x00000010ff117819 */ /* 0x000fe20000011611 */
[----:B------:R-:W2:Y:S01]  /*f120*/  LDS.128 R4, [R13+0x10080] ;  /* 0x010080000d047984 */ /* 0x000ea20000000c00 */
[----:B------:R-:W-:-:S02]  /*f130*/  SHF.R.U64 R16, R26, 0x10, R27 ;  /* 0x000000101a107819 */ /* 0x000fc4000000121b */
[----:B------:R-:W-:Y:S01]  /*f140*/  SHF.R.U32.HI R26, RZ, 0x10, R27 ;  /* 0x00000010ff1a7819 */ /* 0x000fe2000001161b */
[----:B------:R-:W-:Y:S01]  /*f150*/  HADD2.F32 R32, -RZ, R17.H0_H0 ;  /* 0x20000011ff207230 */ /* 0x000fe20000004100 */
[--C-:B------:R-:W-:Y:S02]  /*f160*/  SHF.R.U64 R18, R18, 0x10, R19.reuse ;  /* 0x0000001012127819 */ /* 0x100fe40000001213 */
[----:B------:R-:W-:Y:S01]  /*f170*/  SHF.R.U32.HI R19, RZ, 0x10, R19 ;  /* 0x00000010ff137819 */ /* 0x000fe20000011613 */
[----:B------:R-:W-:-:S04]  /*f180*/  HADD2.F32 R42, -RZ, R26.H0_H0 ;  /* 0x2000001aff2a7230 */ /* 0x000fc80000004100 */
[----:B------:R-:W-:Y:S02]  /*f190*/  HADD2.F32 R40, -RZ, R19.H0_H0 ;  /* 0x20000013ff287230 */ /* 0x000fe40000004100 */
[----:B------:R-:W-:Y:S02]  /*f1a0*/  HADD2.F32 R19, -RZ, R15.H0_H0 ;  /* 0x2000000fff137230 */ /* 0x000fe40000004100 */
[--C-:B-1----:R-:W-:Y:S02]  /*f1b0*/  HADD2.F32 R20, -RZ, R9.reuse.H0_H0 ;  /* 0x20000009ff147230 */ /* 0x102fe40000004100 */
[----:B------:R-:W-:Y:S02]  /*f1c0*/  HADD2.F32 R21, -RZ, R9.H1_H1 ;  /* 0x30000009ff157230 */ /* 0x000fe40000004100 */
[----:B------:R-:W-:Y:S01]  /*f1d0*/  HADD2.F32 R9, -RZ, R11.H0_H0 ;  /* 0x2000000bff097230 */ /* 0x000fe20000004100 */
[----:B------:R-:W-:Y:S01]  /*f1e0*/  FMUL.FTZ R31, R20, R25 ;  /* 0x00000019141f7220 */ /* 0x000fe20000410000 */
[----:B--2---:R-:W-:-:S02]  /*f1f0*/  HADD2.F32 R28, -RZ, R5.H0_H0 ;  /* 0x20000005ff1c7230 */ /* 0x004fc40000004100 */
[----:B------:R-:W-:Y:S01]  /*f200*/  HADD2.F32 R27, -RZ, R5.H1_H1 ;  /* 0x30000005ff1b7230 */ /* 0x000fe20000004100 */
[-C--:B------:R-:W-:Y:S01]  /*f210*/  FMUL.FTZ R36, R9, R34.reuse ;  /* 0x0000002209247220 */ /* 0x080fe20000410000 */
[----:B------:R-:W-:Y:S01]  /*f220*/  HADD2.F32 R5, -RZ, R7.H0_H0 ;  /* 0x20000007ff057230 */ /* 0x000fe20000004100 */
        /* <DEDUP_REMOVED lines=8> */
[----:B------:R-:W-:Y:S01]  /*f2b0*/  FFMA.FTZ R36, R5, R38, R36 ;  /* 0x0000002605247223 */ /* 0x000fe20000010024 */
[--C-:B------:R-:W-:Y:S01]  /*f2c0*/  HADD2.F32 R29, -RZ, R4.reuse.H0_H0 ;  /* 0x20000004ff1d7230 */ /* 0x100fe20000004100 */
[C---:B------:R-:W-:Y:S01]  /*f2d0*/  FMUL.FTZ R32, R27.reuse, R32 ;  /* 0x000000201b207220 */ /* 0x040fe20000410000 */
[----:B------:R-:W-:Y:S01]  /*f2e0*/  HADD2.F32 R30, -RZ, R4.H1_H1 ;  /* 0x30000004ff1e7230 */ /* 0x000fe20000004100 */
[----:B------:R-:W-:Y:S01]  /*f2f0*/  FFMA.FTZ R24, R27, R28, R24 ;  /* 0x0000001c1b187223 */ /* 0x000fe20000010018 */
[----:B------:R-:W-:Y:S01]  /*f300*/  HADD2.F32 R4, -RZ, R6.H0_H0 ;  /* 0x20000006ff047230 */ /* 0x000fe20000004100 */
[-C--:B------:R-:W-:Y:S01]  /*f310*/  FMUL.FTZ R44, R22, R66.reuse ;  /* 0x00000042162c7220 */ /* 0x080fe20000410000 */
[----:B------:R-:W-:Y:S01]  /*f320*/  HADD2.F32 R5, -RZ, R80.H1_H1 ;  /* 0x30000050ff057230 */ /* 0x000fe20000004100 */
[----:B------:R-:W-:Y:S01]  /*f330*/  FMUL.FTZ R17, R8, R67 ;  /* 0x0000004308117220 */ /* 0x000fe20000410000 */
[----:B------:R-:W-:Y:S01]  /*f340*/  HADD2.F32 R11, -RZ, R11.H1_H1 ;  /* 0x3000000bff0b7230 */ /* 0x000fe20000004100 */
[C---:B------:R-:W-:Y:S01]  /*f350*/  FMUL.FTZ R66, R29.reuse, R66 ;  /* 0x000000421d427220 */ /* 0x040fe20000410000 */
[----:B------:R-:W-:Y:S01]  /*f360*/  HADD2.F32 R10, -RZ, R10.H1_H1 ;  /* 0x3000000aff0a7230 */ /* 0x000fe20000004100 */
[----:B------:R-:W-:Y:S01]  /*f370*/  FFMA.FTZ R44, R29, R71, R44 ;  /* 0x000000471d2c7223 */ /* 0x000fe2000001002c */
[----:B------:R-:W-:Y:S01]  /*f380*/  HADD2.F32 R27, -RZ, R18.H0_H0 ;  /* 0x20000012ff1b7230 */ /* 0x000fe20000004100 */
[C---:B------:R-:W-:Y:S01]  /*f390*/  FMUL.FTZ R67, R4.reuse, R67 ;  /* 0x0000004304437220 */ /* 0x040fe20000410000 */
[----:B------:R-:W-:Y:S01]  /*f3a0*/  HADD2.F32 R7, -RZ, R7.H1_H1 ;  /* 0x30000007ff077230 */ /* 0x000fe20000004100 */
[----:B------:R-:W-:Y:S01]  /*f3b0*/  FFMA.FTZ R15, R4, R5, R17 ;  /* 0x00000005040f7223 */ /* 0x000fe20000010011 */
[----:B------:R-:W-:Y:S01]  /*f3c0*/  HADD2.F32 R6, -RZ, R6.H1_H1 ;  /* 0x30000006ff067230 */ /* 0x000fe20000004100 */
[----:B------:R-:W-:Y:S01]  /*f3d0*/  FMUL.FTZ R26, R11, R40 ;  /* 0x000000280b1a7220 */ /* 0x000fe20000410000 */
[----:B------:R-:W-:Y:S01]  /*f3e0*/  HADD2.F32 R29, -RZ, R16.H0_H0 ;  /* 0x20000010ff1d7230 */ /* 0x000fe20000004100 */
[----:B------:R-:W-:-:S02]  /*f3f0*/  FMUL.FTZ R17, R23, R19 ;  /* 0x0000001317117220 */ /* 0x000fc40000410000 */
[----:B------:R-:W-:Y:S02]  /*f400*/  FMUL.FTZ R4, R10, R27 ;  /* 0x0000001b0a047220 */ /* 0x000fe40000410000 */
[----:B------:R-:W-:Y:S02]  /*f410*/  FMUL.FTZ R40, R7, R40 ;  /* 0x0000002807287220 */ /* 0x000fe40000410000 */
[----:B------:R-:W-:Y:S02]  /*f420*/  FMUL.FTZ R19, R30, R19 ;  /* 0x000000131e137220 */ /* 0x000fe40000410000 */
[----:B------:R-:W-:Y:S02]  /*f430*/  FMUL.FTZ R27, R6, R27 ;  /* 0x0000001b061b7220 */ /* 0x000fe40000410000 */
        /* <DEDUP_REMOVED lines=8> */
[----:B------:R-:W-:Y:S01]  /*f4c0*/  FFMA.FTZ R19, R23, R14, -R19 ;  /* 0x0000000e17137223 */ /* 0x000fe20000010813 */
[----:B------:R-:W-:Y:S01]  /*f4d0*/  F2FP.PACK_AB R5, R24, R31 ;  /* 0x0000001f1805723e */ /* 0x000fe200000000ff */
[----:B------:R-:W-:-:S02]  /*f4e0*/  FFMA.FTZ R10, R10, R29, -R27 ;  /* 0x0000001d0a0a7223 */ /* 0x000fc4000001081b */
[----:B------:R-:W-:Y:S01]  /*f4f0*/  FFMA.FTZ R7, R7, R42, R26 ;  /* 0x0000002a07077223 */ /* 0x000fe2000001001a */
[----:B------:R-:W-:Y:S01]  /*f500*/  F2FP.PACK_AB R8, R19, R66 ;  /* 0x000000421308723e */ /* 0x000fe200000000ff */
[----:B------:R-:W-:Y:S01]  /*f510*/  FFMA.FTZ R17, R30, R14, R17 ;  /* 0x0000000e1e117223 */ /* 0x000fe20000010011 */
[----:B------:R-:W-:Y:S01]  /*f520*/  F2FP.PACK_AB R10, R10, R67 ;  /* 0x000000430a0a723e */ /* 0x000fe200000000ff */
[----:B------:R-:W-:Y:S01]  /*f530*/  FFMA.FTZ R6, R6, R29, R4 ;  /* 0x0000001d06067223 */ /* 0x000fe20000010004 */
[----:B------:R-:W-:Y:S02]  /*f540*/  F2FP.PACK_AB R7, R7, R36 ;  /* 0x000000240707723e */ /* 0x000fe400000000ff */
[----:B------:R-:W-:Y:S01]  /*f550*/  F2FP.PACK_AB R4, R17, R44 ;  /* 0x0000002c1104723e */ /* 0x000fe200000000ff */
[----:B------:R1:W-:Y:S01]  /*f560*/  STS.128 [R12+0x10080], R8 ;  /* 0x010080080c007388 */ /* 0x0003e20000000c00 */
[----:B------:R-:W-:-:S05]  /*f570*/  F2FP.PACK_AB R6, R6, R15 ;  /* 0x0000000f0606723e */ /* 0x000fca00000000ff */
[----:B------:R1:W-:Y:S02]  /*f580*/  STS.128 [R13+0x10080], R4 ;  /* 0x010080040d007388 */ /* 0x0003e40000000c00 */
.L_x_424:
[----:B------:R-:W-:Y:S05]  /*f590*/  BSYNC B2 ;  /* 0x0000000000027941 */ /* 0x000fea0003800000 */
.L_x_390:
        /* <DEDUP_REMOVED lines=12> */
[----:B------:R-:W-:Y:S01]  /*f660*/  IMAD R58, R58, c[0x0][0x218], RZ ;  /* 0x000086003a3a7a24 */ /* 0x000fe200078e02ff */
[----:B------:R-:W-:Y:S01]  /*f670*/  LOP3.LUT R8, R8, 0xfffffffe, RZ, 0xc0, !PT ;  /* 0xfffffffe08087812 */ /* 0x000fe200078ec0ff */
[----:B------:R-:W-:Y:S01]  /*f680*/  IMAD.IADD R7, R7, 0x1, R9 ;  /* 0x0000000107077824 */ /* 0x000fe200078e0209 */
[----:B------:R-:W-:Y:S01]  /*f690*/  LOP3.LUT R11, R4, R11, RZ, 0x3c, !PT ;  /* 0x0000000b040b7212 */ /* 0x000fe200078e3cff */
[----:B------:R-:W-:Y:S01]  /*f6a0*/  IMAD R58, R217, c[0x0][0x21c], R58 ;  /* 0x00008700d93a7a24 */ /* 0x000fe200078e023a */
[----:B------:R-:W-:Y:S01]  /*f6b0*/  BAR.SYNC.DEFER_BLOCKING 0x0 ;  /* 0x0000000000007b1d */ /* 0x000fe20000010000 */
[----:B------:R-:W-:Y:S01]  /*f6c0*/  IMAD.IADD R8, R5, 0x1, -R8 ;  /* 0x0000000105087824 */ /* 0x000fe200078e0a08 */
[----:B------:R-:W-:Y:S01]  /*f6d0*/  ISETP.LT.AND P1, PT, R51, UR30, PT ;  /* 0x0000001e33007c0c */ /* 0x000fe2000bf21270 */
[----:B------:R-:W-:Y:S01]  /*f6e0*/  IMAD.WIDE.U32 R6, R217, c[0x0][0x218], R6 ;  /* 0x00008600d9067a25 */ /* 0x000fe200078e0006 */
[----:B------:R-:W-:Y:S01]  /*f6f0*/  SHF.R.S32.HI R228, RZ, 0x1f, R219 ;  /* 0x0000001fffe47819 */ /* 0x000fe200000114db */
[----:B------:R-:W-:-:S02]  /*f700*/  UISETP.GT.AND UP0, UPT, UR17, UR8, UPT ;  /* 0x000000081100728c */ /* 0x000fc4000bf04270 */
[----:B------:R-:W-:Y:S01]  /*f710*/  IMAD R213, R8, 0x200, R11 ;  /* 0x0000020008d57824 */ /* 0x000fe200078e020b */
[----:B------:R-:W-:Y:S01]  /*f720*/  LEA.HI R228, R228, R219, RZ, 0x3 ;  /* 0x000000dbe4e47211 */ /* 0x000fe200078f18ff */
[----:B------:R-:W-:Y:S02]  /*f730*/  IMAD.SHL.U32 R8, R8, 0x8, RZ ;  /* 0x0000000808087824 */ /* 0x000fe400078e00ff */
[----:B------:R-:W-:Y:S01]  /*f740*/  IMAD.SHL.U32 R213, R213, 0x2, RZ ;  /* 0x00000002d5d57824 */ /* 0x000fe200078e00ff */
[----:B------:R-:W-:Y:S01]  /*f750*/  LOP3.LUT R228, R228, 0xfffffff8, RZ, 0xc0, !PT ;  /* 0xfffffff8e4e47812 */ /* 0x000fe200078ec0ff */
[----:B------:R-:W-:Y:S02]  /*f760*/  IMAD.SHL.U32 R68, R57, 0x40, RZ ;  /* 0x0000004039447824 */ /* 0x000fe400078e00ff */
[----:B------:R-:W-:Y:S01]  /*f770*/  IMAD.SHL.U32 R220, R50, 0x2, RZ ;  /* 0x0000000232dc7824 */ /* 0x000fe200078e00ff */
[C---:B------:R-:W-:Y:S02]  /*f780*/  IADD3 R4, R213.reuse, 0xc080, RZ ;  /* 0x0000c080d5047810 */ /* 0x040fe40007ffe0ff */
[----:B------:R-:W-:-:S02]  /*f790*/  IADD3 R212, R213, 0xc0a0, RZ ;  /* 0x0000c0a0d5d47810 */ /* 0x000fc40007ffe0ff */
[----:B------:R-:W-:Y:S02]  /*f7a0*/  @P0 IADD3 R212, R4, -0x20, RZ ;  /* 0xffffffe004d40810 */ /* 0x000fe40007ffe0ff */
[----:B------:R-:W-:Y:S02]  /*f7b0*/  IADD3 R4, P0, R6, UR26, RZ ;  /* 0x0000001a06047c10 */ /* 0x000fe4000ff1e0ff */
[----:B------:R-:W-:Y:S01]  /*f7c0*/  LOP3.LUT R68, R68, 0xfffffe00, RZ, 0xc0, !PT ;  /* 0xfffffe0044447812 */ /* 0x000fe200078ec0ff */
[----:B------:R-:W-:Y:S01]  /*f7d0*/  LDSM.16.M88.4 R24, [R213+0xc080] ;  /* 0x00c08000d518783b */ /* 0x000fe20000000200 */
[----:B------:R-:W-:Y:S01]  /*f7e0*/  IADD3.X R5, R7, UR12, R58, P0, !PT ;  /* 0x0000000c07057c10 */ /* 0x000fe200087fe43a */
[----:B------:R-:W-:Y:S01]  /*f7f0*/  IMAD.SHL.U32 R7, R56, 0x40, RZ ;  /* 0x0000004038077824 */ /* 0x000fe200078e00ff */
[----:B------:R-:W-:Y:S01]  /*f800*/  LEA R6, P0, R4, c[0x0][0x1f8], 0x1 ;  /* 0x00007e0004067a11 */ /* 0x000fe200078008ff */
[----:B------:R-:W-:Y:S01]  /*f810*/  IMAD R214, R60, 0x400, R68 ;  /* 0x000004003cd67824 */ /* 0x000fe200078e0244 */
[----:B------:R-:W-:Y:S01]  /*f820*/  LDSM.16.M88.4 R40, [R213+0xc880] ;  /* 0x00c88000d528783b */ /* 0x000fe20000000200 */
[----:B------:R-:W-:-:S02]  /*f830*/  IADD3 R203, R212, 0x800, RZ ;  /* 0x00000800d4cb7810 */ /* 0x000fc40007ffe0ff */
[----:B------:R-:W-:Y:S01]  /*f840*/  LEA.HI.X R5, R4, c[0x0][0x1fc], R5, 0x1, P0 ;  /* 0x00007f0004057a11 */ /* 0x000fe200000f0c05 */
[----:B------:R-:W-:Y:S01]  /*f850*/  LDSM.16.M88.4 R16, [R212] ;  /* 0x00000000d410783b */ /* 0x000fe20000000200 */
[----:B------:R-:W-:Y:S02]  /*f860*/  LOP3.LUT R7, R7, 0x1c0, RZ, 0xc0, !PT ;  /* 0x000001c007077812 */ /* 0x000fe400078ec0ff */
[----:B------:R-:W-:Y:S01]  /*f870*/  LOP3.LUT P0, RZ, R0, 0x4, RZ, 0xc0, !PT ;  /* 0x0000000400ff7812 */ /* 0x000fe2000780c0ff */
[----:B------:R1:W-:Y:S01]  /*f880*/  SHFL.IDX PT, R4, R6, RZ, 0x181f ;  /* 0x00181fff06047589 */ /* 0x0003e200000e0000 */
[----:B------:R-:W-:Y:S01]  /*f890*/  LOP3.LUT R8, R7, 0x8, R8, 0xf8, !PT ;  /* 0x0000000807087812 */ /* 0x000fe200078ef808 */
[----:B------:R-:W-:Y:S01]  /*f8a0*/  IMAD.MOV.U32 R0, RZ, RZ, 0x40 ;  /* 0x00000040ff007424 */ /* 0x000fe200078e00ff */
[----:B------:R-:W-:Y:S01]  /*f8b0*/  SHF.R.U32.HI R63, RZ, 0x3, R7 ;  /* 0x00000003ff3f7819 */ /* 0x000fe20000011607 */
[----:B------:R-:W2:Y:S01]  /*f8c0*/  SHFL.IDX PT, R5, R5, RZ, 0x181f ;  /* 0x00181fff05057589 */ /* 0x000ea200000e0000 */
[----:B------:R-:W-:-:S02]  /*f8d0*/  SHF.R.S32.HI R7, RZ, 0x1f, R48 ;  /* 0x0000001fff077819 */ /* 0x000fc40000011430 */
[----:B------:R-:W-:Y:S01]  /*f8e0*/  LOP3.LUT R63, R8, R63, RZ, 0x3c, !PT ;  /* 0x0000003f083f7212 */ /* 0x000fe200078e3cff */
[----:B------:R-:W-:Y:S01]  /*f8f0*/  LDSM.16.M88.4 R44, [R212+0x800] ;  /* 0x00080000d42c783b */ /* 0x000fe20000000200 */
[----:B------:R-:W-:Y:S02]  /*f900*/  SEL R0, R0, 0xffffffc0, !P0 ;  /* 0xffffffc000007807 */ /* 0x000fe40004000000 */
[----:B------:R-:W-:Y:S01]  /*f910*/  ISETP.GE.OR P0, PT, R225, c[0x0][0x1d4], !P1 ;  /* 0x00007500e1007a0c */ /* 0x000fe20004f06670 */
[----:B------:R-:W-:Y:S01]  /*f920*/  IMAD.IADD R214, R63, 0x1, R214 ;  /* 0x000000013fd67824 */ /* 0x000fe200078e02d6 */
[----:B------:R-:W-:Y:S01]  /*f930*/  LEA.HI R226, R7, R48, RZ, 0x3 ;  /* 0x0000003007e27211 */ /* 0x000fe200078f18ff */
[----:B------:R-:W-:Y:S01]  /*f940*/  IMAD.IADD R208, R213, 0x1, R0 ;  /* 0x00000001d5d07824 */ /* 0x000fe200078e0200 */
[----:B------:R-:W-:Y:S01]  /*f950*/  IADD3 R201, R212, 0x1000, RZ ;  /* 0x00001000d4c97810 */ /* 0x000fe20007ffe0ff */
[----:B------:R-:W-:Y:S01]  /*f960*/  IMAD.SHL.U32 R214, R214, 0x2, RZ ;  /* 0x00000002d6d67824 */ /* 0x000fe200078e00ff */
[----:B------:R-:W-:Y:S01]  /*f970*/  LOP3.LUT R226, R226, 0xfffffff8, RZ, 0xc0, !PT ;  /* 0xfffffff8e2e27812 */ /* 0x000fe200078ec0ff */
[----:B------:R-:W-:Y:S01]  /*f980*/  IMAD.IADD R202, R0, 0x1, R212 ;  /* 0x0000000100ca7824 */ /* 0x000fe200078e02d4 */
[----:B------:R-:W-:Y:S01]  /*f990*/  IADD3 R200, R212, 0x1800, RZ ;  /* 0x00001800d4c87810 */ /* 0x000fe20007ffe0ff */
[--C-:B------:R-:W-:Y:S01]  /*f9a0*/  IMAD R210, R2, 0x2, R214.reuse ;  /* 0x0000000202d27824 */ /* 0x100fe200078e02d6 */
[----:B------:R-:W3:Y:S01]  /*f9b0*/  LDSM.16.M88.4 R20, [R214+0x10080] ;  /* 0x01008000d614783b */ /* 0x000ee20000000200 */
[C---:B------:R-:W-:Y:S01]  /*f9c0*/  IMAD R209, R3.reuse, 0x2, R214 ;  /* 0x0000000203d17824 */ /* 0x040fe200078e02d6 */
[----:B-1----:R-:W-:Y:S01]  /*f9d0*/  SHF.R.S32.HI R6, RZ, 0x1f, R49 ;  /* 0x0000001fff067819 */ /* 0x002fe20000011431 */
[----:B------:R-:W-:Y:S01]  /*f9e0*/  IMAD R207, R3, 0x2, R210 ;  /* 0x0000000203cf7824 */ /* 0x000fe200078e02d2 */
[----:B------:R-:W1:Y:S01]  /*f9f0*/  LDSM.16.M88.4 R8, [R210+0x10080] ;  /* 0x01008000d208783b */ /* 0x000e620000000200 */
[----:B------:R-:W-:Y:S01]  /*fa00*/  SHF.R.S32.HI R229, RZ, 0x1f, R226 ;  /* 0x0000001fffe57819 */ /* 0x000fe200000114e2 */
[----:B--2---:R-:W-:Y:S01]  /*fa10*/  IMAD.WIDE R14, R225, 0x2, R4 ;  /* 0x00000002e10e7825 */ /* 0x004fe200078e0204 */
[----:B------:R-:W-:-:S02]  /*fa20*/  LEA.HI R227, R6, R49, RZ, 0x3 ;  /* 0x0000003106e37211 */ /* 0x000fc400078f18ff */
[----:B------:R-:W-:Y:S01]  /*fa30*/  IADD3 R199, R212, 0x2000, RZ ;  /* 0x00002000d4c77810 */ /* 0x000fe20007ffe0ff */
[--C-:B------:R-:W-:Y:S01]  /*fa40*/  IMAD.WIDE R12, R228, 0x2, R4.reuse ;  /* 0x00000002e40c7825 */ /* 0x100fe200078e0204 */
[----:B------:R-:W-:Y:S01]  /*fa50*/  @!PT LDS RZ, [RZ] ;  /* 0x00000000fffff984 */ /* 0x000fe20000000800 */
[----:B------:R-:W-:Y:S01]  /*fa60*/  @!PT LDS RZ, [RZ] ;  /* 0x00000000fffff984 */ /* 0x000fe20000000800 */
[----:B------:R-:W-:Y:S01]  /*fa70*/  @!PT LDS RZ, [RZ] ;  /* 0x00000000fffff984 */ /* 0x000fe20000000800 */
[----:B------:R2:W-:Y:S01]  /*fa80*/  LDGSTS.E.BYPASS.LTC128B.128 [R220+0x8080], [R14.64], !P0 ;  /* 0x080800000edc7fae */ /* 0x0005e2000c101d58 */
[----:B------:R-:W-:Y:S02]  /*fa90*/  ISETP.GE.OR P0, PT, R219, c[0x0][0x1d4], !P1 ;  /* 0x00007500db007a0c */ /* 0x000fe40004f06670 */
[----:B------:R-:W-:Y:S01]  /*faa0*/  LOP3.LUT R227, R227, 0xfffffff8, RZ, 0xc0, !PT ;  /* 0xfffffff8e3e37812 */ /* 0x000fe200078ec0ff */
[--C-:B------:R-:W-:Y:S01]  /*fab0*/  IMAD.WIDE R52, R226, 0x2, R4.reuse ;  /* 0x00000002e2347825 */ /* 0x100fe200078e0204 */
[C---:B------:R-:W-:Y:S02]  /*fac0*/  IADD3 R198, R212.reuse, 0x2800, RZ ;  /* 0x00002800d4c67810 */ /* 0x040fe40007ffe0ff */
[C---:B------:R-:W-:Y:S01]  /*fad0*/  IADD3 R197, R212.reuse, 0x3000, RZ ;  /* 0x00003000d4c57810 */ /* 0x040fe20007ffe0ff */
[----:B------:R-:W-:Y:S01]  /*fae0*/  IMAD.WIDE R28, R227, 0x2, R4 ;  /* 0x00000002e31c7825 */ /* 0x000fe200078e0204 */
[----:B------:R-:W-:-:S05]  /*faf0*/  IADD3 R196, R212, 0x3800, RZ ;  /* 0x00003800d4c47810 */ /* 0x000fca0007ffe0ff */
[----:B------:R2:W-:Y:S01]  /*fb00*/  LDGSTS.E.BYPASS.LTC128B.128 [R220+0x9080], [R12.64], !P0 ;  /* 0x090800000cdc7fae */ /* 0x0005e2000c101d58 */
[----:B------:R-:W-:-:S13]  /*fb10*/  ISETP.GE.OR P0, PT, R49, c[0x0][0x1d4], !P1 ;  /* 0x0000750031007a0c */ /* 0x000fda0004f06670 */
[----:B------:R4:W-:Y:S01]  /*fb20*/  LDGSTS.E.BYPASS.LTC128B.128 [R220+0xa080], [R28.64], !P0 ;  /* 0x0a0800001cdc7fae */ /* 0x0009e2000c101d58 */
[----:B------:R-:W-:Y:S01]  /*fb30*/  ISETP.GE.OR P0, PT, R48, c[0x0][0x1d4], !P1 ;  /* 0x0000750030007a0c */ /* 0x000fe20004f06670 */
[C---:B---3--:R-:W-:Y:S08]  /*fb40*/  HMMA.16816.F32 R36, R20.reuse, R40, RZ ;  /* 0x000000281424723c */ /* 0x048ff000000018ff */
[----:B--2---:R-:W-:Y:S04]  /*fb50*/  HMMA.16816.F32 R12, R20, R24, RZ ;  /* 0x00000018140c723c */ /* 0x004fe800000018ff */
[----:B------:R2:W-:Y:S01]  /*fb60*/  LDGSTS.E.BYPASS.LTC128B.128 [R220+0xb080], [R52.64], !P0 ;  /* 0x0b08000034dc7fae */ /* 0x0005e2000c101d58 */
[----:B------:R-:W-:-:S03]  /*fb70*/  PLOP3.LUT P0, PT, PT, PT, UP0, 0x40, 0x0 ;  /* 0x000000000000781c */ /* 0x000fc60003f0e808 */
[----:B------:R-:W-:Y:S01]  /*fb80*/  LDSM.16.M88.4 R48, [R209+0x10080] ;  /* 0x01008000d130783b */ /* 0x000fe20000000200 */
[C---:B------:R-:W-:Y:S03]  /*fb90*/  HMMA.16816.F32 R24, R20.reuse, R26, RZ ;  /* 0x0000001a1418723c */ /* 0x040fe600000018ff */
[----:B------:R-:W3:Y:S04]  /*fba0*/  LDSM.16.M88.4 R4, [R208+0xc080] ;  /* 0x00c08000d004783b */ /* 0x000ee80000000200 */
[----:B------:R-:W5:Y:S01]  /*fbb0*/  LDSM.16.M88.4 R64, [R208+0xc880] ;  /* 0x00c88000d040783b */ /* 0x000f620000000200 */
[----:B------:R-:W-:Y:S03]  /*fbc0*/  HMMA.16816.F32 R20, R20, R42, RZ ;  /* 0x0000002a1414723c */ /* 0x000fe600000018ff */
[----:B------:R-:W-:Y:S04]  /*fbd0*/  LDSM.16.M88.4 R32, [R207+0x10080] ;  /* 0x01008000cf20783b */ /* 0x000fe80000000200 */
[----:B----4-:R-:W4:Y:S01]  /*fbe0*/  LDSM.16.M88.4 R28, [R202] ;  /* 0x00000000ca1c783b */ /* 0x010f220000000200 */
[C---:B-1----:R-:W-:Y:S03]  /*fbf0*/  HMMA.16816.F32 R12, R8.reuse, R16, R12 ;  /* 0x00000010080c723c */ /* 0x042fe6000000180c */
[----:B------:R-:W-:Y:S04]  /*fc00*/  LDSM.16.M88.4 R56, [R213+0xd080] ;  /* 0x00d08000d538783b */ /* 0x000fe80000000200 */
[----:B--2---:R-:W1:Y:S01]  /*fc10*/  LDSM.16.M88.4 R52, [R202+0x800] ;  /* 0x00080000ca34783b */ /* 0x004e620000000200 */
[C---:B------:R-:W-:Y:S03]  /*fc20*/  HMMA.16816.F32 R24, R8.reuse, R18, R24 ;  /* 0x000000120818723c */ /* 0x040fe60000001818 */
[----:B------:R-:W2:Y:S04]  /*fc30*/  LDSM.16.M88.4 R16, [R214+0x14080] ;  /* 0x01408000d610783b */ /* 0x000ea80000000200 */
[----:B------:R-:W-:Y:S01]  /*fc40*/  LDSM.16.M88.4 R40, [R212+0x1000] ;  /* 0x00100000d428783b */ /* 0x000fe20000000200 */
[C---:B------:R-:W-:Y:S03]  /*fc50*/  HMMA.16816.F32 R36, R8.reuse, R44, R36 ;  /* 0x0000002c0824723c */ /* 0x040fe60000001824 */
[----:B------:R-:W0:Y:S05]  /*fc60*/  LDGDEPBAR ;  /* 0x00000000000079af */ /* 0x000e2a0000000000 */
[----:B------:R-:W-:Y:S01]  /*fc70*/  HMMA.16816.F32 R8, R8, R46, R20 ;  /* 0x0000002e0808723c */ /* 0x000fe20000001814 */
[----:B------:R-:W1:Y:S04]  /*fc80*/  LDSM.16.M88.4 R44, [R213+0xd880] ;  /* 0x00d88000d52c783b */ /* 0x000e680000000200 */
[----:B------:R-:W-:Y:S03]  /*fc90*/  LDSM.16.M88.4 R20, [R209+0x14080] ;  /* 0x01408000d114783b */ /* 0x000fe60000000200 */
[C---:B---3--:R-:W-:Y:S08]  /*fca0*/  HMMA.16816.F32 R12, R48.reuse, R4, R12 ;  /* 0x00000004300c723c */ /* 0x048ff0000000180c */
[C---:B------:R-:W-:Y:S01]  /*fcb0*/  HMMA.16816.F32 R24, R48.reuse, R6, R24 ;  /* 0x000000063018723c */ /* 0x040fe20000001818 */
[----:B------:R-:W3:Y:S07]  /*fcc0*/  LDSM.16.M88.4 R4, [R210+0x14080] ;  /* 0x01408000d204783b */ /* 0x000eee0000000200 */
[----:B-----5:R-:W-:Y:S08]  /*fcd0*/  HMMA.16816.F32 R36, R48, R64, R36 ;  /* 0x000000403024723c */ /* 0x020ff00000001824 */
[C---:B----4-:R-:W-:Y:S08]  /*fce0*/  HMMA.16816.F32 R12, R32.reuse, R28, R12 ;  /* 0x0000001c200c723c */ /* 0x050ff0000000180c */
[----:B------:R-:W-:Y:S01]  /*fcf0*/  HMMA.16816.F32 R24, R32, R30, R24 ;  /* 0x0000001e2018723c */ /* 0x000fe20000001818 */
[----:B------:R-:W-:Y:S07]  /*fd00*/  LDSM.16.M88.4 R28, [R208+0xd080] ;  /* 0x00d08000d01c783b */ /* 0x000fee0000000200 */
[----:B------:R-:W-:Y:S01]  /*fd10*/  HMMA.16816.F32 R48, R48, R66, R8 ;  /* 0x000000423030723c */ /* 0x000fe20000001808 */
[----:B------:R-:W4:Y:S04]  /*fd20*/  LDSM.16.M88.4 R64, [R212+0x1800] ;  /* 0x00180000d440783b */ /* 0x000f280000000200 */
[----:B------:R-:W-:Y:S03]  /*fd30*/  LDSM.16.M88.4 R8, [R207+0x14080] ;  /* 0x01408000cf08783b */ /* 0x000fe60000000200 */
[----:B-1----:R-:W-:Y:S08]  /*fd40*/  HMMA.16816.F32 R36, R32, R52, R36 ;  /* 0x000000342024723c */ /* 0x002ff00000001824 */
[C---:B--2---:R-:W-:Y:S08]  /*fd50*/  HMMA.16816.F32 R12, R16.reuse, R56, R12 ;  /* 0x00000038100c723c */ /* 0x044ff0000000180c */
[----:B------:R-:W-:Y:S01]  /*fd60*/  HMMA.16816.F32 R24, R16, R58, R24 ;  /* 0x0000003a1018723c */ /* 0x000fe20000001818 */
[----:B------:R-:W-:Y:S07]  /*fd70*/  LDSM.16.M88.4 R56, [R202+0x1000] ;  /* 0x00100000ca38783b */ /* 0x000fee0000000200 */
[----:B------:R-:W-:Y:S01]  /*fd80*/  HMMA.16816.F32 R48, R32, R54, R48 ;  /* 0x000000362030723c */ /* 0x000fe20000001830 */
[----:B------:R-:W1:Y:S04]  /*fd90*/  LDSM.16.M88.4 R52, [R208+0xd880] ;  /* 0x00d88000d034783b */ /* 0x000e680000000200 */
[----:B------:R-:W-:Y:S03]  /*fda0*/  LDSM.16.M88.4 R32, [R214+0x18080] ;  /* 0x01808000d620783b */ /* 0x000fe60000000200 */
[----:B------:R-:W-:Y:S08]  /*fdb0*/  HMMA.16816.F32 R36, R16, R44, R36 ;  /* 0x0000002c1024723c */ /* 0x000ff00000001824 */
[C---:B---3--:R-:W-:Y:S08]  /*fdc0*/  HMMA.16816.F32 R12, R4.reuse, R40, R12 ;  /* 0x00000028040c723c */ /* 0x048ff0000000180c */
[----:B------:R-:W-:Y:S01]  /*fdd0*/  HMMA.16816.F32 R24, R4, R42, R24 ;  /* 0x0000002a0418723c */ /* 0x000fe20000001818 */
[----:B------:R-:W-:Y:S07]  /*fde0*/  LDSM.16.M88.4 R40, [R213+0xe080] ;  /* 0x00e08000d528783b */ /* 0x000fee0000000200 */
[----:B------:R-:W-:Y:S01]  /*fdf0*/  HMMA.16816.F32 R48, R16, R46, R48 ;  /* 0x0000002e1030723c */ /* 0x000fe20000001830 */
[----:B------:R-:W2:Y:S04]  /*fe00*/  LDSM.16.M88.4 R44, [R202+0x1800] ;  /* 0x00180000ca2c783b */ /* 0x000ea80000000200 */
[----:B------:R-:W-:Y:S03]  /*fe10*/  LDSM.16.M88.4 R16, [R210+0x18080] ;  /* 0x01808000d210783b */ /* 0x000fe60000000200 */
[----:B----4-:R-:W-:Y:S08]  /*fe20*/  HMMA.16816.F32 R36, R4, R64, R36 ;  /* 0x000000400424723c */ /* 0x010ff00000001824 */
[C---:B------:R-:W-:Y:S08]  /*fe30*/  HMMA.16816.F32 R12, R20.reuse, R28, R12 ;  /* 0x0000001c140c723c */ /* 0x040ff0000000180c */
[----:B------:R-:W-:Y:S01]  /*fe40*/  HMMA.16816.F32 R24, R20, R30, R24 ;  /* 0x0000001e1418723c */ /* 0x000fe20000001818 */
[----:B------:R-:W-:Y:S07]  /*fe50*/  LDSM.16.M88.4 R28, [R212+0x2000] ;  /* 0x00200000d41c783b */ /* 0x000fee0000000200 */
[----:B------:R-:W-:Y:S01]  /*fe60*/  HMMA.16816.F32 R48, R4, R66, R48 ;  /* 0x000000420430723c */ /* 0x000fe20000001830 */
[----:B------:R-:W3:Y:S04]  /*fe70*/  LDSM.16.M88.4 R64, [R213+0xe880] ;  /* 0x00e88000d540783b */ /* 0x000ee80000000200 */
[----:B------:R-:W-:Y:S03]  /*fe80*/  LDSM.16.M88.4 R4, [R209+0x18080] ;  /* 0x01808000d104783b */ /* 0x000fe60000000200 */
[----:B-1----:R-:W-:Y:S08]  /*fe90*/  HMMA.16816.F32 R36, R20, R52, R36 ;  /* 0x000000341424723c */ /* 0x002ff00000001824 */
[C---:B------:R-:W-:Y:S08]  /*fea0*/  HMMA.16816.F32 R12, R8.reuse, R56, R12 ;  /* 0x00000038080c723c */ /* 0x040ff0000000180c */
[----:B------:R-:W-:Y:S01]  /*feb0*/  HMMA.16816.F32 R24, R8, R58, R24 ;  /* 0x0000003a0818723c */ /* 0x000fe20000001818 */
[----:B------:R-:W-:Y:S07]  /*fec0*/  LDSM.16.M88.4 R56, [R208+0xe080] ;  /* 0x00e08000d038783b */ /* 0x000fee0000000200 */
[----:B------:R-:W-:Y:S01]  /*fed0*/  HMMA.16816.F32 R48, R20, R54, R48 ;  /* 0x000000361430723c */ /* 0x000fe20000001830 */
[----:B------:R-:W-:Y:S04]  /*fee0*/  LDSM.16.M88.4 R52, [R207+0x18080] ;  /* 0x01808000cf34783b */ /* 0x000fe80000000200 */
[----:B------:R-:W-:Y:S03]  /*fef0*/  LDSM.16.M88.4 R20, [R202+0x2000] ;  /* 0x00200000ca14783b */ /* 0x000fe60000000200 */
[----:B--2---:R-:W-:Y:S08]  /*ff00*/  HMMA.16816.F32 R36, R8, R44, R36 ;  /* 0x0000002c0824723c */ /* 0x004ff00000001824 */
[C---:B------:R-:W-:Y:S08]  /*ff10*/  HMMA.16816.F32 R12, R32.reuse, R40, R12 ;  /* 0x00000028200c723c */ /* 0x040ff0000000180c */
[----:B------:R-:W-:Y:S01]  /*ff20*/  HMMA.16816.F32 R24, R32, R42, R24 ;  /* 0x0000002a2018723c */ /* 0x000fe20000001818 */
[----:B------:R-:W1:Y:S07]  /*ff30*/  LDSM.16.M88.4 R40, [R212+0x2800] ;  /* 0x00280000d428783b */ /* 0x000e6e0000000200 */
[----:B------:R-:W-:Y:S01]  /*ff40*/  HMMA.16816.F32 R48, R8, R46, R48 ;  /* 0x0000002e0830723c */ /* 0x000fe20000001830 */
[----:B------:R-:W-:Y:S04]  /*ff50*/  LDSM.16.M88.4 R44, [R214+0x1c080] ;  /* 0x01c08000d62c783b */ /* 0x000fe80000000200 */
[----:B------:R-:W-:Y:S03]  /*ff60*/  LDSM.16.M88.4 R8, [R213+0xf080] ;  /* 0x00f08000d508783b */ /* 0x000fe60000000200 */
[----:B---3--:R-:W-:Y:S08]  /*ff70*/  HMMA.16816.F32 R36, R32, R64, R36 ;  /* 0x000000402024723c */ /* 0x008ff00000001824 */
[C---:B------:R-:W-:Y:S08]  /*ff80*/  HMMA.16816.F32 R12, R16.reuse, R28, R12 ;  /* 0x0000001c100c723c */ /* 0x040ff0000000180c */
[----:B------:R-:W-:Y:S01]  /*ff90*/  HMMA.16816.F32 R24, R16, R30, R24 ;  /* 0x0000001e1018723c */ /* 0x000fe20000001818 */
[----:B------:R-:W2:Y:S07]  /*ffa0*/  LDSM.16.M88.4 R28, [R208+0xe880] ;  /* 0x00e88000d01c783b */ /* 0x000eae0000000200 */
        /* <DEDUP_REMOVED lines=8> */
[----:B------:R-:W1:Y:S04]  /*10030*/  LDSM.16.M88.4 R40, [R213+0xf880] ;  /* 0x00f88000d528783b */ /* 0x000e680000000200 */
[----:B------:R-:W-:Y:S03]  /*10040*/  LDSM.16.M88.4 R16, [R208+0xf080] ;  /* 0x00f08000d010783b */ /* 0x000fe60000000200 */
[----:B--2---:R-:W-:Y:S08]  /*10050*/  HMMA.16816.F32 R36, R4, R28, R36 ;  /* 0x0000001c0424723c */ /* 0x004ff00000001824 */
[C---:B------:R-:W-:Y:S08]  /*10060*/  HMMA.16816.F32 R12, R52.reuse, R20, R12 ;  /* 0x00000014340c723c */ /* 0x040ff0000000180c */
[----:B------:R-:W-:Y:S01]  /*10070*/  HMMA.16816.F32 R24, R52, R22, R24 ;  /* 0x000000163418723c */ /* 0x000fe20000001818 */
[----:B------:R-:W-:Y:S07]  /*10080*/  LDSM.16.M88.4 R20, [R209+0x1c080] ;  /* 0x01c08000d114783b */ /* 0x000fee0000000200 */
[----:B------:R-:W-:Y:S01]  /*10090*/  HMMA.16816.F32 R48, R4, R30, R48 ;  /* 0x0000001e0430723c */ /* 0x000fe20000001830 */
[----:B------:R-:W2:Y:S04]  /*100a0*/  LDSM.16.M88.4 R28, [R212+0x3800] ;  /* 0x00380000d41c783b */ /* 0x000ea80000000200 */
[----:B------:R-:W-:Y:S03]  /*100b0*/  LDSM.16.M88.4 R4, [R202+0x3000] ;  /* 0x00300000ca04783b */ /* 0x000fe60000000200 */
[----:B---3--:R-:W-:Y:S08]  /*100c0*/  HMMA.16816.F32 R36, R52, R64, R36 ;  /* 0x000000403424723c */ /* 0x008ff00000001824 */
[C---:B------:R-:W-:Y:S08]  /*100d0*/  HMMA.16816.F32 R12, R44.reuse, R8, R12 ;  /* 0x000000082c0c723c */ /* 0x040ff0000000180c */
[----:B------:R-:W-:Y:S01]  /*100e0*/  HMMA.16816.F32 R24, R44, R10, R24 ;  /* 0x0000000a2c18723c */ /* 0x000fe20000001818 */
[----:B------:R-:W-:Y:S07]  /*100f0*/  LDSM.16.M88.4 R8, [R207+0x1c080] ;  /* 0x01c08000cf08783b */ /* 0x000fee0000000200 */
[----:B------:R-:W-:Y:S01]  /*10100*/  HMMA.16816.F32 R48, R52, R66, R48 ;  /* 0x000000423430723c */ /* 0x000fe20000001830 */
[----:B------:R-:W3:Y:S07]  /*10110*/  LDSM.16.M88.4 R52, [R208+0xf880] ;  /* 0x00f88000d034783b */ /* 0x000eee0000000200 */
[----:B-1----:R-:W-:Y:S08]  /*10120*/  HMMA.16816.F32 R36, R44, R40, R36 ;  /* 0x000000282c24723c */ /* 0x002ff00000001824 */
[C---:B------:R-:W-:Y:S08]  /*10130*/  HMMA.16816.F32 R12, R32.reuse, R56, R12 ;  /* 0x00000038200c723c */ /* 0x040ff0000000180c */
[----:B------:R-:W-:Y:S08]  /*10140*/  HMMA.16816.F32 R24, R32, R58, R24 ;  /* 0x0000003a2018723c */ /* 0x000ff00000001818 */
[----:B------:R-:W-:Y:S08]  /*10150*/  HMMA.16816.F32 R48, R44, R42, R48 ;  /* 0x0000002a2c30723c */ /* 0x000ff00000001830 */
[----:B--2---:R-:W-:Y:S08]  /*10160*/  HMMA.16816.F32 R36, R32, R28, R36 ;  /* 0x0000001c2024723c */ /* 0x004ff00000001824 */
[C---:B------:R-:W-:Y:S08]  /*10170*/  HMMA.16816.F32 R12, R20.reuse, R16, R12 ;  /* 0x00000010140c723c */ /* 0x040ff0000000180c */
[----:B------:R-:W-:Y:S01]  /*10180*/  HMMA.16816.F32 R24, R20, R18, R24 ;  /* 0x000000121418723c */ /* 0x000fe20000001818 */
[----:B------:R-:W1:Y:S01]  /*10190*/  LDSM.16.M88.4 R16, [R202+0x3800] ;  /* 0x00380000ca10783b */ /* 0x000e620000000200 */
[----:B------:R-:W-:-:S06]  /*101a0*/  DEPBAR.LE SB0, 0x0 ;  /* 0x000080000000791a */ /* 0x000fcc0000000000 */
[----:B------:R-:W-:Y:S08]  /*101b0*/  HMMA.16816.F32 R48, R32, R30, R48 ;  /* 0x0000001e2030723c */ /* 0x000ff00000001830 */
[----:B---3--:R-:W-:Y:S08]  /*101c0*/  HMMA.16816.F32 R36, R20, R52, R36 ;  /* 0x000000341424723c */ /* 0x008ff00000001824 */
[----:B------:R-:W-:Y:S08]  /*101d0*/  HMMA.16816.F32 R12, R8, R4, R12 ;  /* 0x00000004080c723c */ /* 0x000ff0000000180c */
[----:B------:R-:W-:Y:S08]  /*101e0*/  HMMA.16816.F32 R48, R20, R54, R48 ;  /* 0x000000361430723c */ /* 0x000ff00000001830 */
[C---:B------:R-:W-:Y:S08]  /*101f0*/  HMMA.16816.F32 R24, R8.reuse, R6, R24 ;  /* 0x000000060818723c */ /* 0x040ff00000001818 */
[----:B-1----:R-:W-:Y:S01]  /*10200*/  HMMA.16816.F32 R36, R8, R16, R36 ;  /* 0x000000100824723c */ /* 0x002fe20000001824 */
[----:B------:R-:W-:-:S02]  /*10210*/  FMUL.FTZ R0, R12, c[0x0][0x320] ;  /* 0x0000c8000c007a20 */ /* 0x000fc40000410000 */
[----:B------:R-:W-:Y:S02]  /*10220*/  FMUL.FTZ R4, R13, c[0x0][0x320] ;  /* 0x0000c8000d047a20 */ /* 0x000fe40000410000 */
[----:B------:R-:W-:Y:S01]  /*10230*/  FMUL.FTZ R6, R14, c[0x0][0x320] ;  /* 0x0000c8000e067a20 */ /* 0x000fe20000410000 */
[----:B------:R-:W-:Y:S01]  /*10240*/  SHF.R.S32.HI R14, RZ, 0x1f, R225 ;  /* 0x0000001fff0e7819 */ /* 0x000fe200000114e1 */
[----:B------:R-:W-:Y:S01]  /*10250*/  FMUL.FTZ R12, R15, c[0x0][0x320] ;  /* 0x0000c8000f0c7a20 */ /* 0x000fe20000410000 */
[----:B------:R-:W-:Y:S01]  /*10260*/  HMMA.16816.F32 R48, R8, R18, R48 ;  /* 0x000000120830723c */ /* 0x000fe20000001830 */
[----:B------:R-:W1:Y:S06]  /*10270*/  MUFU.TANH R0, R0 ;  /* 0x0000000000007308 */ /* 0x000e6c0000002400 */
[----:B------:R-:W-:Y:S01]  /*10280*/  SHF.R.S32.HI R9, RZ, 0x1f, R228 ;  /* 0x0000001fff097819 */ /* 0x000fe200000114e4 */
[----:B------:R-:W-:Y:S01]  /*10290*/  FMUL.FTZ R5, R24, c[0x0][0x320] ;  /* 0x0000c80018057a20 */ /* 0x000fe20000410000 */
[----:B------:R-:W2:Y:S01]  /*102a0*/  MUFU.TANH R4, R4 ;  /* 0x0000000400047308 */ /* 0x000ea20000002400 */
[----:B------:R-:W-:Y:S01]  /*102b0*/  FMUL.FTZ R7, R25, c[0x0][0x320] ;  /* 0x0000c80019077a20 */ /* 0x000fe20000410000 */
[----:B------:R-:W-:Y:S01]  /*102c0*/  SHF.R.S32.HI R10, RZ, 0x1f, R227 ;  /* 0x0000001fff0a7819 */ /* 0x000fe200000114e3 */
[----:B------:R-:W-:-:S02]  /*102d0*/  FMUL.FTZ R8, R27, c[0x0][0x320] ;  /* 0x0000c8001b087a20 */ /* 0x000fc40000410000 */
[----:B------:R-:W-:Y:S02]  /*102e0*/  FMUL.FTZ R26, R26, c[0x0][0x320] ;  /* 0x0000c8001a1a7a20 */ /* 0x000fe40000410000 */
[----:B------:R-:W-:Y:S01]  /*102f0*/  FMUL.FTZ R13, R36, c[0x0][0x320] ;  /* 0x0000c800240d7a20 */ /* 0x000fe20000410000 */
[----:B------:R-:W3:Y:S08]  /*10300*/  MUFU.TANH R6, R6 ;  /* 0x0000000600067308 */ /* 0x000ef00000002400 */
[----:B------:R-:W4:Y:S08]  /*10310*/  MUFU.TANH R12, R12 ;  /* 0x0000000c000c7308 */ /* 0x000f300000002400 */
[----:B------:R-:W1:Y:S08]  /*10320*/  MUFU.TANH R5, R5 ;  /* 0x0000000500057308 */ /* 0x000e700000002400 */
[----:B------:R-:W1:Y:S08]  /*10330*/  MUFU.TANH R7, R7 ;  /* 0x0000000700077308 */ /* 0x000e700000002400 */
[----:B------:R1:W1:Y:S08]  /*10340*/  MUFU.TANH R18, R26 ;  /* 0x0000001a00127308 */ /* 0x0002700000002400 */
        /* <DEDUP_REMOVED lines=17> */
[----:B------:R-:W-:Y:S01]  /*10460*/  IMAD.MOV R11, RZ, RZ, -R11 ;  /* 0x000000ffff0b7224 */ /* 0x000fe200078e0a0b */
[----:B------:R-:W-:-:S03]  /*10470*/  ISETP.GE.AND P6, PT, R219, c[0x0][0x1d4], PT ;  /* 0x00007500db007a0c */ /* 0x000fc60003fc6270 */
        /* <DEDUP_REMOVED lines=29> */
.L_x_453:
[----:B--234-:R-:W-:Y:S01]  /*10650*/  LOP3.LUT R69, R69, 0xffffffe0, RZ, 0xc0, !PT ;  /* 0xffffffe045457812 */ /* 0x01cfe200078ec0ff */
[----:B------:R-:W-:Y:S01]  /*10660*/  UIADD3 UR4, UR11, 0x1, -UR28 ;  /* 0x000000010b047890 */ /* 0x000fe2000fffe81c */
[----:B------:R-:W-:Y:S01]  /*10670*/  LEA.HI R9, R61, R62, RZ, 0x2 ;  /* 0x0000003e3d097211 */ /* 0x000fe200078f10ff */
[----:B------:R-:W-:Y:S01]  /*10680*/  FMUL.FTZ R23, R37, c[0x0][0x320] ;  /* 0x0000c80025177a20 */ /* 0x000fe20000410000 */
[----:B------:R-:W-:Y:S01]  /*10690*/  SHF.R.S32.HI R11, RZ, 0x1f, R60 ;  /* 0x0000001fff0b7819 */ /* 0x000fe2000001143c */
[C---:B------:R-:W-:Y:S01]  /*106a0*/  IMAD.IADD R14, R62.reuse, 0x1, -R69 ;  /* 0x000000013e0e7824 */ /* 0x040fe200078e0a45 */
[----:B------:R-:W-:Y:S01]  /*106b0*/  LOP3.LUT R9, R9, 0xfffffffc, RZ, 0xc0, !PT ;  /* 0xfffffffc09097812 */ /* 0x000fe200078ec0ff */
[----:B------:R-:W-:Y:S01]  /*106c0*/  FMUL.FTZ R22, R49, c[0x0][0x320] ;  /* 0x0000c80031167a20 */ /* 0x000fe20000410000 */
[----:B------:R-:W-:Y:S01]  /*106d0*/  LEA.HI R11, R11, R60, RZ, 0x3 ;  /* 0x0000003c0b0b7211 */ /* 0x000fe200078f18ff */
[----:B------:R-:W-:Y:S01]  /*106e0*/  ULDC UR17, c[0x0][0x324] ;  /* 0x0000c90000117ab9 */ /* 0x000fe20000000800 */
[----:B------:R-:W-:Y:S01]  /*106f0*/  SHF.R.S32.HI R15, RZ, 0x1f, R14 ;  /* 0x0000001fff0f7819 */ /* 0x000fe2000001140e */
[----:B------:R-:W-:Y:S01]  /*10700*/  IMAD.IADD R62, R62, 0x1, -R9 ;  /* 0x000000013e3e7824 */ /* 0x000fe200078e0a09 */
[----:B------:R-:W-:Y:S01]  /*10710*/  LOP3.LUT R11, R11, 0xffffff8, RZ, 0xc0, !PT ;  /* 0x0ffffff80b0b7812 */ /* 0x000fe200078ec0ff */
[----:B------:R-:W2:Y:S01]  /*10720*/  MUFU.TANH R23, R23 ;  /* 0x0000001700177308 */ /* 0x000ea20000002400 */
[----:B------:R-:W-:Y:S01]  /*10730*/  LEA.HI R15, R15, R14, RZ, 0x2 ;  /* 0x0000000e0f0f7211 */ /* 0x000fe200078f10ff */
[----:B------:R-:W-:Y:S01]  /*10740*/  ULOP3.LUT UR17, URZ, UR17, URZ, 0x33, !UPT ;  /* 0x000000113f117292 */ /* 0x000fe2000f8e333f */
[----:B------:R-:W-:Y:S01]  /*10750*/  LEA.HI R9, R62, R62, RZ, 0x1 ;  /* 0x0000003e3e097211 */ /* 0x000fe200078f08ff */
[----:B------:R-:W-:Y:S01]  /*10760*/  IMAD.IADD R11, R60, 0x1, -R11 ;  /* 0x000000013c0b7824 */ /* 0x000fe200078e0a0b */
[----:B------:R-:W-:Y:S01]  /*10770*/  PLOP3.LUT P0, PT, PT, PT, UP3, 0x80, 0x0 ;  /* 0x000000000000781c */ /* 0x000fe20003f0f038 */
[----:B------:R-:W-:Y:S01]  /*10780*/  IMAD.U32 R21, RZ, RZ, UR28 ;  /* 0x0000001cff157e24 */ /* 0x000fe2000f8e00ff */
[----:B------:R-:W-:Y:S01]  /*10790*/  LEA.HI.SX32 R10, R15, UR15, 0x1e ;  /* 0x0000000f0f0a7c11 */ /* 0x000fe2000f8ff2ff */
[----:B------:R-:W3:Y:S01]  /*107a0*/  MUFU.TANH R22, R22 ;  /* 0x0000001600167308 */ /* 0x000ee20000002400 */
[----:B------:R-:W-:Y:S01]  /*107b0*/  LOP3.LUT R9, R9, 0x1ffffffe, RZ, 0xc0, !PT ;  /* 0x1ffffffe09097812 */ /* 0x000fe200078ec0ff */
[----:B------:R-:W0:Y:S01]  /*107c0*/  LDGDEPBAR ;  /* 0x00000000000079af */ /* 0x000e220000000000 */
[----:B------:R-:W-:Y:S01]  /*107d0*/  LOP3.LUT R15, R15, 0x7ffffffc, RZ, 0xc0, !PT ;  /* 0x7ffffffc0f0f7812 */ /* 0x000fe200078ec0ff */
[----:B------:R-:W-:-:S02]  /*107e0*/  IMAD R10, R11, 0x10, R10 ;  /* 0x000000100b0a7824 */ /* 0x000fc400078e020a */
[----:B------:R-:W-:Y:S02]  /*107f0*/  IMAD.IADD R9, R62, 0x1, -R9 ;  /* 0x000000013e097824 */ /* 0x000fe400078e0a09 */
[----:B------:R-:W-:Y:S02]  /*10800*/  IMAD.IADD R222, R14, 0x1, -R15 ;  /* 0x000000010ede7824 */ /* 0x000fe400078e0a0f */
[----:B------:R-:W-:Y:S02]  /*10810*/  IMAD R221, R9, 0x8, R10 ;  /* 0x0000000809dd7824 */ /* 0x000fe400078e020a */
[----:B------:R-:W-:Y:S02]  /*10820*/  IMAD.U32 R15, RZ, RZ, UR4 ;  /* 0x00000004ff0f7e24 */ /* 0x000fe4000f8e00ff */
[----:B------:R-:W-:Y:S01]  /*10830*/  @P0 IMAD.HI.U32 R9, R221, c[0x0][0x2c8], RZ ;  /* 0x0000b200dd090a27 */ /* 0x000fe200078e00ff */
[----:B------:R-:W-:-:S03]  /*10840*/  PLOP3.LUT P0, PT, PT, PT, UP3, 0x80, 0x0 ;  /* 0x000000000000781c */ /* 0x000fc60003f0f038 */
[----:B------:R-:W-:Y:S02]  /*10850*/  IMAD.MOV.U32 R10, RZ, RZ, R221 ;  /* 0x000000ffff0a7224 */ /* 0x000fe400078e00dd */
[----:B------:R-:W-:Y:S02]  /*10860*/  IMAD.SHL.U32 R222, R222, 0x2, RZ ;  /* 0x00000002dede7824 */ /* 0x000fe400078e00ff */
[----:B------:R-:W-:Y:S02]  /*10870*/  FMUL.FTZ R11, R48, c[0x0][0x320] ;  /* 0x0000c800300b7a20 */ /* 0x000fe40000410000 */
[----:B------:R-:W-:Y:S01]  /*10880*/  IMAD.IADD R211, R68, 0x1, R63 ;  /* 0x0000000144d37824 */ /* 0x000fe200078e023f */
[----:B------:R-:W-:Y:S02]  /*10890*/  IADD3 R16, R15, -UR20, -R222 ;  /* 0x800000140f107c10 */ /* 0x000fe4000fffe8de */
[----:B------:R-:W-:Y:S01]  /*108a0*/  IADD3 R14, -R222, UR11, -R21 ;  /* 0x0000000bde0e7c10 */ /* 0x000fe2000fffe915 */
[----:B------:R-:W4:Y:S01]  /*108b0*/  MUFU.TANH R11, R11 ;  /* 0x0000000b000b7308 */ /* 0x000f220000002400 */
[----:B------:R-:W-:-:S02]  /*108c0*/  @P0 SHF.R.U32.HI R10, RZ, c[0x0][0x2cc], R9 ;  /* 0x0000b300ff0a0a19 */ /* 0x000fc40000011609 */
[----:B------:R-:W-:Y:S02]  /*108d0*/  PLOP3.LUT P0, PT, PT, PT, UP2, 0x40, 0x0 ;  /* 0x000000000000781c */ /* 0x000fe40003f0e828 */
[C---:B------:R-:W-:Y:S01]  /*108e0*/  IADD3 R20, R16.reuse, c[0x0][0x328], RZ ;  /* 0x0000ca0010147a10 */ /* 0x040fe20007ffe0ff */
[----:B------:R-:W5:Y:S01]  /*108f0*/  SHFL.IDX PT, R9, R10, RZ, 0x1c1f ;  /* 0x001c1fff0a097589 */ /* 0x000f6200000e0000 */
[----:B------:R-:W-:-:S03]  /*10900*/  IADD3 R16, R16, UR17, RZ ;  /* 0x0000001110107c10 */ /* 0x000fc6000fffe0ff */
[--C-:B-----5:R-:W-:Y:S02]  /*10910*/  IMAD.IADD R25, R20, 0x1, R9.reuse ;  /* 0x0000000114197824 */ /* 0x120fe400078e0209 */
[----:B------:R-:W-:-:S03]  /*10920*/  IMAD.IADD R24, R16, 0x1, R9 ;  /* 0x0000000110187824 */ /* 0x000fc600078e0209 */
[----:B------:R-:W-:Y:S01]  /*10930*/  IMNMX R25, R25, R14, PT ;  /* 0x0000000e19197217 */ /* 0x000fe20003800200 */
[----:B------:R-:W-:Y:S05]  /*10940*/  @P0 BRA `(.L_x_454) ;  /* 0x0000016000000947 */ /* 0x000fea0003800000 */
[----:B-1234-:R-:W-:Y:S01]  /*10950*/  IMAD.U32 R26, RZ, RZ, UR20 ;  /* 0x00000014ff1a7e24 */ /* 0x01efe2000f8e00ff */
[----:B------:R-:W-:Y:S04]  /*10960*/  BSSY B0, `(.L_x_455) ;  /* 0x000000f000007945 */ /* 0x000fe80003800000 */
[----:B------:R-:W-:-:S04]  /*10970*/  IADD3 R26, -R26, UR11, R9 ;  /* 0x0000000b1a1a7c10 */ /* 0x000fc8000fffe109 */
        /* <DEDUP_REMOVED lines=9> */
.L_x_456:
[----:B------:R-:W-:-:S04]  /*10a10*/  MOV R9, c[0x0][0x32c] ;  /* 0x0000cb0000097a02 */ /* 0x000fc80000000f00 */
[----:B------:R-:W-:-:S13]  /*10a20*/  ISETP.NE.AND P0, PT, R9, 0x1, PT ;  /* 0x000000010900780c */ /* 0x000fda0003f05270 */
[----:B------:R-:W-:-:S05]  /*10a30*/  @P0 IMAD.HI.U32 R9, R26, c[0x0][0x330], RZ ;  /* 0x0000cc001a090a27 */ /* 0x000fca00078e00ff */
[----:B------:R-:W-:Y:S02]  /*10a40*/  @P0 SHF.R.U32.HI R26, RZ, c[0x0][0x334], R9 ;  /* 0x0000cd00ff1a0a19 */ /* 0x000fe40000011609 */
.L_x_457:
[----:B------:R-:W-:Y:S05]  /*10a50*/  BSYNC B0 ;  /* 0x0000000000007941 */ /* 0x000fea0003800000 */
.L_x_455:
[----:B------:R-:W-:-:S04]  /*10a60*/  IMAD R9, R26, c[0x0][0x32c], -R21 ;  /* 0x0000cb001a097a24 */ /* 0x000fc800078e0a15 */
[----:B------:R-:W-:-:S05]  /*10a70*/  IMAD.IADD R9, R9, 0x1, -R222 ;  /* 0x0000000109097824 */ /* 0x000fca00078e0ade */
[----:B------:R-:W-:Y:S02]  /*10a80*/  IADD3 R26, R9, c[0x0][0x32c], RZ ;  /* 0x0000cb00091a7a10 */ /* 0x000fe40007ffe0ff */
[----:B------:R-:W-:Y:S02]  /*10a90*/  IMNMX R24, R24, R9, !PT ;  /* 0x0000000918187217 */ /* 0x000fe40007800200 */
[----:B------:R-:W-:Y:S02]  /*10aa0*/  IMNMX R25, R25, R26, PT ;  /* 0x0000001a19197217 */ /* 0x000fe40003800200 */
.L_x_454:
[----:B--234-:R-:W-:Y:S01]  /*10ab0*/  ISETP.LT.AND P1, PT, RZ, UR10, PT ;  /* 0x0000000aff007c0c */ /* 0x01cfe2000bf21270 */
[----:B------:R-:W2:Y:S03]  /*10ac0*/  SHFL.IDX PT, R27, R10, 0x1, 0x1c1f ;  /* 0x003c1f000a1b7f89 */ /* 0x000ea600000e0000 */
[----:B------:R-:W-:-:S04]  /*10ad0*/  ISETP.GT.AND P0, PT, R24, RZ, P1 ;  /* 0x000000ff1800720c */ /* 0x000fc80000f04270 */
[----:B------:R-:W-:-:S04]  /*10ae0*/  ISETP.LT.OR P0, PT, R25, 0x1, P0 ;  /* 0x000000011900780c */ /* 0x000fc80000701670 */
[----:B-1----:R-:W-:Y:S01]  /*10af0*/  FSEL R19, R0, -INF , !P0 ;  /* 0xff80000000137808 */ /* 0x002fe20004000000 */
[----:B------:R-:W-:Y:S01]  /*10b00*/  FMUL.FTZ R0, R50, c[0x0][0x320] ;  /* 0x0000c80032007a20 */ /* 0x000fe20000410000 */
[----:B------:R-:W-:-:S04]  /*10b10*/  ISETP.GT.AND P0, PT, R24, 0x1, P1 ;  /* 0x000000011800780c */ /* 0x000fc80000f04270 */
[----:B------:R-:W-:Y:S01]  /*10b20*/  ISETP.LT.OR P0, PT, R25, 0x2, P0 ;  /* 0x000000021900780c */ /* 0x000fe20000701670 */
[----:B------:R-:W1:Y:S03]  /*10b30*/  MUFU.TANH R0, R0 ;  /* 0x0000000000007308 */ /* 0x000e660000002400 */
[----:B------:R-:W-:Y:S02]  /*10b40*/  FSEL R17, R4, -INF , !P0 ;  /* 0xff80000004117808 */ /* 0x000fe40004000000 */
[----:B------:R-:W-:-:S04]  /*10b50*/  ISETP.GT.AND P0, PT, R24, 0x8, P1 ;  /* 0x000000081800780c */ /* 0x000fc80000f04270 */
[----:B------:R-:W-:-:S04]  /*10b60*/  ISETP.LT.OR P0, PT, R25, 0x9, P0 ;  /* 0x000000091900780c */ /* 0x000fc80000701670 */
        /* <DEDUP_REMOVED lines=9> */
[----:B------:R-:W-:Y:S01]  /*10c00*/  FSEL R7, R23, -INF , !P0 ;  /* 0xff80000017077808 */ /* 0x000fe20004000000 */
[----:B------:R-:W-:Y:S01]  /*10c10*/  FMUL.FTZ R23, R39, c[0x0][0x320] ;  /* 0x0000c80027177a20 */ /* 0x000fe20000410000 */
[----:B------:R-:W-:-:S04]  /*10c20*/  ISETP.GT.AND P0, PT, R24, 0x18, P1 ;  /* 0x000000181800780c */ /* 0x000fc80000f04270 */
[----:B------:R-:W-:Y:S01]  /*10c30*/  ISETP.LT.OR P0, PT, R25, 0x19, P0 ;  /* 0x000000191900780c */ /* 0x000fe20000701670 */
[----:B------:R-:W3:Y:S03]  /*10c40*/  MUFU.TANH R23, R23 ;  /* 0x0000001700177308 */ /* 0x000ee60000002400 */
[----:B------:R-:W-:Y:S02]  /*10c50*/  FSEL R5, R11, -INF , !P0 ;  /* 0xff8000000b057808 */ /* 0x000fe40004000000 */
[----:B------:R-:W-:Y:S01]  /*10c60*/  ISETP.GT.AND P0, PT, R24, 0x19, P1 ;  /* 0x000000191800780c */ /* 0x000fe20000f04270 */
[----:B------:R-:W-:-:S03]  /*10c70*/  FMUL.FTZ R24, R38, c[0x0][0x320] ;  /* 0x0000c80026187a20 */ /* 0x000fc60000410000 */
[----:B------:R-:W-:Y:S01]  /*10c80*/  ISETP.LT.OR P0, PT, R25, 0x1a, P0 ;  /* 0x0000001a1900780c */ /* 0x000fe20000701670 */
[--C-:B--2---:R-:W-:Y:S02]  /*10c90*/  IMAD.IADD R25, R20, 0x1, R27.reuse ;  /* 0x0000000114197824 */ /* 0x104fe400078e021b */
[----:B------:R-:W2:Y:S01]  /*10ca0*/  MUFU.TANH R24, R24 ;  /* 0x0000001800187308 */ /* 0x000ea20000002400 */
[----:B------:R-:W-:Y:S01]  /*10cb0*/  FSEL R11, R22, -INF , !P0 ;  /* 0xff800000160b7808 */ /* 0x000fe20004000000 */
[----:B------:R-:W-:Y:S01]  /*10cc0*/  FMUL.FTZ R22, R51, c[0x0][0x320] ;  /* 0x0000c80033167a20 */ /* 0x000fe20000410000 */
[----:B------:R-:W-:Y:S02]  /*10cd0*/  PLOP3.LUT P0, PT, PT, PT, UP2, 0x40, 0x0 ;  /* 0x000000000000781c */ /* 0x000fe40003f0e828 */
[----:B------:R-:W-:Y:S01]  /*10ce0*/  IMNMX R14, R25, R14, PT ;  /* 0x0000000e190e7217 */ /* 0x000fe20003800200 */
[----:B------:R-:W-:Y:S02]  /*10cf0*/  IMAD.IADD R25, R16, 0x1, R27 ;  /* 0x0000000110197824 */ /* 0x000fe400078e021b */
[----:B------:R-:W4:Y:S08]  /*10d00*/  MUFU.TANH R22, R22 ;  /* 0x0000001600167308 */ /* 0x000f300000002400 */
[----:B------:R-:W-:Y:S05]  /*10d10*/  @P0 BRA `(.L_x_458) ;  /* 0x0000016000000947 */ /* 0x000fea0003800000 */
[----:B-123--:R-:W-:Y:S01]  /*10d20*/  IMAD.U32 R4, RZ, RZ, UR20 ;  /* 0x00000014ff047e24 */ /* 0x00efe2000f8e00ff */
        /* <DEDUP_REMOVED lines=11> */
.L_x_460:
[----:B------:R-:W-:-:S04]  /*10de0*/  MOV R4, c[0x0][0x32c] ;  /* 0x0000cb0000047a02 */ /* 0x000fc80000000f00 */
[----:B------:R-:W-:-:S13]  /*10df0*/  ISETP.NE.AND P0, PT, R4, 0x1, PT ;  /* 0x000000010400780c */ /* 0x000fda0003f05270 */
[----:B------:R-:W-:-:S05]  /*10e00*/  @P0 IMAD.HI.U32 R4, R10, c[0x0][0x330], RZ ;  /* 0x0000cc000a040a27 */ /* 0x000fca00078e00ff */
[----:B------:R-:W-:Y:S02]  /*10e10*/  @P0 SHF.R.U32.HI R10, RZ, c[0x0][0x334], R4 ;  /* 0x0000cd00ff0a0a19 */ /* 0x000fe40000011604 */
.L_x_461:
[----:B------:R-:W-:Y:S05]  /*10e20*/  BSYNC B0 ;  /* 0x0000000000007941 */ /* 0x000fea0003800000 */
.L_x_459:
[----:B------:R-:W-:-:S04]  /*10e30*/  IMAD R21, R10, c[0x0][0x32c], -R21 ;  /* 0x0000cb000a157a24 */ /* 0x000fc800078e0a15 */
[----:B------:R-:W-:-:S05]  /*10e40*/  IMAD.IADD R4, R21, 0x1, -R222 ;  /* 0x0000000115047824 */ /* 0x000fca00078e0ade */
[----:B------:R-:W-:Y:S02]  /*10e50*/  IADD3 R21, R4, c[0x0][0x32c], RZ ;  /* 0x0000cb0004157a10 */ /* 0x000fe40007ffe0ff */
[----:B------:R-:W-:Y:S02]  /*10e60*/  IMNMX R25, R25, R4, !PT ;  /* 0x0000000419197217 */ /* 0x000fe40007800200 */
[----:B------:R-:W-:Y:S02]  /*10e70*/  IMNMX R14, R14, R21, PT ;  /* 0x000000150e0e7217 */ /* 0x000fe40003800200 */
.L_x_458:
[----:B-123--:R-:W-:Y:S01]  /*10e80*/  ISETP.GT.AND P0, PT, R25, 0x1, P1 ;  /* 0x000000011900780c */ /* 0x00efe20000f04270 */
[----:B------:R-:W-:Y:S01]  /*10e90*/  IMAD.SHL.U32 R211, R211, 0x2, RZ ;  /* 0x00000002d3d37824 */ /* 0x000fe200078e00ff */
[----:B------:R-:W-:Y:S02]  /*10ea0*/  @UP3 USHF.L.U32 UR14, UR14, 0x7, URZ ;  /* 0x000000070e0e3899 */ /* 0x000fe4000800063f */
[----:B------:R-:W-:Y:S01]  /*10eb0*/  ISETP.LT.OR P0, PT, R14, 0x2, P0 ;  /* 0x000000020e00780c */ /* 0x000fe20000701670 */
[--C-:B------:R-:W-:Y:S01]  /*10ec0*/  IMAD R206, R2, 0x2, R211.reuse ;  /* 0x0000000202ce7824 */ /* 0x100fe200078e02d3 */
[----:B------:R-:W-:Y:S01]  /*10ed0*/  LDSM.16.MT88.4 R140, [R211+0x8080] ;  /* 0x00808000d38c783b */ /* 0x000fe20000004200 */
[C---:B------:R-:W-:Y:S01]  /*10ee0*/  IMAD R205, R3.reuse, 0x2, R211 ;  /* 0x0000000203cd7824 */ /* 0x040fe200078e02d3 */
[----:B------:R-:W-:Y:S01]  /*10ef0*/  FSEL R20, R12, -INF , !P0 ;  /* 0xff8000000c147808 */ /* 0x000fe20004000000 */
[----:B------:R-:W-:Y:S01]  /*10f00*/  IMAD R204, R3, 0x2, R206 ;  /* 0x0000000203cc7824 */ /* 0x000fe200078e02ce */
[----:B------:R-:W-:Y:S01]  /*10f10*/  ISETP.GT.AND P0, PT, R25, 0x8, P1 ;  /* 0x000000081900780c */ /* 0x000fe20000f04270 */
[----:B------:R-:W-:Y:S01]  /*10f20*/  LDSM.16.MT88.4 R132, [R206+0x8080] ;  /* 0x00808000ce84783b */ /* 0x000fe20000004200 */
[----:B------:R-:W-:-:S02]  /*10f30*/  ULDC.64 UR4, c[0x0][0x2c8] ;  /* 0x0000b20000047ab9 */ /* 0x000fc40000000a00 */
[----:B------:R-:W-:Y:S01]  /*10f40*/  ISETP.LT.OR P0, PT, R14, 0x9, P0 ;  /* 0x000000090e00780c */ /* 0x000fe20000701670 */
[----:B------:R-:W-:Y:S01]  /*10f50*/  LDSM.16.MT88.4 R40, [R211+0x9080] ;  /* 0x00908000d328783b */ /* 0x000fe20000004200 */
[----:B------:R-:W-:Y:S02]  /*10f60*/  UIMAD.WIDE.U32 UR28, UR14, UR4, URZ ;  /* 0x000000040e1c72a5 */ /* 0x000fe4000f8e003f */
[----:B------:R-:W-:Y:S01]  /*10f70*/  FSEL R18, R18, -INF , !P0 ;  /* 0xff80000012127808 */ /* 0x000fe20004000000 */
[----:B------:R-:W-:Y:S01]  /*10f80*/  LDSM.16.MT88.4 R32, [R204+0x8080] ;  /* 0x00808000cc20783b */ /* 0x000fe20000004200 */
[----:B------:R-:W-:Y:S01]  /*10f90*/  ISETP.GT.AND P0, PT, R25, 0x9, P1 ;  /* 0x000000091900780c */ /* 0x000fe20000f04270 */
[----:B------:R-:W-:Y:S02]  /*10fa0*/  @UP3 USHF.R.U32.HI UR15, URZ, UR5, UR29 ;  /* 0x000000053f0f3299 */ /* 0x000fe4000801161d */
[----:B------:R-:W-:Y:S01]  /*10fb0*/  LDSM.16.MT88.4 R48, [R206+0x9080] ;  /* 0x00908000ce30783b */ /* 0x000fe20000004200 */
[----:B------:R-:W-:Y:S01]  /*10fc0*/  ISETP.LT.OR P0, PT, R14, 0xa, P0 ;  /* 0x0000000a0e00780c */ /* 0x000fe20000701670 */
[----:B------:R-:W-:-:S02]  /*10fd0*/  UIADD3 UR15, UR9, UR15, URZ ;  /* 0x0000000f090f7290 */ /* 0x000fc4000fffe03f */
[----:B------:R-:W-:Y:S01]  /*10fe0*/  LDSM.16.MT88.4 R56, [R205+0x9080] ;  /* 0x00908000cd38783b */ /* 0x000fe20000004200 */
[----:B------:R-:W-:Y:S01]  /*10ff0*/  FSEL R4, R8, -INF , !P0 ;  /* 0xff80000008047808 */ /* 0x000fe20004000000 */
[----:B------:R-:W-:Y:S01]  /*11000*/  ULDC UR9, c[0x0][0x328] ;  /* 0x0000ca0000097ab9 */ /* 0x000fe20000000800 */
[C---:B------:R-:W-:Y:S01]  /*11010*/  ISETP.GT.AND P0, PT, R25.reuse, 0x10, P1 ;  /* 0x000000101900780c */ /* 0x040fe20000f04270 */
[----:B------:R-:W-:Y:S01]  /*11020*/  LDSM.16.MT88.4 R64, [R204+0x9080] ;  /* 0x00908000cc40783b */ /* 0x000fe20000004200 */
[----:B------:R-:W-:Y:S02]  /*11030*/  UIADD3 UR10, UR10, -0x2, URZ ;  /* 0xfffffffe0a0a7890 */ /* 0x000fe4000fffe03f */
[----:B------:R-:W-:Y:S01]  /*11040*/  ISETP.LT.OR P0, PT, R14, 0x11, P0 ;  /* 0x000000110e00780c */ /* 0x000fe20000701670 */
[----:B------:R-:W-:Y:S01]  /*11050*/  LDSM.16.MT88.4 R72, [R211+0xa080] ;  /* 0x00a08000d348783b */ /* 0x000fe20000004200 */
[----:B------:R-:W-:Y:S02]  /*11060*/  UIADD3 UR9, UR15, UR9, URZ ;  /* 0x000000090f097290 */ /* 0x000fe4000fffe03f */
[----:B------:R-:W-:Y:S01]  /*11070*/  FSEL R12, R24, -INF , !P0 ;  /* 0xff800000180c7808 */ /* 0x000fe20004000000 */
[----:B------:R-:W-:Y:S01]  /*11080*/  LDSM.16.MT88.4 R80, [R206+0xa080] ;  /* 0x00a08000ce50783b */ /* 0x000fe20000004200 */
[----:B------:R-:W-:-:S03]  /*11090*/  ISETP.GT.AND P0, PT, R25, 0x11, P1 ;  /* 0x000000111900780c */ /* 0x000fc60000f04270 */
[----:B------:R-:W-:Y:S01]  /*110a0*/  LDSM.16.MT88.4 R88, [R205+0xa080] ;  /* 0x00a08000cd58783b */ /* 0x000fe20000004200 */
[----:B------:R-:W-:-:S03]  /*110b0*/  ISETP.LT.OR P0, PT, R14, 0x12, P0 ;  /* 0x000000120e00780c */ /* 0x000fc60000701670 */
[----:B------:R-:W-:Y:S01]  /*110c0*/  LDSM.16.MT88.4 R96, [R204+0xa080] ;  /* 0x00a08000cc60783b */ /* 0x000fe20000004200 */
[----:B------:R-:W-:Y:S02]  /*110d0*/  FSEL R16, R23, -INF , !P0 ;  /* 0xff80000017107808 */ /* 0x000fe40004000000 */
[----:B------:R-:W-:Y:S01]  /*110e0*/  ISETP.GT.AND P0, PT, R25, 0x18, P1 ;  /* 0x000000181900780c */ /* 0x000fe20000f04270 */
[----:B------:R-:W-:Y:S03]  /*110f0*/  LDSM.16.MT88.4 R104, [R211+0xb080] ;  /* 0x00b08000d368783b */ /* 0x000fe60000004200 */
[----:B------:R-:W-:Y:S01]  /*11100*/  ISETP.LT.OR P0, PT, R14, 0x19, P0 ;  /* 0x000000190e00780c */ /* 0x000fe20000701670 */
[----:B------:R-:W-:Y:S03]  /*11110*/  LDSM.16.MT88.4 R112, [R206+0xb080] ;  /* 0x00b08000ce70783b */ /* 0x000fe60000004200 */
[----:B------:R-:W-:Y:S01]  /*11120*/  FSEL R10, R0, -INF , !P0 ;  /* 0xff800000000a7808 */ /* 0x000fe20004000000 */
[----:B------:R-:W-:Y:S01]  /*11130*/  LDSM.16.MT88.4 R120, [R205+0xb080] ;  /* 0x00b08000cd78783b */ /* 0x000fe20000004200 */
[----:B------:R-:W-:-:S02]  /*11140*/  FMNMX.FTZ R0, R19, R17, !PT ;  /* 0x0000001113007209 */ /* 0x000fc40007810000 */
[----:B------:R-:W-:Y:S01]  /*11150*/  ISETP.GT.AND P0, PT, R25, RZ, P1 ;  /* 0x000000ff1900720c */ /* 0x000fe20000f04270 */
[----:B------:R-:W-:Y:S01]  /*11160*/  LDSM.16.MT88.4 R192, [R205+0x8880] ;  /* 0x00888000cdc0783b */ /* 0x000fe20000004200 */
[----:B------:R-:W-:Y:S02]  /*11170*/  FMNMX.FTZ R0, R15, R0, !PT ;  /* 0x000000000f007209 */ /* 0x000fe40007810000 */
[----:B------:R-:W-:Y:S01]  /*11180*/  ISETP.LT.OR P0, PT, R14, 0x1, P0 ;  /* 0x000000010e00780c */ /* 0x000fe20000701670 */
[----:B------:R-:W-:Y:S01]  /*11190*/  LDSM.16.MT88.4 R188, [R204+0x8880] ;  /* 0x00888000ccbc783b */ /* 0x000fe20000004200 */
[----:B------:R-:W-:Y:S02]  /*111a0*/  FMNMX.FTZ R0, R9, R0, !PT ;  /* 0x0000000009007209 */ /* 0x000fe40007810000 */
[----:B------:R-:W-:Y:S01]  /*111b0*/  FSEL R6, R6, -INF , !P0 ;  /* 0xff80000006067808 */ /* 0x000fe20004000000 */
[----:B------:R-:W-:Y:S01]  /*111c0*/  LDSM.16.MT88.4 R184, [R211+0x9880] ;  /* 0x00988000d3b8783b */ /* 0x000fe20000004200 */
[----:B------:R-:W-:-:S02]  /*111d0*/  FMNMX.FTZ R0, R13, R0, !PT ;  /* 0x000000000d007209 */ /* 0x000fc40007810000 */
[----:B------:R-:W-:Y:S01]  /*111e0*/  FMNMX.FTZ R23, R6, R20, !PT ;  /* 0x0000001406177209 */ /* 0x000fe20007810000 */
[----:B------:R-:W-:Y:S01]  /*111f0*/  LDSM.16.MT88.4 R180, [R206+0x9880] ;  /* 0x00988000ceb4783b */ /* 0x000fe20000004200 */
[----:B------:R-:W-:Y:S02]  /*11200*/  FMNMX.FTZ R0, R7, R0, !PT ;  /* 0x0000000007007209 */ /* 0x000fe40007810000 */
[----:B------:R-:W-:Y:S01]  /*11210*/  FMNMX.FTZ R23, R18, R23, !PT ;  /* 0x0000001712177209 */ /* 0x000fe20007810000 */
[----:B------:R-:W-:Y:S01]  /*11220*/  LDSM.16.MT88.4 R176, [R205+0x9880] ;  /* 0x00988000cdb0783b */ /* 0x000fe20000004200 */
[----:B------:R-:W-:Y:S02]  /*11230*/  FMNMX.FTZ R0, R5, R0, !PT ;  /* 0x0000000005007209 */ /* 0x000fe40007810000 */
[----:B------:R-:W-:Y:S01]  /*11240*/  FMNMX.FTZ R23, R4, R23, !PT ;  /* 0x0000001704177209 */ /* 0x000fe20007810000 */
[----:B------:R-:W-:Y:S01]  /*11250*/  LDSM.16.MT88.4 R172, [R204+0x9880] ;  /* 0x00988000ccac783b */ /* 0x000fe20000004200 */
[----:B------:R-:W-:-:S02]  /*11260*/  FMNMX.FTZ R0, R11, R0, !PT ;  /* 0x000000000b007209 */ /* 0x000fc40007810000 */
[----:B------:R-:W-:Y:S01]  /*11270*/  ISETP.GT.AND P0, PT, R25, 0x19, P1 ;  /* 0x000000191900780c */ /* 0x000fe20000f04270 */
[----:B------:R-:W-:Y:S01]  /*11280*/  LDSM.16.MT88.4 R168, [R211+0xa880] ;  /* 0x00a88000d3a8783b */ /* 0x000fe20000004200 */
[----:B------:R-:W-:Y:S02]  /*11290*/  FMNMX.FTZ R23, R12, R23, !PT ;  /* 0x000000170c177209 */ /* 0x000fe40007810000 */
[----:B------:R-:W-:Y:S01]  /*112a0*/  ISETP.LT.OR P0, PT, R14, 0x1a, P0 ;  /* 0x0000001a0e00780c */ /* 0x000fe20000701670 */
[----:B------:R-:W1:Y:S01]  /*112b0*/  SHFL.BFLY PT, R21, R0, 0x2, 0x1f ;  /* 0x0c401f0000157f89 */ /* 0x000e6200000e0000 */
[----:B------:R-:W-:Y:S02]  /*112c0*/  FMNMX.FTZ R23, R16, R23, !PT ;  /* 0x0000001710177209 */ /* 0x000fe40007810000 */
[----:B----4-:R-:W-:Y:S01]  /*112d0*/  FSEL R8, R22, -INF , !P0 ;  /* 0xff80000016087808 */ /* 0x010fe20004000000 */
[----:B------:R-:W-:Y:S01]  /*112e0*/  LDSM.16.MT88.4 R24, [R205+0x8080] ;  /* 0x00808000cd18783b */ /* 0x000fe20000004200 */
[----:B------:R-:W-:-:S03]  /*112f0*/  FMNMX.FTZ R23, R10, R23, !PT ;  /* 0x000000170a177209 */ /* 0x000fc60007810000 */
[----:B------:R-:W-:Y:S01]  /*11300*/  LDSM.16.MT88.4 R164, [R206+0xa880] ;  /* 0x00a88000cea4783b */ /* 0x000fe20000004200 */
[----:B------:R-:W-:-:S03]  /*11310*/  FMNMX.FTZ R22, R8, R23, !PT ;  /* 0x0000001708167209 */ /* 0x000fc60007810000 */
[----:B------:R-:W-:Y:S04]  /*11320*/  LDSM.16.MT88.4 R160, [R205+0xa880] ;  /* 0x00a88000cda0783b */ /* 0x000fe80000004200 */
[----:B------:R-:W-:Y:S04]  /*11330*/  LDSM.16.MT88.4 R156, [R204+0xa880] ;  /* 0x00a88000cc9c783b */ /* 0x000fe80000004200 */
[----:B------:R-:W-:Y:S01]  /*11340*/  LDSM.16.MT88.4 R152, [R211+0xb880] ;  /* 0x00b88000d398783b */ /* 0x000fe20000004200 */
[----:B-1----:R-:W-:-:S03]  /*11350*/  FMNMX.FTZ R23, R0, R21, !PT ;  /* 0x0000001500177209 */ /* 0x002fc60007810000 */
[----:B------:R-:W1:Y:S04]  /*11360*/  SHFL.BFLY PT, R21, R22, 0x2, 0x1f ;  /* 0x0c401f0016157f89 */ /* 0x000e6800000e0000 */
[----:B------:R-:W2:Y:S01]  /*11370*/  SHFL.BFLY PT, R0, R23, 0x1, 0x1f ;  /* 0x0c201f0017007f89 */ /* 0x000ea200000e0000 */
[----:B-1----:R-:W-:Y:S02]  /*11380*/  FMNMX.FTZ R21, R21, R22, !PT ;  /* 0x0000001615157209 */ /* 0x002fe40007810000 */
[----:B--2---:R-:W-:-:S03]  /*11390*/  FMNMX.FTZ R0, R23, R0, !PT ;  /* 0x0000000017007209 */ /* 0x004fc60007810000 */
[----:B------:R-:W1:Y:S01]  /*113a0*/  SHFL.BFLY PT, R148, R21, 0x1, 0x1f ;  /* 0x0c201f0015947f89 */ /* 0x000e6200000e0000 */
        /* <DEDUP_REMOVED lines=8> */
[--C-:B------:R-:W-:Y:S01]  /*11430*/  FFMA.FTZ R3, R7, c[0x0][0x2d0], -R14.reuse ;  /* 0x0000b40007037a23 */ /* 0x100fe2000001080e */
[----:B-1----:R-:W-:Y:S01]  /*11440*/  FMNMX.FTZ R148, R148, R21, !PT ;  /* 0x0000001594947209 */ /* 0x002fe20007810000 */
[----:B------:R-:W-:-:S02]  /*11450*/  FFMA.FTZ R232, R5, c[0x0][0x2d0], -R14 ;  /* 0x0000b40005e87a23 */ /* 0x000fc4000001080e */
[--C-:B------:R-:W-:Y:S01]  /*11460*/  FFMA.FTZ R234, R13, c[0x0][0x2d0], -R14.reuse ;  /* 0x0000b4000dea7a23 */ /* 0x100fe2000001080e */
[C---:B------:R-:W-:Y:S01]  /*11470*/  FSETP.NEU.FTZ.AND P0, PT, R148.reuse, -INF , PT ;  /* 0xff8000009400780b */ /* 0x040fe20003f1d000 */
[----:B------:R-:W-:Y:S01]  /*11480*/  FMUL.FTZ R15, R148, c[0x0][0x2d0] ;  /* 0x0000b400940f7a20 */ /* 0x000fe20000410000 */
[----:B------:R-:W-:Y:S01]  /*11490*/  MUFU.EX2 R224, R224 ;  /* 0x000000e000e07308 */ /* 0x000fe20000000800 */
[----:B------:R-:W-:-:S03]  /*114a0*/  FFMA.FTZ R233, R11, c[0x0][0x2d0], -R14 ;  /* 0x0000b4000be97a23 */ /* 0x000fc6000001080e */
[----:B------:R-:W-:Y:S02]  /*114b0*/  FSEL R9, R15, RZ, P0 ;  /* 0x000000ff0f097208 */ /* 0x000fe40000000000 */
[----:B------:R-:W-:Y:S02]  /*114c0*/  PLOP3.LUT P0, PT, PT, PT, UP2, 0x40, 0x0 ;  /* 0x000000000000781c */ /* 0x000fe40003f0e828 */
[----:B------:R-:W1:Y:S01]  /*114d0*/  MUFU.EX2 R223, R223 ;  /* 0x000000df00df7308 */ /* 0x000e620000000800 */
[--C-:B------:R-:W-:Y:S02]  /*114e0*/  FFMA.FTZ R231, R6, c[0x0][0x2d0], -R9.reuse ;  /* 0x0000b40006e77a23 */ /* 0x100fe40000010809 */
[--C-:B------:R-:W-:Y:S02]  /*114f0*/  FFMA.FTZ R230, R20, c[0x0][0x2d0], -R9.reuse ;  /* 0x0000b40014e67a23 */ /* 0x100fe40000010809 */
[--C-:B------:R-:W-:Y:S02]  /*11500*/  FFMA.FTZ R151, R18, c[0x0][0x2d0], -R9.reuse ;  /* 0x0000b40012977a23 */ /* 0x100fe40000010809 */
[--C-:B------:R-:W-:Y:S01]  /*11510*/  FFMA.FTZ R2, R4, c[0x0][0x2d0], -R9.reuse ;  /* 0x0000b40004027a23 */ /* 0x100fe20000010809 */
[----:B------:R-:W2:Y:S01]  /*11520*/  MUFU.EX2 R149, R149 ;  /* 0x0000009500957308 */ /* 0x000ea20000000800 */
[----:B------:R-:W3:Y:S01]  /*11530*/  LDSM.16.MT88.4 R4, [R204+0xb080] ;  /* 0x00b08000cc04783b */ /* 0x000ee20000004200 */
[----:B------:R-:W-:-:S02]  /*11540*/  FFMA.FTZ R235, R12, c[0x0][0x2d0], -R9 ;  /* 0x0000b4000ceb7a23 */ /* 0x000fc40000010809 */
[--C-:B------:R-:W-:Y:S01]  /*11550*/  FFMA.FTZ R236, R16, c[0x0][0x2d0], -R9.reuse ;  /* 0x0000b40010ec7a23 */ /* 0x100fe20000010809 */
[----:B------:R-:W4:Y:S01]  /*11560*/  LDSM.16.MT88.4 R12, [R211+0x8880] ;  /* 0x00888000d30c783b */ /* 0x000f220000004200 */
[--C-:B------:R-:W-:Y:S02]  /*11570*/  FFMA.FTZ R237, R10, c[0x0][0x2d0], -R9.reuse ;  /* 0x0000b4000aed7a23 */ /* 0x100fe40000010809 */
[----:B------:R-:W-:Y:S01]  /*11580*/  MUFU.EX2 R231, R231 ;  /* 0x000000e700e77308 */ /* 0x000fe20000000800 */
[----:B------:R-:W-:Y:S01]  /*11590*/  FFMA.FTZ R238, R8, c[0x0][0x2d0], -R9 ;  /* 0x0000b40008ee7a23 */ /* 0x000fe20000010809 */
[----:B-1----:R-:W-:Y:S01]  /*115a0*/  F2FP.PACK_AB R128, R223, R224 ;  /* 0x000000e0df80723e */ /* 0x002fe200000000ff */
[----:B------:R-:W1:Y:S01]  /*115b0*/  LDSM.16.MT88.4 R8, [R206+0x8880] ;  /* 0x00888000ce08783b */ /* 0x000e620000004200 */
[----:B------:R-:W-:-:S03]  /*115c0*/  FADD.FTZ R223, R224, R223 ;  /* 0x000000dfe0df7221 */ /* 0x000fc60000010000 */
[----:B------:R-:W5:Y:S01]  /*115d0*/  LDSM.16.MT88.4 R16, [R206+0xb880] ;  /* 0x00b88000ce10783b */ /* 0x000f620000004200 */
[----:B------:R-:W3:Y:S01]  /*115e0*/  MUFU.EX2 R230, R230 ;  /* 0x000000e600e67308 */ /* 0x000ee20000000800 */
[----:B--2---:R-:W-:Y:S01]  /*115f0*/  F2FP.PACK_AB R130, R149, R150 ;  /* 0x000000969582723e */ /* 0x004fe200000000ff */
[----:B------:R-:W-:-:S04]  /*11600*/  FADD.FTZ R150, R150, R223 ;  /* 0x000000df96967221 */ /* 0x000fc80000010000 */
[----:B------:R-:W-:Y:S02]  /*11610*/  FADD.FTZ R149, R149, R150 ;  /* 0x0000009695957221 */ /* 0x000fe40000010000 */
[----:B------:R-:W-:Y:S08]  /*11620*/  MUFU.EX2 R151, R151 ;  /* 0x0000009700977308 */ /* 0x000ff00000000800 */
[----:B------:R-:W2:Y:S01]  /*11630*/  MUFU.EX2 R2, R2 ;  /* 0x0000000200027308 */ /* 0x000ea20000000800 */
[----:B---3--:R-:W-:Y:S01]  /*11640*/  F2FP.PACK_AB R129, R230, R231 ;  /* 0x000000e7e681723e */ /* 0x008fe200000000ff */
[----:B------:R-:W-:-:S06]  /*11650*/  FADD.FTZ R230, R231, R230 ;  /* 0x000000e6e7e67221 */ /* 0x000fcc0000010000 */
[----:B------:R-:W-:Y:S01]  /*11660*/  MUFU.EX2 R234, R234 ;  /* 0x000000ea00ea7308 */ /* 0x000fe20000000800 */
[----:B--2---:R-:W-:-:S07]  /*11670*/  F2FP.PACK_AB R131, R2, R151 ;  /* 0x000000970283723e */ /* 0x004fce00000000ff */
[----:B------:R-:W2:Y:S01]  /*11680*/  MUFU.EX2 R3, R3 ;  /* 0x0000000300037308 */ /* 0x000ea20000000800 */
        /* <DEDUP_REMOVED lines=9> */
[----:B------:R-:W3:Y:S06]  /*11720*/  MUFU.EX2 R236, R236 ;  /* 0x000000ec00ec7308 */ /* 0x000eec0000000800 */
[C---:B------:R-:W-:Y:S02]  /*11730*/  HMMA.16816.F32 R20, R128.reuse, R24, RZ ;  /* 0x000000188014723c */ /* 0x040fe400000018ff */
        /* <DEDUP_REMOVED lines=28> */
[----:B--2---:R-:W-:Y:S01]  /*11900*/  F2FP.PACK_AB R4, R3, R234 ;  /* 0x000000ea0304723e */ /* 0x004fe200000000ff */
[----:B------:R-:W-:Y:S01]  /*11910*/  HMMA.16816.F32 R128, R128, R6, RZ ;  /* 0x000000068080723c */ /* 0x000fe200000018ff */
[----:B---3--:R-:W-:Y:S01]  /*11920*/  F2FP.PACK_AB R5, R236, R235 ;  /* 0x000000ebec05723e */ /* 0x008fe200000000ff */
        /* <DEDUP_REMOVED lines=13> */
[C---:B------:R-:W-:Y:S08]  /*11a00*/  HMMA.16816.F32 R136, R4.reuse, R8, R136 ;  /* 0x000000080488723c */ /* 0x040ff00000001888 */
        /* <DEDUP_REMOVED lines=24> */
[C---:B-----5:R-:W-:Y:S08]  /*11b90*/  HMMA.16816.F32 R108, R4.reuse, R16, R108 ;  /* 0x00000010046c723c */ /* 0x060ff0000000186c */
[C---:B------:R-:W-:Y:S08]  /*11ba0*/  HMMA.16816.F32 R112, R4.reuse, R18, R112 ;  /* 0x000000120470723c */ /* 0x040ff00000001870 */
[C---:B-1----:R-:W-:Y:S08]  /*11bb0*/  HMMA.16816.F32 R116, R4.reuse, R12, R116 ;  /* 0x0000000c0474723c */ /* 0x042ff00000001874 */
[C---:B------:R-:W-:Y:S08]  /*11bc0*/  HMMA.16816.F32 R120, R4.reuse, R14, R120 ;  /* 0x0000000e0478723c */ /* 0x040ff00000001878 */
[C---:B--2---:R-:W-:Y:S08]  /*11bd0*/  HMMA.16816.F32 R124, R4.reuse, R8, R124 ;  /* 0x00000008047c723c */ /* 0x044ff0000000187c */
[----:B------:R-:W-:Y:S01]  /*11be0*/  HMMA.16816.F32 R128, R4, R10, R128 ;  /* 0x0000000a0480723c */ /* 0x000fe20000001880 */
[----:B------:R-:W-:Y:S07]  /*11bf0*/  @P0 BRA `(.L_x_462) ;  /* 0x0000018000000947 */ /* 0x000fee0003800000 */
[----:B------:R-:W-:Y:S01]  /*11c00*/  ISETP.LT.AND P0, PT, RZ, UR15, PT ;  /* 0x0000000fff007c0c */ /* 0x000fe2000bf01270 */
[----:B------:R-:W-:-:S12]  /*11c10*/  UIADD3 UR14, UR15, -0x1, URZ ;  /* 0xffffffff0f0e7890 */ /* 0x000fd8000fffe03f */
[----:B------:R-:W-:Y:S05]  /*11c20*/  @P0 BRA `(.L_x_463) ;  /* 0x000000a000000947 */ /* 0x000fea0003800000 */
[----:B------:R-:W-:Y:S02]  /*11c30*/  UMOV UR5, 0x1 ;  /* 0x0000000100057882 */ /* 0x000fe40000000000 */
[----:B------:R-:W-:Y:S02]  /*11c40*/  ULDC UR4, c[0x0][0x32c] ;  /* 0x0000cb0000047ab9 */ /* 0x000fe40000000800 */
[----:B------:R-:W-:Y:S02]  /*11c50*/  UISETP.NE.AND UP0, UPT, UR5, UR4, UPT ;  /* 0x000000040500728c */ /* 0x000fe4000bf05270 */
[----:B------:R-:W-:Y:S02]  /*11c60*/  UIADD3 UR14, -UR15, URZ, URZ ;  /* 0x0000003f0f0e7290 */ /* 0x000fe4000fffe13f */
[----:B------:R-:W-:Y:S02]  /*11c70*/  ULDC.64 UR4, c[0x0][0x330] ;  /* 0x0000cc0000047ab9 */ /* 0x000fe40000000a00 */
[----:B------:R-:W-:-:S07]  /*11c80*/  UIMAD.WIDE.U32 UR28, UR14, UR4, URZ ;  /* 0x000000040e1c72a5 */ /* 0x000fce000f8e003f */
[----:B------:R-:W-:Y:S02]  /*11c90*/  @UP0 UMOV UR15, UR29 ;  /* 0x0000001d000f0c82 */ /* 0x000fe40008000000 */
[----:B------:R-:W-:-:S04]  /*11ca0*/  @UP0 USHF.R.U32.HI UR14, URZ, UR5, UR15 ;  /* 0x000000053f0e0299 */ /* 0x000fc8000801160f */
[----:B------:R-:W-:Y:S01]  /*11cb0*/  ULOP3.LUT UR14, URZ, UR14, URZ, 0x33, !UPT ;  /* 0x0000000e3f0e7292 */ /* 0x000fe2000f8e333f */
[----:B------:R-:W-:Y:S05]  /*11cc0*/  BRA `(.L_x_464) ;  /* 0x0000007000007947 */ /* 0x000fea0003800000 */
.L_x_463:
[----:B------:R-:W-:Y:S02]  /*11cd0*/  UMOV UR5, 0x1 ;  /* 0x0000000100057882 */ /* 0x000fe40000000000 */
[----:B------:R-:W-:Y:S02]  /*11ce0*/  ULDC UR4, c[0x0][0x32c] ;  /* 0x0000cb0000047ab9 */ /* 0x000fe40000000800 */
[----:B------:R-:W-:-:S03]  /*11cf0*/  UISETP.NE.AND UP0, UPT, UR5, UR4, UPT ;  /* 0x000000040500728c */ /* 0x000fc6000bf05270 */
[----:B------:R-:W-:Y:S02]  /*11d00*/  ULDC.64 UR4, c[0x0][0x330] ;  /* 0x0000cc0000047ab9 */ /* 0x000fe40000000a00 */
[----:B------:R-:W-:-:S07]  /*11d10*/  UIMAD.WIDE.U32 UR28, UR14, UR4, URZ ;  /* 0x000000040e1c72a5 */ /* 0x000fce000f8e003f */
[----:B------:R-:W-:Y:S02]  /*11d20*/  @UP0 UMOV UR15, UR29 ;  /* 0x0000001d000f0c82 */ /* 0x000fe40008000000 */
[----:B------:R-:W-:Y:S02]  /*11d30*/  @UP0 USHF.R.U32.HI UR14, URZ, UR5, UR15 ;  /* 0x000000053f0e0299 */ /* 0x000fe4000801160f */
.L_x_464:
[----:B------:R-:W-:Y:S02]  /*11d40*/  ULDC UR4, c[0x0][0x32c] ;  /* 0x0000cb0000047ab9 */ /* 0x000fe40000000800 */
[----:B------:R-:W-:-:S04]  /*11d50*/  UIMAD UR4, UR14, UR4, UR4 ;  /* 0x000000040e0472a4 */ /* 0x000fc8000f8e0204 */
[----:B------:R-:W-:-:S04]  /*11d60*/  UISETP.LT.AND UP0, UPT, UR9, UR4, UPT ;  /* 0x000000040900728c */ /* 0x000fc8000bf01270 */
[----:B------:R-:W-:-:S04]  /*11d70*/  USEL UR9, UR9, UR4, UP0 ;  /* 0x0000000409097287 */ /* 0x000fc80008000000 */
.L_x_462:
[----:B------:R-:W-:-:S04]  /*11d80*/  USHF.R.S32.HI UR4, URZ, 0x1f, UR9 ;  /* 0x0000001f3f047899 */ /* 0x000fc80008011409 */
[----:B------:R-:W-:-:S04]  /*11d90*/  ULEA.HI UR4, UR4, UR9, URZ, 0x5 ;  /* 0x0000000904047291 */ /* 0x000fc8000f8f283f */
[----:B------:R-:W-:-:S04]  /*11da0*/  USHF.R.S32.HI UR4, URZ, 0x5, UR4 ;  /* 0x000000053f047899 */ /* 0x000fc80008011404 */
[----:B------:R-:W-:-:S04]  /*11db0*/  UISETP.LT.AND UP0, UPT, UR8, UR4, UPT ;  /* 0x000000040800728c */ /* 0x000fc8000bf01270 */
[----:B------:R-:W-:-:S04]  /*11dc0*/  USEL UR4, UR8, UR4, !UP0 ;  /* 0x0000000408047287 */ /* 0x000fc8000c000000 */
[----:B------:R-:W-:-:S06]  /*11dd0*/  UISETP.GE.AND UP0, UPT, UR10, UR4, UPT ;  /* 0x000000040a00728c */ /* 0x000fcc000bf06270 */
[----:B------:R-:W-:-:S13]  /*11de0*/  PLOP3.LUT P0, PT, PT, PT, UP0, 0x40, 0x0 ;  /* 0x000000000000781c */ /* 0x000fda0003f0e808 */
[----:B------:R-:W-:Y:S05]  /*11df0*/  @P0 BRA `(.L_x_465) ;  /* 0x00002be000000947 */ /* 0x000fea0003800000 */
[----:B------:R-:W-:Y:S01]  /*11e00*/  IMAD.MOV.U32 R3, RZ, RZ, R0 ;  /* 0x000000ffff037224 */ /* 0x000fe200078e0000 */
[----:B------:R-:W-:Y:S01]  /*11e10*/  SHF.R.S32.HI R235, RZ, 0x1f, R228 ;  /* 0x0000001fffeb7819 */ /* 0x000fe200000114e4 */
[----:B------:R-:W-:Y:S01]  /*11e20*/  IMAD.MOV.U32 R2, RZ, RZ, R148 ;  /* 0x000000ffff027224 */ /* 0x000fe200078e0094 */
[----:B------:R-:W-:Y:S01]  /*11e30*/  SHF.R.S32.HI R4, RZ, 0x1f, R227 ;  /* 0x0000001fff047819 */ /* 0x000fe200000114e3 */
[C---:B------:R-:W-:Y:S01]  /*11e40*/  IMAD.SHL.U32 R234, R228.reuse, 0x2, RZ ;  /* 0x00000002e4ea7824 */ /* 0x040fe200078e00ff */
[----:B------:R-:W-:Y:S01]  /*11e50*/  SHF.R.S32.HI R0, RZ, 0x1f, R225 ;  /* 0x0000001fff007819 */ /* 0x000fe200000114e1 */
[----:B------:R-:W-:Y:S01]  /*11e60*/  IMAD.SHL.U32 R232, R227, 0x2, RZ ;  /* 0x00000002e3e87824 */ /* 0x000fe200078e00ff */
[----:B------:R-:W-:Y:S01]  /*11e70*/  SHF.L.U64.HI R235, R228, 0x1, R235 ;  /* 0x00000001e4eb7819 */ /* 0x000fe200000102eb */
[----:B------:R-:W-:Y:S01]  /*11e80*/  IMAD.SHL.U32 R230, R225, 0x2, RZ ;  /* 0x00000002e1e67824 */ /* 0x000fe200078e00ff */
[----:B------:R-:W-:Y:S02]  /*11e90*/  SHF.L.U64.HI R233, R227, 0x1, R4 ;  /* 0x00000001e3e97819 */ /* 0x000fe40000010204 */
[----:B------:R-:W-:-:S02]  /*11ea0*/  SHF.L.U64.HI R231, R225, 0x1, R0 ;  /* 0x00000001e1e77819 */ /* 0x000fc40000010200 */
.L_x_476:
[----:B------:R-:W-:Y:S04]  /*11eb0*/  DEPBAR.LE SB0, 0x0 ;  /* 0x000080000000791a */ /* 0x000fe80000000000 */
[----:B------:R-:W-:Y:S01]  /*11ec0*/  BAR.SYNC.DEFER_BLOCKING 0x0 ;  /* 0x0000000000007b1d */ /* 0x000fe20000010000 */
[----:B------:R-:W-:Y:S01]  /*11ed0*/  UISETP.GT.AND UP0, UPT, UR8, UR10, UPT ;  /* 0x0000000a0800728c */ /* 0x000fe2000bf04270 */
[----:B------:R-:W-:Y:S05]  /*11ee0*/  ISETP.GE.AND P1, PT, R219, c[0x0][0x1d4], PT ;  /* 0x00007500db007a0c */ /* 0x000fea0003f26270 */
[----:B------:R-:W-:Y:S01]  /*11ef0*/  PLOP3.LUT P0, PT, PT, PT, UP0, 0x80, 0x0 ;  /* 0x000000000000781c */ /* 0x000fe20003f0f008 */
[----:B------:R1:W2:Y:S04]  /*11f00*/  LDSM.16.M88.4 R148, [R214+0x10080] ;  /* 0x01008000d694783b */ /* 0x0002a80000000200 */
[----:B------:R1:W3:Y:S04]  /*11f10*/  LDSM.16.M88.4 R152, [R213+0xc080] ;  /* 0x00c08000d598783b */ /* 0x0002e80000000200 */
[----:B------:R1:W4:Y:S04]  /*11f20*/  LDSM.16.M88.4 R156, [R213+0xc880] ;  /* 0x00c88000d59c783b */ /* 0x0003280000000200 */
[----:B------:R1:W1:Y:S04]  /*11f30*/  LDSM.16.M88.4 R160, [R210+0x10080] ;  /* 0x01008000d2a0783b */ /* 0x0002680000000200 */
[----:B------:R1:W1:Y:S04]  /*11f40*/  LDSM.16.M88.4 R164, [R212] ;  /* 0x00000000d4a4783b */ /* 0x0002680000000200 */
[----:B------:R1:W1:Y:S01]  /*11f50*/  LDSM.16.M88.4 R168, [R203] ;  /* 0x00000000cba8783b */ /* 0x0002620000000200 */
[----:B------:R-:W-:-:S05]  /*11f60*/  @P0 BRA `(.L_x_466) ;  /* 0x000001c000000947 */ /* 0x000fca0003800000 */
[----:B------:R-:W-:Y:S01]  /*11f70*/  SHF.R.S32.HI R4, RZ, 0x1f, R218 ;  /* 0x0000001fff047819 */ /* 0x000fe200000114da */
[----:B------:R-:W-:Y:S01]  /*11f80*/  IMAD.WIDE.U32 R6, R218, c[0x0][0x208], RZ ;  /* 0x00008200da067a25 */ /* 0x000fe200078e00ff */
[----:B------:R-:W-:Y:S03]  /*11f90*/  SHF.R.S32.HI R0, RZ, 0x1f, R217 ;  /* 0x0000001fff007819 */ /* 0x000fe600000114d9 */
[----:B------:R-:W-:Y:S02]  /*11fa0*/  IMAD R4, R4, c[0x0][0x208], RZ ;  /* 0x0000820004047a24 */ /* 0x000fe400078e02ff */
[----:B------:R-:W-:Y:S02]  /*11fb0*/  IMAD R0, R0, c[0x0][0x218], RZ ;  /* 0x0000860000007a24 */ /* 0x000fe400078e02ff */
[----:B------:R-:W-:Y:S02]  /*11fc0*/  IMAD R4, R218, c[0x0][0x20c], R4 ;  /* 0x00008300da047a24 */ /* 0x000fe400078e0204 */
[----:B------:R-:W-:Y:S02]  /*11fd0*/  IMAD R0, R217, c[0x0][0x21c], R0 ;  /* 0x00008700d9007a24 */ /* 0x000fe400078e0200 */
[----:B------:R-:W-:Y:S04]  /*11fe0*/  IMAD.IADD R7, R7, 0x1, R4 ;  /* 0x0000000107077824 */ /* 0x000fe800078e0204 */
[----:B------:R-:W-:Y:S05]  /*11ff0*/  IMAD.WIDE.U32 R6, R217, c[0x0][0x218], R6 ;  /* 0x00008600d9067a25 */ /* 0x000fea00078e0006 */
[----:B------:R-:W-:Y:S04]  /*12000*/  IADD3 R4, P0, R6, UR26, RZ ;  /* 0x0000001a06047c10 */ /* 0x000fe8000ff1e0ff */
[----:B------:R-:W-:Y:S02]  /*12010*/  IADD3.X R7, R7, UR12, R0, P0, !PT ;  /* 0x0000000c07077c10 */ /* 0x000fe400087fe400 */
[C---:B------:R-:W-:Y:S04]  /*12020*/  LEA R13, P0, R4.reuse, c[0x0][0x1f8], 0x1 ;  /* 0x00007e00040d7a11 */ /* 0x040fe800078008ff */
[----:B------:R-:W-:Y:S01]  /*12030*/  LEA.HI.X R12, R4, c[0x0][0x1fc], R7, 0x1, P0 ;  /* 0x00007f00040c7a11 */ /* 0x000fe200000f0c07 */
[----:B------:R-:W5:Y:S04]  /*12040*/  SHFL.IDX PT, R5, R13, RZ, 0x181f ;  /* 0x00181fff0d057589 */ /* 0x000f6800000e0000 */
[----:B------:R-:W4:Y:S01]  /*12050*/  SHFL.IDX PT, R0, R12, RZ, 0x181f ;  /* 0x00181fff0c007589 */ /* 0x000f2200000e0000 */
[C---:B-----5:R-:W-:Y:S05]  /*12060*/  IADD3 R10, P0, R5.reuse, R230, RZ ;  /* 0x000000e6050a7210 */ /* 0x060fea0007f1e0ff */
[C---:B----4-:R-:W-:Y:S01]  /*12070*/  IMAD.X R11, R0.reuse, 0x1, R231, P0 ;  /* 0x00000001000b7824 */ /* 0x050fe200000e06e7 */
        /* <DEDUP_REMOVED lines=10> */
[----:B------:R4:W-:Y:S03]  /*12120*/  LDGSTS.E.BYPASS.LTC128B.128 [R220+0xb080], [R4.64], !P3 ;  /* 0x0b08000004dc7fae */ /* 0x0009e6000d901d58 */
.L_x_466:
[C---:B--234-:R-:W-:Y:S01]  /*12130*/  HMMA.16816.F32 R4, R148.reuse, R152, RZ ;  /* 0x000000989404723c */ /* 0x05cfe200000018ff */
[----:B------:R-:W-:Y:S01]  /*12140*/  LDSM.16.M88.4 R172, [R209+0x10080] ;  /* 0x01008000d1ac783b */ /* 0x000fe20000000200 */
[----:B------:R-:W-:Y:S05]  /*12150*/  UISETP.GT.AND UP0, UPT, UR10, UR8, UPT ;  /* 0x000000080a00728c */ /* 0x000fea000bf04270 */
[----:B------:R-:W0:Y:S01]  /*12160*/  LDGDEPBAR ;  /* 0x00000000000079af */ /* 0x000e220000000000 */
[C---:B------:R-:W-:Y:S01]  /*12170*/  HMMA.16816.F32 R8, R148.reuse, R154, RZ ;  /* 0x0000009a9408723c */ /* 0x040fe200000018ff */
[----:B------:R-:W-:Y:S04]  /*12180*/  PLOP3.LUT P0, PT, PT, PT, UP0, 0x40, 0x0 ;  /* 0x000000000000781c */ /* 0x000fe80003f0e808 */
[----:B------:R-:W2:Y:S03]  /*12190*/  LDSM.16.M88.4 R176, [R208+0xc080] ;  /* 0x00c08000d0b0783b */ /* 0x000ea60000000200 */
[C---:B------:R-:W-:Y:S03]  /*121a0*/  HMMA.16816.F32 R12, R148.reuse, R156, RZ ;  /* 0x0000009c940c723c */ /* 0x040fe600000018ff */
[----:B------:R-:W-:Y:S05]  /*121b0*/  LDSM.16.M88.4 R152, [R207+0x10080] ;  /* 0x01008000cf98783b */ /* 0x000fea0000000200 */
[----:B------:R-:W-:Y:S01]  /*121c0*/  HMMA.16816.F32 R16, R148, R158, RZ ;  /* 0x0000009e9410723c */ /* 0x000fe200000018ff */
[----:B------:R-:W3:Y:S06]  /*121d0*/  LDSM.16.M88.4 R148, [R208+0xc880] ;  /* 0x00c88000d094783b */ /* 0x000eec0000000200 */
[----:B------:R-:W4:Y:S01]  /*121e0*/  LDSM.16.M88.4 R156, [R202] ;  /* 0x00000000ca9c783b */ /* 0x000f220000000200 */
[C---:B-1----:R-:W-:Y:S08]  /*121f0*/  HMMA.16816.F32 R4, R160.reuse, R164, R4 ;  /* 0x000000a4a004723c */ /* 0x042ff00000001804 */
[C---:B------:R-:W-:Y:S01]  /*12200*/  HMMA.16816.F32 R8, R160.reuse, R166, R8 ;  /* 0x000000a6a008723c */ /* 0x040fe20000001808 */
[----:B------:R-:W-:Y:S07]  /*12210*/  LDSM.16.M88.4 R164, [R214+0x14080] ;  /* 0x01408000d6a4783b */ /* 0x000fee0000000200 */
[C---:B------:R-:W-:Y:S08]  /*12220*/  HMMA.16816.F32 R12, R160.reuse, R168, R12 ;  /* 0x000000a8a00c723c */ /* 0x040ff0000000180c */
[----:B------:R-:W-:Y:S01]  /*12230*/  HMMA.16816.F32 R16, R160, R170, R16 ;  /* 0x000000aaa010723c */ /* 0x000fe20000001810 */
[----:B------:R-:W1:Y:S06]  /*12240*/  LDSM.16.M88.4 R160, [R202+0x800] ;  /* 0x00080000caa0783b */ /* 0x000e6c0000000200 */
[----:B------:R-:W5:Y:S01]  /*12250*/  LDSM.16.M88.4 R168, [R213+0xd080] ;  /* 0x00d08000d5a8783b */ /* 0x000f620000000200 */
[C---:B--2---:R-:W-:Y:S08]  /*12260*/  HMMA.16816.F32 R4, R172.reuse, R176, R4 ;  /* 0x000000b0ac04723c */ /* 0x044ff00000001804 */
[C---:B------:R-:W-:Y:S01]  /*12270*/  HMMA.16816.F32 R8, R172.reuse, R178, R8 ;  /* 0x000000b2ac08723c */ /* 0x040fe20000001808 */
[----:B------:R-:W-:Y:S07]  /*12280*/  LDSM.16.M88.4 R176, [R201] ;  /* 0x00000000c9b0783b */ /* 0x000fee0000000200 */
[C---:B---3--:R-:W-:Y:S08]  /*12290*/  HMMA.16816.F32 R12, R172.reuse, R148, R12 ;  /* 0x00000094ac0c723c */ /* 0x048ff0000000180c */
[----:B------:R-:W-:Y:S01]  /*122a0*/  HMMA.16816.F32 R16, R172, R150, R16 ;  /* 0x00000096ac10723c */ /* 0x000fe20000001810 */
[----:B------:R-:W2:Y:S06]  /*122b0*/  LDSM.16.M88.4 R148, [R213+0xd880] ;  /* 0x00d88000d594783b */ /* 0x000eac0000000200 */
[----:B------:R-:W3:Y:S01]  /*122c0*/  LDSM.16.M88.4 R172, [R210+0x14080] ;  /* 0x01408000d2ac783b */ /* 0x000ee20000000200 */
[C---:B----4-:R-:W-:Y:S08]  /*122d0*/  HMMA.16816.F32 R4, R152.reuse, R156, R4 ;  /* 0x0000009c9804723c */ /* 0x050ff00000001804 */
[C---:B------:R-:W-:Y:S01]  /*122e0*/  HMMA.16816.F32 R8, R152.reuse, R158, R8 ;  /* 0x0000009e9808723c */ /* 0x040fe20000001808 */
[----:B------:R-:W-:Y:S07]  /*122f0*/  LDSM.16.M88.4 R156, [R209+0x14080] ;  /* 0x01408000d19c783b */ /* 0x000fee0000000200 */
[C---:B-1----:R-:W-:Y:S08]  /*12300*/  HMMA.16816.F32 R12, R152.reuse, R160, R12 ;  /* 0x000000a0980c723c */ /* 0x042ff0000000180c */
[----:B------:R-:W-:Y:S01]  /*12310*/  HMMA.16816.F32 R16, R152, R162, R16 ;  /* 0x000000a29810723c */ /* 0x000fe20000001810 */
[----:B------:R-:W1:Y:S06]  /*12320*/  LDSM.16.M88.4 R152, [R200] ;  /* 0x00000000c898783b */ /* 0x000e6c0000000200 */
[----:B------:R-:W4:Y:S01]  /*12330*/  LDSM.16.M88.4 R160, [R208+0xd080] ;  /* 0x00d08000d0a0783b */ /* 0x000f220000000200 */
[C---:B-----5:R-:W-:Y:S08]  /*12340*/  HMMA.16816.F32 R4, R164.reuse, R168, R4 ;  /* 0x000000a8a404723c */ /* 0x060ff00000001804 */
[C---:B------:R-:W-:Y:S01]  /*12350*/  HMMA.16816.F32 R8, R164.reuse, R170, R8 ;  /* 0x000000aaa408723c */ /* 0x040fe20000001808 */
[----:B------:R-:W-:Y:S07]  /*12360*/  LDSM.16.M88.4 R168, [R202+0x1000] ;  /* 0x00100000caa8783b */ /* 0x000fee0000000200 */
[C---:B--2---:R-:W-:Y:S08]  /*12370*/  HMMA.16816.F32 R12, R164.reuse, R148, R12 ;  /* 0x00000094a40c723c */ /* 0x044ff0000000180c */
[----:B------:R-:W-:Y:S01]  /*12380*/  HMMA.16816.F32 R16, R164, R150, R16 ;  /* 0x00000096a410723c */ /* 0x000fe20000001810 */
[----:B------:R-:W2:Y:S06]  /*12390*/  LDSM.16.M88.4 R148, [R208+0xd880] ;  /* 0x00d88000d094783b */ /* 0x000eac0000000200 */
[----:B------:R-:W5:Y:S01]  /*123a0*/  LDSM.16.M88.4 R164, [R207+0x14080] ;  /* 0x01408000cfa4783b */ /* 0x000f620000000200 */
[C---:B---3--:R-:W-:Y:S08]  /*123b0*/  HMMA.16816.F32 R4, R172.reuse, R176, R4 ;  /* 0x000000b0ac04723c */ /* 0x048ff00000001804 */
[C---:B------:R-:W-:Y:S01]  /*123c0*/  HMMA.16816.F32 R8, R172.reuse, R178, R8 ;  /* 0x000000b2ac08723c */ /* 0x040fe20000001808 */
[----:B------:R-:W-:Y:S07]  /*123d0*/  LDSM.16.M88.4 R176, [R213+0xe080] ;  /* 0x00e08000d5b0783b */ /* 0x000fee0000000200 */
[C---:B-1----:R-:W-:Y:S08]  /*123e0*/  HMMA.16816.F32 R12, R172.reuse, R152, R12 ;  /* 0x00000098ac0c723c */ /* 0x042ff0000000180c */
[----:B------:R-:W-:Y:S01]  /*123f0*/  HMMA.16816.F32 R16, R172, R154, R16 ;  /* 0x0000009aac10723c */ /* 0x000fe20000001810 */
[----:B------:R-:W1:Y:S06]  /*12400*/  LDSM.16.M88.4 R152, [R202+0x1800] ;  /* 0x00180000ca98783b */ /* 0x000e6c0000000200 */
[----:B------:R-:W3:Y:S01]  /*12410*/  LDSM.16.M88.4 R172, [R214+0x18080] ;  /* 0x01808000d6ac783b */ /* 0x000ee20000000200 */
[C---:B----4-:R-:W-:Y:S08]  /*12420*/  HMMA.16816.F32 R4, R156.reuse, R160, R4 ;  /* 0x000000a09c04723c */ /* 0x050ff00000001804 */
[C---:B------:R-:W-:Y:S01]  /*12430*/  HMMA.16816.F32 R8, R156.reuse, R162, R8 ;  /* 0x000000a29c08723c */ /* 0x040fe20000001808 */
[----:B------:R-:W-:Y:S07]  /*12440*/  LDSM.16.M88.4 R160, [R199] ;  /* 0x00000000c7a0783b */ /* 0x000fee0000000200 */
[C---:B--2---:R-:W-:Y:S08]  /*12450*/  HMMA.16816.F32 R12, R156.reuse, R148, R12 ;  /* 0x000000949c0c723c */ /* 0x044ff0000000180c */
[----:B------:R-:W-:Y:S01]  /*12460*/  HMMA.16816.F32 R16, R156, R150, R16 ;  /* 0x000000969c10723c */ /* 0x000fe20000001810 */
[----:B------:R-:W2:Y:S06]  /*12470*/  LDSM.16.M88.4 R148, [R213+0xe880] ;  /* 0x00e88000d594783b */ /* 0x000eac0000000200 */
[----:B------:R-:W4:Y:S01]  /*12480*/  LDSM.16.M88.4 R156, [R210+0x18080] ;  /* 0x01808000d29c783b */ /* 0x000f220000000200 */
[C---:B-----5:R-:W-:Y:S08]  /*12490*/  HMMA.16816.F32 R4, R164.reuse, R168, R4 ;  /* 0x000000a8a404723c */ /* 0x060ff00000001804 */
[C---:B------:R-:W-:Y:S01]  /*124a0*/  HMMA.16816.F32 R8, R164.reuse, R170, R8 ;  /* 0x000000aaa408723c */ /* 0x040fe20000001808 */
[----:B------:R-:W-:Y:S07]  /*124b0*/  LDSM.16.M88.4 R168, [R208+0xe080] ;  /* 0x00e08000d0a8783b */ /* 0x000fee0000000200 */
[C---:B-1----:R-:W-:Y:S08]  /*124c0*/  HMMA.16816.F32 R12, R164.reuse, R152, R12 ;  /* 0x00000098a40c723c */ /* 0x042ff0000000180c */
[----:B------:R-:W-:Y:S01]  /*124d0*/  HMMA.16816.F32 R16, R164, R154, R16 ;  /* 0x0000009aa410723c */ /* 0x000fe20000001810 */
[----:B------:R-:W1:Y:S06]  /*124e0*/  LDSM.16.M88.4 R152, [R198] ;  /* 0x00000000c698783b */ /* 0x000e6c0000000200 */
[----:B------:R-:W5:Y:S01]  /*124f0*/  LDSM.16.M88.4 R164, [R209+0x18080] ;  /* 0x01808000d1a4783b */ /* 0x000f620000000200 */
[C---:B---3--:R-:W-:Y:S08]  /*12500*/  HMMA.16816.F32 R4, R172.reuse, R176, R4 ;  /* 0x000000b0ac04723c */ /* 0x048ff00000001804 */
[C---:B------:R-:W-:Y:S01]  /*12510*/  HMMA.16816.F32 R8, R172.reuse, R178, R8 ;  /* 0x000000b2ac08723c */ /* 0x040fe20000001808 */
[----:B------:R-:W-:Y:S07]  /*12520*/  LDSM.16.M88.4 R176, [R202+0x2000] ;  /* 0x00200000cab0783b */ /* 0x000fee0000000200 */
[C---:B--2---:R-:W-:Y:S08]  /*12530*/  HMMA.16816.F32 R12, R172.reuse, R148, R12 ;  /* 0x00000094ac0c723c */ /* 0x044ff0000000180c */
        /* <DEDUP_REMOVED lines=8> */
[----:B------:R-:W1:Y:S06]  /*125c0*/  LDSM.16.M88.4 R152, [R202+0x2800] ;  /* 0x00280000ca98783b */ /* 0x000e6c0000000200 */
[----:B------:R-:W4:Y:S01]  /*125d0*/  LDSM.16.M88.4 R156, [R214+0x1c080] ;  /* 0x01c08000d69c783b */ /* 0x000f220000000200 */
[C---:B-----5:R-:W-:Y:S08]  /*125e0*/  HMMA.16816.F32 R4, R164.reuse, R168, R4 ;  /* 0x000000a8a404723c */ /* 0x060ff00000001804 */
[C---:B------:R-:W-:Y:S01]  /*125f0*/  HMMA.16816.F32 R8, R164.reuse, R170, R8 ;  /* 0x000000aaa408723c */ /* 0x040fe20000001808 */
[----:B------:R-:W-:Y:S07]  /*12600*/  LDSM.16.M88.4 R168, [R197] ;  /* 0x00000000c5a8783b */ /* 0x000fee0000000200 */
        /* <DEDUP_REMOVED lines=9> */
[----:B------:R-:W1:Y:S06]  /*126a0*/  LDSM.16.M88.4 R152, [R196] ;  /* 0x00000000c498783b */ /* 0x000e6c0000000200 */
[----:B------:R-:W3:Y:S01]  /*126b0*/  LDSM.16.M88.4 R172, [R209+0x1c080] ;  /* 0x01c08000d1ac783b */ /* 0x000ee20000000200 */
[C---:B----4-:R-:W-:Y:S08]  /*126c0*/  HMMA.16816.F32 R4, R156.reuse, R160, R4 ;  /* 0x000000a09c04723c */ /* 0x050ff00000001804 */
[C---:B------:R-:W-:Y:S01]  /*126d0*/  HMMA.16816.F32 R8, R156.reuse, R162, R8 ;  /* 0x000000a29c08723c */ /* 0x040fe20000001808 */
[----:B------:R-:W-:Y:S07]  /*126e0*/  LDSM.16.M88.4 R160, [R202+0x3000] ;  /* 0x00300000caa0783b */ /* 0x000fee0000000200 */
[C---:B--2---:R-:W-:Y:S08]  /*126f0*/  HMMA.16816.F32 R12, R156.reuse, R148, R12 ;  /* 0x000000949c0c723c */ /* 0x044ff0000000180c */
[----:B------:R-:W-:Y:S01]  /*12700*/  HMMA.16816.F32 R16, R156, R150, R16 ;  /* 0x000000969c10723c */ /* 0x000fe20000001810 */
[----:B------:R-:W2:Y:S06]  /*12710*/  LDSM.16.M88.4 R148, [R208+0xf880] ;  /* 0x00f88000d094783b */ /* 0x000eac0000000200 */
[----:B------:R-:W4:Y:S01]  /*12720*/  LDSM.16.M88.4 R156, [R207+0x1c080] ;  /* 0x01c08000cf9c783b */ /* 0x000f220000000200 */
[C---:B-----5:R-:W-:Y:S08]  /*12730*/  HMMA.16816.F32 R4, R164.reuse, R168, R4 ;  /* 0x000000a8a404723c */ /* 0x060ff00000001804 */
[C---:B------:R-:W-:Y:S08]  /*12740*/  HMMA.16816.F32 R8, R164.reuse, R170, R8 ;  /* 0x000000aaa408723c */ /* 0x040ff00000001808 */
[C---:B-1----:R-:W-:Y:S08]  /*12750*/  HMMA.16816.F32 R12, R164.reuse, R152, R12 ;  /* 0x00000098a40c723c */ /* 0x042ff0000000180c */
[----:B------:R-:W-:Y:S08]  /*12760*/  HMMA.16816.F32 R16, R164, R154, R16 ;  /* 0x0000009aa410723c */ /* 0x000ff00000001810 */
[C---:B---3--:R-:W-:Y:S08]  /*12770*/  HMMA.16816.F32 R4, R172.reuse, R176, R4 ;  /* 0x000000b0ac04723c */ /* 0x048ff00000001804 */
[C---:B------:R-:W-:Y:S08]  /*12780*/  HMMA.16816.F32 R8, R172.reuse, R178, R8 ;  /* 0x000000b2ac08723c */ /* 0x040ff00000001808 */
[C---:B--2---:R-:W-:Y:S08]  /*12790*/  HMMA.16816.F32 R12, R172.reuse, R148, R12 ;  /* 0x00000094ac0c723c */ /* 0x044ff0000000180c */
[----:B------:R-:W-:Y:S01]  /*127a0*/  HMMA.16816.F32 R16, R172, R150, R16 ;  /* 0x00000096ac10723c */ /* 0x000fe20000001810 */
[----:B------:R-:W1:Y:S01]  /*127b0*/  LDSM.16.M88.4 R148, [R202+0x3800] ;  /* 0x00380000ca94783b */ /* 0x000e620000000200 */
[----:B------:R-:W-:Y:S05]  /*127c0*/  DEPBAR.LE SB0, 0x0 ;  /* 0x000080000000791a */ /* 0x000fea0000000000 */
[----:B------:R-:W-:Y:S01]  /*127d0*/  BAR.SYNC.DEFER_BLOCKING 0x0 ;  /* 0x0000000000007b1d */ /* 0x000fe20000010000 */
[C---:B----4-:R-:W-:Y:S08]  /*127e0*/  HMMA.16816.F32 R4, R156.reuse, R160, R4 ;  /* 0x000000a09c04723c */ /* 0x050ff00000001804 */
        /* <DEDUP_REMOVED lines=17> */
[----:B------:R-:W4:Y:S01]  /*12900*/  MUFU.TANH R181, R181 ;  /* 0x000000b500b57308 */ /* 0x000f220000002400 */
        /* <DEDUP_REMOVED lines=19> */
[----:B--234-:R-:W-:Y:S01]  /*12a40*/  IMAD.MOV.U32 R217, RZ, RZ, RZ ;  /* 0x000000ffffd97224 */ /* 0x01cfe200078e00ff */
        /* <DEDUP_REMOVED lines=12> */
[----:B------:R-:W2:Y:S01]  /*12b10*/  @!P2 LDG.E R217, [R6.64] ;  /* 0x0000001806d9a981 */ /* 0x000ea2000c1e1900 */
[----:B------:R-:W-:Y:S04]  /*12b20*/  IMAD R218, R5, c[0x0][0x2b8], R218 ;  /* 0x0000ae0005da7a24 */ /* 0x000fe800078e02da */
[C---:B------:R-:W-:Y:S01]  /*12b30*/  IMAD.WIDE.U32 R8, R218.reuse, c[0x0][0x1e0], RZ ;  /* 0x00007800da087a25 */ /* 0x040fe200078e00ff */
[----:B------:R-:W-:Y:S05]  /*12b40*/  SHF.R.S32.HI R5, RZ, 0x1f, R218 ;  /* 0x0000001fff057819 */ /* 0x000fea00000114da */
[----:B------:R-:W-:Y:S04]  /*12b50*/  IMAD R5, R5, c[0x0][0x1e0], RZ ;  /* 0x0000780005057a24 */ /* 0x000fe800078e02ff */
[----:B------:R-:W-:Y:S04]  /*12b60*/  IMAD R5, R218, c[0x0][0x1e4], R5 ;  /* 0x00007900da057a24 */ /* 0x000fe800078e0205 */
        /* <DEDUP_REMOVED lines=9> */
[----:B------:R-:W2:Y:S04]  /*12c00*/  SHFL.IDX PT, R5, R5, RZ, 0x181f ;  /* 0x00181fff05057589 */ /* 0x000ea800000e0000 */
[----:B------:R-:W3:Y:S01]  /*12c10*/  SHFL.IDX PT, R4, R4, RZ, 0x181f ;  /* 0x00181fff04047589 */ /* 0x000ee200000e0000 */
[C---:B--2---:R-:W-:Y:S05]  /*12c20*/  IADD3 R10, P0, R5.reuse, R230, RZ ;  /* 0x000000e6050a7210 */ /* 0x044fea0007f1e0ff */
[C---:B---3--:R-:W-:Y:S01]  /*12c30*/  IMAD.X R11, R4.reuse, 0x1, R231, P0 ;  /* 0x00000001040b7824 */ /* 0x048fe200000e06e7 */
        /* <DEDUP_REMOVED lines=11> */
.L_x_467:
[----:B--234-:R-:W-:Y:S01]  /*12cf0*/  PLOP3.LUT P0, PT, PT, PT, UP3, 0x80, 0x0 ;  /* 0x000000000000781c */ /* 0x01cfe20003f0f038 */
[----:B------:R-:W0:Y:S01]  /*12d00*/  LDGDEPBAR ;  /* 0x00000000000079af */ /* 0x000e220000000000 */
[----:B------:R-:W-:Y:S01]  /*12d10*/  IMAD.MOV.U32 R12, RZ, RZ, R221 ;  /* 0x000000ffff0c7224 */ /* 0x000fe200078e00dd */
[----:B------:R-:W-:Y:S06]  /*12d20*/  USHF.L.U32 UR5, UR10, 0x5, URZ ;  /* 0x000000050a057899 */ /* 0x000fec000800063f */
[----:B------:R-:W-:Y:S04]  /*12d30*/  IMAD.U32 R5, RZ, RZ, UR5 ;  /* 0x00000005ff057e24 */ /* 0x000fe8000f8e00ff */
[----:B------:R-:W-:Y:S01]  /*12d40*/  @P0 IMAD.HI.U32 R4, R221, c[0x0][0x2c8], RZ ;  /* 0x0000b200dd040a27 */ /* 0x000fe200078e00ff */
[----:B------:R-:W-:Y:S02]  /*12d50*/  PLOP3.LUT P0, PT, PT, PT, UP3, 0x80, 0x0 ;  /* 0x000000000000781c */ /* 0x000fe40003f0f038 */
[----:B------:R-:W-:Y:S11]  /*12d60*/  IADD3 R7, -R222, 0x1, -R5 ;  /* 0x00000001de077810 */ /* 0x000ff60007ffe905 */
[----:B------:R-:W-:Y:S01]  /*12d70*/  @P0 SHF.R.U32.HI R12, RZ, c[0x0][0x2cc], R4 ;  /* 0x0000b300ff0c0a19 */ /* 0x000fe20000011604 */
[----:B------:R-:W-:Y:S01]  /*12d80*/  IMAD.U32 R4, RZ, RZ, UR20 ;  /* 0x00000014ff047e24 */ /* 0x000fe2000f8e00ff */
[----:B------:R-:W-:Y:S03]  /*12d90*/  PLOP3.LUT P0, PT, PT, PT, UP2, 0x40, 0x0 ;  /* 0x000000000000781c */ /* 0x000fe60003f0e828 */
[----:B------:R-:W2:Y:S01]  /*12da0*/  SHFL.IDX PT, R13, R12, RZ, 0x1c1f ;  /* 0x001c1fff0c0d7589 */ /* 0x000ea200000e0000 */
[----:B------:R-:W-:Y:S04]  /*12db0*/  IADD3 R4, -R4, UR11, R7 ;  /* 0x0000000b04047c10 */ /* 0x000fe8000fffe107 */
[C---:B------:R-:W-:Y:S02]  /*12dc0*/  IADD3 R7, R4.reuse, c[0x0][0x328], RZ ;  /* 0x0000ca0004077a10 */ /* 0x040fe40007ffe0ff */
[----:B------:R-:W-:Y:S03]  /*12dd0*/  IADD3 R4, R4, UR17, RZ ;  /* 0x0000001104047c10 */ /* 0x000fe6000fffe0ff */
[--C-:B--2---:R-:W-:Y:S02]  /*12de0*/  IMAD.IADD R11, R7, 0x1, R13.reuse ;  /* 0x00000001070b7824 */ /* 0x104fe400078e020d */
        /* <DEDUP_REMOVED lines=9> */
[----:B------:R-:W-:Y:S05]  /*12e80*/  IMAD.MOV.U32 R6, RZ, RZ, c[0x0][0x32c] ;  /* 0x0000cb00ff067624 */ /* 0x000fea00078e00ff */
[----:B------:R-:W-:Y:S11]  /*12e90*/  ISETP.NE.AND P0, PT, R6, 0x1, PT ;  /* 0x000000010600780c */ /* 0x000ff60003f05270 */
[----:B------:R-:W-:Y:S02]  /*12ea0*/  @!UPT UIADD3 URZ, URZ, URZ, URZ ;  /* 0x0000003f3f3ff290 */ /* 0x000fe4000fffe03f */
[----:B------:R-:W-:Y:S05]  /*12eb0*/  @P0 IMAD.HI.U32 R6, R8, c[0x0][0x330], RZ ;  /* 0x0000cc0008060a27 */ /* 0x000fea00078e00ff */
[----:B------:R-:W-:Y:S04]  /*12ec0*/  @P0 SHF.R.U32.HI R8, RZ, c[0x0][0x334], R6 ;  /* 0x0000cd00ff080a19 */ /* 0x000fe80000011606 */
[----:B------:R-:W-:Y:S01]  /*12ed0*/  LOP3.LUT R8, RZ, R8, RZ, 0x33, !PT ;  /* 0x00000008ff087212 */ /* 0x000fe200078e33ff */
[----:B------:R-:W-:-:S05]  /*12ee0*/  BRA `(.L_x_471) ;  /* 0x0000005000007947 */ /* 0x000fca0003800000 */
.L_x_470:
[----:B------:R-:W-:Y:S04]  /*12ef0*/  MOV R6, c[0x0][0x32c] ;  /* 0x0000cb0000067a02 */ /* 0x000fe80000000f00 */
[----:B------:R-:W-:Y:S11]  /*12f00*/  ISETP.NE.AND P0, PT, R6, 0x1, PT ;  /* 0x000000010600780c */ /* 0x000ff60003f05270 */
[----:B------:R-:W-:Y:S02]  /*12f10*/  @!UPT UIADD3 URZ, URZ, URZ, URZ ;  /* 0x0000003f3f3ff290 */ /* 0x000fe4000fffe03f */
[----:B------:R-:W-:Y:S05]  /*12f20*/  @P0 IMAD.HI.U32 R6, R8, c[0x0][0x330], RZ ;  /* 0x0000cc0008060a27 */ /* 0x000fea00078e00ff */
[----:B------:R-:W-:Y:S02]  /*12f30*/  @P0 SHF.R.U32.HI R8, RZ, c[0x0][0x334], R6 ;  /* 0x0000cd00ff080a19 */ /* 0x000fe40000011606 */
.L_x_471:
[----:B------:R-:W-:Y:S05]  /*12f40*/  BSYNC B0 ;  /* 0x0000000000007941 */ /* 0x000fea0003800000 */
.L_x_469:
[----:B------:R-:W-:Y:S04]  /*12f50*/  IMAD R13, R8, c[0x0][0x32c], -R5 ;  /* 0x0000cb00080d7a24 */ /* 0x000fe800078e0a05 */
[----:B------:R-:W-:Y:S05]  /*12f60*/  IMAD.IADD R8, R13, 0x1, -R222 ;  /* 0x000000010d087824 */ /* 0x000fea00078e0ade */
[----:B------:R-:W-:Y:S02]  /*12f70*/  IADD3 R6, R8, c[0x0][0x32c], RZ ;  /* 0x0000cb0008067a10 */ /* 0x000fe40007ffe0ff */
[----:B------:R-:W-:Y:S02]  /*12f80*/  IMNMX R9, R9, R8, !PT ;  /* 0x0000000809097217 */ /* 0x000fe40007800200 */
[----:B------:R-:W-:Y:S02]  /*12f90*/  IMNMX R11, R11, R6, PT ;  /* 0x000000060b0b7217 */ /* 0x000fe40003800200 */
.L_x_468:
[----:B------:R-:W-:Y:S06]  /*12fa0*/  UISETP.GT.AND UP0, UPT, UR10, -0x1, UPT ;  /* 0xffffffff0a00788c */ /* 0x000fec000bf04270 */
[----:B------:R-:W-:Y:S04]  /*12fb0*/  PLOP3.LUT P0, PT, PT, PT, UP0, 0x80, 0x0 ;  /* 0x000000000000781c */ /* 0x000fe80003f0f008 */
[----:B------:R-:W-:Y:S04]  /*12fc0*/  ISETP.GT.AND P0, PT, R9, RZ, P0 ;  /* 0x000000ff0900720c */ /* 0x000fe80000704270 */
[----:B------:R-:W-:Y:S04]  /*12fd0*/  ISETP.LT.OR P0, PT, R11, 0x1, P0 ;  /* 0x000000010b00780c */ /* 0x000fe80000701670 */
[----:B------:R-:W-:Y:S02]  /*12fe0*/  FSEL R10, R0, -INF , !P0 ;  /* 0xff800000000a7808 */ /* 0x000fe40004000000 */
[----:B------:R-:W-:Y:S01]  /*12ff0*/  PLOP3.LUT P0, PT, PT, PT, UP0, 0x80, 0x0 ;  /* 0x000000000000781c */ /* 0x000fe20003f0f008 */
[----:B------:R-:W2:Y:S03]  /*13000*/  SHFL.IDX PT, R0, R12, 0x1, 0x1c1f ;  /* 0x003c1f000c007f89 */ /* 0x000ea600000e0000 */
[----:B------:R-:W-:Y:S04]  /*13010*/  ISETP.GT.AND P0, PT, R9, 0x1, P0 ;  /* 0x000000010900780c */ /* 0x000fe80000704270 */
[----:B------:R-:W-:Y:S04]  /*13020*/  ISETP.LT.OR P0, PT, R11, 0x2, P0 ;  /* 0x000000020b00780c */ /* 0x000fe80000701670 */
[----:B-1----:R-:W-:Y:S02]  /*13030*/  FSEL R182, R182, -INF , !P0 ;  /* 0xff800000b6b67808 */ /* 0x002fe40004000000 */
[----:B------:R-:W-:Y:S04]  /*13040*/  PLOP3.LUT P0, PT, PT, PT, UP0, 0x80, 0x0 ;  /* 0x000000000000781c */ /* 0x000fe80003f0f008 */
[----:B------:R-:W-:Y:S04]  /*13050*/  ISETP.GT.AND P0, PT, R9, 0x8, P0 ;  /* 0x000000080900780c */ /* 0x000fe80000704270 */
[----:B------:R-:W-:Y:S01]  /*13060*/  ISETP.LT.OR P0, PT, R11, 0x9, P0 ;  /* 0x000000090b00780c */ /* 0x000fe20000701670 */
[--C-:B--2---:R-:W-:Y:S03]  /*13070*/  IMAD.IADD R7, R7, 0x1, R0.reuse ;  /* 0x0000000107077824 */ /* 0x104fe600078e0200 */
[----:B------:R-:W-:Y:S01]  /*13080*/  FSEL R8, R185, -INF , !P0 ;  /* 0xff800000b9087808 */ /* 0x000fe20004000000 */
[----:B------:R-:W-:Y:S01]  /*13090*/  IMAD.IADD R4, R4, 0x1, R0 ;  /* 0x0000000104047824 */ /* 0x000fe200078e0200 */
[----:B------:R-:W-:Y:S04]  /*130a0*/  PLOP3.LUT P0, PT, PT, PT, UP0, 0x80, 0x0 ;  /* 0x000000000000781c */ /* 0x000fe80003f0f008 */
[----:B------:R-:W-:Y:S04]  /*130b0*/  ISETP.GT.AND P0, PT, R9, 0x9, P0 ;  /* 0x000000090900780c */ /* 0x000fe80000704270 */
[----:B------:R-:W-:Y:S04]  /*130c0*/  ISETP.LT.OR P0, PT, R11, 0xa, P0 ;  /* 0x0000000a0b00780c */ /* 0x000fe80000701670 */
[----:B------:R-:W-:Y:S02]  /*130d0*/  FSEL R6, R186, -INF , !P0 ;  /* 0xff800000ba067808 */ /* 0x000fe40004000000 */
        /* <DEDUP_REMOVED lines=16> */
[----:B------:R-:W-:Y:S11]  /*131e0*/  PLOP3.LUT P0, PT, PT, PT, UP2, 0x40, 0x0 ;  /* 0x000000000000781c */ /* 0x000ff60003f0e828 */
[----:B------:R-:W-:Y:S02]  /*131f0*/  @!UPT UIADD3 URZ, URZ, URZ, URZ ;  /* 0x0000003f3f3ff290 */ /* 0x000fe4000fffe03f */
        /* <DEDUP_REMOVED lines=15> */
.L_x_474:
[----:B------:R-:W-:Y:S04]  /*132f0*/  MOV R0, c[0x0][0x32c] ;  /* 0x0000cb0000007a02 */ /* 0x000fe80000000f00 */
[----:B------:R-:W-:Y:S11]  /*13300*/  ISETP.NE.AND P0, PT, R0, 0x1, PT ;  /* 0x000000010000780c */ /* 0x000ff60003f05270 */
[----:B------:R-:W-:Y:S02]  /*13310*/  @!UPT UIADD3 URZ, URZ, URZ, URZ ;  /* 0x0000003f3f3ff290 */ /* 0x000fe4000fffe03f */
[----:B------:R-:W-:Y:S05]  /*13320*/  @P0 IMAD.HI.U32 R0, R12, c[0x0][0x330], RZ ;  /* 0x0000cc000c000a27 */ /* 0x000fea00078e00ff */
[----:B------:R-:W-:Y:S02]  /*13330*/  @P0 SHF.R.U32.HI R12, RZ, c[0x0][0x334], R0 ;  /* 0x0000cd00ff0c0a19 */ /* 0x000fe40000011600 */
.L_x_475:
[----:B------:R-:W-:Y:S05]  /*13340*/  BSYNC B0 ;  /* 0x0000000000007941 */ /* 0x000fea0003800000 */
.L_x_473:
[----:B------:R-:W-:Y:S04]  /*13350*/  IMAD R5, R12, c[0x0][0x32c], -R5 ;  /* 0x0000cb000c057a24 */ /* 0x000fe800078e0a05 */
[----:B------:R-:W-:Y:S05]  /*13360*/  IMAD.IADD R5, R5, 0x1, -R222 ;  /* 0x0000000105057824 */ /* 0x000fea00078e0ade */
[----:B------:R-:W-:Y:S02]  /*13370*/  IADD3 R0, R5, c[0x0][0x32c], RZ ;  /* 0x0000cb0005007a10 */ /* 0x000fe40007ffe0ff */
[----:B------:R-:W-:Y:S02]  /*13380*/  IMNMX R4, R4, R5, !PT ;  /* 0x0000000504047217 */ /* 0x000fe40007800200 */
[----:B------:R-:W-:Y:S02]  /*13390*/  IMNMX R7, R7, R0, PT ;  /* 0x0000000007077217 */ /* 0x000fe40003800200 */
.L_x_472:
[----:B------:R-:W-:Y:S01]  /*133a0*/  PLOP3.LUT P0, PT, PT, PT, UP0, 0x80, 0x0 ;  /* 0x000000000000781c */ /* 0x000fe20003f0f008 */
[----:B------:R-:W-:Y:S01]  /*133b0*/  LDSM.16.MT88.4 R156, [R206+0x8080] ;  /* 0x00808000ce9c783b */ /* 0x000fe20000004200 */
[----:B------:R-:W-:Y:S02]  /*133c0*/  FMNMX.FTZ R5, R10, R3, !PT ;  /* 0x000000030a057209 */ /* 0x000fe40007810000 */
[----:B------:R-:W-:Y:S02]  /*133d0*/  ISETP.GT.AND P0, PT, R4, RZ, P0 ;  /* 0x000000ff0400720c */ /* 0x000fe40000704270 */
[----:B------:R-:W-:Y:S02]  /*133e0*/  FMNMX.FTZ R5, R182, R5, !PT ;  /* 0x00000005b6057209 */ /* 0x000fe40007810000 */
[C---:B------:R-:W-:Y:S01]  /*133f0*/  ISETP.LT.OR P0, PT, R7.reuse, 0x1, P0 ;  /* 0x000000010700780c */ /* 0x040fe20000701670 */
[----:B------:R-:W-:Y:S01]  /*13400*/  LDSM.16.MT88.4 R172, [R204+0x9880] ;  /* 0x00988000ccac783b */ /* 0x000fe20000004200 */
[----:B------:R-:W-:Y:S02]  /*13410*/  FMNMX.FTZ R5, R8, R5, !PT ;  /* 0x0000000508057209 */ /* 0x000fe40007810000 */
[----:B------:R-:W-:Y:S02]  /*13420*/  FSEL R13, R180, -INF , !P0 ;  /* 0xff800000b40d7808 */ /* 0x000fe40004000000 */
[----:B------:R-:W-:Y:S02]  /*13430*/  PLOP3.LUT P0, PT, PT, PT, UP0, 0x80, 0x0 ;  /* 0x000000000000781c */ /* 0x000fe40003f0f008 */
[----:B------:R-:W-:Y:S01]  /*13440*/  FMNMX.FTZ R5, R6, R5, !PT ;  /* 0x0000000506057209 */ /* 0x000fe20007810000 */
[----:B------:R-:W-:Y:S01]  /*13450*/  LDSM.16.MT88.4 R176, [R211+0xa880] ;  /* 0x00a88000d3b0783b */ /* 0x000fe20000004200 */
[----:B------:R-:W-:Y:S02]  /*13460*/  ISETP.GT.AND P0, PT, R4, 0x1, P0 ;  /* 0x000000010400780c */ /* 0x000fe40000704270 */
[----:B------:R-:W-:Y:S02]  /*13470*/  FMNMX.FTZ R5, R168, R5, !PT ;  /* 0x00000005a8057209 */ /* 0x000fe40007810000 */
[----:B------:R-:W-:Y:S02]  /*13480*/  ISETP.LT.OR P0, PT, R7, 0x2, P0 ;  /* 0x000000020700780c */ /* 0x000fe40000701670 */
[----:B------:R-:W-:Y:S01]  /*13490*/  FMNMX.FTZ R5, R166, R5, !PT ;  /* 0x00000005a6057209 */ /* 0x000fe20007810000 */
[----:B------:R-:W-:Y:S01]  /*134a0*/  LDSM.16.MT88.4 R192, [R206+0xb880] ;  /* 0x00b88000cec0783b */ /* 0x000fe20000004200 */
[----:B------:R-:W-:Y:S02]  /*134b0*/  FSEL R181, R181, -INF , !P0 ;  /* 0xff800000b5b57808 */ /* 0x000fe40004000000 */
[----:B------:R-:W-:Y:S02]  /*134c0*/  PLOP3.LUT P0, PT, PT, PT, UP0, 0x80, 0x0 ;  /* 0x000000000000781c */ /* 0x000fe40003f0f008 */
[----:B------:R-:W-:Y:S02]  /*134d0*/  FMNMX.FTZ R5, R164, R5, !PT ;  /* 0x00000005a4057209 */ /* 0x000fe40007810000 */
[----:B------:R-:W-:Y:S02]  /*134e0*/  ISETP.GT.AND P0, PT, R4, 0x8, P0 ;  /* 0x000000080400780c */ /* 0x000fe40000704270 */
[----:B------:R-:W-:Y:S02]  /*134f0*/  FMNMX.FTZ R0, R162, R5, !PT ;  /* 0x00000005a2007209 */ /* 0x000fe40007810000 */
[----:B------:R-:W-:Y:S02]  /*13500*/  ISETP.LT.OR P0, PT, R7, 0x9, P0 ;  /* 0x000000090700780c */ /* 0x000fe40000701670 */
[----:B------:R-:W-:Y:S01]  /*13510*/  FMNMX.FTZ R12, R13, R2, !PT ;  /* 0x000000020d0c7209 */ /* 0x000fe20007810000 */
[----:B------:R-:W1:Y:S01]  /*13520*/  SHFL.BFLY PT, R5, R0, 0x2, 0x1f ;  /* 0x0c401f0000057f89 */ /* 0x000e6200000e0000 */
[----:B------:R-:W-:Y:S02]  /*13530*/  FSEL R11, R184, -INF , !P0 ;  /* 0xff800000b80b7808 */ /* 0x000fe40004000000 */
[----:B------:R-:W-:Y:S02]  /*13540*/  PLOP3.LUT P0, PT, PT, PT, UP0, 0x80, 0x0 ;  /* 0x000000000000781c */ /* 0x000fe40003f0f008 */
[----:B------:R-:W-:Y:S02]  /*13550*/  FMNMX.FTZ R12, R181, R12, !PT ;  /* 0x0000000cb50c7209 */ /* 0x000fe40007810000 */
[C---:B------:R-:W-:Y:S01]  /*13560*/  ISETP.GT.AND P0, PT, R4.reuse, 0x9, P0 ;  /* 0x000000090400780c */ /* 0x040fe20000704270 */
[----:B------:R-:W-:Y:S01]  /*13570*/  LDSM.16.MT88.4 R184, [R204+0xa880] ;  /* 0x00a88000ccb8783b */ /* 0x000fe20000004200 */
[----:B------:R-:W-:Y:S02]  /*13580*/  FMNMX.FTZ R12, R11, R12, !PT ;  /* 0x0000000c0b0c7209 */ /* 0x000fe40007810000 */
[----:B------:R-:W-:Y:S04]  /*13590*/  ISETP.LT.OR P0, PT, R7, 0xa, P0 ;  /* 0x0000000a0700780c */ /* 0x000fe80000701670 */
[----:B------:R-:W-:Y:S02]  /*135a0*/  FSEL R9, R183, -INF , !P0 ;  /* 0xff800000b7097808 */ /* 0x000fe40004000000 */
[----:B------:R-:W-:Y:S02]  /*135b0*/  PLOP3.LUT P0, PT, PT, PT, UP0, 0x80, 0x0 ;  /* 0x000000000000781c */ /* 0x000fe40003f0f008 */
[----:B------:R-:W-:Y:S02]  /*135c0*/  FMNMX.FTZ R14, R9, R12, !PT ;  /* 0x0000000c090e7209 */ /* 0x000fe40007810000 */
[C---:B------:R-:W-:Y:S04]  /*135d0*/  ISETP.GT.AND P0, PT, R4.reuse, 0x10, P0 ;  /* 0x000000100400780c */ /* 0x040fe80000704270 */
[----:B------:R-:W-:Y:S04]  /*135e0*/  ISETP.LT.OR P0, PT, R7, 0x11, P0 ;  /* 0x000000110700780c */ /* 0x000fe80000701670 */
[----:B------:R-:W-:Y:S02]  /*135f0*/  FSEL R165, R189, -INF , !P0 ;  /* 0xff800000bda57808 */ /* 0x000fe40004000000 */
[----:B------:R-:W-:Y:S02]  /*13600*/  PLOP3.LUT P0, PT, PT, PT, UP0, 0x80, 0x0 ;  /* 0x000000000000781c */ /* 0x000fe40003f0f008 */
[----:B------:R-:W-:Y:S02]  /*13610*/  FMNMX.FTZ R14, R165, R14, !PT ;  /* 0x0000000ea50e7209 */ /* 0x000fe40007810000 */
[----:B------:R-:W-:Y:S04]  /*13620*/  ISETP.GT.AND P0, PT, R4, 0x11, P0 ;  /* 0x000000110400780c */ /* 0x000fe80000704270 */
[C---:B------:R-:W-:Y:S04]  /*13630*/  ISETP.LT.OR P0, PT, R7.reuse, 0x12, P0 ;  /* 0x000000120700780c */ /* 0x040fe80000701670 */
[----:B------:R-:W-:Y:S02]  /*13640*/  FSEL R163, R188, -INF , !P0 ;  /* 0xff800000bca37808 */ /* 0x000fe40004000000 */
[----:B------:R-:W-:Y:S04]  /*13650*/  PLOP3.LUT P0, PT, PT, PT, UP0, 0x80, 0x0 ;  /* 0x000000000000781c */ /* 0x000fe80003f0f008 */
[----:B------:R-:W-:Y:S02]  /*13660*/  ISETP.GT.AND P0, PT, R4, 0x18, P0 ;  /* 0x000000180400780c */ /* 0x000fe40000704270 */
[----:B-1----:R-:W-:Y:S02]  /*13670*/  FMNMX.FTZ R12, R0, R5, !PT ;  /* 0x00000005000c7209 */ /* 0x002fe40007810000 */
[----:B------:R-:W-:Y:S02]  /*13680*/  ISETP.LT.OR P0, PT, R7, 0x19, P0 ;  /* 0x000000190700780c */ /* 0x000fe40000701670 */
[----:B------:R-:W-:Y:S01]  /*13690*/  FMNMX.FTZ R0, R163, R14, !PT ;  /* 0x0000000ea3007209 */ /* 0x000fe20007810000 */
[----:B------:R-:W1:Y:S01]  /*136a0*/  SHFL.BFLY PT, R15, R12, 0x1, 0x1f ;  /* 0x0c201f000c0f7f89 */ /* 0x000e6200000e0000 */
[----:B------:R-:W-:Y:S02]  /*136b0*/  FSEL R161, R191, -INF , !P0 ;  /* 0xff800000bfa17808 */ /* 0x000fe40004000000 */
[----:B------:R-:W-:Y:S01]  /*136c0*/  PLOP3.LUT P0, PT, PT, PT, UP0, 0x80, 0x0 ;  /* 0x000000000000781c */ /* 0x000fe20003f0f008 */
[----:B------:R-:W-:Y:S01]  /*136d0*/  UISETP.GT.AND UP0, UPT, UR10, UR4, UPT ;  /* 0x000000040a00728c */ /* 0x000fe2000bf04270 */
[----:B------:R-:W-:Y:S01]  /*136e0*/  FMNMX.FTZ R0, R161, R0, !PT ;  /* 0x00000000a1007209 */ /* 0x000fe20007810000 */
[----:B------:R-:W-:Y:S01]  /*136f0*/  UIADD3 UR10, UR10, -0x1, URZ ;  /* 0xffffffff0a0a7890 */ /* 0x000fe2000fffe03f */
[----:B------:R-:W-:Y:S04]  /*13700*/  ISETP.GT.AND P0, PT, R4, 0x19, P0 ;  /* 0x000000190400780c */ /* 0x000fe80000704270 */
[----:B------:R-:W-:Y:S04]  /*13710*/  ISETP.LT.OR P0, PT, R7, 0x1a, P0 ;  /* 0x0000001a0700780c */ /* 0x000fe80000701670 */
[----:B------:R-:W-:Y:S02]  /*13720*/  FSEL R149, R190, -INF , !P0 ;  /* 0xff800000be957808 */ /* 0x000fe40004000000 */
[----:B------:R-:W-:Y:S02]  /*13730*/  LDSM.16.MT88.4 R188, [R211+0xb880] ;  /* 0x00b88000d3bc783b */ /* 0x000fe40000004200 */
[----:B------:R-:W-:Y:S02]  /*13740*/  FMNMX.FTZ R4, R149, R0, !PT ;  /* 0x0000000095047209 */ /* 0x000fe40007810000 */
[----:B-1----:R-:W-:Y:S04]  /*13750*/  FMNMX.FTZ R0, R12, R15, !PT ;  /* 0x0000000f0c007209 */ /* 0x002fe80007810000 */
[----:B------:R-:W1:Y:S01]  /*13760*/  SHFL.BFLY PT, R7, R4, 0x2, 0x1f ;  /* 0x0c401f0004077f89 */ /* 0x000e6200000e0000 */
[C---:B------:R-:W-:Y:S01]  /*13770*/  FSETP.NEU.FTZ.AND P0, PT, R0.reuse, -INF , PT ;  /* 0xff8000000000780b */ /* 0x040fe20003f1d000 */
[----:B------:R-:W-:Y:S05]  /*13780*/  FMUL.FTZ R167, R0, c[0x0][0x2d0] ;  /* 0x0000b40000a77a20 */ /* 0x000fea0000410000 */
[----:B------:R-:W-:Y:S05]  /*13790*/  FSEL R167, R167, RZ, P0 ;  /* 0x000000ffa7a77208 */ /* 0x000fea0000000000 */
[--C-:B------:R-:W-:Y:S02]  /*137a0*/  FFMA.FTZ R151, R182, c[0x0][0x2d0], -R167.reuse ;  /* 0x0000b400b6977a23 */ /* 0x100fe400000108a7 */
[--C-:B------:R-:W-:Y:S02]  /*137b0*/  FFMA.FTZ R236, R10, c[0x0][0x2d0], -R167.reuse ;  /* 0x0000b4000aec7a23 */ /* 0x100fe400000108a7 */
[--C-:B------:R-:W-:Y:S02]  /*137c0*/  FFMA.FTZ R150, R8, c[0x0][0x2d0], -R167.reuse ;  /* 0x0000b40008967a23 */ /* 0x100fe400000108a7 */
[--C-:B------:R-:W-:Y:S01]  /*137d0*/  FFMA.FTZ R237, R6, c[0x0][0x2d0], -R167.reuse ;  /* 0x0000b40006ed7a23 */ /* 0x100fe200000108a7 */
[----:B------:R-:W-:Y:S01]  /*137e0*/  MUFU.EX2 R151, R151 ;  /* 0x0000009700977308 */ /* 0x000fe20000000800 */
[--C-:B------:R-:W-:Y:S01]  /*137f0*/  FFMA.FTZ R242, R168, c[0x0][0x2d0], -R167.reuse ;  /* 0x0000b400a8f27a23 */ /* 0x100fe200000108a7 */
[----:B-1----:R-:W-:Y:S01]  /*13800*/  FMNMX.FTZ R5, R4, R7, !PT ;  /* 0x0000000704057209 */ /* 0x002fe20007810000 */
[----:B------:R-:W-:Y:S01]  /*13810*/  LDSM.16.MT88.4 R168, [R206+0x9880] ;  /* 0x00988000cea8783b */ /* 0x000fe20000004200 */
[----:B------:R-:W-:Y:S01]  /*13820*/  FSEL R4, R0, RZ, P0 ;  /* 0x000000ff00047208 */ /* 0x000fe20000000000 */
[--C-:B------:R-:W-:Y:S02]  /*13830*/  FFMA.FTZ R243, R166, c[0x0][0x2d0], -R167.reuse ;  /* 0x0000b400a6f37a23 */ /* 0x100fe400000108a7 */
[----:B------:R-:W-:Y:S02]  /*13840*/  FFMA.FTZ R244, R164, c[0x0][0x2d0], -R167 ;  /* 0x0000b400a4f47a23 */ /* 0x000fe400000108a7 */
[----:B------:R-:W-:Y:S01]  /*13850*/  FADD.FTZ R3, -R4, R3 ;  /* 0x0000000304037221 */ /* 0x000fe20000010100 */
[----:B------:R-:W1:Y:S01]  /*13860*/  MUFU.EX2 R236, R236 ;  /* 0x000000ec00ec7308 */ /* 0x000e620000000800 */
[----:B------:R-:W2:Y:S01]  /*13870*/  SHFL.BFLY PT, R148, R5, 0x1, 0x1f ;  /* 0x0c201f0005947f89 */ /* 0x000ea200000e0000 */
[----:B------:R-:W-:Y:S02]  /*13880*/  FFMA.FTZ R167, R162, c[0x0][0x2d0], -R167 ;  /* 0x0000b400a2a77a23 */ /* 0x000fe400000108a7 */
[----:B------:R-:W-:Y:S06]  /*13890*/  FMUL.FTZ R6, R3, c[0x0][0x2d0] ;  /* 0x0000b40003067a20 */ /* 0x000fec0000410000 */
[----:B------:R-:W3:Y:S10]  /*138a0*/  MUFU.EX2 R3, R6 ;  /* 0x0000000600037308 */ /* 0x000ef40000000800 */
[----:B------:R-:W-:Y:S01]  /*138b0*/  MUFU.EX2 R150, R150 ;  /* 0x0000009600967308 */ /* 0x000fe20000000800 */
[----:B-1----:R-:W-:Y:S02]  /*138c0*/  F2FP.PACK_AB R152, R151, R236 ;  /* 0x000000ec9798723e */ /* 0x002fe400000000ff */
[----:B--2---:R-:W-:Y:S04]  /*138d0*/  FMNMX.FTZ R148, R148, R5, !PT ;  /* 0x0000000594947209 */ /* 0x004fe80007810000 */
[C---:B------:R-:W-:Y:S01]  /*138e0*/  FSETP.NEU.FTZ.AND P0, PT, R148.reuse, -INF , PT ;  /* 0xff8000009400780b */ /* 0x040fe20003f1d000 */
[C---:B------:R-:W-:Y:S02]  /*138f0*/  FMUL.FTZ R160, R148.reuse, c[0x0][0x2d0] ;  /* 0x0000b40094a07a20 */ /* 0x040fe40000410000 */
[----:B------:R-:W1:Y:S01]  /*13900*/  MUFU.EX2 R237, R237 ;  /* 0x000000ed00ed7308 */ /* 0x000e620000000800 */
[----:B------:R-:W-:Y:S01]  /*13910*/  FSEL R5, R148, RZ, P0 ;  /* 0x000000ff94057208 */ /* 0x000fe20000000000 */
[C---:B---3--:R-:W-:Y:S01]  /*13920*/  FMUL.FTZ R4, R3.reuse, R144 ;  /* 0x0000009003047220 */ /* 0x048fe20000410000 */
[----:B------:R-:W-:Y:S01]  /*13930*/  FSEL R160, R160, RZ, P0 ;  /* 0x000000ffa0a07208 */ /* 0x000fe20000000000 */
[----:B------:R-:W-:Y:S01]  /*13940*/  FMUL.FTZ R8, R3, R140 ;  /* 0x0000008c03087220 */ /* 0x000fe20000410000 */
[----:B------:R-:W-:Y:S01]  /*13950*/  PLOP3.LUT P0, PT, PT, PT, UP0, 0x80, 0x0 ;  /* 0x000000000000781c */ /* 0x000fe20003f0f008 */
[----:B------:R-:W-:Y:S02]  /*13960*/  FADD.FTZ R5, -R5, R2 ;  /* 0x0000000205057221 */ /* 0x000fe40000010100 */
[--C-:B------:R-:W-:Y:S02]  /*13970*/  FFMA.FTZ R241, R13, c[0x0][0x2d0], -R160.reuse ;  /* 0x0000b4000df17a23 */ /* 0x100fe400000108a0 */
[----:B------:R2:W-:Y:S01]  /*13980*/  MUFU.EX2 R245, R167 ;  /* 0x000000a700f57308 */ /* 0x0005e20000000800 */
[----:B------:R-:W3:Y:S01]  /*13990*/  LDSM.16.MT88.4 R12, [R211+0x8080] ;  /* 0x00808000d30c783b */ /* 0x000ee20000004200 */
[--C-:B------:R-:W-:Y:S02]  /*139a0*/  FFMA.FTZ R240, R181, c[0x0][0x2d0], -R160.reuse ;  /* 0x0000b400b5f07a23 */ /* 0x100fe400000108a0 */
[--C-:B------:R-:W-:Y:S02]  /*139b0*/  FFMA.FTZ R239, R11, c[0x0][0x2d0], -R160.reuse ;  /* 0x0000b4000bef7a23 */ /* 0x100fe400000108a0 */
[--C-:B------:R-:W-:Y:S02]  /*139c0*/  FFMA.FTZ R238, R9, c[0x0][0x2d0], -R160.reuse ;  /* 0x0000b40009ee7a23 */ /* 0x100fe400000108a0 */
[----:B------:R-:W-:Y:S01]  /*139d0*/  FMUL.FTZ R2, R5, c[0x0][0x2d0] ;  /* 0x0000b40005027a20 */ /* 0x000fe20000410000 */
[----:B------:R-:W-:Y:S01]  /*139e0*/  LDSM.16.MT88.4 R180, [R206+0xa880] ;  /* 0x00a88000ceb4783b */ /* 0x000fe20000004200 */
[----:B------:R-:W-:Y:S01]  /*139f0*/  MUFU.EX2 R241, R241 ;  /* 0x000000f100f17308 */ /* 0x000fe20000000800 */
[C---:B------:R-:W-:Y:S02]  /*13a00*/  FMUL.FTZ R5, R3.reuse, R145 ;  /* 0x0000009103057220 */ /* 0x040fe40000410000 */
[----:B------:R-:W-:Y:S01]  /*13a10*/  FMUL.FTZ R9, R3, R141 ;  /* 0x0000008d03097220 */ /* 0x000fe20000410000 */
[----:B-1----:R-:W-:Y:S01]  /*13a20*/  F2FP.PACK_AB R154, R237, R150 ;  /* 0x00000096ed9a723e */ /* 0x002fe200000000ff */
[C---:B------:R-:W-:Y:S02]  /*13a30*/  FMUL.FTZ R16, R3.reuse, R132 ;  /* 0x0000008403107220 */ /* 0x040fe40000410000 */
[----:B------:R-:W-:Y:S02]  /*13a40*/  FMUL.FTZ R17, R3, R133 ;  /* 0x0000008503117220 */ /* 0x000fe40000410000 */
[--C-:B------:R-:W-:Y:S01]  /*13a50*/  FFMA.FTZ R246, R165, c[0x0][0x2d0], -R160.reuse ;  /* 0x0000b400a5f67a23 */ /* 0x100fe200000108a0 */
[----:B------:R-:W1:Y:S01]  /*13a60*/  MUFU.EX2 R2, R2 ;  /* 0x0000000200027308 */ /* 0x000e620000000800 */
[--C-:B------:R-:W-:Y:S02]  /*13a70*/  FFMA.FTZ R247, R163, c[0x0][0x2d0], -R160.reuse ;  /* 0x0000b400a3f77a23 */ /* 0x100fe400000108a0 */
[--C-:B------:R-:W-:Y:S01]  /*13a80*/  FFMA.FTZ R248, R161, c[0x0][0x2d0], -R160.reuse ;  /* 0x0000b400a1f87a23 */ /* 0x100fe200000108a0 */
[----:B--2---:R-:W-:Y:S01]  /*13a90*/  LDSM.16.MT88.4 R164, [R204+0x8880] ;  /* 0x00888000cca4783b */ /* 0x004fe20000004200 */
[----:B------:R-:W-:Y:S02]  /*13aa0*/  FFMA.FTZ R160, R149, c[0x0][0x2d0], -R160 ;  /* 0x0000b40095a07a23 */ /* 0x000fe400000108a0 */
[C---:B------:R-:W-:Y:S02]  /*13ab0*/  FMUL.FTZ R28, R3.reuse, R28 ;  /* 0x0000001c031c7220 */ /* 0x040fe40000410000 */
[C---:B------:R-:W-:Y:S01]  /*13ac0*/  FMUL.FTZ R29, R3.reuse, R29 ;  /* 0x0000001d031d7220 */ /* 0x040fe20000410000 */
[----:B------:R-:W2:Y:S01]  /*13ad0*/  MUFU.EX2 R240, R240 ;  /* 0x000000f000f07308 */ /* 0x000ea20000000800 */
        /* <DEDUP_REMOVED lines=8> */
[C---:B-1----:R-:W-:Y:S02]  /*13b60*/  FMUL.FTZ R6, R2.reuse, R146 ;  /* 0x0000009202067220 */ /* 0x042fe40000410000 */
[C---:B------:R-:W-:Y:S02]  /*13b70*/  FMUL.FTZ R7, R2.reuse, R147 ;  /* 0x0000009302077220 */ /* 0x040fe40000410000 */
[----:B------:R-:W1:Y:S01]  /*13b80*/  LDSM.16.MT88.4 R144, [R205+0x8080] ;  /* 0x00808000cd90783b */ /* 0x000e620000004200 */
[----:B------:R-:W4:Y:S01]  /*13b90*/  MUFU.EX2 R238, R238 ;  /* 0x000000ee00ee7308 */ /* 0x000f220000000800 */
[C---:B------:R-:W-:Y:S02]  /*13ba0*/  FMUL.FTZ R10, R2.reuse, R142 ;  /* 0x0000008e020a7220 */ /* 0x040fe40000410000 */
[----:B------:R-:W-:Y:S01]  /*13bb0*/  FMUL.FTZ R11, R2, R143 ;  /* 0x0000008f020b7220 */ /* 0x000fe20000410000 */
[----:B--2---:R-:W-:Y:S01]  /*13bc0*/  F2FP.PACK_AB R153, R240, R241 ;  /* 0x000000f1f099723e */ /* 0x004fe200000000ff */
[C---:B------:R-:W-:Y:S02]  /*13bd0*/  FMUL.FTZ R18, R2.reuse, R134 ;  /* 0x0000008602127220 */ /* 0x040fe40000410000 */
[C---:B------:R-:W-:Y:S01]  /*13be0*/  FMUL.FTZ R19, R2.reuse, R135 ;  /* 0x0000008702137220 */ /* 0x040fe20000410000 */
[----:B------:R-:W-:Y:S01]  /*13bf0*/  LDSM.16.MT88.4 R140, [R206+0x9080] ;  /* 0x00908000ce8c783b */ /* 0x000fe20000004200 */
[C---:B------:R-:W-:Y:S01]  /*13c00*/  FMUL.FTZ R30, R2.reuse, R30 ;  /* 0x0000001e021e7220 */ /* 0x040fe20000410000 */
[----:B------:R2:W-:Y:S01]  /*13c10*/  MUFU.EX2 R149, R160 ;  /* 0x000000a000957308 */ /* 0x0005e20000000800 */
[C---:B------:R-:W-:Y:S02]  /*13c20*/  FMUL.FTZ R31, R2.reuse, R31 ;  /* 0x0000001f021f7220 */ /* 0x040fe40000410000 */
[C---:B------:R-:W-:Y:S02]  /*13c30*/  FMUL.FTZ R34, R2.reuse, R34 ;  /* 0x0000002202227220 */ /* 0x040fe40000410000 */
[C---:B------:R-:W-:Y:S01]  /*13c40*/  FMUL.FTZ R35, R2.reuse, R35 ;  /* 0x0000002302237220 */ /* 0x040fe20000410000 */
[----:B------:R-:W-:Y:S01]  /*13c50*/  LDSM.16.MT88.4 R132, [R211+0x9080] ;  /* 0x00908000d384783b */ /* 0x000fe20000004200 */
[C---:B------:R-:W-:Y:S02]  /*13c60*/  FMUL.FTZ R38, R2.reuse, R38 ;  /* 0x0000002602267220 */ /* 0x040fe40000410000 */
[C---:B------:R-:W-:Y:S01]  /*13c70*/  FMUL.FTZ R39, R2.reuse, R39 ;  /* 0x0000002702277220 */ /* 0x040fe20000410000 */
[----:B------:R-:W-:Y:S01]  /*13c80*/  MUFU.EX2 R242, R242 ;  /* 0x000000f200f27308 */ /* 0x000fe20000000800 */
[C---:B------:R-:W-:Y:S02]  /*13c90*/  FMUL.FTZ R42, R2.reuse, R42 ;  /* 0x0000002a022a7220 */ /* 0x040fe40000410000 */
[----:B------:R-:W-:Y:S01]  /*13ca0*/  FMUL.FTZ R43, R2, R43 ;  /* 0x0000002b022b7220 */ /* 0x000fe20000410000 */
[----:B----4-:R-:W-:Y:S01]  /*13cb0*/  F2FP.PACK_AB R155, R238, R239 ;  /* 0x000000efee9b723e */ /* 0x010fe200000000ff */
[C---:B------:R-:W-:Y:S02]  /*13cc0*/  FMUL.FTZ R45, R3.reuse, R45 ;  /* 0x0000002d032d7220 */ /* 0x040fe40000410000 */
[C---:B------:R-:W-:Y:S02]  /*13cd0*/  FMUL.FTZ R46, R2.reuse, R46 ;  /* 0x0000002e022e7220 */ /* 0x040fe40000410000 */
[C---:B------:R-:W-:Y:S01]  /*13ce0*/  FMUL.FTZ R47, R2.reuse, R47 ;  /* 0x0000002f022f7220 */ /* 0x040fe20000410000 */
[----:B------:R-:W4:Y:S01]  /*13cf0*/  MUFU.EX2 R243, R243 ;  /* 0x000000f300f37308 */ /* 0x000f220000000800 */
[C---:B---3--:R-:W-:Y:S01]  /*13d00*/  HMMA.16816.F32 R4, R152.reuse, R12, R4 ;  /* 0x0000000c9804723c */ /* 0x048fe20000001804 */
[----:B--2---:R-:W-:Y:S04]  /*13d10*/  LDSM.16.MT88.4 R160, [R205+0x8880] ;  /* 0x00888000cda0783b */ /* 0x004fe80000004200 */
[C---:B------:R-:W-:Y:S02]  /*13d20*/  FMUL.FTZ R48, R3.reuse, R48 ;  /* 0x0000003003307220 */ /* 0x040fe40000410000 */
[C---:B------:R-:W-:Y:S01]  /*13d30*/  FMUL.FTZ R12, R3.reuse, R136 ;  /* 0x00000088030c7220 */ /* 0x040fe20000410000 */
[C---:B------:R-:W-:Y:S01]  /*13d40*/  HMMA.16816.F32 R8, R152.reuse, R14, R8 ;  /* 0x0000000e9808723c */ /* 0x040fe20000001808 */
[----:B------:R-:W2:Y:S03]  /*13d50*/  MUFU.EX2 R244, R244 ;  /* 0x000000f400f47308 */ /* 0x000ea60000000800 */
[C---:B------:R-:W-:Y:S02]  /*13d60*/  FMUL.FTZ R13, R3.reuse, R137 ;  /* 0x00000089030d7220 */ /* 0x040fe40000410000 */
[C---:B------:R-:W-:Y:S02]  /*13d70*/  FMUL.FTZ R20, R3.reuse, R20 ;  /* 0x0000001403147220 */ /* 0x040fe40000410000 */
[C---:B------:R-:W-:Y:S03]  /*13d80*/  FMUL.FTZ R14, R2.reuse, R138 ;  /* 0x0000008a020e7220 */ /* 0x040fe60000410000 */
[----:B------:R-:W-:Y:S01]  /*13d90*/  MUFU.EX2 R246, R246 ;  /* 0x000000f600f67308 */ /* 0x000fe20000000800 */
[C---:B------:R-:W-:Y:S02]  /*13da0*/  FMUL.FTZ R15, R2.reuse, R139 ;  /* 0x0000008b020f7220 */ /* 0x040fe40000410000 */
[----:B------:R-:W3:Y:S01]  /*13db0*/  LDSM.16.MT88.4 R136, [R204+0x8080] ;  /* 0x00808000cc88783b */ /* 0x000ee20000004200 */
[C---:B------:R-:W-:Y:S02]  /*13dc0*/  FMUL.FTZ R49, R3.reuse, R49 ;  /* 0x0000003103317220 */ /* 0x040fe40000410000 */
[C---:B------:R-:W-:Y:S02]  /*13dd0*/  FMUL.FTZ R50, R2.reuse, R50 ;  /* 0x0000003202327220 */ /* 0x040fe40000410000 */
[C---:B------:R-:W-:Y:S02]  /*13de0*/  HMMA.16816.F32 R12, R152.reuse, R156, R12 ;  /* 0x0000009c980c723c */ /* 0x040fe4000000180c */
[----:B------:R-:W5:Y:S01]  /*13df0*/  MUFU.EX2 R247, R247 ;  /* 0x000000f700f77308 */ /* 0x000f620000000800 */
[C---:B------:R-:W-:Y:S02]  /*13e00*/  FMUL.FTZ R51, R2.reuse, R51 ;  /* 0x0000003302337220 */ /* 0x040fe40000410000 */
[C---:B------:R-:W-:Y:S02]  /*13e10*/  FMUL.FTZ R52, R3.reuse, R52 ;  /* 0x0000003403347220 */ /* 0x040fe40000410000 */
[C---:B------:R-:W-:Y:S01]  /*13e20*/  FMUL.FTZ R53, R3.reuse, R53 ;  /* 0x0000003503357220 */ /* 0x040fe20000410000 */
[C---:B------:R-:W-:Y:S01]  /*13e30*/  HMMA.16816.F32 R16, R152.reuse, R158, R16 ;  /* 0x0000009e9810723c */ /* 0x040fe20000001810 */
[----:B------:R-:W-:Y:S03]  /*13e40*/  LDSM.16.MT88.4 R156, [R206+0x8880] ;  /* 0x00888000ce9c783b */ /* 0x000fe60000004200 */
[C---:B------:R-:W-:Y:S01]  /*13e50*/  FMUL.FTZ R21, R3.reuse, R21 ;  /* 0x0000001503157220 */ /* 0x040fe20000410000 */
[----:B------:R-:W2:Y:S01]  /*13e60*/  MUFU.EX2 R248, R248 ;  /* 0x000000f800f87308 */ /* 0x000ea20000000800 */
[C---:B------:R-:W-:Y:S02]  /*13e70*/  FMUL.FTZ R22, R2.reuse, R22 ;  /* 0x0000001602167220 */ /* 0x040fe40000410000 */
[C---:B------:R-:W-:Y:S04]  /*13e80*/  FMUL.FTZ R23, R2.reuse, R23 ;  /* 0x0000001702177220 */ /* 0x040fe80000410000 */
[C---:B------:R-:W-:Y:S02]  /*13e90*/  FMUL.FTZ R54, R2.reuse, R54 ;  /* 0x0000003602367220 */ /* 0x040fe40000410000 */
[C---:B------:R-:W-:Y:S01]  /*13ea0*/  FMUL.FTZ R55, R2.reuse, R55 ;  /* 0x0000003702377220 */ /* 0x040fe20000410000 */
[C---:B-1----:R-:W-:Y:S03]  /*13eb0*/  HMMA.16816.F32 R20, R152.reuse, R144, R20 ;  /* 0x000000909814723c */ /* 0x042fe60000001814 */
[C---:B------:R-:W-:Y:S02]  /*13ec0*/  FMUL.FTZ R24, R3.reuse, R24 ;  /* 0x0000001803187220 */ /* 0x040fe40000410000 */
[C---:B------:R-:W-:Y:S02]  /*13ed0*/  FMUL.FTZ R25, R3.reuse, R25 ;  /* 0x0000001903197220 */ /* 0x040fe40000410000 */
[C---:B------:R-:W-:Y:S02]  /*13ee0*/  FMUL.FTZ R26, R2.reuse, R26 ;  /* 0x0000001a021a7220 */ /* 0x040fe40000410000 */
[C---:B------:R-:W-:Y:S03]  /*13ef0*/  FMUL.FTZ R27, R2.reuse, R27 ;  /* 0x0000001b021b7220 */ /* 0x040fe60000410000 */
[C---:B------:R-:W-:Y:S02]  /*13f00*/  FMUL.FTZ R56, R3.reuse, R56 ;  /* 0x0000003803387220 */ /* 0x040fe40000410000 */
[C---:B------:R-:W-:Y:S02]  /*13f10*/  FMUL.FTZ R57, R3.reuse, R57 ;  /* 0x0000003903397220 */ /* 0x040fe40000410000 */
[C---:B------:R-:W-:Y:S03]  /*13f20*/  HMMA.16816.F32 R24, R152.reuse, R146, R24 ;  /* 0x000000929818723c */ /* 0x040fe60000001818 */
[C---:B------:R-:W-:Y:S02]  /*13f30*/  FMUL.FTZ R58, R2.reuse, R58 ;  /* 0x0000003a023a7220 */ /* 0x040fe40000410000 */
[C---:B------:R-:W-:Y:S02]  /*13f40*/  FMUL.FTZ R59, R2.reuse, R59 ;  /* 0x0000003b023b7220 */ /* 0x040fe40000410000 */
[C---:B------:R-:W-:Y:S01]  /*13f50*/  FMUL.FTZ R60, R3.reuse, R60 ;  /* 0x0000003c033c7220 */ /* 0x040fe20000410000 */
[C---:B---3--:R-:W-:Y:S04]  /*13f60*/  HMMA.16816.F32 R28, R152.reuse, R136, R28 ;  /* 0x00000088981c723c */ /* 0x048fe8000000181c */
[C---:B------:R-:W-:Y:S02]  /*13f70*/  FMUL.FTZ R61, R3.reuse, R61 ;  /* 0x0000003d033d7220 */ /* 0x040fe40000410000 */
[C---:B------:R-:W-:Y:S02]  /*13f80*/  FMUL.FTZ R62, R2.reuse, R62 ;  /* 0x0000003e023e7220 */ /* 0x040fe40000410000 */
[C---:B------:R-:W-:Y:S01]  /*13f90*/  HMMA.16816.F32 R32, R152.reuse, R138, R32 ;  /* 0x0000008a9820723c */ /* 0x040fe20000001820 */
[----:B------:R-:W1:Y:S03]  /*13fa0*/  LDSM.16.MT88.4 R136, [R205+0x9080] ;  /* 0x00908000cd88783b */ /* 0x000e660000004200 */
[C---:B------:R-:W-:Y:S02]  /*13fb0*/  FMUL.FTZ R63, R2.reuse, R63 ;  /* 0x0000003f023f7220 */ /* 0x040fe40000410000 */
[C---:B------:R-:W-:Y:S02]  /*13fc0*/  FMUL.FTZ R64, R3.reuse, R64 ;  /* 0x0000004003407220 */ /* 0x040fe40000410000 */
[C---:B------:R-:W-:Y:S04]  /*13fd0*/  HMMA.16816.F32 R36, R152.reuse, R132, R36 ;  /* 0x000000849824723c */ /* 0x040fe80000001824 */
[C---:B------:R-:W-:Y:S02]  /*13fe0*/  FMUL.FTZ R65, R3.reuse, R65 ;  /* 0x0000004103417220 */ /* 0x040fe40000410000 */
[C---:B------:R-:W-:Y:S02]  /*13ff0*/  FMUL.FTZ R66, R2.reuse, R66 ;  /* 0x0000004202427220 */ /* 0x040fe40000410000 */
[C---:B------:R-:W-:Y:S01]  /*14000*/  HMMA.16816.F32 R40, R152.reuse, R134, R40 ;  /* 0x000000869828723c */ /* 0x040fe20000001828 */
[----:B------:R-:W3:Y:S03]  /*14010*/  LDSM.16.MT88.4 R132, [R204+0x9080] ;  /* 0x00908000cc84783b */ /* 0x000ee60000004200 */
[C---:B------:R-:W-:Y:S02]  /*14020*/  FMUL.FTZ R67, R2.reuse, R67 ;  /* 0x0000004302437220 */ /* 0x040fe40000410000 */
[C---:B------:R-:W-:Y:S02]  /*14030*/  FMUL.FTZ R68, R3.reuse, R68 ;  /* 0x0000004403447220 */ /* 0x040fe40000410000 */
[C---:B------:R-:W-:Y:S04]  /*14040*/  HMMA.16816.F32 R44, R152.reuse, R140, R44 ;  /* 0x0000008c982c723c */ /* 0x040fe8000000182c */
[C---:B------:R-:W-:Y:S02]  /*14050*/  FMUL.FTZ R69, R3.reuse, R69 ;  /* 0x0000004503457220 */ /* 0x040fe40000410000 */
[C---:B------:R-:W-:Y:S02]  /*14060*/  FMUL.FTZ R70, R2.reuse, R70 ;  /* 0x0000004602467220 */ /* 0x040fe40000410000 */
[C---:B------:R-:W-:Y:S01]  /*14070*/  HMMA.16816.F32 R48, R152.reuse, R142, R48 ;  /* 0x0000008e9830723c */ /* 0x040fe20000001830 */
[----:B------:R-:W2:Y:S03]  /*14080*/  LDSM.16.MT88.4 R140, [R211+0xa080] ;  /* 0x00a08000d38c783b */ /* 0x000ea60000004200 */
[C---:B------:R-:W-:Y:S02]  /*14090*/  FMUL.FTZ R71, R2.reuse, R71 ;  /* 0x0000004702477220 */ /* 0x040fe40000410000 */
[C---:B------:R-:W-:Y:S02]  /*140a0*/  FMUL.FTZ R72, R3.reuse, R72 ;  /* 0x0000004803487220 */ /* 0x040fe40000410000 */
[C---:B------:R-:W-:Y:S01]  /*140b0*/  FMUL.FTZ R73, R3.reuse, R73 ;  /* 0x0000004903497220 */ /* 0x040fe20000410000 */
[C---:B-1----:R-:W-:Y:S03]  /*140c0*/  HMMA.16816.F32 R52, R152.reuse, R136, R52 ;  /* 0x000000889834723c */ /* 0x042fe60000001834 */
[C---:B------:R-:W-:Y:S02]  /*140d0*/  FMUL.FTZ R74, R2.reuse, R74 ;  /* 0x0000004a024a7220 */ /* 0x040fe40000410000 */
[C---:B------:R-:W-:Y:S02]  /*140e0*/  FMUL.FTZ R75, R2.reuse, R75 ;  /* 0x0000004b024b7220 */ /* 0x040fe40000410000 */
[C---:B------:R-:W-:Y:S01]  /*140f0*/  FMUL.FTZ R76, R3.reuse, R76 ;  /* 0x0000004c034c7220 */ /* 0x040fe20000410000 */
[C---:B------:R-:W-:Y:S01]  /*14100*/  HMMA.16816.F32 R56, R152.reuse, R138, R56 ;  /* 0x0000008a9838723c */ /* 0x040fe20000001838 */
[----:B------:R-:W1:Y:S03]  /*14110*/  LDSM.16.MT88.4 R136, [R206+0xa080] ;  /* 0x00a08000ce88783b */ /* 0x000e660000004200 */
[C---:B------:R-:W-:Y:S02]  /*14120*/  FMUL.FTZ R77, R3.reuse, R77 ;  /* 0x0000004d034d7220 */ /* 0x040fe40000410000 */
[C---:B------:R-:W-:Y:S02]  /*14130*/  FMUL.FTZ R78, R2.reuse, R78 ;  /* 0x0000004e024e7220 */ /* 0x040fe40000410000 */
[C---:B---3--:R-:W-:Y:S04]  /*14140*/  HMMA.16816.F32 R60, R152.reuse, R132, R60 ;  /* 0x00000084983c723c */ /* 0x048fe8000000183c */
[C---:B------:R-:W-:Y:S02]  /*14150*/  FMUL.FTZ R79, R2.reuse, R79 ;  /* 0x0000004f024f7220 */ /* 0x040fe40000410000 */
[C---:B------:R-:W-:Y:S02]  /*14160*/  FMUL.FTZ R80, R3.reuse, R80 ;  /* 0x0000005003507220 */ /* 0x040fe40000410000 */
[C---:B------:R-:W-:Y:S01]  /*14170*/  HMMA.16816.F32 R64, R152.reuse, R134, R64 ;  /* 0x000000869840723c */ /* 0x040fe20000001840 */
[----:B------:R-:W3:Y:S03]  /*14180*/  LDSM.16.MT88.4 R132, [R205+0xa080] ;  /* 0x00a08000cd84783b */ /* 0x000ee60000004200 */
[C---:B------:R-:W-:Y:S02]  /*14190*/  FMUL.FTZ R81, R3.reuse, R81 ;  /* 0x0000005103517220 */ /* 0x040fe40000410000 */
[C---:B------:R-:W-:Y:S02]  /*141a0*/  FMUL.FTZ R82, R2.reuse, R82 ;  /* 0x0000005202527220 */ /* 0x040fe40000410000 */
[C---:B--2---:R-:W-:Y:S04]  /*141b0*/  HMMA.16816.F32 R68, R152.reuse, R140, R68 ;  /* 0x0000008c9844723c */ /* 0x044fe80000001844 */
        /* <DEDUP_REMOVED lines=22> */
[C---:B------:R-:W-:Y:S03]  /*14320*/  FMUL.FTZ R97, R3.reuse, R97 ;  /* 0x0000006103617220 */ /* 0x040fe60000410000 */
[C---:B--2---:R-:W-:Y:S03]  /*14330*/  HMMA.16816.F32 R92, R152.reuse, R140, R92 ;  /* 0x0000008c985c723c */ /* 0x044fe6000000185c */
[C---:B------:R-:W-:Y:S02]  /*14340*/  FMUL.FTZ R98, R2.reuse, R98 ;  /* 0x0000006202627220 */ /* 0x040fe40000410000 */
[C---:B------:R-:W-:Y:S02]  /*14350*/  FMUL.FTZ R99, R2.reuse, R99 ;  /* 0x0000006302637220 */ /* 0x040fe40000410000 */
[C---:B------:R-:W-:Y:S02]  /*14360*/  FMUL.FTZ R100, R3.reuse, R100 ;  /* 0x0000006403647220 */ /* 0x040fe40000410000 */
[C---:B------:R-:W-:Y:S03]  /*14370*/  FMUL.FTZ R101, R3.reuse, R101 ;  /* 0x0000006503657220 */ /* 0x040fe60000410000 */
[C---:B------:R-:W-:Y:S01]  /*14380*/  HMMA.16816.F32 R96, R152.reuse, R142, R96 ;  /* 0x0000008e9860723c */ /* 0x040fe20000001860 */
[----:B------:R-:W2:Y:S02]  /*14390*/  LDSM.16.MT88.4 R140, [R205+0xb080] ;  /* 0x00b08000cd8c783b */ /* 0x000ea40000004200 */
[C---:B------:R-:W-:Y:S02]  /*143a0*/  FMUL.FTZ R102, R2.reuse, R102 ;  /* 0x0000006602667220 */ /* 0x040fe40000410000 */
[C---:B------:R-:W-:Y:S02]  /*143b0*/  FMUL.FTZ R103, R2.reuse, R103 ;  /* 0x0000006702677220 */ /* 0x040fe40000410000 */
[C---:B------:R-:W-:Y:S02]  /*143c0*/  FMUL.FTZ R104, R3.reuse, R104 ;  /* 0x0000006803687220 */ /* 0x040fe40000410000 */
[C---:B------:R-:W-:Y:S03]  /*143d0*/  FMUL.FTZ R105, R3.reuse, R105 ;  /* 0x0000006903697220 */ /* 0x040fe60000410000 */
[C---:B-1----:R-:W-:Y:S03]  /*143e0*/  HMMA.16816.F32 R100, R152.reuse, R136, R100 ;  /* 0x000000889864723c */ /* 0x042fe60000001864 */
[C---:B------:R-:W-:Y:S02]  /*143f0*/  FMUL.FTZ R106, R2.reuse, R106 ;  /* 0x0000006a026a7220 */ /* 0x040fe40000410000 */
[C---:B------:R-:W-:Y:S02]  /*14400*/  FMUL.FTZ R107, R2.reuse, R107 ;  /* 0x0000006b026b7220 */ /* 0x040fe40000410000 */
[C---:B------:R-:W-:Y:S02]  /*14410*/  FMUL.FTZ R108, R3.reuse, R108 ;  /* 0x0000006c036c7220 */ /* 0x040fe40000410000 */
[C---:B------:R-:W-:Y:S03]  /*14420*/  FMUL.FTZ R109, R3.reuse, R109 ;  /* 0x0000006d036d7220 */ /* 0x040fe60000410000 */
[C---:B------:R-:W-:Y:S01]  /*14430*/  HMMA.16816.F32 R104, R152.reuse, R138, R104 ;  /* 0x0000008a9868723c */ /* 0x040fe20000001868 */
[----:B------:R-:W1:Y:S02]  /*14440*/  LDSM.16.MT88.4 R136, [R204+0xb080] ;  /* 0x00b08000cc88783b */ /* 0x000e640000004200 */
[C---:B------:R-:W-:Y:S02]  /*14450*/  FMUL.FTZ R110, R2.reuse, R110 ;  /* 0x0000006e026e7220 */ /* 0x040fe40000410000 */
[C---:B------:R-:W-:Y:S02]  /*14460*/  FMUL.FTZ R111, R2.reuse, R111 ;  /* 0x0000006f026f7220 */ /* 0x040fe40000410000 */
[C---:B------:R-:W-:Y:S02]  /*14470*/  FMUL.FTZ R112, R3.reuse, R112 ;  /* 0x0000007003707220 */ /* 0x040fe40000410000 */
[C---:B------:R-:W-:Y:S03]  /*14480*/  FMUL.FTZ R113, R3.reuse, R113 ;  /* 0x0000007103717220 */ /* 0x040fe60000410000 */
[C---:B---3--:R-:W-:Y:S03]  /*14490*/  HMMA.16816.F32 R108, R152.reuse, R132, R108 ;  /* 0x00000084986c723c */ /* 0x048fe6000000186c */
[C---:B------:R-:W-:Y:S02]  /*144a0*/  FMUL.FTZ R114, R2.reuse, R114 ;  /* 0x0000007202727220 */ /* 0x040fe40000410000 */
[C---:B------:R-:W-:Y:S02]  /*144b0*/  FMUL.FTZ R115, R2.reuse, R115 ;  /* 0x0000007302737220 */ /* 0x040fe40000410000 */
[C---:B------:R-:W-:Y:S02]  /*144c0*/  FMUL.FTZ R116, R3.reuse, R116 ;  /* 0x0000007403747220 */ /* 0x040fe40000410000 */
[C---:B------:R-:W-:Y:S03]  /*144d0*/  FMUL.FTZ R117, R3.reuse, R117 ;  /* 0x0000007503757220 */ /* 0x040fe60000410000 */
[C---:B------:R-:W-:Y:S01]  /*144e0*/  HMMA.16816.F32 R112, R152.reuse, R134, R112 ;  /* 0x000000869870723c */ /* 0x040fe20000001870 */
[----:B------:R-:W3:Y:S02]  /*144f0*/  LDSM.16.MT88.4 R132, [R211+0x8880] ;  /* 0x00888000d384783b */ /* 0x000ee40000004200 */
[C---:B------:R-:W-:Y:S02]  /*14500*/  FMUL.FTZ R118, R2.reuse, R118 ;  /* 0x0000007602767220 */ /* 0x040fe40000410000 */
        /* <DEDUP_REMOVED lines=8> */
[C---:B------:R-:W-:Y:S03]  /*14590*/  HMMA.16816.F32 R120, R152.reuse, R142, R120 ;  /* 0x0000008e9878723c */ /* 0x040fe60000001878 */
[C---:B------:R-:W-:Y:S02]  /*145a0*/  FMUL.FTZ R126, R2.reuse, R126 ;  /* 0x0000007e027e7220 */ /* 0x040fe40000410000 */
[C---:B------:R-:W-:Y:S02]  /*145b0*/  FMUL.FTZ R127, R2.reuse, R127 ;  /* 0x0000007f027f7220 */ /* 0x040fe40000410000 */
[C---:B------:R-:W-:Y:S02]  /*145c0*/  FMUL.FTZ R128, R3.reuse, R128 ;  /* 0x0000008003807220 */ /* 0x040fe40000410000 */
[C---:B------:R-:W-:Y:S03]  /*145d0*/  FMUL.FTZ R129, R3.reuse, R129 ;  /* 0x0000008103817220 */ /* 0x040fe60000410000 */
[C---:B-1----:R-:W-:Y:S03]  /*145e0*/  HMMA.16816.F32 R124, R152.reuse, R136, R124 ;  /* 0x00000088987c723c */ /* 0x042fe6000000187c */
[C---:B------:R-:W-:Y:S02]  /*145f0*/  FMUL.FTZ R130, R2.reuse, R130 ;  /* 0x0000008202827220 */ /* 0x040fe40000410000 */
[C---:B------:R-:W-:Y:S02]  /*14600*/  FMUL.FTZ R131, R2.reuse, R131 ;  /* 0x0000008302837220 */ /* 0x040fe40000410000 */
[----:B------:R-:W-:Y:S02]  /*14610*/  FFMA.FTZ R236, R3, R224, R236 ;  /* 0x000000e003ec7223 */ /* 0x000fe400000100ec */
[----:B------:R-:W-:Y:S03]  /*14620*/  FFMA.FTZ R241, R2, R223, R241 ;  /* 0x000000df02f17223 */ /* 0x000fe600000100f1 */
[----:B------:R-:W-:Y:S03]  /*14630*/  HMMA.16816.F32 R128, R152, R138, R128 ;  /* 0x0000008a9880723c */ /* 0x000fe60000001880 */
[----:B------:R-:W-:Y:S01]  /*14640*/  MOV R2, R148 ;  /* 0x0000009400027202 */ /* 0x000fe20000000f00 */
[----:B------:R-:W-:Y:S02]  /*14650*/  FADD.FTZ R151, R151, R236 ;  /* 0x000000ec97977221 */ /* 0x000fe40000010000 */
[----:B------:R-:W-:Y:S01]  /*14660*/  FADD.FTZ R240, R240, R241 ;  /* 0x000000f1f0f07221 */ /* 0x000fe20000010000 */
[----:B----4-:R-:W-:Y:S01]  /*14670*/  F2FP.PACK_AB R152, R243, R242 ;  /* 0x000000f2f398723e */ /* 0x010fe200000000ff */
[----:B------:R-:W-:Y:S01]  /*14680*/  FADD.FTZ R150, R150, R151 ;  /* 0x0000009796967221 */ /* 0x000fe20000010000 */
[----:B------:R-:W-:Y:S03]  /*14690*/  F2FP.PACK_AB R154, R245, R244 ;  /* 0x000000f4f59a723e */ /* 0x000fe600000000ff */
[----:B-----5:R-:W-:Y:S01]  /*146a0*/  F2FP.PACK_AB R153, R247, R246 ;  /* 0x000000f6f799723e */ /* 0x020fe200000000ff */
[----:B------:R-:W-:Y:S01]  /*146b0*/  FADD.FTZ R3, R239, R240 ;  /* 0x000000f0ef037221 */ /* 0x000fe20000010000 */
[----:B------:R-:W-:Y:S01]  /*146c0*/  F2FP.PACK_AB R155, R149, R248 ;  /* 0x000000f8959b723e */ /* 0x000fe200000000ff */
[----:B------:R-:W-:Y:S02]  /*146d0*/  FADD.FTZ R237, R237, R150 ;  /* 0x00000096eded7221 */ /* 0x000fe40000010000 */
[----:B------:R-:W-:Y:S02]  /*146e0*/  FADD.FTZ R3, R238, R3 ;  /* 0x00000003ee037221 */ /* 0x000fe40000010000 */
[----:B------:R-:W-:Y:S02]  /*146f0*/  FADD.FTZ R242, R242, R237 ;  /* 0x000000edf2f27221 */ /* 0x000fe40000010000 */
[C---:B---3--:R-:W-:Y:S01]  /*14700*/  HMMA.16816.F32 R144, R152.reuse, R132, R4 ;  /* 0x000000849890723c */ /* 0x048fe20000001804 */
[----:B------:R-:W1:Y:S02]  /*14710*/  LDSM.16.MT88.4 R4, [R211+0x9880] ;  /* 0x00988000d304783b */ /* 0x000e640000004200 */
[----:B------:R-:W-:Y:S01]  /*14720*/  FADD.FTZ R246, R246, R3 ;  /* 0x00000003f6f67221 */ /* 0x000fe20000010000 */
[----:B------:R-:W-:Y:S01]  /*14730*/  MOV R3, R0 ;  /* 0x0000000000037202 */ /* 0x000fe20000000f00 */
[----:B------:R-:W-:Y:S02]  /*14740*/  FADD.FTZ R243, R243, R242 ;  /* 0x000000f2f3f37221 */ /* 0x000fe40000010000 */
[----:B------:R-:W-:Y:S01]  /*14750*/  FADD.FTZ R247, R247, R246 ;  /* 0x000000f6f7f77221 */ /* 0x000fe20000010000 */
[C---:B------:R-:W-:Y:S01]  /*14760*/  HMMA.16816.F32 R140, R152.reuse, R134, R8 ;  /* 0x00000086988c723c */ /* 0x040fe20000001808 */
[----:B------:R-:W2:Y:S03]  /*14770*/  LDSM.16.MT88.4 R8, [R205+0x9880] ;  /* 0x00988000cd08783b */ /* 0x000ea60000004200 */
[----:B------:R-:W-:Y:S02]  /*14780*/  FADD.FTZ R224, R244, R243 ;  /* 0x000000f3f4e07221 */ /* 0x000fe40000010000 */
[----:B------:R-:W-:Y:S02]  /*14790*/  FADD.FTZ R248, R248, R247 ;  /* 0x000000f7f8f87221 */ /* 0x000fe40000010000 */
[C---:B------:R-:W-:Y:S01]  /*147a0*/  HMMA.16816.F32 R136, R152.reuse, R156, R12 ;  /* 0x0000009c9888723c */ /* 0x040fe2000000180c */
[----:B------:R-:W3:Y:S03]  /*147b0*/  LDSM.16.MT88.4 R12, [R205+0xa880] ;  /* 0x00a88000cd0c783b */ /* 0x000ee60000004200 */
[----:B------:R-:W-:Y:S02]  /*147c0*/  FADD.FTZ R224, R245, R224 ;  /* 0x000000e0f5e07221 */ /* 0x000fe40000010000 */
[----:B------:R-:W-:Y:S02]  /*147d0*/  FADD.FTZ R223, R149, R248 ;  /* 0x000000f895df7221 */ /* 0x000fe40000010000 */
[C---:B------:R-:W-:Y:S01]  /*147e0*/  HMMA.16816.F32 R132, R152.reuse, R158, R16 ;  /* 0x0000009e9884723c */ /* 0x040fe20000001810 */
[----:B------:R-:W4:Y:S07]  /*147f0*/  LDSM.16.MT88.4 R16, [R205+0xb880] ;  /* 0x00b88000cd10783b */ /* 0x000f2e0000004200 */
[C---:B------:R-:W-:Y:S01]  /*14800*/  HMMA.16816.F32 R20, R152.reuse, R160, R20 ;  /* 0x000000a09814723c */ /* 0x040fe20000001814 */
[----:B------:R-:W5:Y:S07]  /*14810*/  LDSM.16.MT88.4 R156, [R204+0xb880] ;  /* 0x00b88000cc9c783b */ /* 0x000f6e0000004200 */
[C---:B------:R-:W-:Y:S08]  /*14820*/  HMMA.16816.F32 R24, R152.reuse, R162, R24 ;  /* 0x000000a29818723c */ /* 0x040ff00000001818 */
[C---:B------:R-:W-:Y:S08]  /*14830*/  HMMA.16816.F32 R28, R152.reuse, R164, R28 ;  /* 0x000000a4981c723c */ /* 0x040ff0000000181c */
[C---:B------:R-:W-:Y:S08]  /*14840*/  HMMA.16816.F32 R32, R152.reuse, R166, R32 ;  /* 0x000000a69820723c */ /* 0x040ff00000001820 */
[C---:B-1----:R-:W-:Y:S08]  /*14850*/  HMMA.16816.F32 R36, R152.reuse, R4, R36 ;  /* 0x000000049824723c */ /* 0x042ff00000001824 */
[C---:B------:R-:W-:Y:S08]  /*14860*/  HMMA.16816.F32 R40, R152.reuse, R6, R40 ;  /* 0x000000069828723c */ /* 0x040ff00000001828 */
[C---:B------:R-:W-:Y:S08]  /*14870*/  HMMA.16816.F32 R44, R152.reuse, R168, R44 ;  /* 0x000000a8982c723c */ /* 0x040ff0000000182c */
[C---:B------:R-:W-:Y:S08]  /*14880*/  HMMA.16816.F32 R48, R152.reuse, R170, R48 ;  /* 0x000000aa9830723c */ /* 0x040ff00000001830 */
[C---:B--2---:R-:W-:Y:S08]  /*14890*/  HMMA.16816.F32 R52, R152.reuse, R8, R52 ;  /* 0x000000089834723c */ /* 0x044ff00000001834 */
        /* <DEDUP_REMOVED lines=20> */
.L_x_465:
[----:B------:R-:W1:Y:S01]  /*149e0*/  S2UR UR9, SR_CTAID.X ;  /* 0x00000000000979c3 */ /* 0x000e620000002500 */
[----:B------:R-:W-:Y:S01]  /*149f0*/  ULDC.64 UR4, c[0x0][0x2c8] ;  /* 0x0000b20000047ab9 */ /* 0x000fe20000000a00 */
[----:B------:R-:W-:Y:S01]  /*14a00*/  PLOP3.LUT P0, PT, PT, PT, UP2, 0x40, 0x0 ;  /* 0x000000000000781c */ /* 0x000fe20003f0e828 */
[----:B-1----:R-:W-:-:S04]  /*14a10*/  ULEA UR9, UR9, 0x7f, 0x7 ;  /* 0x0000007f09097891 */ /* 0x002fc8000f8e383f */
[----:B------:R-:W-:Y:S02]  /*14a20*/  UIMAD.WIDE.U32 UR28, UR9, UR4, URZ ;  /* 0x00000004091c72a5 */ /* 0x000fe4000f8e003f */
[----:B------:R-:W-:Y:S02]  /*14a30*/  UIADD3 UR4, UR11, 0x1, -UR20 ;  /* 0x000000010b047890 */ /* 0x000fe4000fffe814 */
[----:B------:R-:W-:-:S03]  /*14a40*/  UMOV UR14, UR9 ;  /* 0x00000009000e7c82 */ /* 0x000fc60008000000 */
[----:B------:R-:W-:Y:S02]  /*14a50*/  @UP3 UMOV UR9, UR29 ;  /* 0x0000001d00093c82 */ /* 0x000fe40008000000 */
[----:B------:R-:W-:-:S03]  /*14a60*/  @UP3 USHF.R.U32.HI UR14, URZ, UR5, UR9 ;  /* 0x000000053f0e3299 */ /* 0x000fc60008011609 */
[----:B------:R-:W-:Y:S02]  /*14a70*/  ULDC UR9, c[0x0][0x324] ;  /* 0x0000c90000097ab9 */ /* 0x000fe40000000800 */
[----:B------:R-:W-:-:S04]  /*14a80*/  UIADD3 UR14, UR14, UR4, URZ ;  /* 0x000000040e0e7290 */ /* 0x000fc8000fffe03f */
        /* <DEDUP_REMOVED lines=15> */
.L_x_478:
[----:B------:R-:W-:Y:S02]  /*14b80*/  UMOV UR5, 0x1 ;  /* 0x0000000100057882 */ /* 0x000fe40000000000 */
[----:B------:R-:W-:Y:S02]  /*14b90*/  ULDC UR4, c[0x0][0x32c] ;  /* 0x0000cb0000047ab9 */ /* 0x000fe40000000800 */
[----:B------:R-:W-:-:S03]  /*14ba0*/  UISETP.NE.AND UP0, UPT, UR5, UR4, UPT ;  /* 0x000000040500728c */ /* 0x000fc6000bf05270 */
[----:B------:R-:W-:Y:S02]  /*14bb0*/  ULDC.64 UR4, c[0x0][0x330] ;  /* 0x0000cc0000047ab9 */ /* 0x000fe40000000a00 */
[----:B------:R-:W-:-:S07]  /*14bc0*/  UIMAD.WIDE.U32 UR28, UR14, UR4, URZ ;  /* 0x000000040e1c72a5 */ /* 0x000fce000f8e003f */
[----:B------:R-:W-:Y:S02]  /*14bd0*/  @UP0 UMOV UR15, UR29 ;  /* 0x0000001d000f0c82 */ /* 0x000fe40008000000 */
[----:B------:R-:W-:Y:S02]  /*14be0*/  @UP0 USHF.R.U32.HI UR14, URZ, UR5, UR15 ;  /* 0x000000053f0e0299 */ /* 0x000fe4000801160f */
.L_x_479:
[----:B------:R-:W-:Y:S02]  /*14bf0*/  ULDC UR4, c[0x0][0x32c] ;  /* 0x0000cb0000047ab9 */ /* 0x000fe40000000800 */
[----:B------:R-:W-:-:S04]  /*14c00*/  UIMAD UR4, UR14, UR4, URZ ;  /* 0x000000040e0472a4 */ /* 0x000fc8000f8e023f */
[----:B------:R-:W-:-:S04]  /*14c10*/  UISETP.LT.AND UP0, UPT, UR9, UR4, UPT ;  /* 0x000000040900728c */ /* 0x000fc8000bf01270 */
[----:B------:R-:W-:-:S04]  /*14c20*/  USEL UR9, UR9, UR4, !UP0 ;  /* 0x0000000409097287 */ /* 0x000fc8000c000000 */
.L_x_477:
[----:B------:R-:W-:-:S04]  /*14c30*/  UIADD3 UR9, UR9, 0x1f, URZ ;  /* 0x0000001f09097890 */ /* 0x000fc8000fffe03f */
        /* <DEDUP_REMOVED lines=14> */
[C---:B------:R-:W-:Y:S01]  /*14d20*/  IMAD.SHL.U32 R231, R228.reuse, 0x2, RZ ;  /* 0x00000002e4e77824 */ /* 0x040fe200078e00ff */
[----:B------:R-:W-:Y:S01]  /*14d30*/  SHF.L.U64.HI R235, R227, 0x1, R2 ;  /* 0x00000001e3eb7819 */ /* 0x000fe20000010202 */
[C---:B------:R-:W-:Y:S01]  /*14d40*/  IMAD.SHL.U32 R230, R225.reuse, 0x2, RZ ;  /* 0x00000002e1e67824 */ /* 0x040fe200078e00ff */
[----:B------:R-:W-:Y:S02]  /*14d50*/  SHF.L.U64.HI R233, R225, 0x1, R0 ;  /* 0x00000001e1e97819 */ /* 0x000fe40000010200 */
[----:B------:R-:W-:-:S02]  /*14d60*/  SHF.L.U64.HI R232, R228, 0x1, R5 ;  /* 0x00000001e4e87819 */ /* 0x000fc40000010205 */
.L_x_483:
        /* <DEDUP_REMOVED lines=24> */
[----:B------:R-:W-:Y:S02]  /*14ef0*/  LEA.HI.X R12, R0, c[0x0][0x1fc], R5, 0x1, P0 ;  /* 0x00007f00000c7a11 */ /* 0x000fe400000f0c05 */
        /* <DEDUP_REMOVED lines=15> */
.L_x_481:
        /* <DEDUP_REMOVED lines=134> */
[----:B------:R1:W1:Y:S10]  /*15850*/  MUFU.TANH R169, R10 ;  /* 0x0000000a00a97308 */ /* 0x0002740000002400 */
[----:B------:R-:W1:Y:S10]  /*15860*/  MUFU.TANH R9, R9 ;  /* 0x0000000900097308 */ /* 0x000e740000002400 */
[----:B------:R-:W1:Y:S10]  /*15870*/  MUFU.TANH R166, R166 ;  /* 0x000000a600a67308 */ /* 0x000e740000002400 */
[----:B------:R1:W1:Y:S10]  /*15880*/  MUFU.TANH R164, R13 ;  /* 0x0000000d00a47308 */ /* 0x0002740000002400 */
[----:B------:R1:W1:Y:S10]  /*15890*/  MUFU.TANH R167, R14 ;  /* 0x0000000e00a77308 */ /* 0x0002740000002400 */
[----:B------:R1:W1:Y:S10]  /*158a0*/  MUFU.TANH R165, R15 ;  /* 0x0000000f00a57308 */ /* 0x0002740000002400 */
[----:B------:R-:W1:Y:S10]  /*158b0*/  MUFU.TANH R162, R162 ;  /* 0x000000a200a27308 */ /* 0x000e740000002400 */
[----:B------:R1:W1:Y:S10]  /*158c0*/  MUFU.TANH R161, R17 ;  /* 0x0000001100a17308 */ /* 0x0002740000002400 */
[----:B------:R1:W1:Y:S10]  /*158d0*/  MUFU.TANH R151, R18 ;  /* 0x0000001200977308 */ /* 0x0002740000002400 */
[----:B------:R1:W1:Y:S01]  /*158e0*/  MUFU.TANH R150, R19 ;  /* 0x0000001300967308 */ /* 0x0002620000002400 */
        /* <DEDUP_REMOVED lines=21> */
[----:B-12---:R-:W-:Y:S03]  /*15a40*/  SHF.R.S32.HI R10, RZ, 0x1f, R217 ;  /* 0x0000001fff0a7819 */ /* 0x006fe600000114d9 */
        /* <DEDUP_REMOVED lines=22> */
.L_x_482:
[----:B-1234-:R-:W-:Y:S01]  /*15bb0*/  FMNMX.FTZ R5, R158, R3, !PT ;  /* 0x000000039e057209 */ /* 0x01efe20007810000 */
[----:B------:R-:W-:Y:S01]  /*15bc0*/  LDSM.16.MT88.4 R12, [R211+0x8080] ;  /* 0x00808000d30c783b */ /* 0x000fe20000004200 */
[----:B------:R-:W-:Y:S01]  /*15bd0*/  FMNMX.FTZ R0, R168, R149, !PT ;  /* 0x00000095a8007209 */ /* 0x000fe20007810000 */
[----:B------:R-:W-:Y:S01]  /*15be0*/  UISETP.GT.AND UP0, UPT, UR10, UR4, UPT ;  /* 0x000000040a00728c */ /* 0x000fe2000bf04270 */
[----:B------:R-:W-:Y:S01]  /*15bf0*/  FMNMX.FTZ R5, R170, R5, !PT ;  /* 0x00000005aa057209 */ /* 0x000fe20007810000 */
[----:B------:R-:W-:Y:S01]  /*15c00*/  UIADD3 UR10, UR10, -0x1, URZ ;  /* 0xffffffff0a0a7890 */ /* 0x000fe2000fffe03f */
        /* <DEDUP_REMOVED lines=16> */
[----:B------:R-:W-:Y:S01]  /*15d10*/  PLOP3.LUT P0, PT, PT, PT, UP0, 0x80, 0x0 ;  /* 0x000000000000781c */ /* 0x000fe20003f0f008 */
[----:B------:R-:W1:Y:S08]  /*15d20*/  SHFL.BFLY PT, R11, R10, 0x2, 0x1f ;  /* 0x0c401f000a0b7f89 */ /* 0x000e7000000e0000 */
[----:B------:R-:W2:Y:S08]  /*15d30*/  SHFL.BFLY PT, R7, R4, 0x2, 0x1f ;  /* 0x0c401f0004077f89 */ /* 0x000eb000000e0000 */
        /* <DEDUP_REMOVED lines=9> */
[C---:B------:R-:W-:Y:S02]  /*15dd0*/  FADD.FTZ R2, -R0.reuse, R3 ;  /* 0x0000000300027221 */ /* 0x040fe40000010100 */
[----:B------:R-:W-:Y:S01]  /*15de0*/  FMUL.FTZ R163, R0, c[0x0][0x2d0] ;  /* 0x0000b40000a37a20 */ /* 0x000fe20000410000 */
[----:B--2---:R-:W-:Y:S01]  /*15df0*/  FMNMX.FTZ R148, R148, R5, !PT ;  /* 0x0000000594947209 */ /* 0x004fe20007810000 */
[----:B------:R-:W-:Y:S02]  /*15e00*/  FMUL.FTZ R3, R2, c[0x0][0x2d0] ;  /* 0x0000b40002037a20 */ /* 0x000fe40000410000 */
[----:B------:R-:W-:Y:S02]  /*15e10*/  FFMA.FTZ R242, R158, c[0x0][0x2d0], -R163 ;  /* 0x0000b4009ef27a23 */ /* 0x000fe400000108a3 */
[C---:B------:R-:W-:Y:S02]  /*15e20*/  FMUL.FTZ R160, R148.reuse, c[0x0][0x2d0] ;  /* 0x0000b40094a07a20 */ /* 0x040fe40000410000 */
[----:B------:R-:W-:Y:S01]  /*15e30*/  FADD.FTZ R2, -R148, R149 ;  /* 0x0000009594027221 */ /* 0x000fe20000010100 */
[----:B------:R-:W1:Y:S01]  /*15e40*/  MUFU.EX2 R3, R3 ;  /* 0x0000000300037308 */ /* 0x000e620000000800 */
[--C-:B------:R-:W-:Y:S02]  /*15e50*/  FFMA.FTZ R241, R170, c[0x0][0x2d0], -R163.reuse ;  /* 0x0000b400aaf17a23 */ /* 0x100fe400000108a3 */
[--C-:B------:R-:W-:Y:S02]  /*15e60*/  FFMA.FTZ R240, R172, c[0x0][0x2d0], -R163.reuse ;  /* 0x0000b400acf07a23 */ /* 0x100fe400000108a3 */
[--C-:B------:R-:W-:Y:S01]  /*15e70*/  FFMA.FTZ R238, R168, c[0x0][0x2d0], -R160.reuse ;  /* 0x0000b400a8ee7a23 */ /* 0x100fe200000108a0 */
[----:B------:R-:W-:Y:S01]  /*15e80*/  LDSM.16.MT88.4 R172, [R204+0x9880] ;  /* 0x00988000ccac783b */ /* 0x000fe20000004200 */
[--C-:B------:R-:W-:Y:S02]  /*15e90*/  FFMA.FTZ R237, R159, c[0x0][0x2d0], -R160.reuse ;  /* 0x0000b4009fed7a23 */ /* 0x100fe400000108a0 */
[--C-:B------:R-:W-:Y:S01]  /*15ea0*/  FFMA.FTZ R236, R169, c[0x0][0x2d0], -R160.reuse ;  /* 0x0000b400a9ec7a23 */ /* 0x100fe200000108a0 */
[----:B------:R-:W-:Y:S01]  /*15eb0*/  MUFU.EX2 R242, R242 ;  /* 0x000000f200f27308 */ /* 0x000fe20000000800 */
[--C-:B------:R-:W-:Y:S02]  /*15ec0*/  FFMA.FTZ R239, R8, c[0x0][0x2d0], -R163.reuse ;  /* 0x0000b40008ef7a23 */ /* 0x100fe400000108a3 */
[--C-:B------:R-:W-:Y:S01]  /*15ed0*/  FFMA.FTZ R149, R9, c[0x0][0x2d0], -R160.reuse ;  /* 0x0000b40009957a23 */ /* 0x100fe200000108a0 */
[----:B------:R-:W2:Y:S01]  /*15ee0*/  LDSM.16.MT88.4 R156, [R205+0x8080] ;  /* 0x00808000cd9c783b */ /* 0x000ea20000004200 */
[----:B------:R-:W-:Y:S02]  /*15ef0*/  FMUL.FTZ R4, R2, c[0x0][0x2d0] ;  /* 0x0000b40002047a20 */ /* 0x000fe40000410000 */
[--C-:B------:R-:W-:Y:S02]  /*15f00*/  FFMA.FTZ R243, R166, c[0x0][0x2d0], -R163.reuse ;  /* 0x0000b400a6f37a23 */ /* 0x100fe400000108a3 */
[--C-:B------:R-:W-:Y:S01]  /*15f10*/  FFMA.FTZ R244, R164, c[0x0][0x2d0], -R163.reuse ;  /* 0x0000b400a4f47a23 */ /* 0x100fe200000108a3 */
[----:B------:R3:W4:Y:S01]  /*15f20*/  MUFU.EX2 R2, R4 ;  /* 0x0000000400027308 */ /* 0x0007220000000800 */
[--C-:B------:R-:W-:Y:S01]  /*15f30*/  FFMA.FTZ R245, R167, c[0x0][0x2d0], -R160.reuse ;  /* 0x0000b400a7f57a23 */ /* 0x100fe200000108a0 */
[----:B------:R-:W-:Y:S01]  /*15f40*/  LDSM.16.MT88.4 R168, [R206+0x9880] ;  /* 0x00988000cea8783b */ /* 0x000fe20000004200 */
[--C-:B------:R-:W-:Y:S02]  /*15f50*/  FFMA.FTZ R246, R165, c[0x0][0x2d0], -R160.reuse ;  /* 0x0000b400a5f67a23 */ /* 0x100fe400000108a0 */
[C---:B-1----:R-:W-:Y:S02]  /*15f60*/  FMUL.FTZ R5, R3.reuse, R145 ;  /* 0x0000009103057220 */ /* 0x042fe40000410000 */
[C---:B------:R-:W-:Y:S02]  /*15f70*/  FMUL.FTZ R8, R3.reuse, R140 ;  /* 0x0000008c03087220 */ /* 0x040fe40000410000 */
[C---:B------:R-:W-:Y:S01]  /*15f80*/  FMUL.FTZ R9, R3.reuse, R141 ;  /* 0x0000008d03097220 */ /* 0x040fe20000410000 */
[----:B------:R-:W1:Y:S01]  /*15f90*/  MUFU.EX2 R241, R241 ;  /* 0x000000f100f17308 */ /* 0x000e620000000800 */
[----:B------:R-:W-:Y:S01]  /*15fa0*/  LDSM.16.MT88.4 R164, [R204+0x8880] ;  /* 0x00888000cca4783b */ /* 0x000fe20000004200 */
[C---:B------:R-:W-:Y:S02]  /*15fb0*/  FMUL.FTZ R16, R3.reuse, R132 ;  /* 0x0000008403107220 */ /* 0x040fe40000410000 */
[----:B------:R-:W-:Y:S02]  /*15fc0*/  FMUL.FTZ R17, R3, R133 ;  /* 0x0000008503117220 */ /* 0x000fe40000410000 */
[--C-:B------:R-:W-:Y:S02]  /*15fd0*/  FFMA.FTZ R247, R162, c[0x0][0x2d0], -R163.reuse ;  /* 0x0000b400a2f77a23 */ /* 0x100fe400000108a3 */
[----:B------:R-:W-:Y:S02]  /*15fe0*/  FFMA.FTZ R163, R161, c[0x0][0x2d0], -R163 ;  /* 0x0000b400a1a37a23 */ /* 0x000fe400000108a3 */
[----:B------:R-:W-:Y:S01]  /*15ff0*/  MUFU.EX2 R240, R240 ;  /* 0x000000f000f07308 */ /* 0x000fe20000000800 */
[C---:B------:R-:W-:Y:S02]  /*16000*/  FMUL.FTZ R20, R3.reuse, R20 ;  /* 0x0000001403147220 */ /* 0x040fe40000410000 */
[C---:B------:R-:W-:Y:S02]  /*16010*/  FMUL.FTZ R21, R3.reuse, R21 ;  /* 0x0000001503157220 */ /* 0x040fe40000410000 */
[----:B---3--:R-:W-:Y:S02]  /*16020*/  FMUL.FTZ R4, R3, R144 ;  /* 0x0000009003047220 */ /* 0x008fe40000410000 */
[C---:B----4-:R-:W-:Y:S02]  /*16030*/  FMUL.FTZ R6, R2.reuse, R146 ;  /* 0x0000009202067220 */ /* 0x050fe40000410000 */
[C---:B------:R-:W-:Y:S01]  /*16040*/  FMUL.FTZ R7, R2.reuse, R147 ;  /* 0x0000009302077220 */ /* 0x040fe20000410000 */
[----:B------:R-:W3:Y:S01]  /*16050*/  MUFU.EX2 R239, R239 ;  /* 0x000000ef00ef7308 */ /* 0x000ee20000000800 */
[C---:B------:R-:W-:Y:S02]  /*16060*/  FMUL.FTZ R10, R2.reuse, R142 ;  /* 0x0000008e020a7220 */ /* 0x040fe40000410000 */
[C---:B------:R-:W-:Y:S01]  /*16070*/  FMUL.FTZ R11, R2.reuse, R143 ;  /* 0x0000008f020b7220 */ /* 0x040fe20000410000 */
[----:B-1----:R-:W-:Y:S01]  /*16080*/  F2FP.PACK_AB R144, R241, R242 ;  /* 0x000000f2f190723e */ /* 0x002fe200000000ff */
[----:B------:R-:W-:Y:S01]  /*16090*/  LDSM.16.MT88.4 R140, [R206+0x9080] ;  /* 0x00908000ce8c783b */ /* 0x000fe20000004200 */
[C---:B------:R-:W-:Y:S02]  /*160a0*/  FMUL.FTZ R18, R2.reuse, R134 ;  /* 0x0000008602127220 */ /* 0x040fe40000410000 */
[C---:B------:R-:W-:Y:S02]  /*160b0*/  FMUL.FTZ R19, R2.reuse, R135 ;  /* 0x0000008702137220 */ /* 0x040fe40000410000 */
[----:B------:R-:W-:Y:S01]  /*160c0*/  MUFU.EX2 R238, R238 ;  /* 0x000000ee00ee7308 */ /* 0x000fe20000000800 */
[C---:B------:R-:W-:Y:S02]  /*160d0*/  FMUL.FTZ R22, R2.reuse, R22 ;  /* 0x0000001602167220 */ /* 0x040fe40000410000 */
[----:B------:R-:W-:Y:S01]  /*160e0*/  LDSM.16.MT88.4 R132, [R211+0x9080] ;  /* 0x00908000d384783b */ /* 0x000fe20000004200 */
[C---:B------:R-:W-:Y:S02]  /*160f0*/  FMUL.FTZ R23, R2.reuse, R23 ;  /* 0x0000001702177220 */ /* 0x040fe40000410000 */
[C---:B------:R-:W-:Y:S02]  /*16100*/  FMUL.FTZ R24, R3.reuse, R24 ;  /* 0x0000001803187220 */ /* 0x040fe40000410000 */
[----:B------:R-:W-:Y:S02]  /*16110*/  FMUL.FTZ R25, R3, R25 ;  /* 0x0000001903197220 */ /* 0x000fe40000410000 */
[----:B------:R-:W1:Y:S01]  /*16120*/  MUFU.EX2 R237, R237 ;  /* 0x000000ed00ed7308 */ /* 0x000e620000000800 */
[C---:B------:R-:W-:Y:S02]  /*16130*/  FMUL.FTZ R26, R2.reuse, R26 ;  /* 0x0000001a021a7220 */ /* 0x040fe40000410000 */
[C---:B------:R-:W-:Y:S01]  /*16140*/  FMUL.FTZ R27, R2.reuse, R27 ;  /* 0x0000001b021b7220 */ /* 0x040fe20000410000 */
[----:B---3--:R-:W-:Y:S01]  /*16150*/  F2FP.PACK_AB R146, R239, R240 ;  /* 0x000000f0ef92723e */ /* 0x008fe200000000ff */
        /* <DEDUP_REMOVED lines=11> */
[----:B------:R-:W-:Y:S01]  /*16210*/  FMUL.FTZ R37, R3, R37 ;  /* 0x0000002503257220 */ /* 0x000fe20000410000 */
[----:B-1----:R-:W-:Y:S01]  /*16220*/  F2FP.PACK_AB R145, R237, R238 ;  /* 0x000000eeed91723e */ /* 0x002fe200000000ff */
        /* <DEDUP_REMOVED lines=8> */
[----:B------:R-:W-:Y:S01]  /*162b0*/  FMUL.FTZ R45, R3, R45 ;  /* 0x0000002d032d7220 */ /* 0x000fe20000410000 */
[----:B------:R-:W-:Y:S01]  /*162c0*/  MUFU.EX2 R243, R243 ;  /* 0x000000f300f37308 */ /* 0x000fe20000000800 */
[C---:B------:R-:W-:Y:S02]  /*162d0*/  FMUL.FTZ R46, R2.reuse, R46 ;  /* 0x0000002e022e7220 */ /* 0x040fe40000410000 */
[C---:B------:R-:W-:Y:S01]  /*162e0*/  FMUL.FTZ R47, R2.reuse, R47 ;  /* 0x0000002f022f7220 */ /* 0x040fe20000410000 */
[----:B---3--:R-:W-:Y:S01]  /*162f0*/  F2FP.PACK_AB R147, R149, R236 ;  /* 0x000000ec9593723e */ /* 0x008fe200000000ff */
[C---:B------:R-:W-:Y:S02]  /*16300*/  FMUL.FTZ R48, R3.reuse, R48 ;  /* 0x0000003003307220 */ /* 0x040fe40000410000 */
[C---:B------:R-:W-:Y:S02]  /*16310*/  FMUL.FTZ R49, R3.reuse, R49 ;  /* 0x0000003103317220 */ /* 0x040fe40000410000 */
[C---:B------:R-:W-:Y:S01]  /*16320*/  FMUL.FTZ R50, R2.reuse, R50 ;  /* 0x0000003202327220 */ /* 0x040fe20000410000 */
[----:B------:R-:W1:Y:S01]  /*16330*/  MUFU.EX2 R244, R244 ;  /* 0x000000f400f47308 */ /* 0x000e620000000800 */
[C---:B------:R-:W-:Y:S05]  /*16340*/  HMMA.16816.F32 R4, R144.reuse, R12, R4 ;  /* 0x0000000c9004723c */ /* 0x040fea0000001804 */
[C---:B------:R-:W-:Y:S02]  /*16350*/  FMUL.FTZ R51, R2.reuse, R51 ;  /* 0x0000003302337220 */ /* 0x040fe40000410000 */
[C---:B------:R-:W-:Y:S01]  /*16360*/  FMUL.FTZ R12, R3.reuse, R136 ;  /* 0x00000088030c7220 */ /* 0x040fe20000410000 */
[C---:B------:R-:W-:Y:S01]  /*16370*/  HMMA.16816.F32 R8, R144.reuse, R14, R8 ;  /* 0x0000000e9008723c */ /* 0x040fe20000001808 */
[----:B------:R-:W-:Y:S03]  /*16380*/  MUFU.EX2 R245, R245 ;  /* 0x000000f500f57308 */ /* 0x000fe60000000800 */
[C---:B------:R-:W-:Y:S02]  /*16390*/  FMUL.FTZ R13, R3.reuse, R137 ;  /* 0x00000089030d7220 */ /* 0x040fe40000410000 */
[C---:B------:R-:W-:Y:S02]  /*163a0*/  FMUL.FTZ R52, R3.reuse, R52 ;  /* 0x0000003403347220 */ /* 0x040fe40000410000 */
[C---:B------:R-:W-:Y:S03]  /*163b0*/  FMUL.FTZ R14, R2.reuse, R138 ;  /* 0x0000008a020e7220 */ /* 0x040fe60000410000 */
[----:B------:R-:W3:Y:S01]  /*163c0*/  MUFU.EX2 R246, R246 ;  /* 0x000000f600f67308 */ /* 0x000ee20000000800 */
[C---:B------:R-:W-:Y:S02]  /*163d0*/  FMUL.FTZ R15, R2.reuse, R139 ;  /* 0x0000008b020f7220 */ /* 0x040fe40000410000 */
[----:B------:R-:W4:Y:S01]  /*163e0*/  LDSM.16.MT88.4 R136, [R204+0x8080] ;  /* 0x00808000cc88783b */ /* 0x000f220000004200 */
[C---:B------:R-:W-:Y:S02]  /*163f0*/  FMUL.FTZ R53, R3.reuse, R53 ;  /* 0x0000003503357220 */ /* 0x040fe40000410000 */
[C---:B------:R-:W-:Y:S02]  /*16400*/  FMUL.FTZ R54, R2.reuse, R54 ;  /* 0x0000003602367220 */ /* 0x040fe40000410000 */
[C---:B------:R-:W-:Y:S02]  /*16410*/  HMMA.16816.F32 R12, R144.reuse, R152, R12 ;  /* 0x00000098900c723c */ /* 0x040fe4000000180c */
[----:B------:R-:W5:Y:S01]  /*16420*/  MUFU.EX2 R247, R247 ;  /* 0x000000f700f77308 */ /* 0x000f620000000800 */
[C---:B------:R-:W-:Y:S02]  /*16430*/  FMUL.FTZ R55, R2.reuse, R55 ;  /* 0x0000003702377220 */ /* 0x040fe40000410000 */
[C---:B------:R-:W-:Y:S02]  /*16440*/  FMUL.FTZ R56, R3.reuse, R56 ;  /* 0x0000003803387220 */ /* 0x040fe40000410000 */
[C---:B------:R-:W-:Y:S01]  /*16450*/  FMUL.FTZ R57, R3.reuse, R57 ;  /* 0x0000003903397220 */ /* 0x040fe20000410000 */
[C---:B------:R-:W-:Y:S04]  /*16460*/  HMMA.16816.F32 R16, R144.reuse, R154, R16 ;  /* 0x0000009a9010723c */ /* 0x040fe80000001810 */
[----:B------:R-:W-:Y:S01]  /*16470*/  FMUL.FTZ R58, R2, R58 ;  /* 0x0000003a023a7220 */ /* 0x000fe20000410000 */
[----:B-1----:R-:W-:Y:S01]  /*16480*/  F2FP.PACK_AB R152, R244, R243 ;  /* 0x000000f3f498723e */ /* 0x002fe200000000ff */
[----:B------:R-:W-:Y:S02]  /*16490*/  FMUL.FTZ R59, R2, R59 ;  /* 0x0000003b023b7220 */ /* 0x000fe40000410000 */
[C---:B--2---:R-:W-:Y:S04]  /*164a0*/  HMMA.16816.F32 R20, R144.reuse, R156, R20 ;  /* 0x0000009c9014723c */ /* 0x044fe80000001814 */
[C---:B------:R-:W-:Y:S01]  /*164b0*/  FMUL.FTZ R60, R3.reuse, R60 ;  /* 0x0000003c033c7220 */ /* 0x040fe20000410000 */
[----:B---3--:R-:W-:Y:S01]  /*164c0*/  F2FP.PACK_AB R153, R246, R245 ;  /* 0x000000f5f699723e */ /* 0x008fe200000000ff */
[C---:B------:R-:W-:Y:S02]  /*164d0*/  FMUL.FTZ R61, R3.reuse, R61 ;  /* 0x0000003d033d7220 */ /* 0x040fe40000410000 */
[C---:B------:R-:W-:Y:S01]  /*164e0*/  HMMA.16816.F32 R24, R144.reuse, R158, R24 ;  /* 0x0000009e9018723c */ /* 0x040fe20000001818 */
[----:B------:R-:W-:Y:S03]  /*164f0*/  LDSM.16.MT88.4 R156, [R206+0x8880] ;  /* 0x00888000ce9c783b */ /* 0x000fe60000004200 */
[----:B------:R-:W-:Y:S01]  /*16500*/  FMUL.FTZ R62, R2, R62 ;  /* 0x0000003e023e7220 */ /* 0x000fe20000410000 */
[----:B-----5:R-:W-:Y:S01]  /*16510*/  F2FP.PACK_AB R154, R248, R247 ;  /* 0x000000f7f89a723e */ /* 0x020fe200000000ff */
[C---:B------:R-:W-:Y:S02]  /*16520*/  FMUL.FTZ R63, R2.reuse, R63 ;  /* 0x0000003f023f7220 */ /* 0x040fe40000410000 */
[C---:B------:R-:W-:Y:S01]  /*16530*/  FMUL.FTZ R64, R3.reuse, R64 ;  /* 0x0000004003407220 */ /* 0x040fe20000410000 */
[C---:B----4-:R-:W-:Y:S03]  /*16540*/  HMMA.16816.F32 R28, R144.reuse, R136, R28 ;  /* 0x00000088901c723c */ /* 0x050fe6000000181c */
[C---:B------:R-:W-:Y:S02]  /*16550*/  FMUL.FTZ R65, R3.reuse, R65 ;  /* 0x0000004103417220 */ /* 0x040fe40000410000 */
[C---:B------:R-:W-:Y:S02]  /*16560*/  FMUL.FTZ R66, R2.reuse, R66 ;  /* 0x0000004202427220 */ /* 0x040fe40000410000 */
[C---:B------:R-:W-:Y:S01]  /*16570*/  FMUL.FTZ R67, R2.reuse, R67 ;  /* 0x0000004302437220 */ /* 0x040fe20000410000 */
        /* <DEDUP_REMOVED lines=68> */
[C---:B------:R-:W-:Y:S02]  /*169c0*/  FMUL.FTZ R109, R3.reuse, R109 ;  /* 0x0000006d036d7220 */ /* 0x040fe40000410000 */
[C---:B------:R-:W-:Y:S01]  /*169d0*/  FMUL.FTZ R110, R2.reuse, R110 ;  /* 0x0000006e026e7220 */ /* 0x040fe20000410000 */
[C---:B------:R-:W-:Y:S01]  /*169e0*/  HMMA.16816.F32 R104, R144.reuse, R138, R104 ;  /* 0x0000008a9068723c */ /* 0x040fe20000001868 */
[----:B------:R-:W1:Y:S02]  /*169f0*/  LDSM.16.MT88.4 R136, [R204+0xb080] ;  /* 0x00b08000cc88783b */ /* 0x000e640000004200 */
[C---:B------:R-:W-:Y:S02]  /*16a00*/  FMUL.FTZ R111, R2.reuse, R111 ;  /* 0x0000006f026f7220 */ /* 0x040fe40000410000 */
[C---:B------:R-:W-:Y:S02]  /*16a10*/  FMUL.FTZ R112, R3.reuse, R112 ;  /* 0x0000007003707220 */ /* 0x040fe40000410000 */
[----:B------:R-:W-:Y:S02]  /*16a20*/  FMUL.FTZ R113, R3, R113 ;  /* 0x0000007103717220 */ /* 0x000fe40000410000 */
[C---:B------:R-:W-:Y:S01]  /*16a30*/  FMUL.FTZ R114, R2.reuse, R114 ;  /* 0x0000007202727220 */ /* 0x040fe20000410000 */
[C---:B--2---:R-:W-:Y:S03]  /*16a40*/  HMMA.16816.F32 R108, R144.reuse, R132, R108 ;  /* 0x00000084906c723c */ /* 0x044fe6000000186c */
[----:B------:R-:W-:Y:S02]  /*16a50*/  FMUL.FTZ R115, R2, R115 ;  /* 0x0000007302737220 */ /* 0x000fe40000410000 */
[--C-:B------:R-:W-:Y:S02]  /*16a60*/  FFMA.FTZ R151, R151, c[0x0][0x2d0], -R160.reuse ;  /* 0x0000b40097977a23 */ /* 0x100fe400000108a0 */
[----:B------:R-:W-:Y:S02]  /*16a70*/  FFMA.FTZ R160, R150, c[0x0][0x2d0], -R160 ;  /* 0x0000b40096a07a23 */ /* 0x000fe400000108a0 */
[C---:B------:R-:W-:Y:S01]  /*16a80*/  FMUL.FTZ R116, R3.reuse, R116 ;  /* 0x0000007403747220 */ /* 0x040fe20000410000 */
[C---:B------:R-:W-:Y:S01]  /*16a90*/  HMMA.16816.F32 R112, R144.reuse, R134, R112 ;  /* 0x000000869070723c */ /* 0x040fe20000001870 */
[----:B------:R-:W2:Y:S01]  /*16aa0*/  LDSM.16.MT88.4 R132, [R211+0x8880] ;  /* 0x00888000d384783b */ /* 0x000ea20000004200 */
[----:B------:R4:W-:Y:S01]  /*16ab0*/  MUFU.EX2 R150, R160 ;  /* 0x000000a000967308 */ /* 0x0009e20000000800 */
[C---:B------:R-:W-:Y:S02]  /*16ac0*/  FMUL.FTZ R117, R3.reuse, R117 ;  /* 0x0000007503757220 */ /* 0x040fe40000410000 */
[C---:B------:R-:W-:Y:S02]  /*16ad0*/  FMUL.FTZ R118, R2.reuse, R118 ;  /* 0x0000007602767220 */ /* 0x040fe40000410000 */
[C---:B------:R-:W-:Y:S02]  /*16ae0*/  FMUL.FTZ R119, R2.reuse, R119 ;  /* 0x0000007702777220 */ /* 0x040fe40000410000 */
[C---:B------:R-:W-:Y:S03]  /*16af0*/  FMUL.FTZ R120, R3.reuse, R120 ;  /* 0x0000007803787220 */ /* 0x040fe60000410000 */
[----:B------:R-:W5:Y:S01]  /*16b00*/  MUFU.EX2 R151, R151 ;  /* 0x0000009700977308 */ /* 0x000f620000000800 */
[C---:B------:R-:W-:Y:S01]  /*16b10*/  FMUL.FTZ R121, R3.reuse, R121 ;  /* 0x0000007903797220 */ /* 0x040fe20000410000 */
[C---:B---3--:R-:W-:Y:S03]  /*16b20*/  HMMA.16816.F32 R116, R144.reuse, R140, R116 ;  /* 0x0000008c9074723c */ /* 0x048fe60000001874 */
[C---:B------:R-:W-:Y:S02]  /*16b30*/  FMUL.FTZ R122, R2.reuse, R122 ;  /* 0x0000007a027a7220 */ /* 0x040fe40000410000 */
[C---:B------:R-:W-:Y:S02]  /*16b40*/  FMUL.FTZ R123, R2.reuse, R123 ;  /* 0x0000007b027b7220 */ /* 0x040fe40000410000 */
[C---:B------:R-:W-:Y:S02]  /*16b50*/  FMUL.FTZ R124, R3.reuse, R124 ;  /* 0x0000007c037c7220 */ /* 0x040fe40000410000 */
[C---:B------:R-:W-:Y:S03]  /*16b60*/  FMUL.FTZ R125, R3.reuse, R125 ;  /* 0x0000007d037d7220 */ /* 0x040fe60000410000 */
[C---:B------:R-:W-:Y:S01]  /*16b70*/  HMMA.16816.F32 R120, R144.reuse, R142, R120 ;  /* 0x0000008e9078723c */ /* 0x040fe20000001878 */
[----:B----4-:R-:W3:Y:S02]  /*16b80*/  LDSM.16.MT88.4 R160, [R205+0x8880] ;  /* 0x00888000cda0783b */ /* 0x010ee40000004200 */
[C---:B------:R-:W-:Y:S02]  /*16b90*/  FMUL.FTZ R126, R2.reuse, R126 ;  /* 0x0000007e027e7220 */ /* 0x040fe40000410000 */
[C---:B------:R-:W-:Y:S02]  /*16ba0*/  FMUL.FTZ R127, R2.reuse, R127 ;  /* 0x0000007f027f7220 */ /* 0x040fe40000410000 */
[C---:B------:R-:W-:Y:S02]  /*16bb0*/  FMUL.FTZ R128, R3.reuse, R128 ;  /* 0x0000008003807220 */ /* 0x040fe40000410000 */
[C---:B------:R-:W-:Y:S03]  /*16bc0*/  FMUL.FTZ R129, R3.reuse, R129 ;  /* 0x0000008103817220 */ /* 0x040fe60000410000 */
[C---:B-1----:R-:W-:Y:S03]  /*16bd0*/  HMMA.16816.F32 R124, R144.reuse, R136, R124 ;  /* 0x00000088907c723c */ /* 0x042fe6000000187c */
[----:B------:R-:W-:Y:S01]  /*16be0*/  FMUL.FTZ R130, R2, R130 ;  /* 0x0000008202827220 */ /* 0x000fe20000410000 */
[----:B-----5:R-:W-:Y:S01]  /*16bf0*/  F2FP.PACK_AB R155, R150, R151 ;  /* 0x00000097969b723e */ /* 0x020fe200000000ff */
[C---:B------:R-:W-:Y:S02]  /*16c00*/  FMUL.FTZ R131, R2.reuse, R131 ;  /* 0x0000008302837220 */ /* 0x040fe40000410000 */
[----:B------:R-:W-:Y:S01]  /*16c10*/  FFMA.FTZ R242, R3, R224, R242 ;  /* 0x000000e003f27223 */ /* 0x000fe200000100f2 */
[----:B------:R-:W-:Y:S01]  /*16c20*/  MOV R3, R0 ;  /* 0x0000000000037202 */ /* 0x000fe20000000f00 */
[----:B------:R-:W-:Y:S03]  /*16c30*/  FFMA.FTZ R238, R2, R223, R238 ;  /* 0x000000df02ee7223 */ /* 0x000fe600000100ee */
[----:B------:R-:W-:Y:S03]  /*16c40*/  HMMA.16816.F32 R128, R144, R138, R128 ;  /* 0x0000008a9080723c */ /* 0x000fe60000001880 */
[----:B------:R-:W-:Y:S02]  /*16c50*/  FADD.FTZ R241, R241, R242 ;  /* 0x000000f2f1f17221 */ /* 0x000fe40000010000 */
[----:B------:R-:W-:Y:S02]  /*16c60*/  FADD.FTZ R237, R237, R238 ;  /* 0x000000eeeded7221 */ /* 0x000fe40000010000 */
[----:B------:R-:W-:Y:S01]  /*16c70*/  FADD.FTZ R240, R240, R241 ;  /* 0x000000f1f0f07221 */ /* 0x000fe20000010000 */
[C---:B--2---:R-:W-:Y:S01]  /*16c80*/  HMMA.16816.F32 R144, R152.reuse, R132, R4 ;  /* 0x000000849890723c */ /* 0x044fe20000001804 */
[----:B------:R-:W1:Y:S04]  /*16c90*/  LDSM.16.MT88.4 R4, [R211+0x9880] ;  /* 0x00988000d304783b */ /* 0x000e680000004200 */
[----:B------:R-:W-:Y:S02]  /*16ca0*/  FADD.FTZ R2, R236, R237 ;  /* 0x000000edec027221 */ /* 0x000fe40000010000 */
[----:B------:R-:W-:Y:S01]  /*16cb0*/  FADD.FTZ R240, R239, R240 ;  /* 0x000000f0eff07221 */ /* 0x000fe20000010000 */
[C---:B------:R-:W-:Y:S01]  /*16cc0*/  HMMA.16816.F32 R140, R152.reuse, R134, R8 ;  /* 0x00000086988c723c */ /* 0x040fe20000001808 */
[----:B------:R-:W2:Y:S03]  /*16cd0*/  LDSM.16.MT88.4 R8, [R205+0x9880] ;  /* 0x00988000cd08783b */ /* 0x000ea60000004200 */
[----:B------:R-:W-:Y:S01]  /*16ce0*/  FADD.FTZ R2, R149, R2 ;  /* 0x0000000295027221 */ /* 0x000fe20000010000 */
[----:B------:R-:W-:Y:S01]  /*16cf0*/  MOV R149, R148 ;  /* 0x0000009400957202 */ /* 0x000fe20000000f00 */
[----:B------:R-:W-:Y:S02]  /*16d00*/  FADD.FTZ R243, R243, R240 ;  /* 0x000000f0f3f37221 */ /* 0x000fe40000010000 */
[C---:B------:R-:W-:Y:S01]  /*16d10*/  HMMA.16816.F32 R136, R152.reuse, R156, R12 ;  /* 0x0000009c9888723c */ /* 0x040fe2000000180c */
[----:B------:R-:W4:Y:S03]  /*16d20*/  LDSM.16.MT88.4 R12, [R205+0xa880] ;  /* 0x00a88000cd0c783b */ /* 0x000f260000004200 */
[----:B------:R-:W-:Y:S02]  /*16d30*/  FADD.FTZ R245, R245, R2 ;  /* 0x00000002f5f57221 */ /* 0x000fe40000010000 */
[----:B------:R-:W-:Y:S02]  /*16d40*/  FADD.FTZ R244, R244, R243 ;  /* 0x000000f3f4f47221 */ /* 0x000fe40000010000 */
[C---:B------:R-:W-:Y:S01]  /*16d50*/  HMMA.16816.F32 R132, R152.reuse, R158, R16 ;  /* 0x0000009e9884723c */ /* 0x040fe20000001810 */
[----:B------:R-:W5:Y:S03]  /*16d60*/  LDSM.16.MT88.4 R16, [R205+0xb880] ;  /* 0x00b88000cd10783b */ /* 0x000f660000004200 */
[----:B------:R-:W-:Y:S02]  /*16d70*/  FADD.FTZ R246, R246, R245 ;  /* 0x000000f5f6f67221 */ /* 0x000fe40000010000 */
[----:B------:R-:W-:Y:S02]  /*16d80*/  FADD.FTZ R247, R247, R244 ;  /* 0x000000f4f7f77221 */ /* 0x000fe40000010000 */
[C---:B---3--:R-:W-:Y:S01]  /*16d90*/  HMMA.16816.F32 R20, R152.reuse, R160, R20 ;  /* 0x000000a09814723c */ /* 0x048fe20000001814 */
[----:B------:R-:W3:Y:S03]  /*16da0*/  LDSM.16.MT88.4 R156, [R204+0xb880] ;  /* 0x00b88000cc9c783b */ /* 0x000ee60000004200 */
[----:B------:R-:W-:Y:S02]  /*16db0*/  FADD.FTZ R151, R151, R246 ;  /* 0x000000f697977221 */ /* 0x000fe40000010000 */
[----:B------:R-:W-:Y:S02]  /*16dc0*/  FADD.FTZ R224, R248, R247 ;  /* 0x000000f7f8e07221 */ /* 0x000fe40000010000 */
[C---:B------:R-:W-:Y:S04]  /*16dd0*/  HMMA.16816.F32 R24, R152.reuse, R162, R24 ;  /* 0x000000a29818723c */ /* 0x040fe80000001818 */
[----:B------:R-:W-:Y:S04]  /*16de0*/  FADD.FTZ R223, R150, R151 ;  /* 0x0000009796df7221 */ /* 0x000fe80000010000 */
        /* <DEDUP_REMOVED lines=24> */
[C---:B---3--:R-:W-:Y:S08]  /*16f70*/  HMMA.16816.F32 R124, R152.reuse, R156, R124 ;  /* 0x0000009c987c723c */ /* 0x048ff0000000187c */
[----:B------:R-:W-:Y:S01]  /*16f80*/  HMMA.16816.F32 R128, R152, R158, R128 ;  /* 0x0000009e9880723c */ /* 0x000fe20000001880 */
[----:B------:R-:W-:-:S07]  /*16f90*/  @P0 BRA `(.L_x_483) ;  /* 0xffffddd000000947 */ /* 0x000fce000383ffff */
.L_x_480:
[----:B------:R-:W-:-:S06]  /*16fa0*/  UISETP.GE.AND UP0, UPT, UR10, UR8, UPT ;  /* 0x000000080a00728c */ /* 0x000fcc000bf06270 */
[----:B------:R-:W-:-:S13]  /*16fb0*/  PLOP3.LUT P0, PT, PT, PT, UP0, 0x40, 0x0 ;  /* 0x000000000000781c */ /* 0x000fda0003f0e808 */
[----:B------:R-:W-:Y:S05]  /*16fc0*/  @P0 BRA `(.L_x_484) ;  /* 0x00002c0000000947 */ /* 0x000fea0003800000 */
[----:B------:R-:W-:Y:S01]  /*16fd0*/  IMAD.MOV.U32 R3, RZ, RZ, R0 ;  /* 0x000000ffff037224 */ /* 0x000fe200078e0000 */
[----:B------:R-:W-:Y:S01]  /*16fe0*/  SHF.R.S32.HI R5, RZ, 0x1f, R228 ;  /* 0x0000001fff057819 */ /* 0x000fe200000114e4 */
[----:B------:R-:W-:Y:S01]  /*16ff0*/  IMAD.SHL.U32 R231, R226, 0x2, RZ ;  /* 0x00000002e2e77824 */ /* 0x000fe200078e00ff */
[----:B------:R-:W-:Y:S01]  /*17000*/  SHF.R.S32.HI R230, RZ, 0x1f, R225 ;  /* 0x0000001fffe67819 */ /* 0x000fe200000114e1 */
[----:B------:R-:W-:Y:S01]  /*17010*/  IMAD.SHL.U32 R232, R228, 0x2, RZ ;  /* 0x00000002e4e87824 */ /* 0x000fe200078e00ff */
[----:B------:R-:W-:Y:S01]  /*17020*/  SHF.R.S32.HI R0, RZ, 0x1f, R227 ;  /* 0x0000001fff007819 */ /* 0x000fe200000114e3 */
[----:B------:R-:W-:Y:S01]  /*17030*/  IMAD.MOV.U32 R2, RZ, RZ, R148 ;  /* 0x000000ffff027224 */ /* 0x000fe200078e0094 */
[----:B------:R-:W-:Y:S02]  /*17040*/  SHF.L.U64.HI R229, R226, 0x1, R229 ;  /* 0x00000001e2e57819 */ /* 0x000fe400000102e5 */
[----:B------:R-:W-:Y:S02]  /*17050*/  SHF.L.U64.HI R226, R228, 0x1, R5 ;  /* 0x00000001e4e27819 */ /* 0x000fe40000010205 */
[C---:B------:R-:W-:Y:S01]  /*17060*/  SHF.L.U64.HI R230, R225.reuse, 0x1, R230 ;  /* 0x00000001e1e67819 */ /* 0x040fe200000102e6 */
[----:B------:R-:W-:Y:S01]  /*17070*/  IMAD.SHL.U32 R225, R225, 0x2, RZ ;  /* 0x00000002e1e17824 */ /* 0x000fe200078e00ff */
[C---:B------:R-:W-:Y:S01]  /*17080*/  SHF.L.U64.HI R228, R227.reuse, 0x1, R0 ;  /* 0x00000001e3e47819 */ /* 0x040fe20000010200 */
[----:B------:R-:W-:-:S02]  /*17090*/  IMAD.SHL.U32 R227, R227, 0x2, RZ ;  /* 0x00000002e3e37824 */ /* 0x000fc400078e00ff */
.L_x_494:
[----:B------:R-:W-:Y:S01]  /*170a0*/  SHF.R.S32.HI R5, RZ, 0x1f, R218 ;  /* 0x0000001fff057819 */ /* 0x000fe200000114da */
[C---:B------:R-:W-:Y:S01]  /*170b0*/  IMAD.WIDE.U32 R6, R218.reuse, c[0x0][0x208], RZ ;  /* 0x00008200da067a25 */ /* 0x040fe200078e00ff */
[----:B------:R-:W-:Y:S04]  /*170c0*/  DEPBAR.LE SB0, 0x0 ;  /* 0x000080000000791a */ /* 0x000fe80000000000 */
[----:B------:R-:W-:Y:S01]  /*170d0*/  IMAD R5, R5, c[0x0][0x208], RZ ;  /* 0x0000820005057a24 */ /* 0x000fe200078e02ff */
[----:B------:R-:W-:Y:S01]  /*170e0*/  BAR.SYNC.DEFER_BLOCKING 0x0 ;  /* 0x0000000000007b1d */ /* 0x000fe20000010000 */
[----:B------:R-:W-:Y:S01]  /*170f0*/  SHF.R.S32.HI R4, RZ, 0x1f, R217 ;  /* 0x0000001fff047819 */ /* 0x000fe200000114d9 */
[----:B------:R-:W-:Y:S01]  /*17100*/  UISETP.GT.AND UP0, UPT, UR10, UR8, UPT ;  /* 0x000000080a00728c */ /* 0x000fe2000bf04270 */
[----:B------:R-:W-:Y:S01]  /*17110*/  IMAD R5, R218, c[0x0][0x20c], R5 ;  /* 0x00008300da057a24 */ /* 0x000fe200078e0205 */
[----:B------:R-:W-:Y:S02]  /*17120*/  ISETP.GE.AND P1, PT, R219, c[0x0][0x1d4], PT ;  /* 0x00007500db007a0c */ /* 0x000fe40003f26270 */
[----:B------:R-:W-:Y:S02]  /*17130*/  IMAD R4, R4, c[0x0][0x218], RZ ;  /* 0x0000860004047a24 */ /* 0x000fe400078e02ff */
[----:B------:R-:W-:Y:S02]  /*17140*/  IADD3 R7, R7, R5, RZ ;  /* 0x0000000507077210 */ /* 0x000fe40007ffe0ff */
[C---:B------:R-:W-:Y:S03]  /*17150*/  IMAD R4, R217.reuse, c[0x0][0x21c], R4 ;  /* 0x00008700d9047a24 */ /* 0x040fe600078e0204 */
[----:B------:R-:W-:Y:S05]  /*17160*/  IMAD.WIDE.U32 R6, R217, c[0x0][0x218], R6 ;  /* 0x00008600d9067a25 */ /* 0x000fea00078e0006 */
[----:B------:R-:W-:Y:S04]  /*17170*/  IADD3 R0, P0, R6, UR26, RZ ;  /* 0x0000001a06007c10 */ /* 0x000fe8000ff1e0ff */
[----:B------:R-:W-:Y:S02]  /*17180*/  IADD3.X R7, R7, UR12, R4, P0, !PT ;  /* 0x0000000c07077c10 */ /* 0x000fe400087fe404 */
[C---:B------:R-:W-:Y:S01]  /*17190*/  LEA R180, P0, R0.reuse, c[0x0][0x1f8], 0x1 ;  /* 0x00007e0000b47a11 */ /* 0x040fe200078008ff */
[----:B------:R-:W-:Y:S03]  /*171a0*/  LDSM.16.M88.4 R16, [R214+0x10080] ;  /* 0x01008000d610783b */ /* 0x000fe60000000200 */
[----:B------:R-:W-:Y:S02]  /*171b0*/  LEA.HI.X R5, R0, c[0x0][0x1fc], R7, 0x1, P0 ;  /* 0x00007f0000057a11 */ /* 0x000fe400000f0c07 */
[----:B------:R-:W1:Y:S05]  /*171c0*/  SHFL.IDX PT, R180, R180, RZ, 0x181f ;  /* 0x00181fffb4b47589 */ /* 0x000e6a00000e0000 */
[----:B------:R-:W-:Y:S05]  /*171d0*/  LDSM.16.M88.4 R8, [R213+0xc080] ;  /* 0x00c08000d508783b */ /* 0x000fea0000000200 */
[----:B------:R-:W2:Y:S05]  /*171e0*/  SHFL.IDX PT, R5, R5, RZ, 0x181f ;  /* 0x00181fff05057589 */ /* 0x000eaa00000e0000 */
[----:B------:R-:W3:Y:S05]  /*171f0*/  LDSM.16.M88.4 R148, [R213+0xc880] ;  /* 0x00c88000d594783b */ /* 0x000eea0000000200 */
[----:B------:R-:W-:Y:S05]  /*17200*/  LDSM.16.M88.4 R152, [R210+0x10080] ;  /* 0x01008000d298783b */ /* 0x000fea0000000200 */
[----:B------:R-:W4:Y:S05]  /*17210*/  LDSM.16.M88.4 R156, [R212] ;  /* 0x00000000d49c783b */ /* 0x000f2a0000000200 */
[----:B------:R-:W5:Y:S01]  /*17220*/  LDSM.16.M88.4 R160, [R203] ;  /* 0x00000000cba0783b */ /* 0x000f620000000200 */
[C---:B-1----:R-:W-:Y:S04]  /*17230*/  IADD3 R172, P0, R180.reuse, R225, RZ ;  /* 0x000000e1b4ac7210 */ /* 0x042fe80007f1e0ff */
[C---:B--2---:R-:W-:Y:S02]  /*17240*/  IADD3.X R173, R5.reuse, R230, RZ, P0, !PT ;  /* 0x000000e605ad7210 */ /* 0x044fe400007fe4ff */
[C---:B------:R-:W-:Y:S03]  /*17250*/  IADD3 R176, P0, R180.reuse, R232, RZ ;  /* 0x000000e8b4b07210 */ /* 0x040fe60007f1e0ff */
[----:B------:R-:W-:Y:S01]  /*17260*/  @!PT LDS RZ, [RZ] ;  /* 0x00000000fffff984 */ /* 0x000fe20000000800 */
[----:B------:R-:W-:Y:S01]  /*17270*/  @!PT LDS RZ, [RZ] ;  /* 0x00000000fffff984 */ /* 0x000fe20000000800 */
[----:B------:R-:W-:Y:S01]  /*17280*/  @!PT LDS RZ, [RZ] ;  /* 0x00000000fffff984 */ /* 0x000fe20000000800 */
[----:B------:R1:W-:Y:S01]  /*17290*/  LDGSTS.E.BYPASS.LTC128B.128 [R220+0x8080], [R172.64], !P5 ;  /* 0x08080000acdc7fae */ /* 0x0003e2000e901d58 */
[C---:B------:R-:W-:Y:S02]  /*172a0*/  IADD3.X R177, R5.reuse, R226, RZ, P0, !PT ;  /* 0x000000e205b17210 */ /* 0x040fe400007fe4ff */
[C---:B------:R-:W-:Y:S03]  /*172b0*/  IADD3 R182, P0, R180.reuse, R227, RZ ;  /* 0x000000e3b4b67210 */ /* 0x040fe60007f1e0ff */
[----:B------:R2:W-:Y:S01]  /*172c0*/  LDGSTS.E.BYPASS.LTC128B.128 [R220+0x9080], [R176.64], !P1 ;  /* 0x09080000b0dc7fae */ /* 0x0005e2000c901d58 */
[C---:B------:R-:W-:Y:S02]  /*172d0*/  IADD3.X R183, R5.reuse, R228, RZ, P0, !PT ;  /* 0x000000e405b77210 */ /* 0x040fe400007fe4ff */
[----:B------:R-:W-:Y:S03]  /*172e0*/  IADD3 R180, P0, R180, R231, RZ ;  /* 0x000000e7b4b47210 */ /* 0x000fe60007f1e0ff */
[----:B------:R1:W-:Y:S01]  /*172f0*/  LDGSTS.E.BYPASS.LTC128B.128 [R220+0xa080], [R182.64], !P4 ;  /* 0x0a080000b6dc7fae */ /* 0x0003e2000e101d58 */
[----:B------:R-:W-:Y:S02]  /*17300*/  IADD3.X R181, R5, R229, RZ, P0, !PT ;  /* 0x000000e505b57210 */ /* 0x000fe400007fe4ff */
[C---:B------:R-:W-:Y:S01]  /*17310*/  HMMA.16816.F32 R4, R16.reuse, R8, RZ ;  /* 0x000000081004723c */ /* 0x040fe200000018ff */
[----:B------:R-:W-:Y:S02]  /*17320*/  PLOP3.LUT P0, PT, PT, PT, UP0, 0x40, 0x0 ;  /* 0x000000000000781c */ /* 0x000fe40003f0e808 */
[----:B------:R1:W-:Y:S05]  /*17330*/  LDGSTS.E.BYPASS.LTC128B.128 [R220+0xb080], [R180.64], !P3 ;  /* 0x0b080000b4dc7fae */ /* 0x0003ea000d901d58 */
[C---:B------:R-:W-:Y:S01]  /*17340*/  HMMA.16816.F32 R8, R16.reuse, R10, RZ ;  /* 0x0000000a1008723c */ /* 0x040fe200000018ff */
[----:B------:R-:W-:Y:S05]  /*17350*/  LDSM.16.M88.4 R164, [R209+0x10080] ;  /* 0x01008000d1a4783b */ /* 0x000fea0000000200 */
[----:B------:R-:W0:Y:S02]  /*17360*/  LDGDEPBAR ;  /* 0x00000000000079af */ /* 0x000e240000000000 */
[C---:B---3--:R-:W-:Y:S03]  /*17370*/  HMMA.16816.F32 R12, R16.reuse, R148, RZ ;  /* 0x00000094100c723c */ /* 0x048fe600000018ff */
[----:B------:R-:W3:Y:S05]  /*17380*/  LDSM.16.M88.4 R168, [R208+0xc080] ;  /* 0x00c08000d0a8783b */ /* 0x000eea0000000200 */
[----:B------:R-:W-:Y:S01]  /*17390*/  HMMA.16816.F32 R16, R16, R150, RZ ;  /* 0x000000961010723c */ /* 0x000fe200000018ff */
[----:B------:R-:W3:Y:S05]  /*173a0*/  LDSM.16.M88.4 R148, [R208+0xc880] ;  /* 0x00c88000d094783b */ /* 0x000eea0000000200 */
[----:B-1----:R-:W-:Y:S02]  /*173b0*/  LDSM.16.M88.4 R172, [R207+0x10080] ;  /* 0x01008000cfac783b */ /* 0x002fe40000000200 */
[C---:B----4-:R-:W-:Y:S03]  /*173c0*/  HMMA.16816.F32 R4, R152.reuse, R156, R4 ;  /* 0x0000009c9804723c */ /* 0x050fe60000001804 */
[----:B--2---:R-:W1:Y:S05]  /*173d0*/  LDSM.16.M88.4 R176, [R202] ;  /* 0x00000000cab0783b */ /* 0x004e6a0000000200 */
[C---:B------:R-:W-:Y:S01]  /*173e0*/  HMMA.16816.F32 R8, R152.reuse, R158, R8 ;  /* 0x0000009e9808723c */ /* 0x040fe20000001808 */
[----:B------:R-:W-:Y:S07]  /*173f0*/  LDSM.16.M88.4 R156, [R214+0x14080] ;  /* 0x01408000d69c783b */ /* 0x000fee0000000200 */
[C---:B-----5:R-:W-:Y:S08]  /*17400*/  HMMA.16816.F32 R12, R152.reuse, R160, R12 ;  /* 0x000000a0980c723c */ /* 0x060ff0000000180c */
[----:B------:R-:W-:Y:S01]  /*17410*/  HMMA.16816.F32 R16, R152, R162, R16 ;  /* 0x000000a29810723c */ /* 0x000fe20000001810 */
[----:B------:R-:W2:Y:S05]  /*17420*/  LDSM.16.M88.4 R152, [R202+0x800] ;  /* 0x00080000ca98783b */ /* 0x000eaa0000000200 */
[----:B------:R-:W4:Y:S02]  /*17430*/  LDSM.16.M88.4 R160, [R213+0xd080] ;  /* 0x00d08000d5a0783b */ /* 0x000f240000000200 */
[C---:B---3--:R-:W-:Y:S08]  /*17440*/  HMMA.16816.F32 R4, R164.reuse, R168, R4 ;  /* 0x000000a8a404723c */ /* 0x048ff00000001804 */
[C---:B------:R-:W-:Y:S01]  /*17450*/  HMMA.16816.F32 R8, R164.reuse, R170, R8 ;  /* 0x000000aaa408723c */ /* 0x040fe20000001808 */
[----:B------:R-:W-:Y:S07]  /*17460*/  LDSM.16.M88.4 R168, [R201] ;  /* 0x00000000c9a8783b */ /* 0x000fee0000000200 */
[C---:B------:R-:W-:Y:S08]  /*17470*/  HMMA.16816.F32 R12, R164.reuse, R148, R12 ;  /* 0x00000094a40c723c */ /* 0x040ff0000000180c */
[----:B------:R-:W-:Y:S01]  /*17480*/  HMMA.16816.F32 R16, R164, R150, R16 ;  /* 0x00000096a410723c */ /* 0x000fe20000001810 */
[----:B------:R-:W3:Y:S05]  /*17490*/  LDSM.16.M88.4 R148, [R213+0xd880] ;  /* 0x00d88000d594783b */ /* 0x000eea0000000200 */
[----:B------:R-:W5:Y:S02]  /*174a0*/  LDSM.16.M88.4 R164, [R210+0x14080] ;  /* 0x01408000d2a4783b */ /* 0x000f640000000200 */
[C---:B-1----:R-:W-:Y:S08]  /*174b0*/  HMMA.16816.F32 R4, R172.reuse, R176, R4 ;  /* 0x000000b0ac04723c */ /* 0x042ff00000001804 */
[C---:B------:R-:W-:Y:S01]  /*174c0*/  HMMA.16816.F32 R8, R172.reuse, R178, R8 ;  /* 0x000000b2ac08723c */ /* 0x040fe20000001808 */
[----:B------:R-:W-:Y:S07]  /*174d0*/  LDSM.16.M88.4 R176, [R208+0xd080] ;  /* 0x00d08000d0b0783b */ /* 0x000fee0000000200 */
[C---:B--2---:R-:W-:Y:S08]  /*174e0*/  HMMA.16816.F32 R12, R172.reuse, R152, R12 ;  /* 0x00000098ac0c723c */ /* 0x044ff0000000180c */
[----:B------:R-:W-:Y:S01]  /*174f0*/  HMMA.16816.F32 R16, R172, R154, R16 ;  /* 0x0000009aac10723c */ /* 0x000fe20000001810 */
[----:B------:R-:W1:Y:S05]  /*17500*/  LDSM.16.M88.4 R152, [R200] ;  /* 0x00000000c898783b */ /* 0x000e6a0000000200 */
[----:B------:R-:W2:Y:S02]  /*17510*/  LDSM.16.M88.4 R172, [R209+0x14080] ;  /* 0x01408000d1ac783b */ /* 0x000ea40000000200 */
[C---:B----4-:R-:W-:Y:S08]  /*17520*/  HMMA.16816.F32 R4, R156.reuse, R160, R4 ;  /* 0x000000a09c04723c */ /* 0x050ff00000001804 */
[C---:B------:R-:W-:Y:S01]  /*17530*/  HMMA.16816.F32 R8, R156.reuse, R162, R8 ;  /* 0x000000a29c08723c */ /* 0x040fe20000001808 */
[----:B------:R-:W-:Y:S07]  /*17540*/  LDSM.16.M88.4 R160, [R202+0x1000] ;  /* 0x00100000caa0783b */ /* 0x000fee0000000200 */
[C---:B---3--:R-:W-:Y:S08]  /*17550*/  HMMA.16816.F32 R12, R156.reuse, R148, R12 ;  /* 0x000000949c0c723c */ /* 0x048ff0000000180c */
[----:B------:R-:W-:Y:S01]  /*17560*/  HMMA.16816.F32 R16, R156, R150, R16 ;  /* 0x000000969c10723c */ /* 0x000fe20000001810 */
[----:B------:R-:W3:Y:S05]  /*17570*/  LDSM.16.M88.4 R148, [R208+0xd880] ;  /* 0x00d88000d094783b */ /* 0x000eea0000000200 */
[----:B------:R-:W4:Y:S02]  /*17580*/  LDSM.16.M88.4 R156, [R207+0x14080] ;  /* 0x01408000cf9c783b */ /* 0x000f240000000200 */
[C---:B-----5:R-:W-:Y:S08]  /*17590*/  HMMA.16816.F32 R4, R164.reuse, R168, R4 ;  /* 0x000000a8a404723c */ /* 0x060ff00000001804 */
[C---:B------:R-:W-:Y:S01]  /*175a0*/  HMMA.16816.F32 R8, R164.reuse, R170, R8 ;  /* 0x000000aaa408723c */ /* 0x040fe20000001808 */
[----:B------:R-:W-:Y:S07]  /*175b0*/  LDSM.16.M88.4 R168, [R213+0xe080] ;  /* 0x00e08000d5a8783b */ /* 0x000fee0000000200 */
[C---:B-1----:R-:W-:Y:S08]  /*175c0*/  HMMA.16816.F32 R12, R164.reuse, R152, R12 ;  /* 0x00000098a40c723c */ /* 0x042ff0000000180c */
[----:B------:R-:W-:Y:S01]  /*175d0*/  HMMA.16816.F32 R16, R164, R154, R16 ;  /* 0x0000009aa410723c */ /* 0x000fe20000001810 */
[----:B------:R-:W1:Y:S05]  /*175e0*/  LDSM.16.M88.4 R152, [R202+0x1800] ;  /* 0x00180000ca98783b */ /* 0x000e6a0000000200 */
[----:B------:R-:W5:Y:S02]  /*175f0*/  LDSM.16.M88.4 R164, [R214+0x18080] ;  /* 0x01808000d6a4783b */ /* 0x000f640000000200 */
[C---:B--2---:R-:W-:Y:S08]  /*17600*/  HMMA.16816.F32 R4, R172.reuse, R176, R4 ;  /* 0x000000b0ac04723c */ /* 0x044ff00000001804 */
[C---:B------:R-:W-:Y:S01]  /*17610*/  HMMA.16816.F32 R8, R172.reuse, R178, R8 ;  /* 0x000000b2ac08723c */ /* 0x040fe20000001808 */
[----:B------:R-:W-:Y:S07]  /*17620*/  LDSM.16.M88.4 R176, [R199] ;  /* 0x00000000c7b0783b */ /* 0x000fee0000000200 */
[C---:B---3--:R-:W-:Y:S08]  /*17630*/  HMMA.16816.F32 R12, R172.reuse, R148, R12 ;  /* 0x00000094ac0c723c */ /* 0x048ff0000000180c */
[----:B------:R-:W-:Y:S01]  /*17640*/  HMMA.16816.F32 R16, R172, R150, R16 ;  /* 0x00000096ac10723c */ /* 0x000fe20000001810 */
[----:B------:R-:W2:Y:S05]  /*17650*/  LDSM.16.M88.4 R148, [R213+0xe880] ;  /* 0x00e88000d594783b */ /* 0x000eaa0000000200 */
[----:B------:R-:W3:Y:S02]  /*17660*/  LDSM.16.M88.4 R172, [R210+0x18080] ;  /* 0x01808000d2ac783b */ /* 0x000ee40000000200 */
[C---:B----4-:R-:W-:Y:S08]  /*17670*/  HMMA.16816.F32 R4, R156.reuse, R160, R4 ;  /* 0x000000a09c04723c */ /* 0x050ff00000001804 */
[C---:B------:R-:W-:Y:S01]  /*17680*/  HMMA.16816.F32 R8, R156.reuse, R162, R8 ;  /* 0x000000a29c08723c */ /* 0x040fe20000001808 */
[----:B------:R-:W-:Y:S07]  /*17690*/  LDSM.16.M88.4 R160, [R208+0xe080] ;  /* 0x00e08000d0a0783b */ /* 0x000fee0000000200 */
[C---:B-1----:R-:W-:Y:S08]  /*176a0*/  HMMA.16816.F32 R12, R156.reuse, R152, R12 ;  /* 0x000000989c0c723c */ /* 0x042ff0000000180c */
[----:B------:R-:W-:Y:S01]  /*176b0*/  HMMA.16816.F32 R16, R156, R154, R16 ;  /* 0x0000009a9c10723c */ /* 0x000fe20000001810 */
[----:B------:R-:W1:Y:S05]  /*176c0*/  LDSM.16.M88.4 R152, [R198] ;  /* 0x00000000c698783b */ /* 0x000e6a0000000200 */
[----:B------:R-:W4:Y:S02]  /*176d0*/  LDSM.16.M88.4 R156, [R209+0x18080] ;  /* 0x01808000d19c783b */ /* 0x000f240000000200 */
[C---:B-----5:R-:W-:Y:S08]  /*176e0*/  HMMA.16816.F32 R4, R164.reuse, R168, R4 ;  /* 0x000000a8a404723c */ /* 0x060ff00000001804 */
[C---:B------:R-:W-:Y:S01]  /*176f0*/  HMMA.16816.F32 R8, R164.reuse, R170, R8 ;  /* 0x000000aaa408723c */ /* 0x040fe20000001808 */
[----:B------:R-:W-:Y:S07]  /*17700*/  LDSM.16.M88.4 R168, [R202+0x2000] ;  /* 0x00200000caa8783b */ /* 0x000fee0000000200 */
[C---:B--2---:R-:W-:Y:S08]  /*17710*/  HMMA.16816.F32 R12, R164.reuse, R148, R12 ;  /* 0x00000094a40c723c */ /* 0x044ff0000000180c */
[----:B------:R-:W-:Y:S01]  /*17720*/  HMMA.16816.F32 R16, R164, R150, R16 ;  /* 0x00000096a410723c */ /* 0x000fe20000001810 */
[----:B------:R-:W2:Y:S05]  /*17730*/  LDSM.16.M88.4 R148, [R208+0xe880] ;  /* 0x00e88000d094783b */ /* 0x000eaa0000000200 */
[----:B------:R-:W5:Y:S02]  /*17740*/  LDSM.16.M88.4 R164, [R207+0x18080] ;  /* 0x01808000cfa4783b */ /* 0x000f640000000200 */
[C---:B---3--:R-:W-:Y:S08]  /*17750*/  HMMA.16816.F32 R4, R172.reuse, R176, R4 ;  /* 0x000000b0ac04723c */ /* 0x048ff00000001804 */
[C---:B------:R-:W-:Y:S01]  /*17760*/  HMMA.16816.F32 R8, R172.reuse, R178, R8 ;  /* 0x000000b2ac08723c */ /* 0x040fe20000001808 */
[----:B------:R-:W-:Y:S07]  /*17770*/  LDSM.16.M88.4 R176, [R213+0xf080] ;  /* 0x00f08000d5b0783b */ /* 0x000fee0000000200 */
[C---:B-1----:R-:W-:Y:S08]  /*17780*/  HMMA.16816.F32 R12, R172.reuse, R152, R12 ;  /* 0x00000098ac0c723c */ /* 0x042ff0000000180c */
[----:B------:R-:W-:Y:S01]  /*17790*/  HMMA.16816.F32 R16, R172, R154, R16 ;  /* 0x0000009aac10723c */ /* 0x000fe20000001810 */
[----:B------:R-:W1:Y:S05]  /*177a0*/  LDSM.16.M88.4 R152, [R202+0x2800] ;  /* 0x00280000ca98783b */ /* 0x000e6a0000000200 */
[----:B------:R-:W3:Y:S02]  /*177b0*/  LDSM.16.M88.4 R172, [R214+0x1c080] ;  /* 0x01c08000d6ac783b */ /* 0x000ee40000000200 */
[C---:B----4-:R-:W-:Y:S08]  /*177c0*/  HMMA.16816.F32 R4, R156.reuse, R160, R4 ;  /* 0x000000a09c04723c */ /* 0x050ff00000001804 */
[C---:B------:R-:W-:Y:S01]  /*177d0*/  HMMA.16816.F32 R8, R156.reuse, R162, R8 ;  /* 0x000000a29c08723c */ /* 0x040fe20000001808 */
[----:B------:R-:W-:Y:S07]  /*177e0*/  LDSM.16.M88.4 R160, [R197] ;  /* 0x00000000c5a0783b */ /* 0x000fee0000000200 */
[C---:B--2---:R-:W-:Y:S08]  /*177f0*/  HMMA.16816.F32 R12, R156.reuse, R148, R12 ;  /* 0x000000949c0c723c */ /* 0x044ff0000000180c */
[----:B------:R-:W-:Y:S01]  /*17800*/  HMMA.16816.F32 R16, R156, R150, R16 ;  /* 0x000000969c10723c */ /* 0x000fe20000001810 */
[----:B------:R-:W2:Y:S05]  /*17810*/  LDSM.16.M88.4 R148, [R213+0xf880] ;  /* 0x00f88000d594783b */ /* 0x000eaa0000000200 */
[----:B------:R-:W4:Y:S02]  /*17820*/  LDSM.16.M88.4 R156, [R210+0x1c080] ;  /* 0x01c08000d29c783b */ /* 0x000f240000000200 */
[C---:B-----5:R-:W-:Y:S08]  /*17830*/  HMMA.16816.F32 R4, R164.reuse, R168, R4 ;  /* 0x000000a8a404723c */ /* 0x060ff00000001804 */
[C---:B------:R-:W-:Y:S01]  /*17840*/  HMMA.16816.F32 R8, R164.reuse, R170, R8 ;  /* 0x000000aaa408723c */ /* 0x040fe20000001808 */
[----:B------:R-:W-:Y:S07]  /*17850*/  LDSM.16.M88.4 R168, [R208+0xf080] ;  /* 0x00f08000d0a8783b */ /* 0x000fee0000000200 */
[C---:B-1----:R-:W-:Y:S08]  /*17860*/  HMMA.16816.F32 R12, R164.reuse, R152, R12 ;  /* 0x00000098a40c723c */ /* 0x042ff0000000180c */
[----:B------:R-:W-:Y:S01]  /*17870*/  HMMA.16816.F32 R16, R164, R154, R16 ;  /* 0x0000009aa410723c */ /* 0x000fe20000001810 */
[----:B------:R-:W1:Y:S05]  /*17880*/  LDSM.16.M88.4 R152, [R196] ;  /* 0x00000000c498783b */ /* 0x000e6a0000000200 */
[----:B------:R-:W5:Y:S02]  /*17890*/  LDSM.16.M88.4 R164, [R209+0x1c080] ;  /* 0x01c08000d1a4783b */ /* 0x000f640000000200 */
[C---:B---3--:R-:W-:Y:S08]  /*178a0*/  HMMA.16816.F32 R4, R172.reuse, R176, R4 ;  /* 0x000000b0ac04723c */ /* 0x048ff00000001804 */
[C---:B------:R-:W-:Y:S01]  /*178b0*/  HMMA.16816.F32 R8, R172.reuse, R178, R8 ;  /* 0x000000b2ac08723c */ /* 0x040fe20000001808 */
[----:B------:R-:W-:Y:S07]  /*178c0*/  LDSM.16.M88.4 R176, [R202+0x3000] ;  /* 0x00300000cab0783b */ /* 0x000fee0000000200 */
[C---:B--2---:R-:W-:Y:S08]  /*178d0*/  HMMA.16816.F32 R12, R172.reuse, R148, R12 ;  /* 0x00000094ac0c723c */ /* 0x044ff0000000180c */
[----:B------:R-:W-:Y:S01]  /*178e0*/  HMMA.16816.F32 R16, R172, R150, R16 ;  /* 0x00000096ac10723c */ /* 0x000fe20000001810 */
[----:B------:R-:W2:Y:S05]  /*178f0*/  LDSM.16.M88.4 R148, [R208+0xf880] ;  /* 0x00f88000d094783b */ /* 0x000eaa0000000200 */
[----:B------:R-:W3:Y:S02]  /*17900*/  LDSM.16.M88.4 R172, [R207+0x1c080] ;  /* 0x01c08000cfac783b */ /* 0x000ee40000000200 */
[C---:B----4-:R-:W-:Y:S08]  /*17910*/  HMMA.16816.F32 R4, R156.reuse, R160, R4 ;  /* 0x000000a09c04723c */ /* 0x050ff00000001804 */
[C---:B------:R-:W-:Y:S08]  /*17920*/  HMMA.16816.F32 R8, R156.reuse, R162, R8 ;  /* 0x000000a29c08723c */ /* 0x040ff00000001808 */
[C---:B-1----:R-:W-:Y:S08]  /*17930*/  HMMA.16816.F32 R12, R156.reuse, R152, R12 ;  /* 0x000000989c0c723c */ /* 0x042ff0000000180c */
[----:B------:R-:W-:Y:S08]  /*17940*/  HMMA.16816.F32 R16, R156, R154, R16 ;  /* 0x0000009a9c10723c */ /* 0x000ff00000001810 */
[C---:B-----5:R-:W-:Y:S08]  /*17950*/  HMMA.16816.F32 R4, R164.reuse, R168, R4 ;  /* 0x000000a8a404723c */ /* 0x060ff00000001804 */
[C---:B------:R-:W-:Y:S08]  /*17960*/  HMMA.16816.F32 R8, R164.reuse, R170, R8 ;  /* 0x000000aaa408723c */ /* 0x040ff00000001808 */
[C---:B--2---:R-:W-:Y:S08]  /*17970*/  HMMA.16816.F32 R12, R164.reuse, R148, R12 ;  /* 0x00000094a40c723c */ /* 0x044ff0000000180c */
[----:B------:R-:W-:Y:S01]  /*17980*/  HMMA.16816.F32 R16, R164, R150, R16 ;  /* 0x00000096a410723c */ /* 0x000fe20000001810 */
[----:B------:R-:W1:Y:S01]  /*17990*/  LDSM.16.M88.4 R148, [R202+0x3800] ;  /* 0x00380000ca94783b */ /* 0x000e620000000200 */
[----:B------:R-:W-:Y:S04]  /*179a0*/  DEPBAR.LE SB0, 0x0 ;  /* 0x000080000000791a */ /* 0x000fe80000000000 */
[----:B------:R-:W-:Y:S02]  /*179b0*/  BAR.SYNC.DEFER_BLOCKING 0x0 ;  /* 0x0000000000007b1d */ /* 0x000fe40000010000 */
[C---:B---3--:R-:W-:Y:S08]  /*179c0*/  HMMA.16816.F32 R4, R172.reuse, R176, R4 ;  /* 0x000000b0ac04723c */ /* 0x048ff00000001804 */
        /* <DEDUP_REMOVED lines=14> */
[----:B------:R3:W4:Y:S06]  /*17ab0*/  MUFU.TANH R4, R154 ;  /* 0x0000009a00047308 */ /* 0x00072c0000002400 */
[----:B------:R-:W-:Y:S02]  /*17ac0*/  FMUL.FTZ R168, R12, c[0x0][0x320] ;  /* 0x0000c8000ca87a20 */ /* 0x000fe40000410000 */
[----:B------:R-:W-:Y:S02]  /*17ad0*/  FMUL.FTZ R13, R13, c[0x0][0x320] ;  /* 0x0000c8000d0d7a20 */ /* 0x000fe40000410000 */
[----:B------:R3:W1:Y:S01]  /*17ae0*/  MUFU.TANH R5, R153 ;  /* 0x0000009900057308 */ /* 0x0006620000002400 */
        /* <DEDUP_REMOVED lines=19> */
[----:B--2-4-:R-:W-:Y:S01]  /*17c20*/  IMAD.MOV.U32 R217, RZ, RZ, RZ ;  /* 0x000000ffffd97224 */ /* 0x014fe200078e00ff */
[----:B------:R-:W-:Y:S01]  /*17c30*/  ULEA UR4, UR10, UR16, 0x5 ;  /* 0x000000100a047291 */ /* 0x000fe2000f8e283f */
[----:B------:R-:W-:Y:S05]  /*17c40*/  ISETP.NE.AND P6, PT, R215, 0x1, PT ;  /* 0x00000001d700780c */ /* 0x000fea0003fc5270 */
[----:B------:R-:W-:Y:S05]  /*17c50*/  IMAD.U32 R11, RZ, RZ, UR4 ;  /* 0x00000004ff0b7e24 */ /* 0x000fea000f8e00ff */
[----:B------:R-:W-:Y:S05]  /*17c60*/  IADD3 R218, R11, -0x20, R216 ;  /* 0xffffffe00bda7810 */ /* 0x000fea0007ffe0d8 */
[----:B------:R-:W-:Y:S04]  /*17c70*/  @P6 IMAD.HI.U32 R11, R218, c[0x0][0x2bc], RZ ;  /* 0x0000af00da0b6a27 */ /* 0x000fe800078e00ff */
[----:B------:R-:W-:Y:S01]  /*17c80*/  IMAD.MOV.U32 R10, RZ, RZ, R218 ;  /* 0x000000ffff0a7224 */ /* 0x000fe200078e00da */
[----:B------:R-:W-:Y:S04]  /*17c90*/  @P6 SHF.R.U32.HI R10, RZ, c[0x0][0x2c0], R11 ;  /* 0x0000b000ff0a6a19 */ /* 0x000fe8000001160b */
[C---:B---3--:R-:W-:Y:S04]  /*17ca0*/  @!P2 IADD3 R14, P0, R10.reuse, UR18, RZ ;  /* 0x000000120a0eac10 */ /* 0x048fe8000ff1e0ff */
[----:B------:R-:W-:Y:S02]  /*17cb0*/  @!P2 LEA.HI.X.SX32 R11, R10, UR6, 0x1, P0 ;  /* 0x000000060a0bac11 */ /* 0x000fe400080f0eff */
[C---:B------:R-:W-:Y:S04]  /*17cc0*/  @!P2 LEA R12, P0, R14.reuse, c[0x0][0x2a0], 0x2 ;  /* 0x0000a8000e0caa11 */ /* 0x040fe800078010ff */
[----:B------:R-:W-:Y:S01]  /*17cd0*/  @!P2 LEA.HI.X R13, R14, c[0x0][0x2a4], R11, 0x2, P0 ;  /* 0x0000a9000e0daa11 */ /* 0x000fe200000f140b */
[----:B------:R-:W-:Y:S04]  /*17ce0*/  IMAD.MOV R11, RZ, RZ, -R10 ;  /* 0x000000ffff0b7224 */ /* 0x000fe800078e0a0a */
[----:B------:R2:W3:Y:S01]  /*17cf0*/  @!P2 LDG.E R217, [R12.64] ;  /* 0x000000180cd9a981 */ /* 0x0004e2000c1e1900 */
[----:B------:R-:W-:Y:S05]  /*17d00*/  IMAD R218, R11, c[0x0][0x2b8], R218 ;  /* 0x0000ae000bda7a24 */ /* 0x000fea00078e02da */
[----:B------:R-:W-:Y:S05]  /*17d10*/  SHF.R.S32.HI R11, RZ, 0x1f, R218 ;  /* 0x0000001fff0b7819 */ /* 0x000fea00000114da */
[----:B------:R-:W-:Y:S04]  /*17d20*/  IMAD R11, R11, c[0x0][0x1e0], RZ ;  /* 0x000078000b0b7a24 */ /* 0x000fe800078e02ff */
[C---:B------:R-:W-:Y:S02]  /*17d30*/  IMAD R11, R218.reuse, c[0x0][0x1e4], R11 ;  /* 0x00007900da0b7a24 */ /* 0x040fe400078e020b */
[----:B--2---:R-:W-:Y:S04]  /*17d40*/  IMAD.WIDE.U32 R12, R218, c[0x0][0x1e0], RZ ;  /* 0x00007800da0c7a25 */ /* 0x004fe800078e00ff */
[----:B------:R-:W-:Y:S01]  /*17d50*/  IMAD.IADD R13, R13, 0x1, R11 ;  /* 0x000000010d0d7824 */ /* 0x000fe200078e020b */
[----:B---3--:R-:W-:Y:S03]  /*17d60*/  SHF.R.S32.HI R10, RZ, 0x1f, R217 ;  /* 0x0000001fff0a7819 */ /* 0x008fe600000114d9 */
        /* <DEDUP_REMOVED lines=15> */
[C---:B------:R-:W-:Y:S04]  /*17e60*/  IADD3 R12, P0, R10.reuse, R227, RZ ;  /* 0x000000e30a0c7210 */ /* 0x040fe80007f1e0ff */
[----:B------:R2:W-:Y:S01]  /*17e70*/  LDGSTS.E.BYPASS.LTC128B.128 [R220+0xd080], [R14.64], !P1 ;  /* 0x0d0800000edc7fae */ /* 0x0005e2000c901d58 */
[C---:B------:R-:W-:Y:S01]  /*17e80*/  IMAD.X R13, R11.reuse, 0x1, R228, P0 ;  /* 0x000000010b0d7824 */ /* 0x040fe200000e06e4 */
[----:B------:R-:W-:Y:S04]  /*17e90*/  IADD3 R10, P0, R10, R231, RZ ;  /* 0x000000e70a0a7210 */ /* 0x000fe80007f1e0ff */
[----:B------:R2:W-:Y:S01]  /*17ea0*/  LDGSTS.E.BYPASS.LTC128B.128 [R220+0xe080], [R12.64], !P4 ;  /* 0x0e0800000cdc7fae */ /* 0x0005e2000e101d58 */
[----:B------:R-:W-:Y:S05]  /*17eb0*/  IMAD.X R11, R11, 0x1, R229, P0 ;  /* 0x000000010b0b7824 */ /* 0x000fea00000e06e5 */
[----:B------:R2:W-:Y:S03]  /*17ec0*/  LDGSTS.E.BYPASS.LTC128B.128 [R220+0xf080], [R10.64], !P3 ;  /* 0x0f0800000adc7fae */ /* 0x0005e6000d901d58 */
.L_x_485:
[----:B--2-4-:R-:W-:Y:S01]  /*17ed0*/  PLOP3.LUT P0, PT, PT, PT, UP3, 0x80, 0x0 ;  /* 0x000000000000781c */ /* 0x014fe20003f0f038 */
[----:B------:R-:W0:Y:S01]  /*17ee0*/  LDGDEPBAR ;  /* 0x00000000000079af */ /* 0x000e220000000000 */
[----:B---3--:R-:W-:Y:S01]  /*17ef0*/  IMAD.MOV.U32 R17, RZ, RZ, R221 ;  /* 0x000000ffff117224 */ /* 0x008fe200078e00dd */
[----:B------:R-:W-:Y:S01]  /*17f00*/  USHF.L.U32 UR4, UR10, 0x5, URZ ;  /* 0x000000050a047899 */ /* 0x000fe2000800063f */
[----:B------:R-:W-:Y:S05]  /*17f10*/  IMAD.U32 R13, RZ, RZ, UR20 ;  /* 0x00000014ff0d7e24 */ /* 0x000fea000f8e00ff */
[----:B------:R-:W-:Y:S04]  /*17f20*/  IMAD.U32 R11, RZ, RZ, UR4 ;  /* 0x00000004ff0b7e24 */ /* 0x000fe8000f8e00ff */
[----:B------:R-:W-:Y:S01]  /*17f30*/  @P0 IMAD.HI.U32 R10, R221, c[0x0][0x2c8], RZ ;  /* 0x0000b200dd0a0a27 */ /* 0x000fe200078e00ff */
[----:B------:R-:W-:Y:S11]  /*17f40*/  PLOP3.LUT P0, PT, PT, PT, UP3, 0x80, 0x0 ;  /* 0x000000000000781c */ /* 0x000ff60003f0f038 */
[----:B------:R-:W-:Y:S02]  /*17f50*/  @!UPT UIADD3 URZ, URZ, URZ, URZ ;  /* 0x0000003f3f3ff290 */ /* 0x000fe4000fffe03f */
[----:B------:R-:W-:Y:S02]  /*17f60*/  @P0 SHF.R.U32.HI R17, RZ, c[0x0][0x2cc], R10 ;  /* 0x0000b300ff110a19 */ /* 0x000fe4000001160a */
[----:B------:R-:W-:Y:S02]  /*17f70*/  PLOP3.LUT P0, PT, PT, PT, UP2, 0x40, 0x0 ;  /* 0x000000000000781c */ /* 0x000fe40003f0e828 */
[----:B------:R-:W-:Y:S01]  /*17f80*/  IADD3 R10, -R222, 0x1, -R11 ;  /* 0x00000001de0a7810 */ /* 0x000fe20007ffe90b */
[----:B------:R-:W2:Y:S03]  /*17f90*/  SHFL.IDX PT, R19, R17, RZ, 0x1c1f ;  /* 0x001c1fff11137589 */ /* 0x000ea600000e0000 */
        /* <DEDUP_REMOVED lines=20> */
.L_x_488:
[----:B------:R-:W-:Y:S04]  /*180e0*/  MOV R10, c[0x0][0x32c] ;  /* 0x0000cb00000a7a02 */ /* 0x000fe80000000f00 */
[----:B------:R-:W-:Y:S11]  /*180f0*/  ISETP.NE.AND P0, PT, R10, 0x1, PT ;  /* 0x000000010a00780c */ /* 0x000ff60003f05270 */
[----:B------:R-:W-:Y:S02]  /*18100*/  @!UPT UIADD3 URZ, URZ, URZ, URZ ;  /* 0x0000003f3f3ff290 */ /* 0x000fe4000fffe03f */
[----:B------:R-:W-:Y:S05]  /*18110*/  @P0 IMAD.HI.U32 R10, R12, c[0x0][0x330], RZ ;  /* 0x0000cc000c0a0a27 */ /* 0x000fea00078e00ff */
[----:B------:R-:W-:Y:S02]  /*18120*/  @P0 SHF.R.U32.HI R12, RZ, c[0x0][0x334], R10 ;  /* 0x0000cd00ff0c0a19 */ /* 0x000fe4000001160a */
.L_x_489:
[----:B------:R-:W-:Y:S05]  /*18130*/  BSYNC B0 ;  /* 0x0000000000007941 */ /* 0x000fea0003800000 */
.L_x_487:
[----:B------:R-:W-:Y:S04]  /*18140*/  IMAD R19, R12, c[0x0][0x32c], -R11 ;  /* 0x0000cb000c137a24 */ /* 0x000fe800078e0a0b */
[----:B------:R-:W-:Y:S05]  /*18150*/  IMAD.IADD R10, R19, 0x1, -R222 ;  /* 0x00000001130a7824 */ /* 0x000fea00078e0ade */
[----:B------:R-:W-:Y:S02]  /*18160*/  IADD3 R19, R10, c[0x0][0x32c], RZ ;  /* 0x0000cb000a137a10 */ /* 0x000fe40007ffe0ff */
[----:B------:R-:W-:Y:S02]  /*18170*/  IMNMX R15, R15, R10, !PT ;  /* 0x0000000a0f0f7217 */ /* 0x000fe40007800200 */
[----:B------:R-:W-:Y:S02]  /*18180*/  IMNMX R16, R16, R19, PT ;  /* 0x0000001310107217 */ /* 0x000fe40003800200 */
.L_x_486:
[----:B------:R-:W-:Y:S06]  /*18190*/  UISETP.GT.AND UP0, UPT, UR10, -0x1, UPT ;  /* 0xffffffff0a00788c */ /* 0x000fec000bf04270 */
[----:B------:R-:W-:Y:S04]  /*181a0*/  PLOP3.LUT P0, PT, PT, PT, UP0, 0x80, 0x0 ;  /* 0x000000000000781c */ /* 0x000fe80003f0f008 */
[C---:B------:R-:W-:Y:S04]  /*181b0*/  ISETP.GT.AND P0, PT, R15.reuse, RZ, P0 ;  /* 0x000000ff0f00720c */ /* 0x040fe80000704270 */
[----:B------:R-:W-:Y:S04]  /*181c0*/  ISETP.LT.OR P0, PT, R16, 0x1, P0 ;  /* 0x000000011000780c */ /* 0x000fe80000701670 */
[----:B------:R-:W-:Y:S02]  /*181d0*/  FSEL R12, R0, -INF , !P0 ;  /* 0xff800000000c7808 */ /* 0x000fe40004000000 */
[----:B------:R-:W-:Y:S04]  /*181e0*/  PLOP3.LUT P0, PT, PT, PT, UP0, 0x80, 0x0 ;  /* 0x000000000000781c */ /* 0x000fe80003f0f008 */
[C---:B------:R-:W-:Y:S04]  /*181f0*/  ISETP.GT.AND P0, PT, R15.reuse, 0x1, P0 ;  /* 0x000000010f00780c */ /* 0x040fe80000704270 */
[----:B------:R-:W-:Y:S04]  /*18200*/  ISETP.LT.OR P0, PT, R16, 0x2, P0 ;  /* 0x000000021000780c */ /* 0x000fe80000701670 */
[----:B-1----:R-:W-:Y:S02]  /*18210*/  FSEL R152, R152, -INF , !P0 ;  /* 0xff80000098987808 */ /* 0x002fe40004000000 */
[----:B------:R-:W-:Y:S04]  /*18220*/  PLOP3.LUT P0, PT, PT, PT, UP0, 0x80, 0x0 ;  /* 0x000000000000781c */ /* 0x000fe80003f0f008 */
        /* <DEDUP_REMOVED lines=10> */
[----:B------:R-:W-:Y:S01]  /*182d0*/  ISETP.LT.OR P0, PT, R16, 0x11, P0 ;  /* 0x000000111000780c */ /* 0x000fe20000701670 */
[--C-:B-1----:R-:W-:Y:S03]  /*182e0*/  IMAD.IADD R14, R14, 0x1, R7.reuse ;  /* 0x000000010e0e7824 */ /* 0x102fe600078e0207 */
[----:B------:R-:W-:Y:S01]  /*182f0*/  FSEL R168, R168, -INF , !P0 ;  /* 0xff800000a8a87808 */ /* 0x000fe20004000000 */
[----:B------:R-:W-:Y:S01]  /*18300*/  IMAD.IADD R0, R13, 0x1, R7 ;  /* 0x000000010d007824 */ /* 0x000fe200078e0207 */
        /* <DEDUP_REMOVED lines=29> */
.L_x_492:
[----:B------:R-:W-:Y:S04]  /*184e0*/  MOV R7, c[0x0][0x32c] ;  /* 0x0000cb0000077a02 */ /* 0x000fe80000000f00 */
[----:B------:R-:W-:Y:S11]  /*184f0*/  ISETP.NE.AND P0, PT, R7, 0x1, PT ;  /* 0x000000010700780c */ /* 0x000ff60003f05270 */
[----:B------:R-:W-:Y:S02]  /*18500*/  @!UPT UIADD3 URZ, URZ, URZ, URZ ;  /* 0x0000003f3f3ff290 */ /* 0x000fe4000fffe03f */
[----:B------:R-:W-:Y:S05]  /*18510*/  @P0 IMAD.HI.U32 R7, R16, c[0x0][0x330], RZ ;  /* 0x0000cc0010070a27 */ /* 0x000fea00078e00ff */
[----:B------:R-:W-:Y:S02]  /*18520*/  @P0 SHF.R.U32.HI R16, RZ, c[0x0][0x334], R7 ;  /* 0x0000cd00ff100a19 */ /* 0x000fe40000011607 */
.L_x_493:
[----:B------:R-:W-:Y:S05]  /*18530*/  BSYNC B0 ;  /* 0x0000000000007941 */ /* 0x000fea0003800000 */
.L_x_491:
[----:B------:R-:W-:Y:S04]  /*18540*/  IMAD R11, R16, c[0x0][0x32c], -R11 ;  /* 0x0000cb00100b7a24 */ /* 0x000fe800078e0a0b */
[----:B------:R-:W-:Y:S05]  /*18550*/  IMAD.IADD R11, R11, 0x1, -R222 ;  /* 0x000000010b0b7824 */ /* 0x000fea00078e0ade */
[----:B------:R-:W-:Y:S02]  /*18560*/  IADD3 R7, R11, c[0x0][0x32c], RZ ;  /* 0x0000cb000b077a10 */ /* 0x000fe40007ffe0ff */
[----:B------:R-:W-:Y:S02]  /*18570*/  IMNMX R0, R0, R11, !PT ;  /* 0x0000000b00007217 */ /* 0x000fe40007800200 */
[----:B------:R-:W-:Y:S02]  /*18580*/  IMNMX R14, R14, R7, PT ;  /* 0x000000070e0e7217 */ /* 0x000fe40003800200 */
.L_x_490:
[----:B------:R-:W-:Y:S01]  /*18590*/  PLOP3.LUT P0, PT, PT, PT, UP0, 0x80, 0x0 ;  /* 0x000000000000781c */ /* 0x000fe20003f0f008 */
[----:B------:R-:W-:Y:S03]  /*185a0*/  LDSM.16.MT88.4 R156, [R206+0x8080] ;  /* 0x00808000ce9c783b */ /* 0x000fe60000004200 */
[----:B------:R-:W-:Y:S04]  /*185b0*/  ISETP.GT.AND P0, PT, R0, RZ, P0 ;  /* 0x000000ff0000720c */ /* 0x000fe80000704270 */
[----:B------:R-:W-:Y:S01]  /*185c0*/  ISETP.LT.OR P0, PT, R14, 0x1, P0 ;  /* 0x000000010e00780c */ /* 0x000fe20000701670 */
[----:B------:R-:W-:Y:S03]  /*185d0*/  LDSM.16.MT88.4 R172, [R204+0x9880] ;  /* 0x00988000ccac783b */ /* 0x000fe60000004200 */
[----:B------:R-:W-:Y:S02]  /*185e0*/  FSEL R15, R4, -INF , !P0 ;  /* 0xff800000040f7808 */ /* 0x000fe40004000000 */
[----:B------:R-:W-:Y:S03]  /*185f0*/  PLOP3.LUT P0, PT, PT, PT, UP0, 0x80, 0x0 ;  /* 0x000000000000781c */ /* 0x000fe60003f0f008 */
[----:B------:R-:W-:Y:S01]  /*18600*/  LDSM.16.MT88.4 R176, [R211+0xa880] ;  /* 0x00a88000d3b0783b */ /* 0x000fe20000004200 */
[----:B------:R-:W-:Y:S04]  /*18610*/  ISETP.GT.AND P0, PT, R0, 0x1, P0 ;  /* 0x000000010000780c */ /* 0x000fe80000704270 */
[----:B------:R-:W-:Y:S03]  /*18620*/  ISETP.LT.OR P0, PT, R14, 0x2, P0 ;  /* 0x000000020e00780c */ /* 0x000fe60000701670 */
[----:B------:R-:W-:Y:S01]  /*18630*/  LDSM.16.MT88.4 R180, [R206+0xa880] ;  /* 0x00a88000ceb4783b */ /* 0x000fe20000004200 */
[----:B------:R-:W-:Y:S02]  /*18640*/  FSEL R13, R5, -INF , !P0 ;  /* 0xff800000050d7808 */ /* 0x000fe40004000000 */
[----:B------:R-:W-:Y:S02]  /*18650*/  PLOP3.LUT P0, PT, PT, PT, UP0, 0x80, 0x0 ;  /* 0x000000000000781c */ /* 0x000fe40003f0f008 */
[----:B------:R-:W-:Y:S02]  /*18660*/  FMNMX.FTZ R5, R12, R3, !PT ;  /* 0x000000030c057209 */ /* 0x000fe40007810000 */
[----:B------:R-:W-:Y:S01]  /*18670*/  ISETP.GT.AND P0, PT, R0, 0x8, P0 ;  /* 0x000000080000780c */ /* 0x000fe20000704270 */
[----:B------:R-:W-:Y:S01]  /*18680*/  LDSM.16.MT88.4 R184, [R204+0xa880] ;  /* 0x00a88000ccb8783b */ /* 0x000fe20000004200 */
[----:B------:R-:W-:Y:S02]  /*18690*/  FMNMX.FTZ R5, R152, R5, !PT ;  /* 0x0000000598057209 */ /* 0x000fe40007810000 */
[----:B------:R-:W-:Y:S02]  /*186a0*/  ISETP.LT.OR P0, PT, R14, 0x9, P0 ;  /* 0x000000090e00780c */ /* 0x000fe40000701670 */
[----:B------:R-:W-:Y:S02]  /*186b0*/  FMNMX.FTZ R5, R10, R5, !PT ;  /* 0x000000050a057209 */ /* 0x000fe40007810000 */
[----:B------:R-:W-:Y:S01]  /*186c0*/  FSEL R11, R6, -INF , !P0 ;  /* 0xff800000060b7808 */ /* 0x000fe20004000000 */
[----:B------:R-:W-:Y:S01]  /*186d0*/  LDSM.16.MT88.4 R188, [R211+0xb880] ;  /* 0x00b88000d3bc783b */ /* 0x000fe20000004200 */
[----:B------:R-:W-:Y:S02]  /*186e0*/  PLOP3.LUT P0, PT, PT, PT, UP0, 0x80, 0x0 ;  /* 0x000000000000781c */ /* 0x000fe40003f0f008 */
[----:B------:R-:W-:Y:S02]  /*186f0*/  FMNMX.FTZ R5, R8, R5, !PT ;  /* 0x0000000508057209 */ /* 0x000fe40007810000 */
[----:B------:R-:W-:Y:S02]  /*18700*/  ISETP.GT.AND P0, PT, R0, 0x9, P0 ;  /* 0x000000090000780c */ /* 0x000fe40000704270 */
[----:B------:R-:W-:Y:S01]  /*18710*/  FMNMX.FTZ R5, R168, R5, !PT ;  /* 0x00000005a8057209 */ /* 0x000fe20007810000 */
[----:B------:R-:W-:Y:S01]  /*18720*/  LDSM.16.MT88.4 R192, [R206+0xb880] ;  /* 0x00b88000cec0783b */ /* 0x000fe20000004200 */
[----:B------:R-:W-:Y:S02]  /*18730*/  ISETP.LT.OR P0, PT, R14, 0xa, P0 ;  /* 0x0000000a0e00780c */ /* 0x000fe40000701670 */
[----:B------:R-:W-:Y:S02]  /*18740*/  FMNMX.FTZ R5, R166, R5, !PT ;  /* 0x00000005a6057209 */ /* 0x000fe40007810000 */
        /* <DEDUP_REMOVED lines=11> */
[----:B------:R-:W-:Y:S02]  /*18800*/  ISETP.GT.AND P0, PT, R0, 0x11, P0 ;  /* 0x000000110000780c */ /* 0x000fe40000704270 */
[----:B------:R-:W-:Y:S02]  /*18810*/  FMNMX.FTZ R6, R11, R6, !PT ;  /* 0x000000060b067209 */ /* 0x000fe40007810000 */
[----:B------:R-:W-:Y:S02]  /*18820*/  ISETP.LT.OR P0, PT, R14, 0x12, P0 ;  /* 0x000000120e00780c */ /* 0x000fe40000701670 */
[----:B------:R-:W-:Y:S02]  /*18830*/  FMNMX.FTZ R16, R9, R6, !PT ;  /* 0x0000000609107209 */ /* 0x000fe40007810000 */
[----:B------:R-:W-:Y:S02]  /*18840*/  FSEL R163, R163, -INF , !P0 ;  /* 0xff800000a3a37808 */ /* 0x000fe40004000000 */
[----:B------:R-:W-:Y:S04]  /*18850*/  PLOP3.LUT P0, PT, PT, PT, UP0, 0x80, 0x0 ;  /* 0x000000000000781c */ /* 0x000fe80003f0f008 */
[----:B------:R-:W-:Y:S02]  /*18860*/  ISETP.GT.AND P0, PT, R0, 0x18, P0 ;  /* 0x000000180000780c */ /* 0x000fe40000704270 */
[----:B-1----:R-:W-:Y:S02]  /*18870*/  FMNMX.FTZ R6, R4, R5, !PT ;  /* 0x0000000504067209 */ /* 0x002fe40007810000 */
[----:B------:R-:W-:Y:S03]  /*18880*/  ISETP.LT.OR P0, PT, R14, 0x19, P0 ;  /* 0x000000190e00780c */ /* 0x000fe60000701670 */
[----:B------:R-:W1:Y:S01]  /*18890*/  SHFL.BFLY PT, R17, R6, 0x1, 0x1f ;  /* 0x0c201f0006117f89 */ /* 0x000e6200000e0000 */
[----:B------:R-:W-:Y:S02]  /*188a0*/  FSEL R161, R161, -INF , !P0 ;  /* 0xff800000a1a17808 */ /* 0x000fe40004000000 */
[----:B------:R-:W-:Y:S01]  /*188b0*/  PLOP3.LUT P0, PT, PT, PT, UP0, 0x80, 0x0 ;  /* 0x000000000000781c */ /* 0x000fe20003f0f008 */
[----:B------:R-:W-:Y:S02]  /*188c0*/  UISETP.GT.AND UP0, UPT, UR10, UR8, UPT ;  /* 0x000000080a00728c */ /* 0x000fe4000bf04270 */
[----:B------:R-:W-:Y:S01]  /*188d0*/  UIADD3 UR10, UR10, -0x1, URZ ;  /* 0xffffffff0a0a7890 */ /* 0x000fe2000fffe03f */
[----:B------:R-:W-:Y:S02]  /*188e0*/  ISETP.GT.AND P0, PT, R0, 0x19, P0 ;  /* 0x000000190000780c */ /* 0x000fe40000704270 */
[----:B------:R-:W-:Y:S02]  /*188f0*/  FMNMX.FTZ R0, R165, R16, !PT ;  /* 0x00000010a5007209 */ /* 0x000fe40007810000 */
[----:B------:R-:W-:Y:S02]  /*18900*/  ISETP.LT.OR P0, PT, R14, 0x1a, P0 ;  /* 0x0000001a0e00780c */ /* 0x000fe40000701670 */
[----:B------:R-:W-:Y:S02]  /*18910*/  FMNMX.FTZ R0, R163, R0, !PT ;  /* 0x00000000a3007209 */ /* 0x000fe40007810000 */
[----:B------:R-:W-:Y:S02]  /*18920*/  FSEL R149, R149, -INF , !P0 ;  /* 0xff80000095957808 */ /* 0x000fe40004000000 */
[----:B------:R-:W-:Y:S04]  /*18930*/  FMNMX.FTZ R0, R161, R0, !PT ;  /* 0x00000000a1007209 */ /* 0x000fe80007810000 */
[----:B------:R-:W-:Y:S02]  /*18940*/  FMNMX.FTZ R4, R149, R0, !PT ;  /* 0x0000000095047209 */ /* 0x000fe40007810000 */
[----:B-1----:R-:W-:Y:S03]  /*18950*/  FMNMX.FTZ R0, R6, R17, !PT ;  /* 0x0000001106007209 */ /* 0x002fe60007810000 */
        /* <DEDUP_REMOVED lines=9> */
[--C-:B------:R-:W-:Y:S02]  /*189f0*/  FFMA.FTZ R239, R168, c[0x0][0x2d0], -R167.reuse ;  /* 0x0000b400a8ef7a23 */ /* 0x100fe400000108a7 */
[----:B------:R-:W-:Y:S01]  /*18a00*/  LDSM.16.MT88.4 R168, [R206+0x9880] ;  /* 0x00988000cea8783b */ /* 0x000fe20000004200 */
[----:B-1----:R-:W-:Y:S01]  /*18a10*/  FMNMX.FTZ R5, R4, R7, !PT ;  /* 0x0000000704057209 */ /* 0x002fe20007810000 */
[--C-:B------:R-:W-:Y:S01]  /*18a20*/  FFMA.FTZ R240, R166, c[0x0][0x2d0], -R167.reuse ;  /* 0x0000b400a6f07a23 */ /* 0x100fe200000108a7 */
[----:B------:R-:W-:Y:S01]  /*18a30*/  FSEL R4, R0, RZ, P0 ;  /* 0x000000ff00047208 */ /* 0x000fe20000000000 */
[--C-:B------:R-:W-:Y:S02]  /*18a40*/  FFMA.FTZ R241, R164, c[0x0][0x2d0], -R167.reuse ;  /* 0x0000b400a4f17a23 */ /* 0x100fe400000108a7 */
[----:B------:R-:W-:Y:S01]  /*18a50*/  FFMA.FTZ R167, R162, c[0x0][0x2d0], -R167 ;  /* 0x0000b400a2a77a23 */ /* 0x000fe200000108a7 */
[----:B------:R-:W1:Y:S01]  /*18a60*/  MUFU.EX2 R151, R151 ;  /* 0x0000009700977308 */ /* 0x000e620000000800 */
[----:B------:R-:W2:Y:S01]  /*18a70*/  SHFL.BFLY PT, R148, R5, 0x1, 0x1f ;  /* 0x0c201f0005947f89 */ /* 0x000ea200000e0000 */
[----:B------:R-:W-:Y:S04]  /*18a80*/  FADD.FTZ R4, -R4, R3 ;  /* 0x0000000304047221 */ /* 0x000fe80000010100 */
[----:B------:R-:W-:Y:S04]  /*18a90*/  FMUL.FTZ R3, R4, c[0x0][0x2d0] ;  /* 0x0000b40004037a20 */ /* 0x000fe80000410000 */
[----:B------:R-:W-:Y:S10]  /*18aa0*/  MUFU.EX2 R150, R150 ;  /* 0x0000009600967308 */ /* 0x000ff40000000800 */
[----:B------:R-:W3:Y:S01]  /*18ab0*/  MUFU.EX2 R3, R3 ;  /* 0x0000000300037308 */ /* 0x000ee20000000800 */
[----:B-1----:R-:W-:Y:S02]  /*18ac0*/  F2FP.PACK_AB R152, R151, R234 ;  /* 0x000000ea9798723e */ /* 0x002fe400000000ff */
[----:B--2---:R-:W-:Y:S04]  /*18ad0*/  FMNMX.FTZ R148, R148, R5, !PT ;  /* 0x0000000594947209 */ /* 0x004fe80007810000 */
[C---:B------:R-:W-:Y:S01]  /*18ae0*/  FSETP.NEU.FTZ.AND P0, PT, R148.reuse, -INF , PT ;  /* 0xff8000009400780b */ /* 0x040fe20003f1d000 */
[C---:B------:R-:W-:Y:S02]  /*18af0*/  FMUL.FTZ R160, R148.reuse, c[0x0][0x2d0] ;  /* 0x0000b40094a07a20 */ /* 0x040fe40000410000 */
[----:B------:R-:W1:Y:S01]  /*18b00*/  MUFU.EX2 R233, R233 ;  /* 0x000000e900e97308 */ /* 0x000e620000000800 */
[----:B------:R-:W-:Y:S02]  /*18b10*/  FSEL R5, R148, RZ, P0 ;  /* 0x000000ff94057208 */ /* 0x000fe40000000000 */
[----:B------:R-:W-:Y:S02]  /*18b20*/  FSEL R160, R160, RZ, P0 ;  /* 0x000000ffa0a07208 */ /* 0x000fe40000000000 */
[----:B------:R-:W-:Y:S01]  /*18b30*/  PLOP3.LUT P0, PT, PT, PT, UP0, 0x80, 0x0 ;  /* 0x000000000000781c */ /* 0x000fe20003f0f008 */
[----:B------:R-:W-:Y:S02]  /*18b40*/  FADD.FTZ R5, -R5, R2 ;  /* 0x0000000205057221 */ /* 0x000fe40000010100 */
[--C-:B------:R-:W-:Y:S02]  /*18b50*/  FFMA.FTZ R238, R15, c[0x0][0x2d0], -R160.reuse ;  /* 0x0000b4000fee7a23 */ /* 0x100fe400000108a0 */
[----:B------:R2:W-:Y:S01]  /*18b60*/  MUFU.EX2 R242, R167 ;  /* 0x000000a700f27308 */ /* 0x0005e20000000800 */
[--C-:B------:R-:W-:Y:S02]  /*18b70*/  FFMA.FTZ R237, R13, c[0x0][0x2d0], -R160.reuse ;  /* 0x0000b4000ded7a23 */ /* 0x100fe400000108a0 */
[----:B------:R-:W4:Y:S01]  /*18b80*/  LDSM.16.MT88.4 R12, [R211+0x8080] ;  /* 0x00808000d30c783b */ /* 0x000f220000004200 */
[--C-:B------:R-:W-:Y:S02]  /*18b90*/  FFMA.FTZ R236, R11, c[0x0][0x2d0], -R160.reuse ;  /* 0x0000b4000bec7a23 */ /* 0x100fe400000108a0 */
[--C-:B------:R-:W-:Y:S02]  /*18ba0*/  FFMA.FTZ R235, R9, c[0x0][0x2d0], -R160.reuse ;  /* 0x0000b40009eb7a23 */ /* 0x100fe400000108a0 */
[----:B------:R-:W-:Y:S02]  /*18bb0*/  FMUL.FTZ R2, R5, c[0x0][0x2d0] ;  /* 0x0000b40005027a20 */ /* 0x000fe40000410000 */
[----:B------:R-:W-:Y:S01]  /*18bc0*/  MUFU.EX2 R238, R238 ;  /* 0x000000ee00ee7308 */ /* 0x000fe20000000800 */
[C---:B---3--:R-:W-:Y:S02]  /*18bd0*/  FMUL.FTZ R4, R3.reuse, R144 ;  /* 0x0000009003047220 */ /* 0x048fe40000410000 */
[----:B------:R-:W-:Y:S01]  /*18be0*/  FMUL.FTZ R5, R3, R145 ;  /* 0x0000009103057220 */ /* 0x000fe20000410000 */
[----:B-1----:R-:W-:Y:S01]  /*18bf0*/  F2FP.PACK_AB R154, R233, R150 ;  /* 0x00000096e99a723e */ /* 0x002fe200000000ff */
[C---:B------:R-:W-:Y:S02]  /*18c00*/  FMUL.FTZ R8, R3.reuse, R140 ;  /* 0x0000008c03087220 */ /* 0x040fe40000410000 */
[C---:B------:R-:W-:Y:S02]  /*18c10*/  FMUL.FTZ R9, R3.reuse, R141 ;  /* 0x0000008d03097220 */ /* 0x040fe40000410000 */
[C---:B------:R-:W-:Y:S01]  /*18c20*/  FMUL.FTZ R16, R3.reuse, R132 ;  /* 0x0000008403107220 */ /* 0x040fe20000410000 */
[----:B------:R-:W1:Y:S01]  /*18c30*/  MUFU.EX2 R2, R2 ;  /* 0x0000000200027308 */ /* 0x000e620000000800 */
[----:B------:R-:W-:Y:S02]  /*18c40*/  FMUL.FTZ R17, R3, R133 ;  /* 0x0000008503117220 */ /* 0x000fe40000410000 */
[--C-:B------:R-:W-:Y:S02]  /*18c50*/  FFMA.FTZ R243, R165, c[0x0][0x2d0], -R160.reuse ;  /* 0x0000b400a5f37a23 */ /* 0x100fe400000108a0 */
[----:B--2---:R-:W-:Y:S01]  /*18c60*/  LDSM.16.MT88.4 R164, [R204+0x8880] ;  /* 0x00888000cca4783b */ /* 0x004fe20000004200 */
[--C-:B------:R-:W-:Y:S02]  /*18c70*/  FFMA.FTZ R244, R163, c[0x0][0x2d0], -R160.reuse ;  /* 0x0000b400a3f47a23 */ /* 0x100fe400000108a0 */
[--C-:B------:R-:W-:Y:S02]  /*18c80*/  FFMA.FTZ R245, R161, c[0x0][0x2d0], -R160.reuse ;  /* 0x0000b400a1f57a23 */ /* 0x100fe400000108a0 */
[----:B------:R-:W2:Y:S01]  /*18c90*/  MUFU.EX2 R237, R237 ;  /* 0x000000ed00ed7308 */ /* 0x000ea20000000800 */
[----:B------:R-:W-:Y:S02]  /*18ca0*/  FFMA.FTZ R160, R149, c[0x0][0x2d0], -R160 ;  /* 0x0000b40095a07a23 */ /* 0x000fe400000108a0 */
[C---:B------:R-:W-:Y:S02]  /*18cb0*/  FMUL.FTZ R28, R3.reuse, R28 ;  /* 0x0000001c031c7220 */ /* 0x040fe40000410000 */
[C---:B------:R-:W-:Y:S02]  /*18cc0*/  FMUL.FTZ R29, R3.reuse, R29 ;  /* 0x0000001d031d7220 */ /* 0x040fe40000410000 */
[C---:B------:R-:W-:Y:S02]  /*18cd0*/  FMUL.FTZ R32, R3.reuse, R32 ;  /* 0x0000002003207220 */ /* 0x040fe40000410000 */
[C---:B------:R-:W-:Y:S01]  /*18ce0*/  FMUL.FTZ R33, R3.reuse, R33 ;  /* 0x0000002103217220 */ /* 0x040fe20000410000 */
[----:B------:R-:W-:Y:S01]  /*18cf0*/  MUFU.EX2 R236, R236 ;  /* 0x000000ec00ec7308 */ /* 0x000fe20000000800 */
[C---:B------:R-:W-:Y:S02]  /*18d00*/  FMUL.FTZ R36, R3.reuse, R36 ;  /* 0x0000002403247220 */ /* 0x040fe40000410000 */
[----:B------:R-:W-:Y:S02]  /*18d10*/  FMUL.FTZ R37, R3, R37 ;  /* 0x0000002503257220 */ /* 0x000fe40000410000 */
[C---:B-1----:R-:W-:Y:S02]  /*18d20*/  FMUL.FTZ R6, R2.reuse, R146 ;  /* 0x0000009202067220 */ /* 0x042fe40000410000 */
[C---:B------:R-:W-:Y:S02]  /*18d30*/  FMUL.FTZ R7, R2.reuse, R147 ;  /* 0x0000009302077220 */ /* 0x040fe40000410000 */
[----:B------:R-:W1:Y:S01]  /*18d40*/  LDSM.16.MT88.4 R144, [R205+0x8080] ;  /* 0x00808000cd90783b */ /* 0x000e620000004200 */
[----:B------:R-:W3:Y:S01]  /*18d50*/  MUFU.EX2 R235, R235 ;  /* 0x000000eb00eb7308 */ /* 0x000ee20000000800 */
[C---:B------:R-:W-:Y:S02]  /*18d60*/  FMUL.FTZ R10, R2.reuse, R142 ;  /* 0x0000008e020a7220 */ /* 0x040fe40000410000 */
[C---:B------:R-:W-:Y:S01]  /*18d70*/  FMUL.FTZ R11, R2.reuse, R143 ;  /* 0x0000008f020b7220 */ /* 0x040fe20000410000 */
        /* <DEDUP_REMOVED lines=15> */
[----:B---3--:R-:W-:Y:S01]  /*18e70*/  F2FP.PACK_AB R155, R235, R236 ;  /* 0x000000eceb9b723e */ /* 0x008fe200000000ff */
[C---:B------:R-:W-:Y:S02]  /*18e80*/  FMUL.FTZ R42, R2.reuse, R42 ;  /* 0x0000002a022a7220 */ /* 0x040fe40000410000 */
[C---:B------:R-:W-:Y:S02]  /*18e90*/  FMUL.FTZ R43, R2.reuse, R43 ;  /* 0x0000002b022b7220 */ /* 0x040fe40000410000 */
[C---:B------:R-:W-:Y:S01]  /*18ea0*/  FMUL.FTZ R44, R3.reuse, R44 ;  /* 0x0000002c032c7220 */ /* 0x040fe20000410000 */
[----:B------:R-:W3:Y:S01]  /*18eb0*/  MUFU.EX2 R240, R240 ;  /* 0x000000f000f07308 */ /* 0x000ee20000000800 */
[C---:B----4-:R-:W-:Y:S01]  /*18ec0*/  HMMA.16816.F32 R4, R152.reuse, R12, R4 ;  /* 0x0000000c9804723c */ /* 0x050fe20000001804 */
        /* <DEDUP_REMOVED lines=37> */
[C---:B----4-:R-:W-:Y:S04]  /*19120*/  HMMA.16816.F32 R28, R152.reuse, R136, R28 ;  /* 0x00000088981c723c */ /* 0x050fe8000000181c */
        /* <DEDUP_REMOVED lines=10> */
[----:B------:R-:W4:Y:S03]  /*191d0*/  LDSM.16.MT88.4 R132, [R204+0x9080] ;  /* 0x00908000cc84783b */ /* 0x000f260000004200 */
        /* <DEDUP_REMOVED lines=18> */
[C---:B----4-:R-:W-:Y:S04]  /*19300*/  HMMA.16816.F32 R60, R152.reuse, R132, R60 ;  /* 0x00000084983c723c */ /* 0x050fe8000000183c */
[C---:B------:R-:W-:Y:S02]  /*19310*/  FMUL.FTZ R76, R3.reuse, R76 ;  /* 0x0000004c034c7220 */ /* 0x040fe40000410000 */
[C---:B------:R-:W-:Y:S02]  /*19320*/  FMUL.FTZ R77, R3.reuse, R77 ;  /* 0x0000004d034d7220 */ /* 0x040fe40000410000 */
[C---:B------:R-:W-:Y:S01]  /*19330*/  HMMA.16816.F32 R64, R152.reuse, R134, R64 ;  /* 0x000000869840723c */ /* 0x040fe20000001840 */
[----:B------:R-:W4:Y:S03]  /*19340*/  LDSM.16.MT88.4 R132, [R205+0xa080] ;  /* 0x00a08000cd84783b */ /* 0x000f260000004200 */
        /* <DEDUP_REMOVED lines=21> */
[C---:B------:R-:W-:Y:S04]  /*194a0*/  FMUL.FTZ R92, R3.reuse, R92 ;  /* 0x0000005c035c7220 */ /* 0x040fe80000410000 */
[C---:B------:R-:W-:Y:S01]  /*194b0*/  FMUL.FTZ R93, R3.reuse, R93 ;  /* 0x0000005d035d7220 */ /* 0x040fe20000410000 */
[C---:B------:R-:W-:Y:S01]  /*194c0*/  HMMA.16816.F32 R88, R152.reuse, R134, R88 ;  /* 0x000000869858723c */ /* 0x040fe20000001858 */
[----:B------:R-:W4:Y:S02]  /*194d0*/  LDSM.16.MT88.4 R132, [R206+0xb080] ;  /* 0x00b08000ce84783b */ /* 0x000f240000004200 */
        /* <DEDUP_REMOVED lines=26> */
[C---:B----4-:R-:W-:Y:S03]  /*19680*/  HMMA.16816.F32 R108, R152.reuse, R132, R108 ;  /* 0x00000084986c723c */ /* 0x050fe6000000186c */
[C---:B------:R-:W-:Y:S02]  /*19690*/  FMUL.FTZ R114, R2.reuse, R114 ;  /* 0x0000007202727220 */ /* 0x040fe40000410000 */
[C---:B------:R-:W-:Y:S02]  /*196a0*/  FMUL.FTZ R115, R2.reuse, R115 ;  /* 0x0000007302737220 */ /* 0x040fe40000410000 */
[C---:B------:R-:W-:Y:S02]  /*196b0*/  FMUL.FTZ R116, R3.reuse, R116 ;  /* 0x0000007403747220 */ /* 0x040fe40000410000 */
[C---:B------:R-:W-:Y:S03]  /*196c0*/  FMUL.FTZ R117, R3.reuse, R117 ;  /* 0x0000007503757220 */ /* 0x040fe60000410000 */
        /* <DEDUP_REMOVED lines=19> */
[----:B------:R-:W-:Y:S01]  /*19800*/  FFMA.FTZ R234, R3, R224, R234 ;  /* 0x000000e003ea7223 */ /* 0x000fe200000100ea */
[----:B------:R-:W-:Y:S01]  /*19810*/  MOV R3, R0 ;  /* 0x0000000000037202 */ /* 0x000fe20000000f00 */
[----:B------:R-:W-:Y:S03]  /*19820*/  FFMA.FTZ R238, R2, R223, R238 ;  /* 0x000000df02ee7223 */ /* 0x000fe600000100ee */
[----:B------:R-:W-:Y:S03]  /*19830*/  HMMA.16816.F32 R128, R152, R138, R128 ;  /* 0x0000008a9880723c */ /* 0x000fe60000001880 */
[----:B------:R-:W-:Y:S02]  /*19840*/  FADD.FTZ R151, R151, R234 ;  /* 0x000000ea97977221 */ /* 0x000fe40000010000 */
[----:B------:R-:W-:Y:S02]  /*19850*/  FADD.FTZ R237, R237, R238 ;  /* 0x000000eeeded7221 */ /* 0x000fe40000010000 */
[----:B---3--:R-:W-:Y:S01]  /*19860*/  F2FP.PACK_AB R152, R240, R239 ;  /* 0x000000eff098723e */ /* 0x008fe200000000ff */
        /* <DEDUP_REMOVED lines=8> */
[C---:B----4-:R-:W-:Y:S01]  /*198f0*/  HMMA.16816.F32 R144, R152.reuse, R132, R4 ;  /* 0x000000849890723c */ /* 0x050fe20000001804 */
        /* <DEDUP_REMOVED lines=45> */
.L_x_484:
[----:B------:R-:W1:Y:S01]  /*19bd0*/  SHFL.BFLY PT, R3, R224, 0x2, 0x1f ;  /* 0x0c401f00e0037f89 */ /* 0x000e6200000e0000 */
[----:B------:R-:W-:-:S02]  /*19be0*/  MOV R4, RZ ;  /* 0x000000ff00047202 */ /* 0x000fc40000000f00 */
[----:B------:R-:W-:Y:S01]  /*19bf0*/  MOV R8, 0xff800000 ;  /* 0xff80000000087802 */ /* 0x000fe20000000f00 */
[----:B------:R-:W2:Y:S01]  /*19c00*/  SHFL.BFLY PT, R2, R223, 0x2, 0x1f ;  /* 0x0c401f00df027f89 */ /* 0x000ea200000e0000 */
[----:B------:R-:W-:Y:S01]  /*19c10*/  PLOP3.LUT P2, PT, PT, PT, PT, 0x8, 0x0 ;  /* 0x000000000000781c */ /* 0x000fe20003f4e170 */
[----:B-1----:R-:W-:Y:S01]  /*19c20*/  FADD.FTZ R6, R3, R224 ;  /* 0x000000e003067221 */ /* 0x002fe20000010000 */
[----:B------:R-:W-:Y:S01]  /*19c30*/  MOV R3, RZ ;  /* 0x000000ff00037202 */ /* 0x000fe20000000f00 */
        /* <DEDUP_REMOVED lines=148> */
.L_x_382:
        /* <DEDUP_REMOVED lines=178> */
[----:B------:R-:W4:Y:S02]  /*1b0a0*/  @P0 LDG.E R12, [R10.64] ;  /* 0x000000180a0c0981 */ /* 0x000f24000c1e1900 */
[----:B------:R-:W-:-:S03]  /*1b0b0*/  ULDC.64 UR4, c[0x0][0x508] ;  /* 0x0001420000047ab9 */ /* 0x000fc60000000a00 */
[----:B------:R-:W-:-:S05]  /*1b0c0*/  PLOP3.LUT P1, PT, PT, PT, UP0, 0x80, 0x0 ;  /* 0x000000000000781c */ /* 0x000fca0003f2f008 */
[----:B------:R-:W-:Y:S01]  /*1b0d0*/  @UP0 UIMAD.WIDE UR4, UR21, UR6, UR4 ;  /* 0x00000006150402a5 */ /* 0x000fe2000f8e0204 */
[----:B------:R-:W-:-:S05]  /*1b0e0*/  IMAD.MOV.U32 R4, RZ, RZ, c[0x0][0x388] ;  /* 0x0000e200ff047624 */ /* 0x000fca00078e00ff */
[----:B------:R-:W-:Y:S02]  /*1b0f0*/  IMAD.U32 R14, RZ, RZ, UR4 ;  /* 0x00000004ff0e7e24 */ /* 0x000fe4000f8e00ff */
[----:B--2---:R-:W-:-:S05]  /*1b100*/  IMAD.U32 R15, RZ, RZ, UR5 ;  /* 0x00000005ff0f7e24 */ /* 0x004fca000f8e00ff */
[----:B------:R3:W5:Y:S01]  /*1b110*/  @P1 LDG.E R4, [R14.64] ;  /* 0x000000180e041981 */ /* 0x000762000c1e1900 */
[----:B------:R-:W-:Y:S02]  /*1b120*/  UMOV UR18, URZ ;  /* 0x0000003f00127c82 */ /* 0x000fe40008000000 */
[----:B------:R-:W-:Y:S01]  /*1b130*/  UMOV UR19, URZ ;  /* 0x0000003f00137c82 */ /* 0x000fe20008000000 */
[----:B----4-:R-:W1:Y:S02]  /*1b140*/  @P0 R2UR UR5, R12 ;  /* 0x000000000c0503c2 */ /* 0x010e6400000e0000 */
[----:B-1----:R-:W-:Y:S02]  /*1b150*/  @UP1 USHF.R.S32.HI UR4, URZ, 0x1f, UR5 ;  /* 0x0000001f3f041899 */ /* 0x002fe40008011405 */
[----:B------:R-:W-:-:S05]  /*1b160*/  @UP1 UMOV UR18, UR5 ;  /* 0x0000000500121c82 */ /* 0x000fca0008000000 */
[----:B------:R-:W-:Y:S01]  /*1b170*/  @UP1 UMOV UR19, UR4 ;  /* 0x0000000400131c82 */ /* 0x000fe20008000000 */
[----:B------:R-:W-:Y:S05]  /*1b180*/  @P1 BRA `(.L_x_496) ;  /* 0x0000004000001947 */ /* 0x000fea0003800000 */
[----:B---3--:R-:W-:Y:S05]  /*1b190*/  @!P0 BRA `(.L_x_496) ;  /* 0x0000003000008947 */ /* 0x008fea0003800000 */
[----:B-----5:R-:W2:Y:S04]  /*1b1a0*/  LDG.E R4, [R10.64] ;  /* 0x000000180a047981 */ /* 0x020ea8000c1e1900 */
[----:B------:R-:W2:Y:S02]  /*1b1b0*/  LDG.E R3, [R10.64+0x4] ;  /* 0x000004180a037981 */ /* 0x000ea4000c1e1900 */
[----:B--2---:R-:W-:Y:S02]  /*1b1c0*/  IADD3 R4, -R4, R3, RZ ;  /* 0x0000000304047210 */ /* 0x004fe40007ffe1ff */
.L_x_496:
[----:B---3--:R-:W-:Y:S01]  /*1b1d0*/  SHF.R.S32.HI R3, RZ, 0x1f, R2 ;  /* 0x0000001fff037819 */ /* 0x008fe20000011402 */
[----:B------:R-:W1:Y:S01]  /*1b1e0*/  S2R R75, SR_CTAID.X ;  /* 0x00000000004b7919 */ /* 0x000e620000002500 */
[----:B------:R-:W-:Y:S01]  /*1b1f0*/  LOP3.LUT R11, R7, 0xffffffe0, RZ, 0xc0, !PT ;  /* 0xffffffe0070b7812 */ /* 0x000fe200078ec0ff */
[----:B------:R-:W-:Y:S01]  /*1b200*/  IMAD.MOV.U32 R10, RZ, RZ, c[0x0][0x4e8] ;  /* 0x00013a00ff0a7624 */ /* 0x000fe200078e00ff */
[----:B------:R-:W-:Y:S01]  /*1b210*/  LEA.HI R3, R3, R2, RZ, 0x3 ;  /* 0x0000000203037211 */ /* 0x000fe200078f18ff */
[----:B------:R-:W-:Y:S01]  /*1b220*/  ULDC.64 UR6, c[0x0][0x490] ;  /* 0x0001240000067ab9 */ /* 0x000fe20000000a00 */
[-C--:B------:R-:W-:Y:S01]  /*1b230*/  LEA.HI R16, R5, R0.reuse, RZ, 0x3 ;  /* 0x0000000005107211 */ /* 0x080fe200078f18ff */
[----:B------:R-:W-:Y:S01]  /*1b240*/  USHF.R.S32.HI UR12, URZ, 0x1f, UR21 ;  /* 0x0000001f3f0c7899 */ /* 0x000fe20008011415 */
[----:B------:R-:W-:Y:S01]  /*1b250*/  LOP3.LUT R7, R3, 0xffffff8, RZ, 0xc0, !PT ;  /* 0x0ffffff803077812 */ /* 0x000fe200078ec0ff */
[----:B------:R-:W-:Y:S01]  /*1b260*/  IMAD.IADD R3, R0, 0x1, -R11 ;  /* 0x0000000100037824 */ /* 0x000fe200078e0a0b */
        /* <DEDUP_REMOVED lines=91> */
[----:B------:R-:W-:-:S03]  /*1b820*/  IADD3 R21, R21, R22, RZ ;  /* 0x0000001615157210 */ /* 0x000fc60007ffe0ff */
[----:B-1----:R1:W-:Y:S01]  /*1b830*/  @!P1 ST.E [R12.64], R6 ;  /* 0x000000060c009985 */ /* 0x0023e2000c101918 */
[----:B--2---:R-:W-:-:S03]  /*1b840*/  IMAD.SHL.U32 R14, R5, 0x8, RZ ;  /* 0x00000008050e7824 */ /* 0x004fc600078e00ff */
[----:B---3--:R1:W-:Y:S01]  /*1b850*/  @!P0 ST.E [R10.64], R8 ;  /* 0x000000080a008985 */ /* 0x0083e2000c101918 */
[----:B------:R-:W-:Y:S01]  /*1b860*/  IMAD R5, R4, c[0x0][0x3d8], RZ ;  /* 0x0000f60004057a24 */ /* 0x000fe200078e02ff */
[----:B------:R-:W-:-:S03]  /*1b870*/  LOP3.LUT R14, R3, 0x7ffffe00, R14, 0xf8, !PT ;  /* 0x7ffffe00030e7812 */ /* 0x000fc600078ef80e */
[C---:B------:R-:W-:Y:S02]  /*1b880*/  IMAD R3, R18.reuse, c[0x0][0x3dc], R5 ;  /* 0x0000f70012037a24 */ /* 0x040fe400078e0205 */
[----:B------:R-:W-:-:S04]  /*1b890*/  IMAD.WIDE.U32 R18, R18, c[0x0][0x3d8], R20 ;  /* 0x0000f60012127a25 */ /* 0x000fc800078e0014 */
[----:B------:R-:W-:Y:S01]  /*1b8a0*/  IMAD.SHL.U32 R76, R14, 0x2, RZ ;  /* 0x000000020e4c7824 */ /* 0x000fe200078e00ff */
[----:B------:R-:W-:Y:S01]  /*1b8b0*/  LEA R74, P0, R18, c[0x0][0x380], 0x1 ;  /* 0x0000e000124a7a11 */ /* 0x000fe200078008ff */
[----:B------:R-:W-:-:S03]  /*1b8c0*/  IMAD.IADD R3, R19, 0x1, R3 ;  /* 0x0000000113037824 */ /* 0x000fc600078e0203 */
        /* <DEDUP_REMOVED lines=45> */
.L_x_498:
[----:B--234-:R-:W-:Y:S05]  /*1bba0*/  BSYNC B0 ;  /* 0x0000000000007941 */ /* 0x01cfea0003800000 */
.L_x_497:
        /* <DEDUP_REMOVED lines=30> */
.L_x_500:
[----:B------:R-:W-:Y:S05]  /*1bd90*/  BSYNC B0 ;  /* 0x0000000000007941 */ /* 0x000fea0003800000 */
.L_x_499:
        /* <DEDUP_REMOVED lines=30> */
.L_x_502:
[----:B------:R-:W-:Y:S05]  /*1bf80*/  BSYNC B0 ;  /* 0x0000000000007941 */ /* 0x000fea0003800000 */
.L_x_501:
        /* <DEDUP_REMOVED lines=31> */
.L_x_495:
        /* <DEDUP_REMOVED lines=28> */
[----:B-----5:R-:W2:Y:S04]  /*1c340*/  LDG.E R4, [R6.64] ;  /* 0x0000001806047981 */ /* 0x020ea8000c1e1900 */
[----:B------:R-:W2:Y:S02]  /*1c350*/  LDG.E R3, [R6.64+0x4] ;  /* 0x0000041806037981 */ /* 0x000ea4000c1e1900 */
[----:B--2---:R-:W-:Y:S02]  /*1c360*/  IADD3 R4, -R4, R3, RZ ;  /* 0x0000000304047210 */ /* 0x004fe40007ffe1ff */
.L_x_503:
        /* <DEDUP_REMOVED lines=38> */
[----:B------:R-:W-:Y:S01]  /*1c5d0*/  LEA R2, P0, R6, c[0x0][0x450], 0x2 ;  /* 0x0001140006027a11 */ /* 0x000fe200078010ff */
[----:B------:R-:W-:-:S03]  /*1c5e0*/  IMAD.MOV.U32 R5, RZ, RZ, -0x800000 ;  /* 0xff800000ff057424 */ /* 0x000fc600078e00ff */
[----:B------:R-:W-:-:S04]  /*1c5f0*/  IADD3 R3, R7, R0, RZ ;  /* 0x0000000007037210 */ /* 0x000fc80007ffe0ff */
[----:B------:R-:W-:-:S05]  /*1c600*/  LEA.HI.X R3, R6, c[0x0][0x454], R3, 0x2, P0 ;  /* 0x0001150006037a11 */ /* 0x000fca00000f1403 */
[----:B------:R1:W-:Y:S02]  /*1c610*/  STG.E [R2.64], R5 ;  /* 0x0000000502007986 */ /* 0x0003e4000c101918 */
.L_x_505:
[----:B------:R-:W-:Y:S05]  /*1c620*/  BSYNC B0 ;  /* 0x0000000000007941 */ /* 0x000fea0003800000 */
.L_x_504:
        /* <DEDUP_REMOVED lines=8> */
[----:B------:R-:W-:Y:S01]  /*1c6b0*/  ISETP.NE.AND P0, PT, R2, 0x1, PT ;  /* 0x000000010200780c */ /* 0x000fe20003f05270 */
[----:B------:R-:W-:Y:S01]  /*1c6c0*/  UIMAD UR7, UR10, UR5, UR7 ;  /* 0x000000050a0772a4 */ /* 0x000fe2000f8e0207 */
[----:B------:R-:W-:Y:S01]  /*1c6d0*/  LOP3.LUT R6, R0, 0xfffffff8, RZ, 0xc0, !PT ;  /* 0xfffffff800067812 */ /* 0x000fe200078ec0ff */
[----:B------:R-:W-:Y:S01]  /*1c6e0*/  BSSY B0, `(.L_x_506) ;  /* 0x0000042000007945 */ /* 0x000fe20003800000 */
[----:B------:R-:W-:Y:S01]  /*1c6f0*/  SHF.R.S32.HI R0, RZ, 0x3, R0 ;  /* 0x00000003ff007819 */ /* 0x000fe20000011400 */
[----:B------:R-:W-:-:S02]  /*1c700*/  ULDC.64 UR4, c[0x0][0x3e8] ;  /* 0x0000fa0000047ab9 */ /* 0x000fc40000000a00 */
[----:B------:R-:W-:Y:S01]  /*1c710*/  IMAD.IADD R9, R9, 0x1, -R6 ;  /* 0x0000000109097824 */ /* 0x000fe200078e0a06 */
[----:B------:R-:W-:Y:S02]  /*1c720*/  UIADD3 UR15, UR15, UR7, URZ ;  /* 0x000000070f0f7290 */ /* 0x000fe4000fffe03f */
        /* <DEDUP_REMOVED lines=61> */
.L_x_507:
[----:B------:R-:W-:Y:S05]  /*1cb00*/  BSYNC B0 ;  /* 0x0000000000007941 */ /* 0x000fea0003800000 */
.L_x_506:
        /* <DEDUP_REMOVED lines=27> */
.L_x_509:
[----:B------:R-:W-:Y:S05]  /*1ccc0*/  BSYNC B0 ;  /* 0x0000000000007941 */ /* 0x000fea0003800000 */
.L_x_508:
        /* <DEDUP_REMOVED lines=27> */
.L_x_511:
[----:B------:R-:W-:Y:S05]  /*1ce80*/  BSYNC B0 ;  /* 0x0000000000007941 */ /* 0x000fea0003800000 */
.L_x_510:
        /* <DEDUP_REMOVED lines=22> */
[----:B--2---:R-:W-:-:S04]  /*1cff0*/  SHF.R.S32.HI R5, RZ, 0x1f, R6 ;  /* 0x0000001fff057819 */ /* 0x004fc80000011406 */
[----:B------:R-:W-:-:S04]  /*1d000*/  LEA.HI R5, R5, R6, RZ, 0x3 ;  /* 0x0000000605057211 */ /* 0x000fc800078f18ff */
[----:B------:R-:W-:-:S05]  /*1d010*/  LOP3.LUT R5, R5, 0xfffffff8, RZ, 0xc0, !PT ;  /* 0xfffffff805057812 */ /* 0x000fca00078ec0ff */
[----:B------:R-:W-:-:S05]  /*1d020*/  IMAD.WIDE R2, R5, 0x2, R2 ;  /* 0x0000000205027825 */ /* 0x000fca00078e0202 */
[----:B------:R-:W-:Y:S01]  /*1d030*/  ST.E.128 [R2.64], RZ ;  /* 0x000000ff02007985 */ /* 0x000fe2000c101d18 */
[----:B------:R-:W-:Y:S05]  /*1d040*/  EXIT ;  /* 0x000000000000794d */ /* 0x000fea0003800000 */
.L_x_512:
        /* <DEDUP_REMOVED lines=11> */
.L_x_1773:


//--------------------- .text._ZN7cutlass13device_kernelIN5flash19enable_sm80_to_sm89INS1_16FlashAttnFwdSm80INS1_25CollectiveMainloopFwdSm80ILi8ELi1ELb1EN4cute5tupleIJNS5_1CILi128EEENS7_ILi64EEENS7_ILi256EEEEEELi256ENS_6half_tEfNS_4arch4Sm80ELb1ELb0ELb1ELb0ELb1ELb0ELb1ELb0EEENS1_21CollectiveEpilogueFwdINS6_IJS8_SA_S9_EEENS6_IJNS7_ILi1EEESI_SI_EEESC_SE_Li256ELb0ELb1ELb0ELb0EEENS1_30DynamicPersistentTileSchedulerILi256ELi256ELb0ELb1ELb0EEEEEEEEEvNT_6ParamsE --------------------------
	.section	.text._ZN7cutlass13device_kernelIN5flash19enable_sm80_to_sm89INS1_16FlashAttnFwdSm80INS1_25CollectiveMainloopFwdSm80ILi8ELi1ELb1EN4cute5tupleIJNS5_1CILi128EEENS7_ILi64EEENS7_ILi256EEEEEELi256ENS_6half_tEfNS_4arch4Sm80ELb1ELb0ELb1ELb0ELb1ELb0ELb1ELb0EEENS1_21CollectiveEpilogueFwdINS6_IJS8_SA_S9_EEENS6_IJNS7_ILi1EEESI_SI_EEESC_SE_Li256ELb0ELb1ELb0ELb0EEENS1_30DynamicPersistentTileSchedulerILi256ELi256ELb0ELb1ELb0EEEEEEEEEvNT_6ParamsE,"ax",@progbits
	.sectioninfo	@"SHI_REGISTERS=255"
	.align	128
.text._ZN7cutlass13device_kernelIN5flash19enable_sm80_to_sm89INS1_16FlashAttnFwdSm80INS1_25CollectiveMainloopFwdSm80ILi8ELi1ELb1EN4cute5tupleIJNS5_1CILi128EEENS7_ILi64EEENS7_ILi256EEEEEELi256ENS_6half_tEfNS_4arch4Sm80ELb1ELb0ELb1ELb0ELb1ELb0ELb1ELb0EEENS1_21CollectiveEpilogueFwdINS6_IJS8_SA_S9_EEENS6_IJNS7_ILi1EEESI_SI_EEESC_SE_Li256ELb0ELb1ELb0ELb0EEENS1_30DynamicPersistentTileSchedulerILi256ELi256ELb0ELb1ELb0EEEEEEEEEvNT_6ParamsE:
        .type           _ZN7cutlass13device_kernelIN5flash19enable_sm80_to_sm89INS1_16FlashAttnFwdSm80INS1_25CollectiveMainloopFwdSm80ILi8ELi1ELb1EN4cute5tupleIJNS5_1CILi128EEENS7_ILi64EEENS7_ILi256EEEEEELi256ENS_6half_tEfNS_4arch4Sm80ELb1ELb0ELb1ELb0ELb1ELb0ELb1ELb0EEENS1_21CollectiveEpilogueFwdINS6_IJS8_SA_S9_EEENS6_IJNS7_ILi1EEESI_SI_EEESC_SE_Li256ELb0ELb1ELb0ELb0EEENS1_30DynamicPersistentTileSchedulerILi256ELi256ELb0ELb1ELb0EEEEEEEEEvNT_6ParamsE,@function
        .size           _ZN7cutlass13device_kernelIN5flash19enable_sm80_to_sm89INS1_16FlashAttnFwdSm80INS1_25CollectiveMainloopFwdSm80ILi8ELi1ELb1EN4cute5tupleIJNS5_1CILi128EEENS7_ILi64EEENS7_ILi256EEEEEELi256ENS_6half_tEfNS_4arch4Sm80ELb1ELb0ELb1ELb0ELb1ELb0ELb1ELb0EEENS1_21CollectiveEpilogueFwdINS6_IJS8_SA_S9_EEENS6_IJNS7_ILi1EEESI_SI_EEESC_SE_Li256ELb0ELb1ELb0ELb0EEENS1_30DynamicPersistentTileSchedulerILi256ELi256ELb0ELb1ELb0EEEEEEEEEvNT_6ParamsE,(.L_x_1774 - _ZN7cutlass13device_kernelIN5flash19enable_sm80_to_sm89INS1_16FlashAttnFwdSm80INS1_25CollectiveMainloopFwdSm80ILi8ELi1ELb1EN4cute5tupleIJNS5_1CILi128EEENS7_ILi64EEENS7_ILi256EEEEEELi256ENS_6half_tEfNS_4arch4Sm80ELb1ELb0ELb1ELb0ELb1ELb0ELb1ELb0EEENS1_21CollectiveEpilogueFwdINS6_IJS8_SA_S9_EEENS6_IJNS7_ILi1EEESI_SI_EEESC_SE_Li256ELb0ELb1ELb0ELb0EEENS1_30DynamicPersistentTileSchedulerILi256ELi256ELb0ELb1ELb0EEEEEEEEEvNT_6ParamsE)
        .other          _ZN7cutlass13device_kernelIN5flash19enable_sm80_to_sm89INS1_16FlashAttnFwdSm80INS1_25CollectiveMainloopFwdSm80ILi8ELi1ELb1EN4cute5tupleIJNS5_1CILi128EEENS7_ILi64EEENS7_ILi256EEEEEELi256ENS_6half_tEfNS_4arch4Sm80ELb1ELb0ELb1ELb0ELb1ELb0ELb1ELb0EEENS1_21CollectiveEpilogueFwdINS6_IJS8_SA_S9_EEENS6_IJNS7_ILi1EEESI_SI_EEESC_SE_Li256ELb0ELb1ELb0ELb0EEENS1_30DynamicPersistentTileSchedulerILi256ELi256ELb0ELb1ELb0EEEEEEEEEvNT_6ParamsE,@"STO_CUDA_ENTRY STV_DEFAULT"
_ZN7cutlass13device_kernelIN5flash19enable_sm80_to_sm89INS1_16FlashAttnFwdSm80INS1_25CollectiveMainloopFwdSm80ILi8ELi1ELb1EN4cute5tupleIJNS5_1CILi128EEENS7_ILi64EEENS7_ILi256EEEEEELi256ENS_6half_tEfNS_4arch4Sm80ELb1ELb0ELb1ELb0ELb1ELb0ELb1ELb0EEENS1_21CollectiveEpilogueFwdINS6_IJS8_SA_S9_EEENS6_IJNS7_ILi1EEESI_SI_EEESC_SE_Li256ELb0ELb1ELb0ELb0EEENS1_30DynamicPersistentTileSchedulerILi256ELi256ELb0ELb1ELb0EEEEEEEEEvNT_6ParamsE:
[----:B------:R-:W-:-:S03]  /*0000*/  MOV R1, c[0x0][0x28] ;  /* 0x00000a0000017a02 */ /* 0x000fc60000000f00 */
[----:B------:R-:W1:Y:S01]  /*0010*/  S2R R22, SR_TID.X ;  /* 0x0000000000167919 */ /* 0x000e620000002100 */
[----:B------:R-:W-:-:S03]  /*0020*/  IADD3 R1, R1, -0x130, RZ ;  /* 0xfffffed001017810 */ /* 0x000fc60007ffe0ff */
[----:B------:R-:W2:Y:S01]  /*0030*/  S2R R16, SR_CTAID.X ;  /* 0x0000000000107919 */ /* 0x000ea20000002500 */
[----:B-1----:R-:W-:-:S05]  /*0040*/  SHF.R.U32.HI R2, RZ, 0x5, R22 ;  /* 0x00000005ff027819 */ /* 0x002fca0000011616 */
[----:B------:R-:W1:Y:S02]  /*0050*/  SHFL.IDX PT, R0, R2, RZ, 0x1f ;  /* 0x00001fff02007589 */ /* 0x000e6400000e0000 */
[----:B-1----:R-:W-:Y:S02]  /*0060*/  ISETP.GE.AND P0, PT, R0, 0x1, PT ;  /* 0x000000010000780c */ /* 0x002fe40003f06270 */
[----:B------:R1:W-:Y:S11]  /*0070*/  STL [R1+0xf8], R0 ;  /* 0x0000f80001007387 */ /* 0x0003f60000100800 */
[----:B------:R-:W-:Y:S06]  /*0080*/  @P0 BAR.ARV 0x4, 0x100 ;  /* 0x0104000000000b1d */ /* 0x000fec0000002000 */
[----:B--2---:R-:W-:-:S13]  /*0090*/  ISETP.GE.AND P0, PT, R16, c[0x0][0x538], PT ;  /* 0x00014e0010007a0c */ /* 0x004fda0003f06270 */
[----:B------:R-:W-:Y:S05]  /*00a0*/  @P0 EXIT ;  /* 0x000000000000094d */ /* 0x000fea0003800000 */
[----:B-1----:R-:W-:Y:S01]  /*00b0*/  SHF.R.S32.HI R14, RZ, 0x1f, R22 ;  /* 0x0000001fff0e7819 */ /* 0x002fe20000011416 */
[----:B------:R-:W-:Y:S01]  /*00c0*/  IMAD.MOV.U32 R15, RZ, RZ, 0x20 ;  /* 0x00000020ff0f7424 */ /* 0x000fe200078e00ff */
[----:B------:R-:W-:Y:S02]  /*00d0*/  ULDC.64 UR6, c[0x0][0x118] ;  /* 0x0000460000067ab9 */ /* 0x000fe40000000a00 */
[CC--:B------:R-:W-:Y:S02]  /*00e0*/  LEA.HI R2, R14.reuse, R22.reuse, RZ, 0x4 ;  /* 0x000000160e027211 */ /* 0x0c0fe400078f20ff */
[----:B------:R-:W-:Y:S02]  /*00f0*/  LEA.HI R11, R14, R22, RZ, 0x2 ;  /* 0x000000160e0b7211 */ /* 0x000fe400078f10ff */
[----:B------:R-:W-:Y:S02]  /*0100*/  SHF.R.S32.HI R3, RZ, 0x4, R2 ;  /* 0x00000004ff037819 */ /* 0x000fe40000011402 */
[----:B------:R-:W-:-:S02]  /*0110*/  SHF.R.S32.HI R8, RZ, 0x2, R11 ;  /* 0x00000002ff087819 */ /* 0x000fc4000001140b */
[----:B------:R-:W-:Y:S02]  /*0120*/  LEA.HI R0, R2, R3, RZ, 0x1 ;  /* 0x0000000302007211 */ /* 0x000fe400078f08ff */
[----:B------:R-:W-:Y:S02]  /*0130*/  SHF.R.S32.HI R4, RZ, 0x1f, R11 ;  /* 0x0000001fff047819 */ /* 0x000fe4000001140b */
[----:B------:R-:W-:Y:S02]  /*0140*/  LOP3.LUT R0, R0, 0xfffffffe, RZ, 0xc0, !PT ;  /* 0xfffffffe00007812 */ /* 0x000fe400078ec0ff */
[CC--:B------:R-:W-:Y:S02]  /*0150*/  LEA.HI R9, R14.reuse, R22.reuse, RZ, 0x3 ;  /* 0x000000160e097211 */ /* 0x0c0fe400078f18ff */
[----:B------:R-:W-:Y:S01]  /*0160*/  LEA.HI R7, R14, R22, RZ, 0x5 ;  /* 0x000000160e077211 */ /* 0x000fe200078f28ff */
[----:B------:R-:W-:Y:S01]  /*0170*/  IMAD.IADD R12, R3, 0x1, -R0 ;  /* 0x00000001030c7824 */ /* 0x000fe200078e0a00 */
[----:B------:R-:W-:-:S02]  /*0180*/  LOP3.LUT R0, R2, 0xfffffff0, RZ, 0xc0, !PT ;  /* 0xfffffff002007812 */ /* 0x000fc400078ec0ff */
[----:B------:R-:W-:Y:S02]  /*0190*/  LEA.HI R3, R4, R8, RZ, 0x3 ;  /* 0x0000000804037211 */ /* 0x000fe400078f18ff */
[----:B------:R-:W-:Y:S01]  /*01a0*/  SHF.R.S32.HI R21, RZ, 0x3, R9 ;  /* 0x00000003ff157819 */ /* 0x000fe20000011409 */
[C---:B------:R-:W-:Y:S01]  /*01b0*/  IMAD.IADD R2, R22.reuse, 0x1, -R0 ;  /* 0x0000000116027824 */ /* 0x040fe200078e0a00 */
[----:B------:R-:W-:Y:S02]  /*01c0*/  LOP3.LUT R4, R9, 0xfffffff8, RZ, 0xc0, !PT ;  /* 0xfffffff809047812 */ /* 0x000fe400078ec0ff */
[----:B------:R-:W-:Y:S01]  /*01d0*/  LOP3.LUT R0, R3, 0xfffffff8, RZ, 0xc0, !PT ;  /* 0xfffffff803007812 */ /* 0x000fe200078ec0ff */
[----:B------:R-:W-:Y:S02]  /*01e0*/  IMAD.SHL.U32 R3, R21, 0x40, RZ ;  /* 0x0000004015037824 */ /* 0x000fe400078e00ff */
[----:B------:R-:W-:Y:S01]  /*01f0*/  IMAD.IADD R20, R22, 0x1, -R4 ;  /* 0x0000000116147824 */ /* 0x000fe200078e0a04 */
[----:B------:R-:W-:Y:S01]  /*0200*/  SHF.R.S32.HI R4, RZ, 0x1f, R2 ;  /* 0x0000001fff047819 */ /* 0x000fe20000011402 */
[----:B------:R-:W-:Y:S01]  /*0210*/  IMAD.IADD R8, R8, 0x1, -R0 ;  /* 0x0000000108087824 */ /* 0x000fe200078e0a00 */
[----:B------:R-:W-:Y:S01]  /*0220*/  LOP3.LUT R0, R3, 0x1c0, RZ, 0xc0, !PT ;  /* 0x000001c003007812 */ /* 0x000fe200078ec0ff */
[----:B------:R-:W-:Y:S01]  /*0230*/  IMAD.SHL.U32 R19, R20, 0x8, RZ ;  /* 0x0000000814137824 */ /* 0x000fe200078e00ff */
[----:B------:R-:W-:Y:S01]  /*0240*/  LEA.HI R13, R4, R2, RZ, 0x3 ;  /* 0x00000002040d7211 */ /* 0x000fe200078f18ff */
[----:B------:R-:W-:Y:S01]  /*0250*/  IMAD.SHL.U32 R6, R20, 0x40, RZ ;  /* 0x0000004014067824 */ /* 0x000fe200078e00ff */
[----:B------:R-:W-:-:S02]  /*0260*/  SHF.R.U32.HI R5, RZ, 0x3, R0 ;  /* 0x00000003ff057819 */ /* 0x000fc40000011600 */
[----:B------:R-:W-:Y:S01]  /*0270*/  LOP3.LUT R3, R0, 0x38, R19, 0xf8, !PT ;  /* 0x0000003800037812 */ /* 0x000fe200078ef813 */
[----:B------:R-:W-:Y:S01]  /*0280*/  STL [R1+0x54], R19 ;  /* 0x0000541301007387 */ /* 0x000fe20000100800 */
[----:B------:R-:W-:Y:S02]  /*0290*/  LOP3.LUT R4, R13, 0xfffffff8, RZ, 0xc0, !PT ;  /* 0xfffffff80d047812 */ /* 0x000fe400078ec0ff */
[----:B------:R-:W-:Y:S02]  /*02a0*/  LOP3.LUT R10, R3, R5, RZ, 0x3c, !PT ;  /* 0x00000005030a7212 */ /* 0x000fe400078e3cff */
[----:B------:R-:W-:Y:S02]  /*02b0*/  LOP3.LUT R3, R7, 0xffffffe0, RZ, 0xc0, !PT ;  /* 0xffffffe007037812 */ /* 0x000fe400078ec0ff */
[----:B------:R-:W-:Y:S01]  /*02c0*/  LOP3.LUT R0, R6, 0x1c0, RZ, 0xc0, !PT ;  /* 0x000001c006007812 */ /* 0x000fe200078ec0ff */
[----:B------:R-:W-:Y:S01]  /*02d0*/  IMAD.IADD R6, R2, 0x1, -R4 ;  /* 0x0000000102067824 */ /* 0x000fe200078e0a04 */
[----:B------:R-:W-:Y:S01]  /*02e0*/  LOP3.LUT R5, R8, 0x1, RZ, 0xc0, !PT ;  /* 0x0000000108057812 */ /* 0x000fe200078ec0ff */
[----:B------:R-:W-:Y:S01]  /*02f0*/  IMAD.IADD R18, R22, 0x1, -R3 ;  /* 0x0000000116127824 */ /* 0x000fe200078e0a03 */
[----:B------:R-:W-:-:S02]  /*0300*/  LOP3.LUT R4, R0, 0x8, R9, 0xf8, !PT ;  /* 0x0000000800047812 */ /* 0x000fc400078ef809 */
[----:B------:R-:W-:Y:S02]  /*0310*/  SHF.R.U32.HI R2, RZ, 0x3, R0 ;  /* 0x00000003ff027819 */ /* 0x000fe40000011600 */
[--C-:B------:R-:W-:Y:S02]  /*0320*/  SHF.R.S32.HI R9, RZ, 0x5, R7.reuse ;  /* 0x00000005ff097819 */ /* 0x100fe40000011407 */
[----:B------:R-:W-:Y:S02]  /*0330*/  SHF.R.S32.HI R0, RZ, 0x1f, R7 ;  /* 0x0000001fff007819 */ /* 0x000fe40000011407 */
[----:B------:R-:W-:Y:S02]  /*0340*/  LOP3.LUT R252, R4, R2, RZ, 0x3c, !PT ;  /* 0x0000000204fc7212 */ /* 0x000fe400078e3cff */
[----:B------:R-:W-:Y:S02]  /*0350*/  LEA.HI R0, R0, R9, RZ, 0x3 ;  /* 0x0000000900007211 */ /* 0x000fe400078f18ff */
[----:B------:R-:W-:Y:S01]  /*0360*/  SHF.R.S32.HI R3, RZ, 0x1f, R18 ;  /* 0x0000001fff037819 */ /* 0x000fe20000011412 */
[----:B------:R-:W-:Y:S01]  /*0370*/  IMAD R252, R12, 0x200, R252 ;  /* 0x000002000cfc7824 */ /* 0x000fe200078e02fc */
[----:B------:R-:W-:-:S02]  /*0380*/  LOP3.LUT R2, R11, 0xfffffffc, RZ, 0xc0, !PT ;  /* 0xfffffffc0b027812 */ /* 0x000fc400078ec0ff */
[----:B------:R-:W-:Y:S02]  /*0390*/  LOP3.LUT R0, R0, 0xffffff8, RZ, 0xc0, !PT ;  /* 0x0ffffff800007812 */ /* 0x000fe400078ec0ff */
[----:B------:R-:W-:Y:S01]  /*03a0*/  LEA.HI R11, R3, R18, RZ, 0x2 ;  /* 0x00000012030b7211 */ /* 0x000fe200078f10ff */
[----:B------:R-:W-:Y:S01]  /*03b0*/  IMAD.IADD R2, R22, 0x1, -R2 ;  /* 0x0000000116027824 */ /* 0x000fe200078e0a02 */
[----:B------:R-:W-:Y:S01]  /*03c0*/  LEA.HI R7, R14, R22, RZ, 0x6 ;  /* 0x000000160e077211 */ /* 0x000fe200078f30ff */
[----:B------:R-:W-:Y:S01]  /*03d0*/  IMAD.IADD R4, R9, 0x1, -R0 ;  /* 0x0000000109047824 */ /* 0x000fe200078e0a00 */
[----:B------:R-:W-:Y:S02]  /*03e0*/  SHF.R.S32.HI R3, RZ, 0x2, R11 ;  /* 0x00000002ff037819 */ /* 0x000fe4000001140b */
[----:B------:R-:W-:Y:S01]  /*03f0*/  LEA.HI R0, R2, R2, RZ, 0x1 ;  /* 0x0000000202007211 */ /* 0x000fe200078f08ff */
[----:B------:R-:W-:Y:S01]  /*0400*/  IMAD.SHL.U32 R7, R7, 0x8, RZ ;  /* 0x0000000807077824 */ /* 0x000fe200078e00ff */
[----:B------:R-:W-:Y:S01]  /*0410*/  ISETP.NE.U32.AND P4, PT, R5, 0x1, PT ;  /* 0x000000010500780c */ /* 0x000fe20003f85070 */
[----:B------:R-:W-:Y:S01]  /*0420*/  IMAD R17, R4, 0x10, R3 ;  /* 0x0000001004117824 */ /* 0x000fe200078e0203 */
[----:B------:R-:W-:Y:S01]  /*0430*/  LOP3.LUT R3, R0, 0x1ffffffe, RZ, 0xc0, !PT ;  /* 0x1ffffffe00037812 */ /* 0x000fe200078ec0ff */
[----:B------:R-:W-:Y:S01]  /*0440*/  IMAD.SHL.U32 R0, R6, 0x40, RZ ;  /* 0x0000004006007824 */ /* 0x000fe200078e00ff */
[C---:B------:R-:W-:Y:S01]  /*0450*/  R2P PR, R8.reuse, 0x6 ;  /* 0x0000000608007804 */ /* 0x040fe20000000000 */
[----:B------:R-:W-:Y:S01]  /*0460*/  IMAD.SHL.U32 R4, R8, 0x40, RZ ;  /* 0x0000004008047824 */ /* 0x000fe200078e00ff */
[----:B------:R-:W-:Y:S01]  /*0470*/  LOP3.LUT R10, R10, 0x7ffffe00, R7, 0xf8, !PT ;  /* 0x7ffffe000a0a7812 */ /* 0x000fe200078ef807 */
[----:B------:R-:W-:Y:S01]  /*0480*/  IMAD.SHL.U32 R5, R12, 0x8, RZ ;  /* 0x000000080c057824 */ /* 0x000fe200078e00ff */
[----:B------:R-:W-:Y:S01]  /*0490*/  LOP3.LUT R0, R0, 0x1c0, RZ, 0xc0, !PT ;  /* 0x000001c000007812 */ /* 0x000fe200078ec0ff */
[----:B------:R-:W-:Y:S01]  /*04a0*/  IMAD.IADD R8, R2, 0x1, -R3 ;  /* 0x0000000102087824 */ /* 0x000fe200078e0a03 */
[----:B------:R-:W-:Y:S01]  /*04b0*/  LOP3.LUT R3, R4, 0x1c0, RZ, 0xc0, !PT ;  /* 0x000001c004037812 */ /* 0x000fe200078ec0ff */
[----:B------:R-:W-:Y:S01]  /*04c0*/  IMAD.MOV.U32 R7, RZ, RZ, 0x10 ;  /* 0x00000010ff077424 */ /* 0x000fe200078e00ff */
[C---:B------:R-:W-:Y:S01]  /*04d0*/  LOP3.LUT P3, RZ, R6.reuse, 0x2, RZ, 0xc0, !PT ;  /* 0x0000000206ff7812 */ /* 0x040fe2000786c0ff */
[----:B------:R-:W-:Y:S01]  /*04e0*/  STL [R1+0xfc], R17 ;  /* 0x0000fc1101007387 */ /* 0x000fe20000100800 */
[----:B------:R-:W-:Y:S01]  /*04f0*/  LOP3.LUT P0, RZ, R6, 0x4, RZ, 0xc0, !PT ;  /* 0x0000000406ff7812 */ /* 0x000fe2000780c0ff */
[----:B------:R-:W-:Y:S01]  /*0500*/  IMAD R6, R9, 0x200, R2 ;  /* 0x0000020009067824 */ /* 0x000fe200078e0202 */
[----:B------:R-:W-:Y:S01]  /*0510*/  LOP3.LUT R5, R0, 0x8, R5, 0xf8, !PT ;  /* 0x0000000800057812 */ /* 0x000fe200078ef805 */
[----:B------:R-:W-:Y:S01]  /*0520*/  STL [R1+0xc4], R16 ;  /* 0x0000c41001007387 */ /* 0x000fe20000100800 */
[----:B------:R-:W-:Y:S01]  /*0530*/  SHF.R.U32.HI R2, RZ, 0x3, R0 ;  /* 0x00000003ff027819 */ /* 0x000fe20000011600 */
[----:B------:R-:W-:Y:S01]  /*0540*/  IMAD.MOV.U32 R12, RZ, RZ, 0x40 ;  /* 0x00000040ff0c7424 */ /* 0x000fe200078e00ff */
[----:B------:R-:W-:Y:S01]  /*0550*/  LEA.HI R0, R3, R3, RZ, 0x1d ;  /* 0x0000000303007211 */ /* 0x000fe200078fe8ff */
[----:B------:R-:W-:Y:S01]  /*0560*/  IMAD.SHL.U32 R10, R10, 0x2, RZ ;  /* 0x000000020a0a7824 */ /* 0x000fe200078e00ff */
[----:B------:R-:W-:-:S02]  /*0570*/  SEL R3, R7, 0xfffffff0, !P3 ;  /* 0xfffffff007037807 */ /* 0x000fc40005800000 */
[----:B------:R-:W-:Y:S01]  /*0580*/  SEL R4, R15, 0xffffffe0, !P0 ;  /* 0xffffffe00f047807 */ /* 0x000fe20004000000 */
[----:B------:R-:W-:Y:S01]  /*0590*/  IMAD.U32 R7, R6, 0x2, R0 ;  /* 0x0000000206077824 */ /* 0x000fe200078e0000 */
[----:B------:R-:W-:Y:S01]  /*05a0*/  LOP3.LUT R2, R5, R2, RZ, 0x3c, !PT ;  /* 0x0000000205027212 */ /* 0x000fe200078e3cff */
[----:B------:R-:W-:Y:S01]  /*05b0*/  IMAD.SHL.U32 R5, R13, 0x40, RZ ;  /* 0x000000400d057824 */ /* 0x000fe200078e00ff */
[----:B------:R-:W-:Y:S01]  /*05c0*/  LEA.HI R0, R14, R22, RZ, 0x7 ;  /* 0x000000160e007211 */ /* 0x000fe200078f38ff */
[----:B------:R-:W-:Y:S01]  /*05d0*/  IMAD.IADD R4, R3, 0x1, R4 ;  /* 0x0000000103047824 */ /* 0x000fe200078e0204 */
[----:B------:R-:W-:Y:S02]  /*05e0*/  IADD3 R6, R19, 0x40, RZ ;  /* 0x0000004013067810 */ /* 0x000fe40007ffe0ff */
[----:B------:R-:W-:Y:S02]  /*05f0*/  LOP3.LUT R3, R2, 0x7ffffe00, R5, 0xf8, !PT ;  /* 0x7ffffe0002037812 */ /* 0x000fe400078ef805 */
[----:B------:R-:W-:Y:S01]  /*0600*/  SHF.R.S32.HI R2, RZ, 0x7, R0 ;  /* 0x00000007ff027819 */ /* 0x000fe20000011400 */
[----:B------:R-:W-:Y:S01]  /*0610*/  IMAD R0, R20, 0x20, R21 ;  /* 0x0000002014007824 */ /* 0x000fe200078e0215 */
[----:B------:R-:W-:-:S02]  /*0620*/  SHF.R.S32.HI R13, RZ, 0x1f, R19 ;  /* 0x0000001fff0d7819 */ /* 0x000fc40000011413 */
[C---:B------:R-:W-:Y:S02]  /*0630*/  IADD3 R5, R19.reuse, 0x80, RZ ;  /* 0x0000008013057810 */ /* 0x040fe40007ffe0ff */
[----:B------:R-:W-:Y:S01]  /*0640*/  IADD3 R2, R19, 0xc0, RZ ;  /* 0x000000c013027810 */ /* 0x000fe20007ffe0ff */
[----:B------:R1:W-:Y:S01]  /*0650*/  STL [R1+0x7c], R0 ;  /* 0x00007c0001007387 */ /* 0x0003e20000100800 */
[----:B------:R-:W-:Y:S02]  /*0660*/  LEA R7, R7, 0x80, 0x1 ;  /* 0x0000008007077811 */ /* 0x000fe400078e08ff */
[----:B------:R-:W-:Y:S01]  /*0670*/  LEA R252, R252, 0x10100, 0x1 ;  /* 0x00010100fcfc7811 */ /* 0x000fe200078e08ff */
[----:B------:R2:W-:Y:S04]  /*0680*/  STL [R1+0x6c], R6 ;  /* 0x00006c0601007387 */ /* 0x0005e80000100800 */
[----:B------:R-:W-:Y:S04]  /*0690*/  STL [R1+0xf4], R13 ;  /* 0x0000f40d01007387 */ /* 0x000fe80000100800 */
[----:B------:R3:W-:Y:S04]  /*06a0*/  STL [R1+0x68], R5 ;  /* 0x0000680501007387 */ /* 0x0007e80000100800 */
[----:B------:R4:W-:Y:S01]  /*06b0*/  STL [R1+0x70], R2 ;  /* 0x0000700201007387 */ /* 0x0009e20000100800 */
[----:B-1----:R-:W-:-:S02]  /*06c0*/  LOP3.LUT R0, R11, 0x7ffffffc, RZ, 0xc0, !PT ;  /* 0x7ffffffc0b007812 */ /* 0x002fc400078ec0ff */
[----:B--2---:R-:W-:-:S03]  /*06d0*/  SHF.R.S32.HI R6, RZ, 0x1f, R6 ;  /* 0x0000001fff067819 */ /* 0x004fc60000011406 */
[----:B------:R-:W-:Y:S02]  /*06e0*/  IMAD.IADD R0, R18, 0x1, -R0 ;  /* 0x0000000112007824 */ /* 0x000fe400078e0a00 */
[----:B------:R1:W-:Y:S01]  /*06f0*/  STL [R1+0xf0], R6 ;  /* 0x0000f00601007387 */ /* 0x0003e20000100800 */
[----:B---3--:R-:W-:Y:S02]  /*0700*/  SHF.R.S32.HI R5, RZ, 0x1f, R5 ;  /* 0x0000001fff057819 */ /* 0x008fe40000011405 */
[----:B----4-:R-:W-:-:S03]  /*0710*/  SHF.R.S32.HI R2, RZ, 0x1f, R2 ;  /* 0x0000001fff027819 */ /* 0x010fc60000011402 */
[----:B------:R2:W-:Y:S04]  /*0720*/  STL [R1+0xec], R5 ;  /* 0x0000ec0501007387 */ /* 0x0005e80000100800 */
[----:B------:R3:W-:Y:S04]  /*0730*/  STL [R1+0xe8], R2 ;  /* 0x0000e80201007387 */ /* 0x0007e80000100800 */
[----:B------:R4:W-:Y:S01]  /*0740*/  STL [R1+0x4c], R10 ;  /* 0x00004c0a01007387 */ /* 0x0009e20000100800 */
[----:B-1----:R-:W-:Y:S02]  /*0750*/  SEL R6, R12, 0xffffffc0, !P2 ;  /* 0xffffffc00c067807 */ /* 0x002fe40005000000 */
[----:B--2---:R-:W-:Y:S01]  /*0760*/  SEL R5, R15, 0xffffffe0, !P1 ;  /* 0xffffffe00f057807 */ /* 0x004fe20004800000 */
[----:B---3--:R-:W-:-:S02]  /*0770*/  IMAD.SHL.U32 R2, R0, 0x2, RZ ;  /* 0x0000000200027824 */ /* 0x008fc400078e00ff */
[----:B------:R-:W-:Y:S02]  /*0780*/  IMAD R0, R8, 0x8, R17 ;  /* 0x0000000808007824 */ /* 0x000fe400078e0211 */
[C---:B------:R-:W-:Y:S01]  /*0790*/  IMAD.IADD R11, R7.reuse, 0x1, R5 ;  /* 0x00000001070b7824 */ /* 0x040fe200078e0205 */
[----:B------:R1:W-:Y:S01]  /*07a0*/  STL [R1+0xc0], R2 ;  /* 0x0000c00201007387 */ /* 0x0003e20000100800 */
[C---:B----4-:R-:W-:Y:S01]  /*07b0*/  IADD3 R10, R7.reuse, -0x10, RZ ;  /* 0xfffffff0070a7810 */ /* 0x050fe20007ffe0ff */
[C---:B------:R-:W-:Y:S01]  /*07c0*/  IMAD.IADD R8, R7.reuse, 0x1, R6 ;  /* 0x0000000107087824 */ /* 0x040fe200078e0206 */
[----:B------:R-:W-:Y:S01]  /*07d0*/  @P4 IADD3 R10, R7, 0x10, RZ ;  /* 0x00000010070a4810 */ /* 0x000fe20007ffe0ff */
[----:B------:R2:W-:Y:S04]  /*07e0*/  STL [R1+0xc8], R7 ;  /* 0x0000c80701007387 */ /* 0x0005e80000100800 */
[----:B------:R3:W-:Y:S04]  /*07f0*/  STL [R1+0xbc], R0 ;  /* 0x0000bc0001007387 */ /* 0x0007e80000100800 */
[----:B------:R-:W-:Y:S04]  /*0800*/  STL [R1+0xd4], R11 ;  /* 0x0000d40b01007387 */ /* 0x000fe80000100800 */
[----:B------:R4:W-:Y:S04]  /*0810*/  STL [R1+0xe4], R8 ;  /* 0x0000e40801007387 */ /* 0x0009e80000100800 */
[----:B------:R-:W-:Y:S01]  /*0820*/  STL [R1+0xcc], R10 ;  /* 0x0000cc0a01007387 */ /* 0x000fe20000100800 */
[----:B-1----:R-:W-:-:S02]  /*0830*/  SEL R2, R15, 0xffffffe0, !P3 ;  /* 0xffffffe00f027807 */ /* 0x002fc40005800000 */
[----:B--2---:R-:W-:Y:S01]  /*0840*/  LEA R7, R3, 0x100, 0x1 ;  /* 0x0000010003077811 */ /* 0x004fe200078e08ff */
[----:B------:R-:W-:Y:S01]  /*0850*/  IMAD.IADD R3, R11, 0x1, R6 ;  /* 0x000000010b037824 */ /* 0x000fe200078e0206 */
[----:B---3--:R-:W-:-:S04]  /*0860*/  SEL R0, R12, 0xffffffc0, !P0 ;  /* 0xffffffc00c007807 */ /* 0x008fc80004000000 */
[----:B------:R1:W-:Y:S04]  /*0870*/  STL [R1+0xe0], R3 ;  /* 0x0000e00301007387 */ /* 0x0003e80000100800 */
[----:B------:R-:W-:Y:S01]  /*0880*/  STL [R1+0x28], R7 ;  /* 0x0000280701007387 */ /* 0x000fe20000100800 */
[----:B----4-:R-:W-:Y:S02]  /*0890*/  IMAD.IADD R8, R5, 0x1, R10 ;  /* 0x0000000105087824 */ /* 0x010fe400078e020a */
[--C-:B------:R-:W-:Y:S02]  /*08a0*/  IMAD R5, R9, 0x800, R7.reuse ;  /* 0x0000080009057824 */ /* 0x100fe400078e0207 */
[----:B------:R-:W-:Y:S01]  /*08b0*/  IMAD R9, R4, 0x2, R7 ;  /* 0x0000000204097824 */ /* 0x000fe200078e0207 */
[----:B------:R-:W-:Y:S01]  /*08c0*/  IADD3 R4, R0, R7, R2 ;  /* 0x0000000700047210 */ /* 0x000fe20007ffe002 */
[----:B-1----:R-:W-:-:S02]  /*08d0*/  IMAD.IADD R3, R6, 0x1, R10 ;  /* 0x0000000106037824 */ /* 0x002fc400078e020a */
[----:B------:R-:W-:-:S03]  /*08e0*/  IMAD.IADD R6, R8, 0x1, R6 ;  /* 0x0000000108067824 */ /* 0x000fc600078e0206 */
[----:B------:R1:W-:Y:S04]  /*08f0*/  STL [R1+0xdc], R3 ;  /* 0x0000dc0301007387 */ /* 0x0003e80000100800 */
[----:B------:R-:W-:Y:S04]  /*0900*/  STL [R1+0xd0], R8 ;  /* 0x0000d00801007387 */ /* 0x000fe80000100800 */
[----:B------:R-:W-:Y:S04]  /*0910*/  STL [R1+0x38], R9 ;  /* 0x0000380901007387 */ /* 0x000fe80000100800 */
[----:B------:R-:W-:Y:S01]  /*0920*/  STL [R1+0x3c], R5 ;  /* 0x00003c0501007387 */ /* 0x000fe20000100800 */
[----:B-1----:R-:W-:-:S05]  /*0930*/  IMAD.IADD R3, R7, 0x1, R2 ;  /* 0x0000000107037824 */ /* 0x002fca00078e0202 */
[----:B------:R1:W-:Y:S04]  /*0940*/  STL [R1+0x30], R3 ;  /* 0x0000300301007387 */ /* 0x0003e80000100800 */
[----:B------:R2:W-:Y:S04]  /*0950*/  STL [R1+0x34], R4 ;  /* 0x0000340401007387 */ /* 0x0005e80000100800 */
[----:B------:R3:W-:Y:S01]  /*0960*/  STL [R1+0xd8], R6 ;  /* 0x0000d80601007387 */ /* 0x0007e20000100800 */
[--C-:B-1----:R-:W-:Y:S02]  /*0970*/  IMAD.IADD R3, R2, 0x1, R5.reuse ;  /* 0x0000000102037824 */ /* 0x102fe400078e0205 */
[----:B------:R-:W-:-:S02]  /*0980*/  IMAD.IADD R2, R0, 0x1, R5 ;  /* 0x0000000100027824 */ /* 0x000fc400078e0205 */
[----:B--2---:R-:W-:Y:S01]  /*0990*/  IMAD.IADD R4, R7, 0x1, R0 ;  /* 0x0000000107047824 */ /* 0x004fe200078e0200 */
[----:B------:R3:W-:Y:S01]  /*09a0*/  STL [R1+0x40], R3 ;  /* 0x0000400301007387 */ /* 0x0007e20000100800 */
[----:B------:R-:W-:-:S03]  /*09b0*/  IMAD.IADD R0, R0, 0x1, R3 ;  /* 0x0000000100007824 */ /* 0x000fc600078e0203 */
[----:B------:R3:W-:Y:S04]  /*09c0*/  STL [R1+0x2c], R4 ;  /* 0x00002c0401007387 */ /* 0x0007e80000100800 */
[----:B------:R3:W-:Y:S04]  /*09d0*/  STL [R1+0x48], R2 ;  /* 0x0000480201007387 */ /* 0x0007e80000100800 */
[----:B------:R3:W-:Y:S02]  /*09e0*/  STL [R1+0x44], R0 ;  /* 0x0000440001007387 */ /* 0x0007e40000100800 */
.L_x_574:
[----:B---3--:R-:W2:Y:S01]  /*09f0*/  LDL R4, [R1+0xc4] ;  /* 0x0000c40001047983 */ /* 0x008ea20000100800 */
[----:B------:R-:W-:Y:S01]  /*0a00*/  IMAD.MOV.U32 R0, RZ, RZ, c[0x0][0x560] ;  /* 0x00015800ff007624 */ /* 0x000fe200078e00ff */
[----:B------:R-:W-:Y:S01]  /*0a10*/  YIELD ;  /* 0x0000000000007946 */ /* 0x000fe20003800000 */
[----:B------:R-:W-:Y:S03]  /*0a20*/  BSSY B0, `(.L_x_513) ;  /* 0x0000016000007945 */ /* 0x000fe60003800000 */
[----:B------:R-:W-:-:S13]  /*0a30*/  ISETP.NE.AND P0, PT, R0, 0x1, PT ;  /* 0x000000010000780c */ /* 0x000fda0003f05270 */
[----:B--2---:R-:W-:Y:S01]  /*0a40*/  @P0 IMAD.HI.U32 R0, R4, c[0x0][0x564], RZ ;  /* 0x0001590004000a27 */ /* 0x004fe200078e00ff */
[----:B------:R-:W-:-:S04]  /*0a50*/  MOV R3, R4 ;  /* 0x0000000400037202 */ /* 0x000fc80000000f00 */
[----:B------:R-:W-:-:S04]  /*0a60*/  @P0 SHF.R.U32.HI R3, RZ, c[0x0][0x568], R0 ;  /* 0x00015a00ff030a19 */ /* 0x000fc80000011600 */
[----:B------:R-:W-:Y:S01]  /*0a70*/  ISETP.GE.AND P0, PT, R3, c[0x0][0x578], PT ;  /* 0x00015e0003007a0c */ /* 0x000fe20003f06270 */
[----:B------:R-:W-:-:S04]  /*0a80*/  IMAD.MOV R2, RZ, RZ, -R3 ;  /* 0x000000ffff027224 */ /* 0x000fc800078e0a03 */
[----:B------:R-:W-:-:S08]  /*0a90*/  IMAD R2, R2, c[0x0][0x560], R4 ;  /* 0x0001580002027a24 */ /* 0x000fd000078e0204 */
[----:B------:R-:W-:Y:S05]  /*0aa0*/  @!P0 BRA `(.L_x_514) ;  /* 0x0000007000008947 */ /* 0x000fea0003800000 */
[----:B------:R-:W-:-:S04]  /*0ab0*/  MOV R0, c[0x0][0x56c] ;  /* 0x00015b0000007a02 */ /* 0x000fc80000000f00 */
[----:B------:R-:W-:Y:S02]  /*0ac0*/  ISETP.NE.AND P0, PT, R0, 0x1, PT ;  /* 0x000000010000780c */ /* 0x000fe40003f05270 */
[----:B------:R-:W-:-:S11]  /*0ad0*/  MOV R0, R2 ;  /* 0x0000000200007202 */ /* 0x000fd60000000f00 */
[----:B------:R-:W-:-:S05]  /*0ae0*/  @P0 IMAD.HI.U32 R4, R2, c[0x0][0x570], RZ ;  /* 0x00015c0002040a27 */ /* 0x000fca00078e00ff */
[----:B------:R-:W-:-:S05]  /*0af0*/  @P0 SHF.R.U32.HI R0, RZ, c[0x0][0x574], R4 ;  /* 0x00015d00ff000a19 */ /* 0x000fca0000011604 */
[----:B------:R-:W-:Y:S01]  /*0b00*/  IMAD R4, R0, c[0x0][0x56c], RZ ;  /* 0x00015b0000047a24 */ /* 0x000fe200078e02ff */
[----:B------:R-:W-:Y:S05]  /*0b10*/  BRA `(.L_x_515) ;  /* 0x0000006000007947 */ /* 0x000fea0003800000 */
.L_x_514:
[----:B------:R-:W-:-:S04]  /*0b20*/  MOV R0, c[0x0][0x554] ;  /* 0x0001550000007a02 */ /* 0x000fc80000000f00 */
[----:B------:R-:W-:Y:S02]  /*0b30*/  ISETP.NE.AND P0, PT, R0, 0x1, PT ;  /* 0x000000010000780c */ /* 0x000fe40003f05270 */
[----:B------:R-:W-:-:S11]  /*0b40*/  MOV R0, R2 ;  /* 0x0000000200007202 */ /* 0x000fd60000000f00 */
[----:B------:R-:W-:-:S05]  /*0b50*/  @P0 IMAD.HI.U32 R4, R2, c[0x0][0x558], RZ ;  /* 0x0001560002040a27 */ /* 0x000fca00078e00ff */
[----:B------:R-:W-:-:S05]  /*0b60*/  @P0 SHF.R.U32.HI R0, RZ, c[0x0][0x55c], R4 ;  /* 0x00015700ff000a19 */ /* 0x000fca0000011604 */
[----:B------:R-:W-:Y:S02]  /*0b70*/  IMAD R4, R0, c[0x0][0x554], RZ ;  /* 0x0001550000047a24 */ /* 0x000fe400078e02ff */
.L_x_515:
[----:B------:R-:W-:Y:S05]  /*0b80*/  BSYNC B0 ;  /* 0x0000000000007941 */ /* 0x000fea0003800000 */
.L_x_513:
[----:B------:R-:W-:Y:S01]  /*0b90*/  IMAD.MOV.U32 R5, RZ, RZ, c[0x0][0x548] ;  /* 0x00015200ff057624 */ /* 0x000fe200078e00ff */
[----:B------:R-:W-:Y:S01]  /*0ba0*/  ISETP.NE.U32.AND P0, PT, RZ, c[0x0][0x370], PT ;  /* 0x0000dc00ff007a0c */ /* 0x000fe20003f05070 */
[----:B------:R-:W-:Y:S01]  /*0bb0*/  IMAD.IADD R4, R2, 0x1, -R4 ;  /* 0x0000000102047824 */ /* 0x000fe200078e0a04 */
[----:B------:R-:W-:Y:S02]  /*0bc0*/  CS2R R114, SRZ ;  /* 0x0000000000727805 */ /* 0x000fe4000001ff00 */
[----:B------:R-:W-:Y:S01]  /*0bd0*/  ISETP.NE.AND P1, PT, R5, 0x1, PT ;  /* 0x000000010500780c */ /* 0x000fe20003f25270 */
[----:B------:R-:W-:Y:S01]  /*0be0*/  IMAD R4, R3, c[0x0][0x554], R4 ;  /* 0x0001550003047a24 */ /* 0x000fe200078e0204 */
[----:B------:R-:W-:-:S04]  /*0bf0*/  ISETP.NE.AND.EX P0, PT, RZ, c[0x0][0x374], PT, P0 ;  /* 0x0000dd00ff007a0c */ /* 0x000fc80003f05300 */
[----:B------:R-:W-:-:S07]  /*0c00*/  MOV R16, R4 ;  /* 0x0000000400107202 */ /* 0x000fce0000000f00 */
[----:B------:R-:W-:-:S04]  /*0c10*/  @P1 IMAD.HI.U32 R2, R4, c[0x0][0x54c], RZ ;  /* 0x0001530004021a27 */ /* 0x000fc800078e00ff */
[----:B------:R-:W-:Y:S01]  /*0c20*/  @P0 IMAD.MOV.U32 R3, RZ, RZ, 0x4 ;  /* 0x00000004ff030424 */ /* 0x000fe200078e00ff */
[----:B------:R-:W-:-:S05]  /*0c30*/  @P1 SHF.R.U32.HI R16, RZ, c[0x0][0x550], R2 ;  /* 0x00015400ff101a19 */ /* 0x000fca0000011602 */
[----:B------:R-:W-:Y:S01]  /*0c40*/  @P0 IMAD.WIDE R2, R16, R3, c[0x0][0x370] ;  /* 0x0000dc0010020625 */ /* 0x000fe200078e0203 */
[----:B------:R-:W-:Y:S01]  /*0c50*/  LOP3.LUT R0, R0, 0x1ffffff, RZ, 0x3c, !PT ;  /* 0x01ffffff00007812 */ /* 0x000fe200078e3cff */
[----:B------:R1:W-:Y:S04]  /*0c60*/  STL [R1+0xb4], R16 ;  /* 0x0000b41001007387 */ /* 0x0003e80000100800 */
[----:B------:R2:W3:Y:S01]  /*0c70*/  @P0 LDG.E R115, [R2.64] ;  /* 0x0000000602730981 */ /* 0x0004e2000c1e1900 */
[----:B------:R-:W-:Y:S01]  /*0c80*/  IMAD.MOV.U32 R51, RZ, RZ, c[0x0][0x2c4] ;  /* 0x0000b100ff337624 */ /* 0x000fe200078e00ff */
[----:B------:R-:W-:Y:S01]  /*0c90*/  IADD3 R0, R0, c[0x0][0x53c], RZ ;  /* 0x00014f0000007a10 */ /* 0x000fe20007ffe0ff */
[----:B------:R-:W-:Y:S01]  /*0ca0*/  IMAD.MOV.U32 R46, RZ, RZ, 0x40 ;  /* 0x00000040ff2e7424 */ /* 0x000fe200078e00ff */
[----:B------:R-:W-:Y:S01]  /*0cb0*/  CS2R R130, SRZ ;  /* 0x0000000000827805 */ /* 0x000fe2000001ff00 */
[----:B------:R-:W-:Y:S01]  /*0cc0*/  CS2R R128, SRZ ;  /* 0x0000000000807805 */ /* 0x000fe2000001ff00 */
[----:B------:R-:W-:Y:S01]  /*0cd0*/  ISETP.NE.AND P2, PT, R51, 0x1, PT ;  /* 0x000000013300780c */ /* 0x000fe20003f45270 */
[----:B------:R-:W-:Y:S01]  /*0ce0*/  CS2R R126, SRZ ;  /* 0x00000000007e7805 */ /* 0x000fe2000001ff00 */
[----:B------:R-:W-:Y:S01]  /*0cf0*/  SHF.L.U32 R50, R0, 0x7, RZ ;  /* 0x0000000700327819 */ /* 0x000fe200000006ff */
[----:B------:R-:W-:Y:S01]  /*0d00*/  CS2R R124, SRZ ;  /* 0x00000000007c7805 */ /* 0x000fe2000001ff00 */
[----:B------:R-:W-:Y:S01]  /*0d10*/  IADD3 R5, R46, -c[0x0][0x168], RZ ;  /* 0x80005a002e057a10 */ /* 0x000fe20007ffe0ff */
[----:B------:R-:W-:Y:S01]  /*0d20*/  IMAD.MOV.U32 R122, RZ, RZ, RZ ;  /* 0x000000ffff7a7224 */ /* 0x000fe200078e00ff */
[----:B------:R-:W-:Y:S01]  /*0d30*/  IADD3 R0, R50, 0x7f, RZ ;  /* 0x0000007f32007810 */ /* 0x000fe20007ffe0ff */
[----:B------:R1:W-:Y:S01]  /*0d40*/  STL [R1+0xb0], R50 ;  /* 0x0000b03201007387 */ /* 0x0003e20000100800 */
[----:B------:R-:W-:Y:S01]  /*0d50*/  CS2R R120, SRZ ;  /* 0x0000000000787805 */ /* 0x000fe2000001ff00 */
[----:B------:R-:W-:Y:S01]  /*0d60*/  CS2R R6, SRZ ;  /* 0x0000000000067805 */ /* 0x000fe2000001ff00 */
[----:B------:R-:W-:Y:S01]  /*0d70*/  MOV R118, RZ ;  /* 0x000000ff00767202 */ /* 0x000fe20000000f00 */
[----:B------:R-:W-:Y:S01]  /*0d80*/  CS2R R116, SRZ ;  /* 0x0000000000747805 */ /* 0x000fe2000001ff00 */
[----:B------:R-:W-:Y:S01]  /*0d90*/  CS2R R8, SRZ ;  /* 0x0000000000087805 */ /* 0x000fe2000001ff00 */
[----:B------:R-:W-:Y:S01]  /*0da0*/  CS2R R112, SRZ ;  /* 0x0000000000707805 */ /* 0x000fe2000001ff00 */
[----:B------:R-:W-:Y:S01]  /*0db0*/  CS2R R10, SRZ ;  /* 0x00000000000a7805 */ /* 0x000fe2000001ff00 */
[----:B------:R-:W-:Y:S01]  /*0dc0*/  IMAD.MOV.U32 R110, RZ, RZ, RZ ;  /* 0x000000ffff6e7224 */ /* 0x000fe200078e00ff */
[----:B------:R-:W-:Y:S01]  /*0dd0*/  CS2R R108, SRZ ;  /* 0x00000000006c7805 */ /* 0x000fe2000001ff00 */
[----:B------:R-:W-:Y:S01]  /*0de0*/  CS2R R12, SRZ ;  /* 0x00000000000c7805 */ /* 0x000fe2000001ff00 */
[----:B------:R-:W-:Y:S01]  /*0df0*/  IMAD.MOV.U32 R106, RZ, RZ, RZ ;  /* 0x000000ffff6a7224 */ /* 0x000fe200078e00ff */
[----:B------:R-:W-:Y:S01]  /*0e00*/  CS2R R104, SRZ ;  /* 0x0000000000687805 */ /* 0x000fe2000001ff00 */
[----:B--2---:R-:W-:Y:S01]  /*0e10*/  IMAD.MOV.U32 R2, RZ, RZ, c[0x0][0x2ac] ;  /* 0x0000ab00ff027624 */ /* 0x004fe200078e00ff */
[----:B------:R-:W-:Y:S01]  /*0e20*/  CS2R R14, SRZ ;  /* 0x00000000000e7805 */ /* 0x000fe2000001ff00 */
[----:B------:R-:W-:Y:S01]  /*0e30*/  @P2 IMAD.HI.U32 R3, R0, c[0x0][0x2c8], RZ ;  /* 0x0000b20000032a27 */ /* 0x000fe200078e00ff */
[----:B------:R-:W-:Y:S01]  /*0e40*/  MOV R102, RZ ;  /* 0x000000ff00667202 */ /* 0x000fe20000000f00 */
[----:B------:R-:W-:Y:S01]  /*0e50*/  CS2R R100, SRZ ;  /* 0x0000000000647805 */ /* 0x000fe2000001ff00 */
[----:B------:R-:W-:Y:S01]  /*0e60*/  CS2R R96, SRZ ;  /* 0x0000000000607805 */ /* 0x000fe2000001ff00 */
[C---:B------:R-:W-:Y:S01]  /*0e70*/  IMAD R48, R2.reuse, c[0x0][0x1d0], RZ ;  /* 0x0000740002307a24 */ /* 0x040fe200078e02ff */
[----:B------:R-:W-:Y:S01]  /*0e80*/  @P2 SHF.R.U32.HI R0, RZ, c[0x0][0x2cc], R3 ;  /* 0x0000b300ff002a19 */ /* 0x000fe20000011603 */
[----:B------:R-:W-:Y:S01]  /*0e90*/  IMAD R2, R2, c[0x0][0x1d0], R5 ;  /* 0x0000740002027a24 */ /* 0x000fe200078e0205 */
[----:B------:R-:W-:Y:S01]  /*0ea0*/  CS2R R18, SRZ ;  /* 0x0000000000127805 */ /* 0x000fe2000001ff00 */
[----:B------:R-:W-:Y:S01]  /*0eb0*/  IMAD.MOV.U32 R17, RZ, RZ, RZ ;  /* 0x000000ffff117224 */ /* 0x000fe200078e00ff */
[----:B------:R-:W-:Y:S01]  /*0ec0*/  IADD3 R5, R48, 0x3f, RZ ;  /* 0x0000003f30057810 */ /* 0x000fe20007ffe0ff */
[----:B------:R-:W-:Y:S01]  /*0ed0*/  IMAD.MOV.U32 R98, RZ, RZ, RZ ;  /* 0x000000ffff627224 */ /* 0x000fe200078e00ff */
[----:B------:R-:W-:Y:S01]  /*0ee0*/  IADD3 R0, R2, R0, RZ ;  /* 0x0000000002007210 */ /* 0x000fe20007ffe0ff */
[----:B------:R-:W-:Y:S01]  /*0ef0*/  CS2R R92, SRZ ;  /* 0x00000000005c7805 */ /* 0x000fe2000001ff00 */
[----:B------:R-:W-:Y:S01]  /*0f00*/  SHF.R.S32.HI R2, RZ, 0x1f, R5 ;  /* 0x0000001fff027819 */ /* 0x000fe20000011405 */
[----:B------:R-:W-:Y:S01]  /*0f10*/  CS2R R20, SRZ ;  /* 0x0000000000147805 */ /* 0x000fe2000001ff00 */
[----:B------:R-:W-:Y:S01]  /*0f20*/  SHF.R.S32.HI R3, RZ, 0x1f, R0 ;  /* 0x0000001fff037819 */ /* 0x000fe20000011400 */
[----:B------:R-:W-:Y:S01]  /*0f30*/  IMAD.MOV.U32 R90, RZ, RZ, RZ ;  /* 0x000000ffff5a7224 */ /* 0x000fe200078e00ff */
[----:B------:R-:W-:Y:S01]  /*0f40*/  LEA.HI R2, R2, R5, RZ, 0x6 ;  /* 0x0000000502027211 */ /* 0x000fe200078f30ff */
[----:B------:R-:W-:Y:S01]  /*0f50*/  CS2R R88, SRZ ;  /* 0x0000000000587805 */ /* 0x000fe2000001ff00 */
[----:B------:R-:W-:Y:S01]  /*0f60*/  LEA.HI R3, R3, R0, RZ, 0x6 ;  /* 0x0000000003037211 */ /* 0x000fe200078f30ff */
[----:B------:R-:W-:Y:S01]  /*0f70*/  IMAD.MOV R0, RZ, RZ, -R16 ;  /* 0x000000ffff007224 */ /* 0x000fe200078e0a10 */
[----:B------:R-:W-:Y:S01]  /*0f80*/  SHF.R.S32.HI R2, RZ, 0x6, R2 ;  /* 0x00000006ff027819 */ /* 0x000fe20000011402 */
[----:B------:R-:W-:Y:S01]  /*0f90*/  CS2R R22, SRZ ;  /* 0x0000000000167805 */ /* 0x000fe2000001ff00 */
[----:B------:R-:W-:Y:S01]  /*0fa0*/  SHF.R.S32.HI R3, RZ, 0x6, R3 ;  /* 0x00000006ff037819 */ /* 0x000fe20000011403 */
[----:B------:R-:W-:Y:S01]  /*0fb0*/  IMAD R47, R0, c[0x0][0x548], R4 ;  /* 0x00015200002f7a24 */ /* 0x000fe200078e0204 */
[----:B------:R-:W-:Y:S01]  /*0fc0*/  PRMT R0, RZ, 0x7610, R0 ;  /* 0x00007610ff007816 */ /* 0x000fe20000000000 */
[----:B------:R-:W-:Y:S01]  /*0fd0*/  CS2R R4, SRZ ;  /* 0x0000000000047805 */ /* 0x000fe2000001ff00 */
[----:B------:R-:W-:Y:S01]  /*0fe0*/  IMNMX R111, R2, R3, PT ;  /* 0x00000003026f7217 */ /* 0x000fe20003800200 */
[----:B------:R-:W-:Y:S01]  /*0ff0*/  IMAD.MOV.U32 R86, RZ, RZ, RZ ;  /* 0x000000ffff567224 */ /* 0x000fe200078e00ff */
[----:B------:R1:W-:Y:S01]  /*1000*/  STL [R1+0xb8], R47 ;  /* 0x0000b82f01007387 */ /* 0x0003e20000100800 */
[----:B------:R-:W-:Y:S01]  /*1010*/  MOV R94, RZ ;  /* 0x000000ff005e7202 */ /* 0x000fe20000000f00 */
[----:B------:R-:W-:Y:S01]  /*1020*/  CS2R R84, SRZ ;  /* 0x0000000000547805 */ /* 0x000fe2000001ff00 */
[----:B------:R-:W-:Y:S01]  /*1030*/  ISETP.GE.AND P0, PT, R111, 0x1, PT ;  /* 0x000000016f00780c */ /* 0x000fe20003f06270 */
[----:B------:R1:W-:Y:S01]  /*1040*/  STL [R1+0x50], R111 ;  /* 0x0000506f01007387 */ /* 0x0003e20000100800 */
[----:B------:R-:W-:Y:S01]  /*1050*/  CS2R R24, SRZ ;  /* 0x0000000000187805 */ /* 0x000fe2000001ff00 */
[----:B------:R-:W-:Y:S01]  /*1060*/  MOV R82, RZ ;  /* 0x000000ff00527202 */ /* 0x000fe20000000f00 */
[----:B------:R-:W-:Y:S01]  /*1070*/  CS2R R26, SRZ ;  /* 0x00000000001a7805 */ /* 0x000fe2000001ff00 */
[----:B------:R-:W-:Y:S01]  /*1080*/  IMAD.MOV.U32 R80, RZ, RZ, RZ ;  /* 0x000000ffff507224 */ /* 0x000fe200078e00ff */
[----:B------:R-:W-:Y:S01]  /*1090*/  CS2R R28, SRZ ;  /* 0x00000000001c7805 */ /* 0x000fe2000001ff00 */
[----:B------:R-:W-:Y:S01]  /*10a0*/  IMAD.MOV.U32 R78, RZ, RZ, RZ ;  /* 0x000000ffff4e7224 */ /* 0x000fe200078e00ff */
[----:B------:R-:W-:Y:S01]  /*10b0*/  MOV R76, RZ ;  /* 0x000000ff004c7202 */ /* 0x000fe20000000f00 */
[----:B------:R-:W-:Y:S01]  /*10c0*/  IMAD.MOV.U32 R74, RZ, RZ, RZ ;  /* 0x000000ffff4a7224 */ /* 0x000fe200078e00ff */
[----:B------:R-:W-:Y:S01]  /*10d0*/  CS2R R30, SRZ ;  /* 0x00000000001e7805 */ /* 0x000fe2000001ff00 */
[----:B------:R-:W-:Y:S01]  /*10e0*/  IMAD.MOV.U32 R72, RZ, RZ, RZ ;  /* 0x000000ffff487224 */ /* 0x000fe200078e00ff */
[----:B------:R-:W-:Y:S01]  /*10f0*/  MOV R70, RZ ;  /* 0x000000ff00467202 */ /* 0x000fe20000000f00 */
[----:B------:R-:W-:Y:S01]  /*1100*/  CS2R R32, SRZ ;  /* 0x0000000000207805 */ /* 0x000fe2000001ff00 */
[----:B------:R-:W-:Y:S01]  /*1110*/  IMAD.MOV.U32 R68, RZ, RZ, RZ ;  /* 0x000000ffff447224 */ /* 0x000fe200078e00ff */
        /* <DEDUP_REMOVED lines=13> */
[----:B------:R-:W-:Y:S01]  /*11f0*/  CS2R R136, SRZ ;  /* 0x0000000000887805 */ /* 0x000fe2000001ff00 */
[----:B------:R-:W-:Y:S01]  /*1200*/  IMAD.MOV.U32 R138, RZ, RZ, RZ ;  /* 0x000000ffff8a7224 */ /* 0x000fe200078e00ff */
[----:B------:R-:W-:Y:S01]  /*1210*/  CS2R R142, SRZ ;  /* 0x00000000008e7805 */ /* 0x000fe2000001ff00 */
[----:B------:R-:W-:Y:S01]  /*1220*/  CS2R R140, SRZ ;  /* 0x00000000008c7805 */ /* 0x000fe2000001ff00 */
[----:B------:R-:W-:Y:S01]  /*1230*/  MOV R53, RZ ;  /* 0x000000ff00357202 */ /* 0x000fe20000000f00 */
[----:B------:R-:W-:Y:S01]  /*1240*/  IMAD.MOV.U32 R146, RZ, RZ, RZ ;  /* 0x000000ffff927224 */ /* 0x000fe200078e00ff */
[----:B------:R-:W-:Y:S01]  /*1250*/  CS2R R144, SRZ ;  /* 0x0000000000907805 */ /* 0x000fe2000001ff00 */
        /* <DEDUP_REMOVED lines=13> */
[----:B---3--:R1:W-:Y:S01]  /*1330*/  STL [R1+0x84], R115 ;  /* 0x0000847301007387 */ /* 0x0083e20000100800 */
[----:B------:R-:W-:Y:S05]  /*1340*/  @!P0 BRA `(.L_x_516) ;  /* 0x0000d9b000008947 */ /* 0x000fea0003800000 */
[----:B------:R-:W-:-:S04]  /*1350*/  ISETP.NE.U32.AND P0, PT, RZ, c[0x0][0x340], PT ;  /* 0x0000d000ff007a0c */ /* 0x000fc80003f05070 */
[----:B------:R-:W-:-:S13]  /*1360*/  ISETP.NE.AND.EX P0, PT, RZ, c[0x0][0x344], PT, P0 ;  /* 0x0000d100ff007a0c */ /* 0x000fda0003f05300 */
[----:B------:R-:W-:-:S04]  /*1370*/  @P0 IMAD.MOV.U32 R2, RZ, RZ, 0x4 ;  /* 0x00000004ff020424 */ /* 0x000fc800078e00ff */
[----:B------:R-:W-:-:S05]  /*1380*/  @P0 IMAD.WIDE R2, R16, R2, c[0x0][0x340] ;  /* 0x0000d00010020625 */ /* 0x000fca00078e0202 */
[----:B------:R2:W5:Y:S01]  /*1390*/  @P0 LDG.E R0, [R2.64] ;  /* 0x0000000602000981 */ /* 0x000562000c1e1900 */
[----:B------:R-:W-:Y:S01]  /*13a0*/  WARPSYNC 0xffffffff ;  /* 0xffffffff00007948 */ /* 0x000fe20003800000 */
[----:B------:R-:W-:-:S03]  /*13b0*/  @!P0 MOV R0, R16 ;  /* 0x0000001000008202 */ /* 0x000fc60000000f00 */
[----:B--2---:R-:W2:Y:S01]  /*13c0*/  LDL R107, [R1+0x7c] ;  /* 0x00007c00016b7983 */ /* 0x004ea20000100800 */
[----:B-----5:R-:W-:Y:S01]  /*13d0*/  SHF.R.S32.HI R3, RZ, 0x1f, R0 ;  /* 0x0000001fff037819 */ /* 0x020fe20000011400 */
[----:B------:R-:W-:-:S04]  /*13e0*/  IMAD.WIDE.U32 R102, R0, c[0x0][0x2b0], RZ ;  /* 0x0000ac0000667a25 */ /* 0x000fc800078e00ff */
[----:B------:R-:W-:Y:S01]  /*13f0*/  IMAD.MOV.U32 R101, RZ, RZ, c[0x0][0x2b8] ;  /* 0x0000ae00ff657624 */ /* 0x000fe200078e00ff */
[----:B------:R-:W-:Y:S01]  /*1400*/  STL.64 [R1+0x98], R102 ;  /* 0x0000986601007387 */ /* 0x000fe20000100a00 */
[----:B------:R-:W-:-:S03]  /*1410*/  IMAD.MOV.U32 R25, RZ, RZ, RZ ;  /* 0x000000ffff197224 */ /* 0x000fc600078e00ff */
[----:B------:R-:W-:Y:S02]  /*1420*/  ISETP.NE.AND P1, PT, R101, 0x1, PT ;  /* 0x000000016500780c */ /* 0x000fe40003f25270 */
[----:B------:R-:W-:-:S05]  /*1430*/  SHF.R.S32.HI R24, RZ, 0x1f, R47 ;  /* 0x0000001fff187819 */ /* 0x000fca000001142f */
[----:B------:R-:W-:Y:S01]  /*1440*/  IMAD R5, R24, c[0x0][0x1b8], RZ ;  /* 0x00006e0018057a24 */ /* 0x000fe200078e02ff */
[----:B------:R-:W-:-:S03]  /*1450*/  SHF.R.S32.HI R6, RZ, 0x1f, R16 ;  /* 0x0000001fff067819 */ /* 0x000fc60000011410 */
[----:B------:R-:W-:Y:S01]  /*1460*/  IMAD R5, R47, c[0x0][0x1bc], R5 ;  /* 0x00006f002f057a24 */ /* 0x000fe200078e0205 */
[----:B------:R-:W3:Y:S04]  /*1470*/  S2R R52, SR_TID.X ;  /* 0x0000000000347919 */ /* 0x000ee80000002100 */
[----:B------:R-:W-:Y:S01]  /*1480*/  BAR.SYNC.DEFER_BLOCKING 0x0 ;  /* 0x0000000000007b1d */ /* 0x000fe20000010000 */
[----:B--2---:R-:W-:-:S05]  /*1490*/  IMAD R2, R111, 0x40, R107 ;  /* 0x000000406f027824 */ /* 0x004fca00078e026b */
[----:B------:R-:W-:-:S04]  /*14a0*/  IADD3 R2, R2, -0x40, RZ ;  /* 0xffffffc002027810 */ /* 0x000fc80007ffe0ff */
[C---:B------:R-:W-:Y:S01]  /*14b0*/  ISETP.GE.AND P0, PT, R2.reuse, R48, PT ;  /* 0x000000300200720c */ /* 0x040fe20003f06270 */
[----:B------:R-:W-:Y:S02]  /*14c0*/  IMAD.IADD R22, R2, 0x1, R115 ;  /* 0x0000000102167824 */ /* 0x000fe400078e0273 */
[----:B------:R-:W-:Y:S01]  /*14d0*/  IMAD R2, R3, c[0x0][0x2b0], RZ ;  /* 0x0000ac0003027a24 */ /* 0x000fe200078e02ff */
[----:B------:R-:W-:Y:S01]  /*14e0*/  ISETP.GT.OR P0, PT, R107, 0x3f, P0 ;  /* 0x0000003f6b00780c */ /* 0x000fe20000704670 */
[----:B------:R-:W-:-:S04]  /*14f0*/  @P1 IMAD.HI.U32 R3, R22, c[0x0][0x2bc], RZ ;  /* 0x0000af0016031a27 */ /* 0x000fc800078e00ff */
[----:B------:R-:W-:Y:S02]  /*1500*/  IMAD R2, R0, c[0x0][0x2b4], R2 ;  /* 0x0000ad0000027a24 */ /* 0x000fe400078e0202 */
[----:B------:R-:W-:Y:S01]  /*1510*/  IMAD.MOV.U32 R21, RZ, RZ, R22 ;  /* 0x000000ffff157224 */ /* 0x000fe200078e0016 */
[----:B------:R-:W-:Y:S01]  /*1520*/  @P1 SHF.R.U32.HI R21, RZ, c[0x0][0x2c0], R3 ;  /* 0x0000b000ff151a19 */ /* 0x000fe20000011603 */
[----:B------:R-:W-:-:S04]  /*1530*/  IMAD.IADD R100, R103, 0x1, R2 ;  /* 0x0000000167647824 */ /* 0x000fc800078e0202 */
[C---:B------:R-:W-:Y:S01]  /*1540*/  @!P0 IADD3 R0, P1, R21.reuse, R102, RZ ;  /* 0x0000006615008210 */ /* 0x040fe20007f3e0ff */
[----:B------:R-:W-:Y:S03]  /*1550*/  STL [R1+0xa8], R100 ;  /* 0x0000a86401007387 */ /* 0x000fe60000100800 */
[----:B------:R-:W-:Y:S01]  /*1560*/  @!P0 LEA.HI.X.SX32 R3, R21, R100, 0x1, P1 ;  /* 0x0000006415038211 */ /* 0x000fe200008f0eff */
[----:B------:R-:W2:Y:S01]  /*1570*/  LDL R41, [R1+0x6c] ;  /* 0x00006c0001297983 */ /* 0x000ea20000100800 */
[----:B------:R-:W-:-:S03]  /*1580*/  @!P0 LEA R2, P1, R0, c[0x0][0x2a0], 0x2 ;  /* 0x0000a80000028a11 */ /* 0x000fc600078210ff */
[----:B------:R-:W4:Y:S01]  /*1590*/  LDL R30, [R1+0xf0] ;  /* 0x0000f000011e7983 */ /* 0x000f220000100800 */
[----:B------:R-:W-:-:S03]  /*15a0*/  @!P0 LEA.HI.X R3, R0, c[0x0][0x2a4], R3, 0x2, P1 ;  /* 0x0000a90000038a11 */ /* 0x000fc600008f1403 */
[----:B------:R-:W4:Y:S04]  /*15b0*/  LDL R45, [R1+0x70] ;  /* 0x00007000012d7983 */ /* 0x000f280000100800 */
[----:B------:R-:W4:Y:S04]  /*15c0*/  LDL R28, [R1+0xe8] ;  /* 0x0000e800011c7983 */ /* 0x000f280000100800 */
[----:B------:R-:W4:Y:S04]  /*15d0*/  LDL R31, [R1+0x54] ;  /* 0x00005400011f7983 */ /* 0x000f280000100800 */
[----:B------:R-:W4:Y:S04]  /*15e0*/  LDL R40, [R1+0x68] ;  /* 0x0000680001287983 */ /* 0x000f280000100800 */
[----:B------:R-:W4:Y:S04]  /*15f0*/  LDL R32, [R1+0xf4] ;  /* 0x0000f40001207983 */ /* 0x000f280000100800 */
[----:B------:R-:W4:Y:S04]  /*1600*/  LDL R29, [R1+0xec] ;  /* 0x0000ec00011d7983 */ /* 0x000f280000100800 */
[----:B------:R-:W4:Y:S04]  /*1610*/  LDL R44, [R1+0x4c] ;  /* 0x00004c00012c7983 */ /* 0x000f280000100800 */
[----:B------:R1:W4:Y:S01]  /*1620*/  @!P0 LDG.E R25, [R2.64] ;  /* 0x0000000602198981 */ /* 0x000322000c1e1900 */
[----:B------:R-:W-:-:S04]  /*1630*/  IMAD.IADD R4, R107, 0x1, R50 ;  /* 0x000000016b047824 */ /* 0x000fc800078e0232 */
[----:B------:R-:W-:-:S04]  /*1640*/  @P2 IMAD.HI.U32 R7, R4, c[0x0][0x2c8], RZ ;  /* 0x0000b20004072a27 */ /* 0x000fc800078e00ff */
[----:B------:R-:W-:Y:S01]  /*1650*/  IMAD.MOV.U32 R0, RZ, RZ, R4 ;  /* 0x000000ffff007224 */ /* 0x000fe200078e0004 */
[----:B------:R-:W-:-:S04]  /*1660*/  @P2 SHF.R.U32.HI R0, RZ, c[0x0][0x2cc], R7 ;  /* 0x0000b300ff002a19 */ /* 0x000fc80000011607 */
[----:B------:R-:W-:Y:S01]  /*1670*/  SHF.R.S32.HI R7, RZ, 0x1f, R0 ;  /* 0x0000001fff077819 */ /* 0x000fe20000011400 */
[----:B-1----:R-:W-:-:S04]  /*1680*/  IMAD.WIDE.U32 R2, R47, c[0x0][0x1b8], RZ ;  /* 0x00006e002f027a25 */ /* 0x002fc800078e00ff */
[----:B------:R-:W-:Y:S02]  /*1690*/  IMAD.IADD R3, R3, 0x1, R5 ;  /* 0x0000000103037824 */ /* 0x000fe400078e0205 */
[----:B------:R-:W-:Y:S02]  /*16a0*/  IMAD R5, R6, c[0x0][0x1c0], RZ ;  /* 0x0000700006057a24 */ /* 0x000fe400078e02ff */
[----:B------:R-:W-:-:S04]  /*16b0*/  IMAD.WIDE.U32 R2, R16, c[0x0][0x1c0], R2 ;  /* 0x0000700010027a25 */ /* 0x000fc800078e0002 */
[----:B------:R-:W-:Y:S02]  /*16c0*/  IMAD R6, R16, c[0x0][0x1c4], R5 ;  /* 0x0000710010067a24 */ /* 0x000fe400078e0205 */
[----:B------:R-:W-:-:S04]  /*16d0*/  IMAD.MOV R5, RZ, RZ, -R0 ;  /* 0x000000ffff057224 */ /* 0x000fc800078e0a00 */
[----:B------:R-:W-:Y:S02]  /*16e0*/  IMAD R4, R5, c[0x0][0x2c4], R4 ;  /* 0x0000b10005047a24 */ /* 0x000fe400078e0204 */
[----:B------:R-:W-:Y:S02]  /*16f0*/  IMAD R5, R7, c[0x0][0x1b0], RZ ;  /* 0x00006c0007057a24 */ /* 0x000fe400078e02ff */
[----:B------:R-:W-:Y:S02]  /*1700*/  IMAD.IADD R3, R3, 0x1, R6 ;  /* 0x0000000103037824 */ /* 0x000fe400078e0206 */
[C---:B------:R-:W-:Y:S01]  /*1710*/  IMAD R6, R0.reuse, c[0x0][0x1b4], R5 ;  /* 0x00006d0000067a24 */ /* 0x040fe200078e0205 */
[----:B------:R-:W-:Y:S01]  /*1720*/  SHF.R.S32.HI R5, RZ, 0x1f, R4 ;  /* 0x0000001fff057819 */ /* 0x000fe20000011404 */
[----:B------:R-:W-:-:S04]  /*1730*/  IMAD.WIDE.U32 R2, R0, c[0x0][0x1b0], R2 ;  /* 0x00006c0000027a25 */ /* 0x000fc800078e0002 */
[----:B------:R-:W-:Y:S02]  /*1740*/  IMAD R0, R5, c[0x0][0x1a8], RZ ;  /* 0x00006a0005007a24 */ /* 0x000fe400078e02ff */
[----:B------:R-:W-:Y:S02]  /*1750*/  IMAD.IADD R3, R3, 0x1, R6 ;  /* 0x0000000103037824 */ /* 0x000fe400078e0206 */
[C---:B------:R-:W-:Y:S02]  /*1760*/  IMAD R0, R4.reuse, c[0x0][0x1ac], R0 ;  /* 0x00006b0004007a24 */ /* 0x040fe400078e0200 */
[----:B------:R-:W-:Y:S01]  /*1770*/  IMAD.WIDE.U32 R2, R4, c[0x0][0x1a8], R2 ;  /* 0x00006a0004027a25 */ /* 0x000fe200078e0002 */
[----:B---3--:R-:W-:-:S03]  /*1780*/  SHF.R.S32.HI R27, RZ, 0x1f, R52 ;  /* 0x0000001fff1b7819 */ /* 0x008fc60000011434 */
[----:B------:R-:W-:Y:S01]  /*1790*/  IMAD.IADD R0, R3, 0x1, R0 ;  /* 0x0000000103007824 */ /* 0x000fe200078e0200 */
[C---:B------:R-:W-:Y:S02]  /*17a0*/  LEA R17, P0, R2.reuse, c[0x0][0x160], 0x1 ;  /* 0x0000580002117a11 */ /* 0x040fe400078008ff */
[----:B------:R-:W-:Y:S02]  /*17b0*/  LEA.HI R27, R27, R52, RZ, 0x3 ;  /* 0x000000341b1b7211 */ /* 0x000fe400078f18ff */
[----:B------:R-:W-:Y:S01]  /*17c0*/  LEA.HI.X R16, R2, c[0x0][0x164], R0, 0x1, P0 ;  /* 0x0000590002107a11 */ /* 0x000fe200000f0c00 */
[----:B------:R-:W2:Y:S01]  /*17d0*/  SHFL.IDX PT, R3, R17, RZ, 0x181f ;  /* 0x00181fff11037589 */ /* 0x000ea200000e0000 */
[----:B------:R-:W-:Y:S01]  /*17e0*/  SHF.R.S32.HI R27, RZ, 0x3, R27 ;  /* 0x00000003ff1b7819 */ /* 0x000fe2000001141b */
[----:B------:R-:W-:Y:S02]  /*17f0*/  IMAD R23, R51, c[0x0][0x168], RZ ;  /* 0x00005a0033177a24 */ /* 0x000fe400078e02ff */
[----:B------:R-:W4:Y:S02]  /*1800*/  SHFL.IDX PT, R4, R16, RZ, 0x181f ;  /* 0x00181fff10047589 */ /* 0x000f2400000e0000 */
[----:B------:R-:W-:-:S05]  /*1810*/  IMAD.IADD R20, R27, 0x1, R50 ;  /* 0x000000011b147824 */ /* 0x000fca00078e0232 */
[C---:B------:R-:W-:Y:S01]  /*1820*/  ISETP.GE.AND P0, PT, R20.reuse, R23, PT ;  /* 0x000000171400720c */ /* 0x040fe20003f06270 */
[----:B------:R-:W1:Y:S01]  /*1830*/  SHFL.IDX PT, R0, R17, 0x1, 0x181f ;  /* 0x00381f0011007f89 */ /* 0x000e6200000e0000 */
[----:B------:R-:W-:-:S03]  /*1840*/  IADD3 R5, R20, 0x20, RZ ;  /* 0x0000002014057810 */ /* 0x000fc60007ffe0ff */
[----:B------:R-:W3:Y:S01]  /*1850*/  SHFL.IDX PT, R2, R16, 0x1, 0x181f ;  /* 0x00381f0010027f89 */ /* 0x000ee200000e0000 */
[----:B------:R-:W-:Y:S01]  /*1860*/  ISETP.GE.AND P1, PT, R5, R23, PT ;  /* 0x000000170500720c */ /* 0x000fe20003f26270 */
[----:B------:R-:W-:-:S06]  /*1870*/  IMAD.WIDE.U32 R98, R47, c[0x0][0x1e8], RZ ;  /* 0x00007a002f627a25 */ /* 0x000fcc00078e00ff */
[----:B--2---:R-:W-:-:S04]  /*1880*/  @!P0 LEA R10, P3, R41, R3, 0x1 ;  /* 0x00000003290a8211 */ /* 0x004fc800078608ff */
[-C--:B----4-:R-:W-:Y:S02]  /*1890*/  @!P0 LEA.HI.X R11, R41, R4.reuse, R30, 0x1, P3 ;  /* 0x00000004290b8211 */ /* 0x090fe400018f0c1e */
[-C--:B------:R-:W-:Y:S02]  /*18a0*/  @!P0 LEA R6, P3, R45, R3.reuse, 0x1 ;  /* 0x000000032d068211 */ /* 0x080fe400078608ff */
[----:B------:R-:W-:Y:S02]  /*18b0*/  ISETP.GE.AND P4, PT, R41, c[0x0][0x198], PT ;  /* 0x0000660029007a0c */ /* 0x000fe40003f86270 */
[----:B------:R-:W-:Y:S02]  /*18c0*/  @!P0 LEA.HI.X R7, R45, R4, R28, 0x1, P3 ;  /* 0x000000042d078211 */ /* 0x000fe400018f0c1c */
[C---:B------:R-:W-:Y:S02]  /*18d0*/  ISETP.GE.AND P3, PT, R31.reuse, c[0x0][0x198], PT ;  /* 0x000066001f007a0c */ /* 0x040fe40003f66270 */
[----:B------:R-:W-:-:S02]  /*18e0*/  @!P0 LEA R12, P2, R31, R3, 0x1 ;  /* 0x000000031f0c8211 */ /* 0x000fc400078408ff */
[C---:B------:R-:W-:Y:S02]  /*18f0*/  ISETP.GE.AND P5, PT, R40.reuse, c[0x0][0x198], PT ;  /* 0x0000660028007a0c */ /* 0x040fe40003fa6270 */
[----:B------:R-:W-:Y:S02]  /*1900*/  ISETP.GE.AND P6, PT, R45, c[0x0][0x198], PT ;  /* 0x000066002d007a0c */ /* 0x000fe40003fc6270 */
[----:B------:R-:W-:Y:S02]  /*1910*/  @!P0 LEA.HI.X R13, R31, R4, R32, 0x1, P2 ;  /* 0x000000041f0d8211 */ /* 0x000fe400010f0c20 */
[----:B------:R-:W-:-:S04]  /*1920*/  @!P0 LEA R8, P2, R40, R3, 0x1 ;  /* 0x0000000328088211 */ /* 0x000fc800078408ff */
[----:B------:R-:W-:Y:S01]  /*1930*/  @!P0 LEA.HI.X R9, R40, R4, R29, 0x1, P2 ;  /* 0x0000000428098211 */ /* 0x000fe200010f0c1d */
[----:B------:R2:W-:Y:S04]  /*1940*/  @!P0 LDGSTS.E.BYPASS.LTC128B.128 [R44+0x100], [R12.64], !P3 ;  /* 0x001000000c2c8fae */ /* 0x0005e8000d901d46 */
[----:B------:R4:W-:Y:S04]  /*1950*/  @!P0 LDGSTS.E.BYPASS.LTC128B.128 [R44+0x4100], [R10.64], !P4 ;  /* 0x041000000a2c8fae */ /* 0x0009e8000e101d46 */
[----:B------:R2:W-:Y:S04]  /*1960*/  @!P0 LDGSTS.E.BYPASS.LTC128B.128 [R44+0x8100], [R8.64], !P5 ;  /* 0x08100000082c8fae */ /* 0x0005e8000e901d46 */
[----:B------:R4:W-:Y:S01]  /*1970*/  @!P0 LDGSTS.E.BYPASS.LTC128B.128 [R44+0xc100], [R6.64], !P6 ;  /* 0x0c100000062c8fae */ /* 0x0009e2000f101d46 */
[----:B-1----:R-:W-:-:S04]  /*1980*/  @!P1 LEA R18, P2, R31, R0, 0x1 ;  /* 0x000000001f129211 */ /* 0x002fc800078408ff */
[----:B---3--:R-:W-:Y:S02]  /*1990*/  @!P1 LEA.HI.X R19, R31, R2, R32, 0x1, P2 ;  /* 0x000000021f139211 */ /* 0x008fe400010f0c20 */
[----:B------:R-:W-:-:S03]  /*19a0*/  IADD3 R3, R20, 0x40, RZ ;  /* 0x0000004014037810 */ /* 0x000fc60007ffe0ff */
[----:B------:R1:W-:Y:S01]  /*19b0*/  @!P1 LDGSTS.E.BYPASS.LTC128B.128 [R44+0x1100], [R18.64], !P3 ;  /* 0x01100000122c9fae */ /* 0x0003e2000d901d46 */
[----:B--2---:R-:W-:-:S04]  /*19c0*/  @!P1 LEA R8, P0, R41, R0, 0x1 ;  /* 0x0000000029089211 */ /* 0x004fc800078008ff */
[----:B------:R-:W-:Y:S02]  /*19d0*/  @!P1 LEA.HI.X R9, R41, R2, R30, 0x1, P0 ;  /* 0x0000000229099211 */ /* 0x000fe400000f0c1e */
[----:B----4-:R-:W-:-:S03]  /*19e0*/  @!P1 LEA R6, P0, R40, R0, 0x1 ;  /* 0x0000000028069211 */ /* 0x010fc600078008ff */
[----:B------:R2:W-:Y:S01]  /*19f0*/  @!P1 LDGSTS.E.BYPASS.LTC128B.128 [R44+0x5100], [R8.64], !P4 ;  /* 0x05100000082c9fae */ /* 0x0005e2000e101d46 */
[----:B------:R-:W-:Y:S02]  /*1a00*/  @!P1 LEA.HI.X R7, R40, R2, R29, 0x1, P0 ;  /* 0x0000000228079211 */ /* 0x000fe400000f0c1d */
[C---:B------:R-:W-:Y:S02]  /*1a10*/  @!P1 LEA R4, P0, R45.reuse, R0, 0x1 ;  /* 0x000000002d049211 */ /* 0x040fe400078008ff */
[----:B------:R-:W3:Y:S02]  /*1a20*/  SHFL.IDX PT, R0, R17, 0x2, 0x181f ;  /* 0x00581f0011007f89 */ /* 0x000ee400000e0000 */
[----:B------:R-:W-:Y:S02]  /*1a30*/  @!P1 LEA.HI.X R5, R45, R2, R28, 0x1, P0 ;  /* 0x000000022d059211 */ /* 0x000fe400000f0c1c */
[----:B------:R-:W4:Y:S01]  /*1a40*/  SHFL.IDX PT, R2, R16, 0x2, 0x181f ;  /* 0x00581f0010027f89 */ /* 0x000f2200000e0000 */
[----:B------:R-:W-:-:S03]  /*1a50*/  ISETP.GE.AND P0, PT, R3, R23, PT ;  /* 0x000000170300720c */ /* 0x000fc60003f06270 */
[----:B------:R1:W-:Y:S04]  /*1a60*/  @!P1 LDGSTS.E.BYPASS.LTC128B.128 [R44+0x9100], [R6.64], !P5 ;  /* 0x09100000062c9fae */ /* 0x0003e8000e901d46 */
[----:B------:R1:W-:Y:S06]  /*1a70*/  @!P1 LDGSTS.E.BYPASS.LTC128B.128 [R44+0xd100], [R4.64], !P6 ;  /* 0x0d100000042c9fae */ /* 0x0003ec000f101d46 */
[----:B---3--:R-:W-:-:S04]  /*1a80*/  @!P0 LEA R10, P1, R41, R0, 0x1 ;  /* 0x00000000290a8211 */ /* 0x008fc800078208ff */
[----:B----4-:R-:W-:Y:S02]  /*1a90*/  @!P0 LEA.HI.X R11, R41, R2, R30, 0x1, P1 ;  /* 0x00000002290b8211 */ /* 0x010fe400008f0c1e */
[CC--:B--2---:R-:W-:Y:S02]  /*1aa0*/  @!P0 LEA R8, P1, R40.reuse, R0.reuse, 0x1 ;  /* 0x0000000028088211 */ /* 0x0c4fe400078208ff */
[C---:B------:R-:W-:Y:S02]  /*1ab0*/  @!P0 LEA R14, P2, R31.reuse, R0, 0x1 ;  /* 0x000000001f0e8211 */ /* 0x040fe400078408ff */
[-C--:B------:R-:W-:Y:S02]  /*1ac0*/  @!P0 LEA.HI.X R9, R40, R2.reuse, R29, 0x1, P1 ;  /* 0x0000000228098211 */ /* 0x080fe400008f0c1d */
[----:B------:R-:W-:Y:S02]  /*1ad0*/  @!P0 LEA.HI.X R15, R31, R2, R32, 0x1, P2 ;  /* 0x000000021f0f8211 */ /* 0x000fe400010f0c20 */
[----:B-1----:R-:W-:Y:S01]  /*1ae0*/  @!P0 LEA R4, P1, R45, R0, 0x1 ;  /* 0x000000002d048211 */ /* 0x002fe200078208ff */
[----:B------:R-:W-:-:S02]  /*1af0*/  IMAD.MOV R0, RZ, RZ, -R21 ;  /* 0x000000ffff007224 */ /* 0x000fc400078e0a15 */
[----:B------:R1:W-:Y:S02]  /*1b00*/  @!P0 LDGSTS.E.BYPASS.LTC128B.128 [R44+0x2100], [R14.64], !P3 ;  /* 0x021000000e2c8fae */ /* 0x0003e4000d901d46 */
[----:B------:R-:W-:Y:S02]  /*1b10*/  IMAD R26, R0, c[0x0][0x2b8], R22 ;  /* 0x0000ae00001a7a24 */ /* 0x000fe400078e0216 */
[----:B------:R2:W-:Y:S01]  /*1b20*/  @!P0 LDGSTS.E.BYPASS.LTC128B.128 [R44+0x6100], [R10.64], !P4 ;  /* 0x061000000a2c8fae */ /* 0x0005e2000e101d46 */
[----:B------:R-:W-:Y:S01]  /*1b30*/  @!P0 LEA.HI.X R5, R45, R2, R28, 0x1, P1 ;  /* 0x000000022d058211 */ /* 0x000fe200008f0c1c */
[----:B------:R-:W-:Y:S02]  /*1b40*/  IMAD.WIDE.U32 R2, R26, c[0x0][0x1e0], RZ ;  /* 0x000078001a027a25 */ /* 0x000fe400078e00ff */
[----:B------:R-:W-:Y:S01]  /*1b50*/  STL [R1+0x58], R25 ;  /* 0x0000581901007387 */ /* 0x000fe20000100800 */
[----:B--2---:R-:W-:-:S03]  /*1b60*/  SHF.R.S32.HI R11, RZ, 0x1f, R26 ;  /* 0x0000001fff0b7819 */ /* 0x004fc6000001141a */
[----:B------:R2:W2:Y:S02]  /*1b70*/  SHFL.IDX PT, R12, R17, 0x3, 0x181f ;  /* 0x00781f00110c7f89 */ /* 0x0004a400000e0000 */
[----:B------:R-:W-:Y:S02]  /*1b80*/  IMAD R0, R11, c[0x0][0x1e0], RZ ;  /* 0x000078000b007a24 */ /* 0x000fe400078e02ff */
[----:B------:R4:W1:Y:S02]  /*1b90*/  SHFL.IDX PT, R13, R16, 0x3, 0x181f ;  /* 0x00781f00100d7f89 */ /* 0x00086400000e0000 */
[----:B------:R-:W-:Y:S01]  /*1ba0*/  IMAD R0, R26, c[0x0][0x1e4], R0 ;  /* 0x000079001a007a24 */ /* 0x000fe200078e0200 */
[----:B------:R-:W-:Y:S01]  /*1bb0*/  IADD3 R20, R20, 0x60, RZ ;  /* 0x0000006014147810 */ /* 0x000fe20007ffe0ff */
[----:B------:R1:W-:Y:S02]  /*1bc0*/  @!P0 LDGSTS.E.BYPASS.LTC128B.128 [R44+0xa100], [R8.64], !P5 ;  /* 0x0a100000082c8fae */ /* 0x0003e4000e901d46 */
[----:B------:R-:W-:-:S02]  /*1bd0*/  IMAD.IADD R3, R3, 0x1, R0 ;  /* 0x0000000103037824 */ /* 0x000fc400078e0200 */
[----:B------:R-:W-:Y:S01]  /*1be0*/  IMAD R0, R24, c[0x0][0x1e8], RZ ;  /* 0x00007a0018007a24 */ /* 0x000fe200078e02ff */
[----:B------:R-:W-:Y:S03]  /*1bf0*/  STL [R1+0x5c], R26 ;  /* 0x00005c1a01007387 */ /* 0x000fe60000100800 */
[----:B------:R-:W-:Y:S01]  /*1c00*/  IMAD R0, R47, c[0x0][0x1ec], R0 ;  /* 0x00007b002f007a24 */ /* 0x000fe200078e0200 */
[----:B------:R-:W-:Y:S01]  /*1c10*/  ISETP.GE.AND P2, PT, R20, R23, PT ;  /* 0x000000171400720c */ /* 0x000fe20003f46270 */
[----:B------:R2:W-:Y:S02]  /*1c20*/  @!P0 LDGSTS.E.BYPASS.LTC128B.128 [R44+0xe100], [R4.64], !P6 ;  /* 0x0e100000042c8fae */ /* 0x0005e4000f101d46 */
[----:B------:R-:W-:Y:S02]  /*1c30*/  IMAD.IADD R97, R99, 0x1, R0 ;  /* 0x0000000163617824 */ /* 0x000fe400078e0200 */
[----:B------:R-:W-:Y:S04]  /*1c40*/  STL.64 [R1+0x90], R98 ;  /* 0x0000906201007387 */ /* 0x000fe80000100a00 */
[----:B------:R-:W-:Y:S04]  /*1c50*/  STL [R1+0x88], R97 ;  /* 0x0000886101007387 */ /* 0x000fe80000100800 */
[----:B------:R-:W3:Y:S04]  /*1c60*/  LDL R18, [R1+0x3c] ;  /* 0x00003c0001127983 */ /* 0x000ee80000100800 */
[----:B--2---:R-:W2:Y:S04]  /*1c70*/  LDL R17, [R1+0x40] ;  /* 0x0000400001117983 */ /* 0x004ea80000100800 */
[----:B----4-:R-:W4:Y:S04]  /*1c80*/  LDL R16, [R1+0x48] ;  /* 0x0000480001107983 */ /* 0x010f280000100800 */
[----:B-1----:R-:W4:Y:S01]  /*1c90*/  LDL R15, [R1+0x44] ;  /* 0x00004400010f7983 */ /* 0x002f220000100800 */
[----:B------:R-:W-:-:S02]  /*1ca0*/  @!P2 LEA R6, P1, R31, R12, 0x1 ;  /* 0x0000000c1f06a211 */ /* 0x000fc400078208ff */
[----:B------:R-:W-:Y:S02]  /*1cb0*/  SHF.R.S32.HI R14, RZ, 0x1f, R25 ;  /* 0x0000001fff0e7819 */ /* 0x000fe40000011419 */
[----:B------:R-:W-:Y:S01]  /*1cc0*/  @!P2 LEA.HI.X R7, R31, R13, R32, 0x1, P1 ;  /* 0x0000000d1f07a211 */ /* 0x000fe200008f0c20 */
[----:B------:R-:W-:Y:S01]  /*1cd0*/  IMAD.WIDE.U32 R2, R25, c[0x0][0x1f0], R2 ;  /* 0x00007c0019027a25 */ /* 0x000fe200078e0002 */
[----:B------:R-:W-:-:S03]  /*1ce0*/  @!P2 LEA R4, P0, R41, R12, 0x1 ;  /* 0x0000000c2904a211 */ /* 0x000fc600078008ff */
[----:B------:R1:W-:Y:S01]  /*1cf0*/  @!P2 LDGSTS.E.BYPASS.LTC128B.128 [R44+0x3100], [R6.64], !P3 ;  /* 0x03100000062cafae */ /* 0x0003e2000d901d46 */
[----:B------:R-:W-:Y:S02]  /*1d00*/  @!P2 LEA.HI.X R5, R41, R13, R30, 0x1, P0 ;  /* 0x0000000d2905a211 */ /* 0x000fe400000f0c1e */
[----:B------:R-:W-:-:S03]  /*1d10*/  IADD3 R0, P0, R2, R98, RZ ;  /* 0x0000006202007210 */ /* 0x000fc60007f1e0ff */
[----:B------:R1:W-:Y:S02]  /*1d20*/  @!P2 LDGSTS.E.BYPASS.LTC128B.128 [R44+0x7100], [R4.64], !P4 ;  /* 0x07100000042cafae */ /* 0x0003e4000e101d46 */
[----:B-1----:R-:W-:-:S04]  /*1d30*/  IMAD R6, R14, c[0x0][0x1f0], RZ ;  /* 0x00007c000e067a24 */ /* 0x002fc800078e02ff */
[----:B------:R-:W-:-:S05]  /*1d40*/  IMAD R6, R25, c[0x0][0x1f4], R6 ;  /* 0x00007d0019067a24 */ /* 0x000fca00078e0206 */
[----:B------:R-:W-:Y:S02]  /*1d50*/  IADD3.X R2, R97, R3, R6, P0, !PT ;  /* 0x0000000361027210 */ /* 0x000fe400007fe406 */
[----:B------:R-:W-:Y:S02]  /*1d60*/  LEA R3, R111, 0xffffffc0, 0x6 ;  /* 0xffffffc06f037811 */ /* 0x000fe400078e30ff */
[----:B------:R-:W-:-:S03]  /*1d70*/  LEA R8, P0, R0, c[0x0][0x1c8], 0x1 ;  /* 0x0000720000087a11 */ /* 0x000fc600078008ff */
[----:B------:R-:W-:Y:S01]  /*1d80*/  IMAD.IADD R92, R48, 0x1, -R3 ;  /* 0x00000001305c7824 */ /* 0x000fe200078e0a03 */
[----:B------:R-:W-:Y:S02]  /*1d90*/  LEA.HI.X R9, R0, c[0x0][0x1cc], R2, 0x1, P0 ;  /* 0x0000730000097a11 */ /* 0x000fe400000f0c02 */
[----:B------:R-:W1:Y:S01]  /*1da0*/  SHFL.IDX PT, R0, R8, RZ, 0x181f ;  /* 0x00181fff08007589 */ /* 0x000e6200000e0000 */
[----:B------:R-:W-:-:S03]  /*1db0*/  IMAD.IADD R10, R92, 0x1, -R27 ;  /* 0x000000015c0a7824 */ /* 0x000fc600078e0a1b */
[----:B------:R-:W1:Y:S02]  /*1dc0*/  SHFL.IDX PT, R6, R9, RZ, 0x181f ;  /* 0x00181fff09067589 */ /* 0x000e6400000e0000 */
[----:B------:R-:W-:Y:S02]  /*1dd0*/  ISETP.GE.AND P1, PT, R10, 0x1, PT ;  /* 0x000000010a00780c */ /* 0x000fe40003f26270 */
[----:B------:R-:W-:-:S04]  /*1de0*/  @!P2 LEA R2, P0, R40, R12, 0x1 ;  /* 0x0000000c2802a211 */ /* 0x000fc800078008ff */
[-C--:B------:R-:W-:Y:S02]  /*1df0*/  @!P2 LEA.HI.X R3, R40, R13.reuse, R29, 0x1, P0 ;  /* 0x0000000d2803a211 */ /* 0x080fe400000f0c1d */
[C---:B------:R-:W-:Y:S01]  /*1e00*/  @!P2 LEA R4, P0, R45.reuse, R12, 0x1 ;  /* 0x0000000c2d04a211 */ /* 0x040fe200078008ff */
[----:B------:R-:W1:Y:S03]  /*1e10*/  SHFL.IDX PT, R8, R8, 0x1, 0x181f ;  /* 0x00381f0008087f89 */ /* 0x000e6600000e0000 */
[----:B------:R-:W-:Y:S01]  /*1e20*/  @!P2 LEA.HI.X R5, R45, R13, R28, 0x1, P0 ;  /* 0x0000000d2d05a211 */ /* 0x000fe200000f0c1c */
[----:B------:R1:W-:Y:S01]  /*1e30*/  @!P2 LDGSTS.E.BYPASS.LTC128B.128 [R44+0xb100], [R2.64], !P5 ;  /* 0x0b100000022cafae */ /* 0x0003e2000e901d46 */
[----:B------:R-:W-:Y:S02]  /*1e40*/  @P1 ISETP.GE.AND P4, PT, R31, c[0x0][0x1d4], PT ;  /* 0x000075001f001a0c */ /* 0x000fe40003f86270 */
[----:B------:R-:W-:Y:S01]  /*1e50*/  @P1 ISETP.GE.AND P3, PT, R41, c[0x0][0x1d4], PT ;  /* 0x0000750029001a0c */ /* 0x000fe20003f66270 */
[----:B------:R1:W-:Y:S04]  /*1e60*/  @!P2 LDGSTS.E.BYPASS.LTC128B.128 [R44+0xf100], [R4.64], !P6 ;  /* 0x0f100000042cafae */ /* 0x0003e8000f101d46 */
[----:B------:R-:W1:Y:S04]  /*1e70*/  SHFL.IDX PT, R9, R9, 0x1, 0x181f ;  /* 0x00381f0009097f89 */ /* 0x000e6800000e0000 */
[----:B------:R-:W0:Y:S01]  /*1e80*/  LDGDEPBAR ;  /* 0x00000000000079af */ /* 0x000e220000000000 */
[----:B-1----:R-:W-:-:S02]  /*1e90*/  @P1 LEA R2, P0, R31, R0, 0x1 ;  /* 0x000000001f021211 */ /* 0x002fc400078008ff */
[----:B------:R-:W-:Y:S02]  /*1ea0*/  @P1 LEA R4, P2, R41, R0, 0x1 ;  /* 0x0000000029041211 */ /* 0x000fe400078408ff */
[-C--:B------:R-:W-:Y:S02]  /*1eb0*/  @P1 LEA.HI.X R3, R31, R6.reuse, R32, 0x1, P0 ;  /* 0x000000061f031211 */ /* 0x080fe400000f0c20 */
[----:B------:R-:W-:Y:S02]  /*1ec0*/  @P1 LEA.HI.X R5, R41, R6, R30, 0x1, P2 ;  /* 0x0000000629051211 */ /* 0x000fe400010f0c1e */
[----:B------:R-:W-:Y:S01]  /*1ed0*/  ISETP.GE.AND P0, PT, R10, 0x21, PT ;  /* 0x000000210a00780c */ /* 0x000fe20003f06270 */
[----:B------:R1:W-:Y:S01]  /*1ee0*/  @P1 LDGSTS.E.BYPASS.LTC128B.128 [R44+0x10100], [R2.64], !P4 ;  /* 0x10100000022c1fae */ /* 0x0003e2000e101d46 */
[----:B------:R-:W-:-:S03]  /*1ef0*/  @P1 ISETP.GE.AND P4, PT, R40, c[0x0][0x1d4], PT ;  /* 0x0000750028001a0c */ /* 0x000fc60003f86270 */
[----:B------:R1:W-:Y:S01]  /*1f00*/  @P1 LDGSTS.E.BYPASS.LTC128B.128 [R44+0x12100], [R4.64], !P3 ;  /* 0x12100000042c1fae */ /* 0x0003e2000d901d46 */
[----:B------:R-:W-:-:S07]  /*1f10*/  @P1 ISETP.GE.AND P3, PT, R45, c[0x0][0x1d4], PT ;  /* 0x000075002d001a0c */ /* 0x000fce0003f66270 */
[----:B------:R-:W-:Y:S02]  /*1f20*/  @P0 ISETP.GE.AND P5, PT, R31, c[0x0][0x1d4], PT ;  /* 0x000075001f000a0c */ /* 0x000fe40003fa6270 */
[----:B-1----:R-:W-:-:S04]  /*1f30*/  @P1 LEA R2, P2, R40, R0, 0x1 ;  /* 0x0000000028021211 */ /* 0x002fc800078408ff */
[----:B------:R-:W-:Y:S02]  /*1f40*/  @P1 LEA.HI.X R3, R40, R6, R29, 0x1, P2 ;  /* 0x0000000628031211 */ /* 0x000fe400010f0c1d */
[----:B------:R-:W-:-:S03]  /*1f50*/  @P1 LEA R4, P2, R45, R0, 0x1 ;  /* 0x000000002d041211 */ /* 0x000fc600078408ff */
[----:B------:R1:W-:Y:S01]  /*1f60*/  @P1 LDGSTS.E.BYPASS.LTC128B.128 [R44+0x14100], [R2.64], !P4 ;  /* 0x14100000022c1fae */ /* 0x0003e2000e101d46 */
[----:B------:R-:W-:-:S05]  /*1f70*/  @P1 LEA.HI.X R5, R45, R6, R28, 0x1, P2 ;  /* 0x000000062d051211 */ /* 0x000fca00010f0c1c */
[----:B------:R1:W-:Y:S01]  /*1f80*/  @P1 LDGSTS.E.BYPASS.LTC128B.128 [R44+0x16100], [R4.64], !P3 ;  /* 0x16100000042c1fae */ /* 0x0003e2000d901d46 */
[CC--:B------:R-:W-:Y:S02]  /*1f90*/  @P0 LEA R6, P1, R41.reuse, R8.reuse, 0x1 ;  /* 0x0000000829060211 */ /* 0x0c0fe400078208ff */
[C---:B------:R-:W-:Y:S02]  /*1fa0*/  @P0 ISETP.GE.AND P4, PT, R41.reuse, c[0x0][0x1d4], PT ;  /* 0x0000750029000a0c */ /* 0x040fe40003f86270 */
[----:B------:R-:W-:Y:S02]  /*1fb0*/  @P0 ISETP.GE.AND P3, PT, R40, c[0x0][0x1d4], PT ;  /* 0x0000750028000a0c */ /* 0x000fe40003f66270 */
[----:B------:R-:W-:Y:S02]  /*1fc0*/  @P0 LEA.HI.X R7, R41, R9, R30, 0x1, P1 ;  /* 0x0000000929070211 */ /* 0x000fe400008f0c1e */
[----:B------:R-:W-:Y:S02]  /*1fd0*/  @P0 ISETP.GE.AND P1, PT, R45, c[0x0][0x1d4], PT ;  /* 0x000075002d000a0c */ /* 0x000fe40003f26270 */
[----:B-1----:R-:W-:-:S04]  /*1fe0*/  @P0 LEA R2, P2, R31, R8, 0x1 ;  /* 0x000000081f020211 */ /* 0x002fc800078408ff */
[----:B------:R-:W-:Y:S02]  /*1ff0*/  @P0 LEA.HI.X R3, R31, R9, R32, 0x1, P2 ;  /* 0x000000091f030211 */ /* 0x000fe400010f0c20 */
[----:B------:R-:W-:-:S03]  /*2000*/  @P0 LEA R4, P2, R40, R8, 0x1 ;  /* 0x0000000828040211 */ /* 0x000fc600078408ff */
[----:B------:R1:W-:Y:S01]  /*2010*/  @P0 LDGSTS.E.BYPASS.LTC128B.128 [R44+0x11100], [R2.64], !P5 ;  /* 0x11100000022c0fae */ /* 0x0003e2000e901d46 */
[----:B------:R-:W-:-:S03]  /*2020*/  @P0 LEA.HI.X R5, R40, R9, R29, 0x1, P2 ;  /* 0x0000000928050211 */ /* 0x000fc600010f0c1d */
[----:B------:R2:W-:Y:S04]  /*2030*/  @P0 LDGSTS.E.BYPASS.LTC128B.128 [R44+0x13100], [R6.64], !P4 ;  /* 0x13100000062c0fae */ /* 0x0005e8000e101d46 */
[----:B------:R2:W-:Y:S01]  /*2040*/  @P0 LDGSTS.E.BYPASS.LTC128B.128 [R44+0x15100], [R4.64], !P3 ;  /* 0x15100000042c0fae */ /* 0x0005e2000d901d46 */
[----:B-1----:R-:W-:-:S04]  /*2050*/  @P0 LEA R2, P2, R45, R8, 0x1 ;  /* 0x000000082d020211 */ /* 0x002fc800078408ff */
[----:B------:R-:W-:-:S05]  /*2060*/  @P0 LEA.HI.X R3, R45, R9, R28, 0x1, P2 ;  /* 0x000000092d030211 */ /* 0x000fca00010f0c1c */
[----:B------:R1:W-:Y:S04]  /*2070*/  @P0 LDGSTS.E.BYPASS.LTC128B.128 [R44+0x17100], [R2.64], !P1 ;  /* 0x17100000022c0fae */ /* 0x0003e8000c901d46 */
[----:B------:R-:W0:Y:S01]  /*2080*/  LDGDEPBAR ;  /* 0x00000000000079af */ /* 0x000e220000000000 */
[----:B------:R-:W-:-:S04]  /*2090*/  DEPBAR.LE SB0, 0x1 ;  /* 0x000080400000791a */ /* 0x000fc80000000000 */
[----:B------:R-:W-:Y:S06]  /*20a0*/  BAR.SYNC.DEFER_BLOCKING 0x0 ;  /* 0x0000000000007b1d */ /* 0x000fec0000010000 */
[----:B---3--:R-:W-:Y:S04]  /*20b0*/  LDSM.16.M88.4 R168, [R18] ;  /* 0x0000000012a8783b */ /* 0x008fe80000000200 */
[----:B--2---:R-:W-:Y:S04]  /*20c0*/  LDSM.16.M88.4 R172, [R17] ;  /* 0x0000000011ac783b */ /* 0x004fe80000000200 */
[----:B----4-:R-:W-:Y:S04]  /*20d0*/  LDSM.16.M88.4 R192, [R16] ;  /* 0x0000000010c0783b */ /* 0x010fe80000000200 */
[----:B------:R-:W-:Y:S04]  /*20e0*/  LDSM.16.M88.4 R196, [R15] ;  /* 0x000000000fc4783b */ /* 0x000fe80000000200 */
[----:B------:R-:W-:Y:S04]  /*20f0*/  LDSM.16.M88.4 R200, [R18+0x4000] ;  /* 0x0040000012c8783b */ /* 0x000fe80000000200 */
        /* <DEDUP_REMOVED lines=10> */
[----:B------:R2:W-:Y:S04]  /*21a0*/  LDSM.16.M88.4 R244, [R15+0xc000] ;  /* 0x00c000000ff4783b */ /* 0x0005e80000000200 */
[----:B------:R-:W-:Y:S06]  /*21b0*/  BAR.SYNC.DEFER_BLOCKING 0x0 ;  /* 0x0000000000007b1d */ /* 0x000fec0000010000 */
[----:B------:R-:W2:Y:S01]  /*21c0*/  S2R R48, SR_TID.X ;  /* 0x0000000000307919 */ /* 0x000ea20000002100 */
[----:B------:R-:W-:-:S04]  /*21d0*/  DEPBAR.LE SB0, 0x0 ;  /* 0x000080000000791a */ /* 0x000fc80000000000 */
[----:B------:R-:W-:Y:S01]  /*21e0*/  BAR.SYNC.DEFER_BLOCKING 0x0 ;  /* 0x0000000000007b1d */ /* 0x000fe20000010000 */
[----:B--2---:R-:W-:-:S04]  /*21f0*/  SHF.R.S32.HI R15, RZ, 0x1f, R48 ;  /* 0x0000001fff0f7819 */ /* 0x004fc80000011430 */
[----:B------:R-:W-:-:S04]  /*2200*/  LEA.HI R15, R15, R48, RZ, 0x3 ;  /* 0x000000300f0f7211 */ /* 0x000fc800078f18ff */
[----:B------:R-:W-:Y:S01]  /*2210*/  LOP3.LUT R15, R15, 0xfffffff8, RZ, 0xc0, !PT ;  /* 0xfffffff80f0f7812 */ /* 0x000fe200078ec0ff */
[----:B------:R-:W2:Y:S04]  /*2220*/  LDSM.16.M88.4 R4, [R252] ;  /* 0x00000000fc04783b */ /* 0x000ea80000000200 */
[----:B------:R-:W-:Y:S02]  /*2230*/  IMAD.IADD R15, R48, 0x1, -R15 ;  /* 0x00000001300f7824 */ /* 0x000fe400078e0a0f */
[----:B------:R-:W-:Y:S01]  /*2240*/  IMAD R0, R11, c[0x0][0x208], RZ ;  /* 0x000082000b007a24 */ /* 0x000fe200078e02ff */
[----:B------:R-:W-:Y:S01]  /*2250*/  IADD3 R135, R252, 0x20, RZ ;  /* 0x00000020fc877810 */ /* 0x000fe20007ffe0ff */
[C---:B-1----:R-:W-:Y:S01]  /*2260*/  IMAD.WIDE.U32 R2, R26.reuse, c[0x0][0x208], RZ ;  /* 0x000082001a027a25 */ /* 0x042fe200078e00ff */
[----:B------:R-:W-:Y:S01]  /*2270*/  R2P PR, R15, 0x6 ;  /* 0x000000060f007804 */ /* 0x000fe20000000000 */
[----:B------:R-:W-:Y:S02]  /*2280*/  LDSM.16.M88.4 R36, [R252+0x1000] ;  /* 0x00100000fc24783b */ /* 0x000fe40000000200 */
[----:B------:R-:W-:-:S04]  /*2290*/  IMAD R0, R26, c[0x0][0x20c], R0 ;  /* 0x000083001a007a24 */ /* 0x000fc800078e0200 */
[----:B------:R-:W-:Y:S02]  /*22a0*/  IMAD.IADD R3, R3, 0x1, R0 ;  /* 0x0000000103037824 */ /* 0x000fe400078e0200 */
[----:B------:R-:W-:-:S04]  /*22b0*/  IMAD R0, R24, c[0x0][0x210], RZ ;  /* 0x0000840018007a24 */ /* 0x000fc800078e02ff */
[----:B------:R-:W-:Y:S01]  /*22c0*/  @P1 IADD3 R135, R252, -0x20, RZ ;  /* 0xffffffe0fc871810 */ /* 0x000fe20007ffe0ff */
[----:B------:R-:W-:-:S04]  /*22d0*/  IMAD.WIDE.U32 R8, R47, c[0x0][0x210], RZ ;  /* 0x000084002f087a25 */ /* 0x000fc800078e00ff */
[----:B------:R-:W1:Y:S01]  /*22e0*/  LDSM.16.M88.4 R20, [R135] ;  /* 0x000000008714783b */ /* 0x000e620000000200 */
[----:B------:R-:W-:Y:S01]  /*22f0*/  IMAD.WIDE.U32 R2, R25, c[0x0][0x218], R2 ;  /* 0x0000860019027a25 */ /* 0x000fe200078e0002 */
[----:B--2---:R-:W-:Y:S03]  /*2300*/  HMMA.16816.F32 R16, R168, R4, RZ ;  /* 0x00000004a810723c */ /* 0x004fe600000018ff */
[----:B------:R-:W-:Y:S02]  /*2310*/  IMAD.SHL.U32 R93, R31, 0x2, RZ ;  /* 0x000000021f5d7824 */ /* 0x000fe400078e00ff */
[----:B------:R-:W-:Y:S01]  /*2320*/  IMAD.SHL.U32 R94, R41, 0x2, RZ ;  /* 0x00000002295e7824 */ /* 0x000fe200078e00ff */
[----:B------:R-:W-:Y:S01]  /*2330*/  SHF.L.U64.HI R88, R31, 0x1, R32 ;  /* 0x000000011f587819 */ /* 0x000fe20000010220 */
[----:B------:R-:W-:Y:S01]  /*2340*/  STL.64 [R1+0xa0], R8 ;  /* 0x0000a00801007387 */ /* 0x000fe20000100a00 */
[----:B------:R-:W-:-:S02]  /*2350*/  IMAD R4, R47, c[0x0][0x214], R0 ;  /* 0x000085002f047a24 */ /* 0x000fc400078e0200 */
[----:B------:R-:W-:Y:S01]  /*2360*/  IMAD R0, R14, c[0x0][0x218], RZ ;  /* 0x000086000e007a24 */ /* 0x000fe200078e02ff */
[----:B------:R-:W-:Y:S01]  /*2370*/  SHF.L.U64.HI R89, R41, 0x1, R30 ;  /* 0x0000000129597819 */ /* 0x000fe2000001021e */
[----:B------:R-:W-:Y:S02]  /*2380*/  IMAD.IADD R5, R9, 0x1, R4 ;  /* 0x0000000109057824 */ /* 0x000fe400078e0204 */
[C---:B------:R-:W-:Y:S01]  /*2390*/  IMAD.SHL.U32 R95, R40.reuse, 0x2, RZ ;  /* 0x00000002285f7824 */ /* 0x040fe200078e00ff */
[----:B------:R-:W-:Y:S01]  /*23a0*/  SHF.L.U64.HI R90, R40, 0x1, R29 ;  /* 0x00000001285a7819 */ /* 0x000fe2000001021d */
[----:B------:R-:W-:Y:S01]  /*23b0*/  IMAD R4, R25, c[0x0][0x21c], R0 ;  /* 0x0000870019047a24 */ /* 0x000fe200078e0200 */
[----:B------:R-:W-:Y:S01]  /*23c0*/  IADD3 R0, P0, R2, R8, RZ ;  /* 0x0000000802007210 */ /* 0x000fe20007f1e0ff */
[----:B------:R-:W-:Y:S03]  /*23d0*/  STL [R1+0xac], R5 ;  /* 0x0000ac0501007387 */ /* 0x000fe60000100800 */
[----:B------:R-:W-:Y:S01]  /*23e0*/  IADD3.X R3, R5, R3, R4, P0, !PT ;  /* 0x0000000305037210 */ /* 0x000fe200007fe404 */
[----:B------:R-:W-:Y:S01]  /*23f0*/  HMMA.16816.F32 R12, R168, R6, RZ ;  /* 0x00000006a80c723c */ /* 0x000fe200000018ff */
[C---:B------:R-:W-:Y:S01]  /*2400*/  LEA R2, P0, R0.reuse, c[0x0][0x1f8], 0x1 ;  /* 0x00007e0000027a11 */ /* 0x040fe200078008ff */
[----:B------:R-:W-:Y:S03]  /*2410*/  LDSM.16.M88.4 R24, [R252+0x800] ;  /* 0x00080000fc18783b */ /* 0x000fe60000000200 */
[----:B------:R-:W-:Y:S01]  /*2420*/  LEA.HI.X R3, R0, c[0x0][0x1fc], R3, 0x1, P0 ;  /* 0x00007f0000037a11 */ /* 0x000fe200000f0c03 */
[----:B------:R-:W2:Y:S04]  /*2430*/  SHFL.IDX PT, R4, R2, RZ, 0x181f ;  /* 0x00181fff02047589 */ /* 0x000ea800000e0000 */
[----:B------:R-:W3:Y:S04]  /*2440*/  SHFL.IDX PT, R5, R3, RZ, 0x181f ;  /* 0x00181fff03057589 */ /* 0x000ee800000e0000 */
[----:B------:R-:W4:Y:S04]  /*2450*/  SHFL.IDX PT, R2, R2, 0x1, 0x181f ;  /* 0x00381f0002027f89 */ /* 0x000f2800000e0000 */
[----:B------:R-:W4:Y:S01]  /*2460*/  SHFL.IDX PT, R3, R3, 0x1, 0x181f ;  /* 0x00381f0003037f89 */ /* 0x000f2200000e0000 */
[----:B-1----:R-:W-:Y:S01]  /*2470*/  HMMA.16816.F32 R80, R172, R20, R16 ;  /* 0x00000014ac50723c */ /* 0x002fe20000001810 */
[----:B------:R-:W-:Y:S01]  /*2480*/  ISETP.GE.AND P5, PT, R31, c[0x0][0x1d4], PT ;  /* 0x000075001f007a0c */ /* 0x000fe20003fa6270 */
[C---:B------:R-:W-:Y:S01]  /*2490*/  IMAD.SHL.U32 R96, R45.reuse, 0x2, RZ ;  /* 0x000000022d607824 */ /* 0x040fe200078e00ff */
[----:B------:R-:W1:Y:S01]  /*24a0*/  LDSM.16.M88.4 R32, [R135+0x800] ;  /* 0x000800008720783b */ /* 0x000e620000000200 */
[----:B------:R-:W-:-:S03]  /*24b0*/  SHF.L.U64.HI R91, R45, 0x1, R28 ;  /* 0x000000012d5b7819 */ /* 0x000fc6000001021c */
[----:B------:R-:W-:Y:S01]  /*24c0*/  LDSM.16.M88.4 R48, [R135+0x1000] ;  /* 0x001000008730783b */ /* 0x000fe20000000200 */
[----:B--2---:R-:W-:-:S03]  /*24d0*/  IADD3 R18, P1, R4, R93, RZ ;  /* 0x0000005d04127210 */ /* 0x004fc60007f3e0ff */
[----:B------:R-:W-:Y:S01]  /*24e0*/  LDSM.16.M88.4 R60, [R135+0x1800] ;  /* 0x00180000873c783b */ /* 0x000fe20000000200 */
[----:B------:R-:W-:Y:S01]  /*24f0*/  IADD3 R16, P0, R4, R94, RZ ;  /* 0x0000005e04107210 */ /* 0x000fe20007f1e0ff */
[----:B------:R-:W-:Y:S01]  /*2500*/  HMMA.16816.F32 R76, R172, R22, R12 ;  /* 0x00000016ac4c723c */ /* 0x000fe2000000180c */
[----:B---3--:R-:W-:-:S03]  /*2510*/  IMAD.X R19, R5, 0x1, R88, P1 ;  /* 0x0000000105137824 */ /* 0x008fc600008e0658 */
[--C-:B------:R-:W-:Y:S01]  /*2520*/  IMAD.X R17, R5, 0x1, R89.reuse, P0 ;  /* 0x0000000105117824 */ /* 0x100fe200000e0659 */
[----:B----4-:R-:W-:Y:S02]  /*2530*/  IADD3 R8, P1, R2, R94, RZ ;  /* 0x0000005e02087210 */ /* 0x010fe40007f3e0ff */
[----:B------:R-:W-:Y:S02]  /*2540*/  IADD3 R14, P3, R4, R95, RZ ;  /* 0x0000005f040e7210 */ /* 0x000fe40007f7e0ff */
[----:B------:R-:W-:Y:S01]  /*2550*/  IADD3 R12, P0, R2, R93, RZ ;  /* 0x0000005d020c7210 */ /* 0x000fe20007f1e0ff */
[----:B------:R-:W-:Y:S01]  /*2560*/  IMAD.X R9, R3, 0x1, R89, P1 ;  /* 0x0000000103097824 */ /* 0x000fe200008e0659 */
[----:B------:R-:W-:Y:S01]  /*2570*/  ISETP.GE.AND P1, PT, R40, c[0x0][0x1d4], PT ;  /* 0x0000750028007a0c */ /* 0x000fe20003f26270 */
[----:B------:R-:W-:Y:S01]  /*2580*/  IMAD.X R15, R5, 0x1, R90, P3 ;  /* 0x00000001050f7824 */ /* 0x000fe200018e065a */
[----:B------:R-:W-:Y:S01]  /*2590*/  ISETP.GE.AND P3, PT, R41, c[0x0][0x1d4], PT ;  /* 0x0000750029007a0c */ /* 0x000fe20003f66270 */
[----:B------:R-:W-:Y:S01]  /*25a0*/  IMAD.X R13, R3, 0x1, R88, P0 ;  /* 0x00000001030d7824 */ /* 0x000fe200000e0658 */
[----:B------:R-:W-:Y:S01]  /*25b0*/  IADD3 R6, P0, R2, R95, RZ ;  /* 0x0000005f02067210 */ /* 0x000fe20007f1e0ff */
[----:B------:R-:W2:Y:S01]  /*25c0*/  LDSM.16.M88.4 R40, [R252+0x1800] ;  /* 0x00180000fc28783b */ /* 0x000ea20000000200 */
[----:B------:R-:W-:-:S02]  /*25d0*/  ISETP.LT.OR P4, PT, R10, 0x1, P5 ;  /* 0x000000010a00780c */ /* 0x000fc40002f81670 */
[----:B------:R-:W-:Y:S01]  /*25e0*/  SEL R0, R46, 0xffffffc0, !P2 ;  /* 0xffffffc02e007807 */ /* 0x000fe20005000000 */
[----:B------:R-:W-:Y:S01]  /*25f0*/  IMAD.X R7, R3, 0x1, R90, P0 ;  /* 0x0000000103077824 */ /* 0x000fe200000e065a */
[----:B------:R-:W-:Y:S02]  /*2600*/  ISETP.LT.OR P0, PT, R10, 0x1, P3 ;  /* 0x000000010a00780c */ /* 0x000fe40001f01670 */
[----:B------:R-:W-:Y:S01]  /*2610*/  IADD3 R4, P2, R4, R96, RZ ;  /* 0x0000006004047210 */ /* 0x000fe20007f5e0ff */
[C---:B------:R-:W-:Y:S04]  /*2620*/  HMMA.16816.F32 R28, R168.reuse, R24, RZ ;  /* 0x00000018a81c723c */ /* 0x040fe800000018ff */
[----:B------:R-:W-:Y:S01]  /*2630*/  IMAD.X R5, R5, 0x1, R91, P2 ;  /* 0x0000000105057824 */ /* 0x000fe200010e065b */
[----:B------:R-:W-:Y:S01]  /*2640*/  ISETP.LT.OR P2, PT, R10, 0x1, P1 ;  /* 0x000000010a00780c */ /* 0x000fe20000f41670 */
[----:B------:R-:W-:Y:S01]  /*2650*/  @!PT LDS RZ, [RZ] ;  /* 0x00000000fffff984 */ /* 0x000fe20000000800 */
[----:B------:R-:W-:Y:S01]  /*2660*/  @!PT LDS RZ, [RZ] ;  /* 0x00000000fffff984 */ /* 0x000fe20000000800 */
[----:B------:R-:W-:Y:S01]  /*2670*/  @!PT LDS RZ, [RZ] ;  /* 0x00000000fffff984 */ /* 0x000fe20000000800 */
[----:B------:R3:W-:Y:S02]  /*2680*/  LDGSTS.E.BYPASS.LTC128B.128 [R44+0x100], [R18.64], !P4 ;  /* 0x00100000122c7fae */ /* 0x0007e4000e101d46 */
[----:B------:R-:W-:Y:S02]  /*2690*/  HMMA.16816.F32 R24, R168, R26, RZ ;  /* 0x0000001aa818723c */ /* 0x000fe400000018ff */
[----:B------:R3:W-:Y:S01]  /*26a0*/  LDGSTS.E.BYPASS.LTC128B.128 [R44+0x2100], [R16.64], !P0 ;  /* 0x02100000102c7fae */ /* 0x0007e2000c101d46 */
[----:B------:R-:W-:-:S02]  /*26b0*/  ISETP.GE.AND P0, PT, R45, c[0x0][0x1d4], PT ;  /* 0x000075002d007a0c */ /* 0x000fc40003f06270 */
[C---:B------:R-:W-:Y:S02]  /*26c0*/  ISETP.LT.OR P5, PT, R10.reuse, 0x21, P5 ;  /* 0x000000210a00780c */ /* 0x040fe40002fa1670 */
[C---:B------:R-:W-:Y:S02]  /*26d0*/  ISETP.LT.OR P4, PT, R10.reuse, 0x1, P0 ;  /* 0x000000010a00780c */ /* 0x040fe40000781670 */
[C---:B------:R-:W-:Y:S01]  /*26e0*/  ISETP.LT.OR P3, PT, R10.reuse, 0x21, P3 ;  /* 0x000000210a00780c */ /* 0x040fe20001f61670 */
[----:B------:R4:W-:Y:S01]  /*26f0*/  LDGSTS.E.BYPASS.LTC128B.128 [R44+0x4100], [R14.64], !P2 ;  /* 0x041000000e2c7fae */ /* 0x0009e2000d101d46 */
[C---:B------:R-:W-:Y:S02]  /*2700*/  ISETP.LT.OR P2, PT, R10.reuse, 0x21, P1 ;  /* 0x000000210a00780c */ /* 0x040fe40000f41670 */
[----:B------:R-:W-:Y:S02]  /*2710*/  ISETP.LT.OR P1, PT, R10, 0x21, P0 ;  /* 0x000000210a00780c */ /* 0x000fe40000721670 */
[----:B------:R-:W-:Y:S01]  /*2720*/  IADD3 R2, P0, R2, R96, RZ ;  /* 0x0000006002027210 */ /* 0x000fe20007f1e0ff */
[----:B------:R-:W-:-:S04]  /*2730*/  IMAD.IADD R104, R252, 0x1, R0 ;  /* 0x00000001fc687824 */ /* 0x000fc800078e0200 */
[----:B------:R-:W-:Y:S01]  /*2740*/  IMAD.X R3, R3, 0x1, R91, P0 ;  /* 0x0000000103037824 */ /* 0x000fe200000e065b */
[----:B------:R3:W-:Y:S01]  /*2750*/  LDGSTS.E.BYPASS.LTC128B.128 [R44+0x6100], [R4.64], !P4 ;  /* 0x06100000042c7fae */ /* 0x0007e2000e101d46 */
[----:B------:R-:W-:Y:S03]  /*2760*/  HMMA.16816.F32 R20, R168, R36, RZ ;  /* 0x00000024a814723c */ /* 0x000fe600000018ff */
[----:B------:R4:W-:Y:S04]  /*2770*/  LDGSTS.E.BYPASS.LTC128B.128 [R44+0x1100], [R12.64], !P5 ;  /* 0x011000000c2c7fae */ /* 0x0009e8000e901d46 */
[----:B------:R2:W-:Y:S01]  /*2780*/  LDGSTS.E.BYPASS.LTC128B.128 [R44+0x3100], [R8.64], !P3 ;  /* 0x03100000082c7fae */ /* 0x0005e2000d901d46 */
[C---:B-1----:R-:W-:Y:S03]  /*2790*/  HMMA.16816.F32 R64, R172.reuse, R34, R24 ;  /* 0x00000022ac40723c */ /* 0x042fe60000001818 */
[----:B------:R3:W-:Y:S04]  /*27a0*/  LDGSTS.E.BYPASS.LTC128B.128 [R44+0x5100], [R6.64], !P2 ;  /* 0x05100000062c7fae */ /* 0x0007e8000d101d46 */
[----:B------:R3:W-:Y:S04]  /*27b0*/  LDGSTS.E.BYPASS.LTC128B.128 [R44+0x7100], [R2.64], !P1 ;  /* 0x07100000022c7fae */ /* 0x0007e8000c901d46 */
[----:B------:R-:W1:Y:S01]  /*27c0*/  LDSM.16.M88.4 R24, [R104] ;  /* 0x000000006818783b */ /* 0x000e620000000200 */
[----:B------:R-:W-:Y:S03]  /*27d0*/  HMMA.16816.F32 R68, R172, R32, R28 ;  /* 0x00000020ac44723c */ /* 0x000fe6000000181c */
[----:B------:R-:W1:Y:S04]  /*27e0*/  LDSM.16.M88.4 R28, [R104+0x800] ;  /* 0x00080000681c783b */ /* 0x000e680000000200 */
[----:B------:R-:W-:Y:S01]  /*27f0*/  LDSM.16.M88.4 R52, [R104+0x1800] ;  /* 0x001800006834783b */ /* 0x000fe20000000200 */
[C---:B----4-:R-:W-:Y:S03]  /*2800*/  HMMA.16816.F32 R12, R168.reuse, R38, RZ ;  /* 0x00000026a80c723c */ /* 0x050fe600000018ff */
[----:B------:R-:W0:Y:S05]  /*2810*/  LDGDEPBAR ;  /* 0x00000000000079af */ /* 0x000e2a0000000000 */
[----:B--2---:R-:W-:Y:S01]  /*2820*/  HMMA.16816.F32 R8, R168, R40, RZ ;  /* 0x00000028a808723c */ /* 0x004fe200000018ff */
[----:B---3--:R-:W2:Y:S01]  /*2830*/  LDSM.16.M88.4 R44, [R104+0x1000] ;  /* 0x00100000682c783b */ /* 0x008ea20000000200 */
[----:B------:R-:W-:-:S06]  /*2840*/  IADD3 R2, R135, 0x6000, RZ ;  /* 0x0000600087027810 */ /* 0x000fcc0007ffe0ff */
[----:B------:R-:W-:Y:S01]  /*2850*/  HMMA.16816.F32 R16, R168, R42, RZ ;  /* 0x0000002aa810723c */ /* 0x000fe200000018ff */
[----:B------:R-:W-:-:S05]  /*2860*/  IMAD.IADD R0, R2, 0x1, R0 ;  /* 0x0000000102007824 */ /* 0x000fca00078e0200 */
[----:B------:R-:W-:Y:S02]  /*2870*/  LDSM.16.M88.4 R72, [R0+-0x5000] ;  /* 0xffb000000048783b */ /* 0x000fe40000000200 */
[C---:B------:R-:W-:Y:S02]  /*2880*/  HMMA.16816.F32 R4, R172.reuse, R50, R12 ;  /* 0x00000032ac04723c */ /* 0x040fe4000000180c */
[----:B------:R-:W-:Y:S06]  /*2890*/  LDSM.16.M88.4 R84, [R0+-0x4800] ;  /* 0xffb800000054783b */ /* 0x000fec0000000200 */
[C---:B------:R-:W-:Y:S01]  /*28a0*/  HMMA.16816.F32 R56, R172.reuse, R48, R20 ;  /* 0x00000030ac38723c */ /* 0x040fe20000001814 */
[----:B------:R-:W-:Y:S07]  /*28b0*/  LDSM.16.M88.4 R48, [R0+-0x5800] ;  /* 0xffa800000030783b */ /* 0x000fee0000000200 */
[C---:B------:R-:W-:Y:S01]  /*28c0*/  HMMA.16816.F32 R12, R172.reuse, R60, R8 ;  /* 0x0000003cac0c723c */ /* 0x040fe20000001808 */
[----:B------:R-:W3:Y:S07]  /*28d0*/  LDSM.16.M88.4 R8, [R0+-0x6000] ;  /* 0xffa000000008783b */ /* 0x000eee0000000200 */
[----:B------:R-:W-:Y:S01]  /*28e0*/  HMMA.16816.F32 R16, R172, R62, R16 ;  /* 0x0000003eac10723c */ /* 0x000fe20000001810 */
[----:B------:R-:W-:Y:S07]  /*28f0*/  LDSM.16.M88.4 R60, [R252+0x3000] ;  /* 0x00300000fc3c783b */ /* 0x000fee0000000200 */
[C---:B-1----:R-:W-:Y:S01]  /*2900*/  HMMA.16816.F32 R20, R192.reuse, R24, R80 ;  /* 0x00000018c014723c */ /* 0x042fe20000001850 */
[----:B------:R-:W-:Y:S07]  /*2910*/  LDSM.16.M88.4 R80, [R0+-0x2800] ;  /* 0xffd800000050783b */ /* 0x000fee0000000200 */
[C---:B------:R-:W-:Y:S01]  /*2920*/  HMMA.16816.F32 R24, R192.reuse, R26, R76 ;  /* 0x0000001ac018723c */ /* 0x040fe2000000184c */
[----:B------:R-:W-:Y:S07]  /*2930*/  LDSM.16.M88.4 R76, [R135+0x3800] ;  /* 0x00380000874c783b */ /* 0x000fee0000000200 */
[C---:B------:R-:W-:Y:S01]  /*2940*/  HMMA.16816.F32 R32, R192.reuse, R28, R68 ;  /* 0x0000001cc020723c */ /* 0x040fe20000001844 */
[----:B------:R-:W-:Y:S07]  /*2950*/  LDSM.16.M88.4 R68, [R252+0x3800] ;  /* 0x00380000fc44783b */ /* 0x000fee0000000200 */
[C---:B------:R-:W-:Y:S01]  /*2960*/  HMMA.16816.F32 R36, R192.reuse, R30, R64 ;  /* 0x0000001ec024723c */ /* 0x040fe20000001840 */
[----:B------:R-:W-:Y:S04]  /*2970*/  LDSM.16.M88.4 R28, [R135+0x2000] ;  /* 0x00200000871c783b */ /* 0x000fe80000000200 */
[----:B------:R-:W-:Y:S03]  /*2980*/  LDSM.16.M88.4 R64, [R104+0x3000] ;  /* 0x003000006840783b */ /* 0x000fe60000000200 */
[C---:B--2---:R-:W-:Y:S01]  /*2990*/  HMMA.16816.F32 R40, R192.reuse, R44, R56 ;  /* 0x0000002cc028723c */ /* 0x044fe20000001838 */
[----:B------:R-:W-:Y:S07]  /*29a0*/  LDSM.16.M88.4 R56, [R252+0x2800] ;  /* 0x00280000fc38783b */ /* 0x000fee0000000200 */
[C---:B------:R-:W-:Y:S01]  /*29b0*/  HMMA.16816.F32 R4, R192.reuse, R46, R4 ;  /* 0x0000002ec004723c */ /* 0x040fe20000001804 */
[----:B------:R-:W1:Y:S07]  /*29c0*/  LDSM.16.M88.4 R44, [R252+0x2000] ;  /* 0x00200000fc2c783b */ /* 0x000e6e0000000200 */
[C---:B------:R-:W-:Y:S08]  /*29d0*/  HMMA.16816.F32 R12, R192.reuse, R52, R12 ;  /* 0x00000034c00c723c */ /* 0x040ff0000000180c */
[----:B------:R-:W-:Y:S01]  /*29e0*/  HMMA.16816.F32 R16, R192, R54, R16 ;  /* 0x00000036c010723c */ /* 0x000fe20000001810 */
[----:B------:R-:W-:Y:S07]  /*29f0*/  LDSM.16.M88.4 R52, [R135+0x3000] ;  /* 0x003000008734783b */ /* 0x000fee0000000200 */
[C---:B---3--:R-:W-:Y:S08]  /*2a00*/  HMMA.16816.F32 R20, R196.reuse, R8, R20 ;  /* 0x00000008c414723c */ /* 0x048ff00000001814 */
[C---:B------:R-:W-:Y:S08]  /*2a10*/  HMMA.16816.F32 R24, R196.reuse, R10, R24 ;  /* 0x0000000ac418723c */ /* 0x040ff00000001818 */
[C---:B------:R-:W-:Y:S08]  /*2a20*/  HMMA.16816.F32 R32, R196.reuse, R48, R32 ;  /* 0x00000030c420723c */ /* 0x040ff00000001820 */
[C---:B------:R-:W-:Y:S01]  /*2a30*/  HMMA.16816.F32 R36, R196.reuse, R50, R36 ;  /* 0x00000032c424723c */ /* 0x040fe20000001824 */
[----:B------:R-:W2:Y:S07]  /*2a40*/  LDSM.16.M88.4 R48, [R135+0x2800] ;  /* 0x002800008730783b */ /* 0x000eae0000000200 */
[C---:B------:R-:W-:Y:S08]  /*2a50*/  HMMA.16816.F32 R40, R196.reuse, R72, R40 ;  /* 0x00000048c428723c */ /* 0x040ff00000001828 */
[C---:B------:R-:W-:Y:S01]  /*2a60*/  HMMA.16816.F32 R8, R196.reuse, R74, R4 ;  /* 0x0000004ac408723c */ /* 0x040fe20000001804 */
[----:B------:R-:W-:Y:S07]  /*2a70*/  LDSM.16.M88.4 R72, [R104+0x3800] ;  /* 0x003800006848783b */ /* 0x000fee0000000200 */
[C---:B------:R-:W-:Y:S08]  /*2a80*/  HMMA.16816.F32 R4, R196.reuse, R84, R12 ;  /* 0x00000054c404723c */ /* 0x040ff0000000180c */
[----:B------:R-:W-:Y:S08]  /*2a90*/  HMMA.16816.F32 R16, R196, R86, R16 ;  /* 0x00000056c410723c */ /* 0x000ff00000001810 */
[C---:B-1----:R-:W-:Y:S08]  /*2aa0*/  HMMA.16816.F32 R20, R200.reuse, R44, R20 ;  /* 0x0000002cc814723c */ /* 0x042ff00000001814 */
[C---:B------:R-:W-:Y:S01]  /*2ab0*/  HMMA.16816.F32 R24, R200.reuse, R46, R24 ;  /* 0x0000002ec818723c */ /* 0x040fe20000001818 */
[----:B------:R-:W1:Y:S07]  /*2ac0*/  LDSM.16.M88.4 R44, [R104+0x2000] ;  /* 0x00200000682c783b */ /* 0x000e6e0000000200 */
[C---:B------:R-:W-:Y:S08]  /*2ad0*/  HMMA.16816.F32 R32, R200.reuse, R56, R32 ;  /* 0x00000038c820723c */ /* 0x040ff00000001820 */
[C---:B------:R-:W-:Y:S01]  /*2ae0*/  HMMA.16816.F32 R36, R200.reuse, R58, R36 ;  /* 0x0000003ac824723c */ /* 0x040fe20000001824 */
[----:B------:R-:W3:Y:S07]  /*2af0*/  LDSM.16.M88.4 R56, [R104+0x2800] ;  /* 0x002800006838783b */ /* 0x000eee0000000200 */
[C---:B------:R-:W-:Y:S08]  /*2b00*/  HMMA.16816.F32 R40, R200.reuse, R60, R40 ;  /* 0x0000003cc828723c */ /* 0x040ff00000001828 */
[C---:B------:R-:W-:Y:S01]  /*2b10*/  HMMA.16816.F32 R12, R200.reuse, R62, R8 ;  /* 0x0000003ec80c723c */ /* 0x040fe20000001808 */
[----:B------:R-:W-:Y:S07]  /*2b20*/  LDSM.16.M88.4 R60, [R0+-0x3000] ;  /* 0xffd00000003c783b */ /* 0x000fee0000000200 */
[C---:B------:R-:W-:Y:S08]  /*2b30*/  HMMA.16816.F32 R8, R200.reuse, R68, R4 ;  /* 0x00000044c808723c */ /* 0x040ff00000001804 */
[----:B------:R-:W-:Y:S01]  /*2b40*/  HMMA.16816.F32 R4, R200, R70, R16 ;  /* 0x00000046c804723c */ /* 0x000fe20000001810 */
[----:B------:R-:W-:Y:S07]  /*2b50*/  LDSM.16.M88.4 R68, [R252+0x5000] ;  /* 0x00500000fc44783b */ /* 0x000fee0000000200 */
[C---:B------:R-:W-:Y:S08]  /*2b60*/  HMMA.16816.F32 R20, R204.reuse, R28, R20 ;  /* 0x0000001ccc14723c */ /* 0x040ff00000001814 */
[C---:B------:R-:W-:Y:S01]  /*2b70*/  HMMA.16816.F32 R24, R204.reuse, R30, R24 ;  /* 0x0000001ecc18723c */ /* 0x040fe20000001818 */
[----:B------:R-:W4:Y:S07]  /*2b80*/  LDSM.16.M88.4 R28, [R0+-0x4000] ;  /* 0xffc00000001c783b */ /* 0x000f2e0000000200 */
[C---:B--2---:R-:W-:Y:S08]  /*2b90*/  HMMA.16816.F32 R32, R204.reuse, R48, R32 ;  /* 0x00000030cc20723c */ /* 0x044ff00000001820 */
[C---:B------:R-:W-:Y:S01]  /*2ba0*/  HMMA.16816.F32 R36, R204.reuse, R50, R36 ;  /* 0x00000032cc24723c */ /* 0x040fe20000001824 */
[----:B------:R-:W-:Y:S07]  /*2bb0*/  LDSM.16.M88.4 R48, [R252+0x4000] ;  /* 0x00400000fc30783b */ /* 0x000fee0000000200 */
[C---:B------:R-:W-:Y:S08]  /*2bc0*/  HMMA.16816.F32 R40, R204.reuse, R52, R40 ;  /* 0x00000034cc28723c */ /* 0x040ff00000001828 */
[C---:B------:R-:W-:Y:S01]  /*2bd0*/  HMMA.16816.F32 R16, R204.reuse, R54, R12 ;  /* 0x00000036cc10723c */ /* 0x040fe2000000180c */
[----:B------:R-:W2:Y:S07]  /*2be0*/  LDSM.16.M88.4 R52, [R0+-0x3800] ;  /* 0xffc800000034783b */ /* 0x000eae0000000200 */
[C---:B------:R-:W-:Y:S08]  /*2bf0*/  HMMA.16816.F32 R8, R204.reuse, R76, R8 ;  /* 0x0000004ccc08723c */ /* 0x040ff00000001808 */
[----:B------:R-:W-:Y:S01]  /*2c00*/  HMMA.16816.F32 R4, R204, R78, R4 ;  /* 0x0000004ecc04723c */ /* 0x000fe20000001804 */
[----:B------:R-:W-:Y:S07]  /*2c10*/  LDSM.16.M88.4 R76, [R252+0x5800] ;  /* 0x00580000fc4c783b */ /* 0x000fee0000000200 */
[C---:B-1----:R-:W-:Y:S08]  /*2c20*/  HMMA.16816.F32 R12, R208.reuse, R44, R20 ;  /* 0x0000002cd00c723c */ /* 0x042ff00000001814 */
[C---:B------:R-:W-:Y:S01]  /*2c30*/  HMMA.16816.F32 R24, R208.reuse, R46, R24 ;  /* 0x0000002ed018723c */ /* 0x040fe20000001818 */
[----:B------:R-:W-:Y:S07]  /*2c40*/  LDSM.16.M88.4 R44, [R135+0x4000] ;  /* 0x00400000872c783b */ /* 0x000fee0000000200 */
[C---:B---3--:R-:W-:Y:S08]  /*2c50*/  HMMA.16816.F32 R32, R208.reuse, R56, R32 ;  /* 0x00000038d020723c */ /* 0x048ff00000001820 */
[C---:B------:R-:W-:Y:S01]  /*2c60*/  HMMA.16816.F32 R36, R208.reuse, R58, R36 ;  /* 0x0000003ad024723c */ /* 0x040fe20000001824 */
[----:B------:R-:W1:Y:S07]  /*2c70*/  LDSM.16.M88.4 R56, [R252+0x4800] ;  /* 0x00480000fc38783b */ /* 0x000e6e0000000200 */
[C---:B------:R-:W-:Y:S08]  /*2c80*/  HMMA.16816.F32 R8, R208.reuse, R72, R8 ;  /* 0x00000048d008723c */ /* 0x040ff00000001808 */
[C---:B------:R-:W-:Y:S01]  /*2c90*/  HMMA.16816.F32 R4, R208.reuse, R74, R4 ;  /* 0x0000004ad004723c */ /* 0x040fe20000001804 */
[----:B------:R-:W-:Y:S07]  /*2ca0*/  LDSM.16.M88.4 R72, [R135+0x5800] ;  /* 0x005800008748783b */ /* 0x000fee0000000200 */
[----:B------:R-:W-:Y:S08]  /*2cb0*/  HMMA.16816.F32 R40, R208, R64, R40 ;  /* 0x00000040d028723c */ /* 0x000ff00000001828 */
[----:B----4-:R-:W-:Y:S08]  /*2cc0*/  HMMA.16816.F32 R12, R212, R28, R12 ;  /* 0x0000001cd40c723c */ /* 0x010ff0000000180c */
[----:B------:R-:W-:Y:S01]  /*2cd0*/  HMMA.16816.F32 R20, R208, R66, R16 ;  /* 0x00000042d014723c */ /* 0x000fe20000001810 */
[----:B------:R-:W-:Y:S07]  /*2ce0*/  LDSM.16.M88.4 R64, [R135+0x5000] ;  /* 0x005000008740783b */ /* 0x000fee0000000200 */
[C---:B------:R-:W-:Y:S08]  /*2cf0*/  HMMA.16816.F32 R16, R212.reuse, R30, R24 ;  /* 0x0000001ed410723c */ /* 0x040ff00000001818 */
[C---:B--2---:R-:W-:Y:S08]  /*2d00*/  HMMA.16816.F32 R32, R212.reuse, R52, R32 ;  /* 0x00000034d420723c */ /* 0x044ff00000001820 */
[C---:B------:R-:W-:Y:S01]  /*2d10*/  HMMA.16816.F32 R36, R212.reuse, R54, R36 ;  /* 0x00000036d424723c */ /* 0x040fe20000001824 */
[----:B------:R-:W2:Y:S07]  /*2d20*/  LDSM.16.M88.4 R52, [R135+0x4800] ;  /* 0x004800008734783b */ /* 0x000eae0000000200 */
[C---:B------:R-:W-:Y:S08]  /*2d30*/  HMMA.16816.F32 R24, R212.reuse, R80, R8 ;  /* 0x00000050d418723c */ /* 0x040ff00000001808 */
[C---:B------:R-:W-:Y:S08]  /*2d40*/  HMMA.16816.F32 R8, R212.reuse, R82, R4 ;  /* 0x00000052d408723c */ /* 0x040ff00000001804 */
[----:B------:R-:W-:Y:S08]  /*2d50*/  HMMA.16816.F32 R40, R212, R60, R40 ;  /* 0x0000003cd428723c */ /* 0x000ff00000001828 */
[----:B------:R-:W-:Y:S08]  /*2d60*/  HMMA.16816.F32 R4, R216, R48, R12 ;  /* 0x00000030d804723c */ /* 0x000ff0000000180c */
[----:B------:R-:W-:Y:S01]  /*2d70*/  HMMA.16816.F32 R28, R212, R62, R20 ;  /* 0x0000003ed41c723c */ /* 0x000fe20000001814 */
[----:B------:R-:W-:Y:S07]  /*2d80*/  LDSM.16.M88.4 R60, [R104+0x4800] ;  /* 0x00480000683c783b */ /* 0x000fee0000000200 */
[C---:B------:R-:W-:Y:S01]  /*2d90*/  HMMA.16816.F32 R16, R216.reuse, R50, R16 ;  /* 0x00000032d810723c */ /* 0x040fe20000001810 */
[----:B------:R-:W-:Y:S07]  /*2da0*/  LDSM.16.M88.4 R48, [R104+0x5800] ;  /* 0x005800006830783b */ /* 0x000fee0000000200 */
[C---:B-1----:R-:W-:Y:S08]  /*2db0*/  HMMA.16816.F32 R20, R216.reuse, R56, R32 ;  /* 0x00000038d814723c */ /* 0x042ff00000001820 */
[C---:B------:R-:W-:Y:S01]  /*2dc0*/  HMMA.16816.F32 R36, R216.reuse, R58, R36 ;  /* 0x0000003ad824723c */ /* 0x040fe20000001824 */
[----:B------:R-:W1:Y:S07]  /*2dd0*/  LDSM.16.M88.4 R56, [R104+0x4000] ;  /* 0x004000006838783b */ /* 0x000e6e0000000200 */
[C---:B------:R-:W-:Y:S08]  /*2de0*/  HMMA.16816.F32 R12, R216.reuse, R78, R8 ;  /* 0x0000004ed80c723c */ /* 0x040ff00000001808 */
[----:B------:R-:W-:Y:S08]  /*2df0*/  HMMA.16816.F32 R40, R216, R68, R40 ;  /* 0x00000044d828723c */ /* 0x000ff00000001828 */
[C---:B------:R-:W-:Y:S08]  /*2e00*/  HMMA.16816.F32 R8, R220.reuse, R44, R4 ;  /* 0x0000002cdc08723c */ /* 0x040ff00000001804 */
[C---:B------:R-:W-:Y:S01]  /*2e10*/  HMMA.16816.F32 R4, R220.reuse, R46, R16 ;  /* 0x0000002edc04723c */ /* 0x040fe20000001810 */
[----:B------:R-:W-:Y:S07]  /*2e20*/  LDSM.16.M88.4 R44, [R0+-0x1800] ;  /* 0xffe80000002c783b */ /* 0x000fee0000000200 */
[----:B--2---:R-:W-:Y:S01]  /*2e30*/  HMMA.16816.F32 R16, R220, R52, R20 ;  /* 0x00000034dc10723c */ /* 0x004fe20000001814 */
[----:B------:R-:W2:Y:S07]  /*2e40*/  LDSM.16.M88.4 R20, [R104+0x5000] ;  /* 0x005000006814783b */ /* 0x000eae0000000200 */
[C---:B------:R-:W-:Y:S08]  /*2e50*/  HMMA.16816.F32 R32, R216.reuse, R70, R28 ;  /* 0x00000046d820723c */ /* 0x040ff0000000181c */
[----:B------:R-:W-:Y:S08]  /*2e60*/  HMMA.16816.F32 R28, R216, R76, R24 ;  /* 0x0000004cd81c723c */ /* 0x000ff00000001818 */
[C---:B------:R-:W-:Y:S08]  /*2e70*/  HMMA.16816.F32 R24, R220.reuse, R54, R36 ;  /* 0x00000036dc18723c */ /* 0x040ff00000001824 */
[C---:B------:R-:W-:Y:S08]  /*2e80*/  HMMA.16816.F32 R52, R220.reuse, R74, R12 ;  /* 0x0000004adc34723c */ /* 0x040ff0000000180c */
[----:B------:R-:W-:Y:S08]  /*2e90*/  HMMA.16816.F32 R36, R220, R64, R40 ;  /* 0x00000040dc24723c */ /* 0x000ff00000001828 */
[----:B-1----:R-:W-:Y:S01]  /*2ea0*/  HMMA.16816.F32 R12, R224, R56, R8 ;  /* 0x00000038e00c723c */ /* 0x002fe20000001808 */
[----:B------:R-:W1:Y:S07]  /*2eb0*/  LDSM.16.M88.4 R8, [R0+-0x2000] ;  /* 0xffe000000008783b */ /* 0x000e6e0000000200 */
[C---:B------:R-:W-:Y:S01]  /*2ec0*/  HMMA.16816.F32 R32, R220.reuse, R66, R32 ;  /* 0x00000042dc20723c */ /* 0x040fe20000001820 */
[----:B------:R-:W-:Y:S07]  /*2ed0*/  LDSM.16.M88.4 R64, [R0+-0x800] ;  /* 0xfff800000040783b */ /* 0x000fee0000000200 */
[----:B------:R-:W-:Y:S08]  /*2ee0*/  HMMA.16816.F32 R40, R220, R72, R28 ;  /* 0x00000048dc28723c */ /* 0x000ff0000000181c */
[C---:B------:R-:W-:Y:S08]  /*2ef0*/  HMMA.16816.F32 R16, R224.reuse, R60, R16 ;  /* 0x0000003ce010723c */ /* 0x040ff00000001810 */
[C---:B--2---:R-:W-:Y:S01]  /*2f00*/  HMMA.16816.F32 R28, R224.reuse, R20, R36 ;  /* 0x00000014e01c723c */ /* 0x044fe20000001824 */
[----:B------:R-:W2:Y:S07]  /*2f10*/  LDSM.16.M88.4 R36, [R252+0x6000] ;  /* 0x00600000fc24783b */ /* 0x000eae0000000200 */
[----:B------:R-:W-:Y:S01]  /*2f20*/  HMMA.16816.F32 R4, R224, R58, R4 ;  /* 0x0000003ae004723c */ /* 0x000fe20000001804 */
[----:B------:R-:W3:Y:S07]  /*2f30*/  LDSM.16.M88.4 R56, [R0+-0x1000] ;  /* 0xfff000000038783b */ /* 0x000eee0000000200 */
[----:B-1----:R-:W-:Y:S08]  /*2f40*/  HMMA.16816.F32 R12, R228, R8, R12 ;  /* 0x00000008e40c723c */ /* 0x002ff0000000180c */
[----:B------:R-:W-:Y:S08]  /*2f50*/  HMMA.16816.F32 R32, R224, R22, R32 ;  /* 0x00000016e020723c */ /* 0x000ff00000001820 */
[C---:B------:R-:W-:Y:S01]  /*2f60*/  HMMA.16816.F32 R20, R228.reuse, R44, R16 ;  /* 0x0000002ce414723c */ /* 0x040fe20000001810 */
[----:B------:R-:W1:Y:S07]  /*2f70*/  LDSM.16.M88.4 R16, [R135+0x6000] ;  /* 0x006000008710783b */ /* 0x000e6e0000000200 */
[----:B------:R-:W-:Y:S08]  /*2f80*/  HMMA.16816.F32 R4, R228, R10, R4 ;  /* 0x0000000ae404723c */ /* 0x000ff00000001804 */
[----:B--2---:R-:W-:Y:S08]  /*2f90*/  HMMA.16816.F32 R8, R232, R36, R12 ;  /* 0x00000024e808723c */ /* 0x004ff0000000180c */
[C---:B------:R-:W-:Y:S01]  /*2fa0*/  HMMA.16816.F32 R24, R224.reuse, R62, R24 ;  /* 0x0000003ee018723c */ /* 0x040fe20000001818 */
[----:B------:R-:W-:Y:S07]  /*2fb0*/  LDSM.16.M88.4 R60, [R252+0x7800] ;  /* 0x00780000fc3c783b */ /* 0x000fee0000000200 */
[----:B------:R-:W-:Y:S08]  /*2fc0*/  HMMA.16816.F32 R72, R224, R50, R52 ;  /* 0x00000032e048723c */ /* 0x000ff00000001834 */
[C---:B---3--:R-:W-:Y:S01]  /*2fd0*/  HMMA.16816.F32 R52, R228.reuse, R56, R28 ;  /* 0x00000038e434723c */ /* 0x048fe2000000181c */
[----:B------:R-:W-:Y:S07]  /*2fe0*/  LDSM.16.M88.4 R28, [R252+0x6800] ;  /* 0x00680000fc1c783b */ /* 0x000fee0000000200 */
[----:B------:R-:W-:Y:S01]  /*2ff0*/  HMMA.16816.F32 R56, R228, R58, R32 ;  /* 0x0000003ae438723c */ /* 0x000fe20000001820 */
[----:B------:R-:W2:Y:S07]  /*3000*/  LDSM.16.M88.4 R32, [R104+0x6000] ;  /* 0x006000006820783b */ /* 0x000eae0000000200 */
[----:B------:R-:W-:Y:S01]  /*3010*/  HMMA.16816.F32 R4, R232, R38, R4 ;  /* 0x00000026e804723c */ /* 0x000fe20000001804 */
[----:B------:R-:W3:Y:S07]  /*3020*/  LDSM.16.M88.4 R36, [R0] ;  /* 0x000000000024783b */ /* 0x000eee0000000200 */
[----:B-1----:R-:W-:Y:S08]  /*3030*/  HMMA.16816.F32 R8, R236, R16, R8 ;  /* 0x00000010ec08723c */ /* 0x002ff00000001808 */
[----:B------:R-:W-:Y:S08]  /*3040*/  HMMA.16816.F32 R40, R224, R48, R40 ;  /* 0x00000030e028723c */ /* 0x000ff00000001828 */
[----:B------:R-:W-:Y:S01]  /*3050*/  HMMA.16816.F32 R48, R228, R46, R24 ;  /* 0x0000002ee430723c */ /* 0x000fe20000001818 */
[----:B------:R-:W1:Y:S04]  /*3060*/  LDSM.16.M88.4 R44, [R135+0x6800] ;  /* 0x00680000872c783b */ /* 0x000e680000000200 */
[----:B------:R-:W4:Y:S03]  /*3070*/  LDSM.16.M88.4 R24, [R252+0x7000] ;  /* 0x00700000fc18783b */ /* 0x000f260000000200 */
[----:B------:R-:W-:Y:S08]  /*3080*/  HMMA.16816.F32 R4, R236, R18, R4 ;  /* 0x00000012ec04723c */ /* 0x000ff00000001804 */
[----:B--2---:R-:W-:Y:S08]  /*3090*/  HMMA.16816.F32 R8, R240, R32, R8 ;  /* 0x00000020f008723c */ /* 0x004ff00000001808 */
[C---:B------:R-:W-:Y:S08]  /*30a0*/  HMMA.16816.F32 R12, R232.reuse, R28, R20 ;  /* 0x0000001ce80c723c */ /* 0x040ff00000001814 */
[----:B------:R-:W-:Y:S01]  /*30b0*/  HMMA.16816.F32 R20, R232, R30, R48 ;  /* 0x0000001ee814723c */ /* 0x000fe20000001830 */
[----:B------:R-:W2:Y:S07]  /*30c0*/  LDSM.16.M88.4 R48, [R135+0x7000] ;  /* 0x007000008730783b */ /* 0x000eae0000000200 */
[----:B------:R-:W-:Y:S08]  /*30d0*/  HMMA.16816.F32 R4, R240, R34, R4 ;  /* 0x00000022f004723c */ /* 0x000ff00000001804 */
[----:B------:R-:W-:Y:S01]  /*30e0*/  HMMA.16816.F32 R68, R228, R64, R40 ;  /* 0x00000040e444723c */ /* 0x000fe20000001828 */
[----:B------:R-:W2:Y:S07]  /*30f0*/  LDSM.16.M88.4 R40, [R104+0x6800] ;  /* 0x006800006828783b */ /* 0x000eae0000000200 */
[----:B---3--:R-:W-:Y:S08]  /*3100*/  HMMA.16816.F32 R28, R244, R36, R8 ;  /* 0x00000024f41c723c */ /* 0x008ff00000001808 */
[----:B-1----:R-:W-:Y:S08]  /*3110*/  HMMA.16816.F32 R16, R236, R44, R12 ;  /* 0x0000002cec10723c */ /* 0x002ff0000000180c */
[----:B----4-:R-:W-:Y:S01]  /*3120*/  HMMA.16816.F32 R8, R232, R24, R52 ;  /* 0x00000018e808723c */ /* 0x010fe20000001834 */
[----:B------:R-:W-:Y:S07]  /*3130*/  LDSM.16.M88.4 R52, [R0+0x800] ;  /* 0x000800000034783b */ /* 0x000fee0000000200 */
[----:B------:R-:W-:Y:S01]  /*3140*/  HMMA.16816.F32 R12, R236, R46, R20 ;  /* 0x0000002eec0c723c */ /* 0x000fe20000001814 */
[----:B------:R-:W-:Y:S07]  /*3150*/  LDSM.16.M88.4 R44, [R135+0x7800] ;  /* 0x00780000872c783b */ /* 0x000fee0000000200 */
[----:B------:R-:W-:Y:S08]  /*3160*/  HMMA.16816.F32 R32, R232, R26, R56 ;  /* 0x0000001ae820723c */ /* 0x000ff00000001838 */
[----:B------:R-:W-:Y:S01]  /*3170*/  HMMA.16816.F32 R24, R244, R38, R4 ;  /* 0x00000026f418723c */ /* 0x000fe20000001804 */
[----:B------:R-:W1:Y:S07]  /*3180*/  LDSM.16.M88.4 R36, [R104+0x7000] ;  /* 0x007000006824783b */ /* 0x000e6e0000000200 */
[----:B--2---:R-:W-:Y:S08]  /*3190*/  HMMA.16816.F32 R8, R236, R48, R8 ;  /* 0x00000030ec08723c */ /* 0x004ff00000001808 */
[----:B------:R-:W-:Y:S08]  /*31a0*/  HMMA.16816.F32 R4, R240, R42, R12 ;  /* 0x0000002af004723c */ /* 0x000ff0000000180c */
[----:B------:R-:W-:Y:S08]  /*31b0*/  HMMA.16816.F32 R64, R228, R66, R72 ;  /* 0x00000042e440723c */ /* 0x000ff00000001848 */
[----:B------:R-:W-:Y:S01]  /*31c0*/  HMMA.16816.F32 R16, R240, R40, R16 ;  /* 0x00000028f010723c */ /* 0x000fe20000001810 */
[----:B------:R-:W-:Y:S01]  /*31d0*/  FMUL.FTZ R28, R28, c[0x0][0x320] ;  /* 0x0000c8001c1c7a20 */ /* 0x000fe20000410000 */
[----:B------:R-:W-:Y:S01]  /*31e0*/  LDSM.16.M88.4 R40, [R0+0x1000] ;  /* 0x001000000028783b */ /* 0x000fe20000000200 */
[----:B------:R-:W-:-:S02]  /*31f0*/  FMUL.FTZ R29, R29, c[0x0][0x320] ;  /* 0x0000c8001d1d7a20 */ /* 0x000fc40000410000 */
[----:B------:R-:W-:-:S03]  /*3200*/  FMUL.FTZ R30, R30, c[0x0][0x320] ;  /* 0x0000c8001e1e7a20 */ /* 0x000fc60000410000 */
[----:B-1----:R-:W-:Y:S01]  /*3210*/  HMMA.16816.F32 R12, R240, R36, R8 ;  /* 0x00000024f00c723c */ /* 0x002fe20000001808 */
[----:B------:R-:W-:-:S07]  /*3220*/  FMUL.FTZ R31, R31, c[0x0][0x320] ;  /* 0x0000c8001f1f7a20 */ /* 0x000fce0000410000 */
[----:B------:R-:W-:Y:S01]  /*3230*/  HMMA.16816.F32 R8, R244, R54, R4 ;  /* 0x00000036f408723c */ /* 0x000fe20000001804 */
[----:B------:R-:W1:Y:S07]  /*3240*/  MUFU.TANH R72, R28 ;  /* 0x0000001c00487308 */ /* 0x000e6e0000002400 */
[C---:B------:R-:W-:Y:S01]  /*3250*/  HMMA.16816.F32 R56, R232.reuse, R60, R68 ;  /* 0x0000003ce838723c */ /* 0x040fe20000001844 */
[----:B------:R-:W2:Y:S07]  /*3260*/  MUFU.TANH R60, R29 ;  /* 0x0000001d003c7308 */ /* 0x000eae0000002400 */
[----:B------:R-:W-:Y:S01]  /*3270*/  HMMA.16816.F32 R4, R232, R62, R64 ;  /* 0x0000003ee804723c */ /* 0x000fe20000001840 */
[----:B------:R-:W3:Y:S08]  /*3280*/  MUFU.TANH R68, R30 ;  /* 0x0000001e00447308 */ /* 0x000ef00000002400 */
[----:B------:R4:W1:Y:S01]  /*3290*/  MUFU.TANH R61, R31 ;  /* 0x0000001f003d7308 */ /* 0x0008620000002400 */
[----:B------:R-:W-:Y:S08]  /*32a0*/  HMMA.16816.F32 R20, R244, R52, R16 ;  /* 0x00000034f414723c */ /* 0x000ff00000001810 */
[----:B----4-:R-:W-:Y:S01]  /*32b0*/  HMMA.16816.F32 R28, R236, R50, R32 ;  /* 0x00000032ec1c723c */ /* 0x010fe20000001820 */
[----:B------:R-:W4:Y:S01]  /*32c0*/  LDSM.16.M88.4 R32, [R104+0x7800] ;  /* 0x007800006820783b */ /* 0x000f220000000200 */
[----:B------:R-:W-:-:S02]  /*32d0*/  FMUL.FTZ R24, R24, c[0x0][0x320] ;  /* 0x0000c80018187a20 */ /* 0x000fc40000410000 */
[----:B------:R-:W-:Y:S02]  /*32e0*/  FMUL.FTZ R25, R25, c[0x0][0x320] ;  /* 0x0000c80019197a20 */ /* 0x000fe40000410000 */
[----:B------:R-:W-:Y:S02]  /*32f0*/  FMUL.FTZ R26, R26, c[0x0][0x320] ;  /* 0x0000c8001a1a7a20 */ /* 0x000fe40000410000 */
[C---:B------:R-:W-:Y:S01]  /*3300*/  HMMA.16816.F32 R16, R236.reuse, R44, R56 ;  /* 0x0000002cec10723c */ /* 0x040fe20000001838 */
[----:B------:R-:W-:Y:S01]  /*3310*/  FMUL.FTZ R27, R27, c[0x0][0x320] ;  /* 0x0000c8001b1b7a20 */ /* 0x000fe20000410000 */
[----:B------:R-:W1:Y:S06]  /*3320*/  MUFU.TANH R52, R24 ;  /* 0x0000001800347308 */ /* 0x000e6c0000002400 */
[----:B------:R-:W-:Y:S02]  /*3330*/  HMMA.16816.F32 R4, R236, R46, R4 ;  /* 0x0000002eec04723c */ /* 0x000fe40000001804 */
[----:B------:R-:W1:Y:S08]  /*3340*/  MUFU.TANH R50, R25 ;  /* 0x0000001900327308 */ /* 0x000e700000002400 */
[----:B------:R-:W1:Y:S08]  /*3350*/  MUFU.TANH R53, R26 ;  /* 0x0000001a00357308 */ /* 0x000e700000002400 */
[----:B------:R1:W1:Y:S01]  /*3360*/  MUFU.TANH R51, R27 ;  /* 0x0000001b00337308 */ /* 0x0002620000002400 */
[----:B------:R-:W-:-:S02]  /*3370*/  FMUL.FTZ R20, R20, c[0x0][0x320] ;  /* 0x0000c80014147a20 */ /* 0x000fc40000410000 */
[----:B------:R-:W-:Y:S02]  /*3380*/  FMUL.FTZ R21, R21, c[0x0][0x320] ;  /* 0x0000c80015157a20 */ /* 0x000fe40000410000 */
[----:B------:R-:W-:Y:S01]  /*3390*/  FMUL.FTZ R22, R22, c[0x0][0x320] ;  /* 0x0000c80016167a20 */ /* 0x000fe20000410000 */
[C---:B-1----:R-:W-:Y:S01]  /*33a0*/  HMMA.16816.F32 R24, R240.reuse, R38, R28 ;  /* 0x00000026f018723c */ /* 0x042fe2000000181c */
[----:B------:R-:W1:Y:S01]  /*33b0*/  LDSM.16.M88.4 R28, [R0+0x1800] ;  /* 0x00180000001c783b */ /* 0x000e620000000200 */
[----:B------:R-:W-:Y:S01]  /*33c0*/  FMUL.FTZ R23, R23, c[0x0][0x320] ;  /* 0x0000c80017177a20 */ /* 0x000fe20000410000 */
[----:B------:R-:W1:Y:S01]  /*33d0*/  MUFU.TANH R49, R20 ;  /* 0x0000001400317308 */ /* 0x000e620000002400 */
[----:B------:R-:W-:Y:S01]  /*33e0*/  FMUL.FTZ R8, R8, c[0x0][0x320] ;  /* 0x0000c80008087a20 */ /* 0x000fe20000410000 */
[----:B------:R1:W-:Y:S01]  /*33f0*/  STL [R1+0x24], R104 ;  /* 0x0000246801007387 */ /* 0x0003e20000100800 */
[----:B------:R-:W-:Y:S01]  /*3400*/  FMUL.FTZ R9, R9, c[0x0][0x320] ;  /* 0x0000c80009097a20 */ /* 0x000fe20000410000 */
[----:B------:R-:W-:Y:S01]  /*3410*/  ISETP.GE.AND P0, PT, R111, 0x2, PT ;  /* 0x000000026f00780c */ /* 0x000fe20003f06270 */
[----:B----4-:R-:W-:Y:S01]  /*3420*/  HMMA.16816.F32 R4, R240, R34, R4 ;  /* 0x00000022f004723c */ /* 0x010fe20000001804 */
[----:B------:R-:W-:Y:S01]  /*3430*/  FMUL.FTZ R10, R10, c[0x0][0x320] ;  /* 0x0000c8000a0a7a20 */ /* 0x000fe20000410000 */
[----:B------:R-:W-:-:S04]  /*3440*/  DEPBAR.LE SB0, 0x0 ;  /* 0x000080000000791a */ /* 0x000fc80000000000 */
[----:B------:R-:W4:Y:S08]  /*3450*/  MUFU.TANH R48, R21 ;  /* 0x0000001500307308 */ /* 0x000f300000002400 */
[----:B------:R-:W1:Y:S08]  /*3460*/  MUFU.TANH R45, R22 ;  /* 0x00000016002d7308 */ /* 0x000e700000002400 */
[----:B------:R1:W1:Y:S02]  /*3470*/  MUFU.TANH R44, R23 ;  /* 0x00000017002c7308 */ /* 0x0002640000002400 */
[----:B-1----:R-:W-:Y:S08]  /*3480*/  HMMA.16816.F32 R20, R244, R40, R12 ;  /* 0x00000028f414723c */ /* 0x002ff0000000180c */
[----:B------:R-:W-:Y:S01]  /*3490*/  HMMA.16816.F32 R12, R240, R32, R16 ;  /* 0x00000020f00c723c */ /* 0x000fe20000001810 */
[----:B------:R-:W-:Y:S01]  /*34a0*/  FMUL.FTZ R11, R11, c[0x0][0x320] ;  /* 0x0000c8000b0b7a20 */ /* 0x000fe20000410000 */
[----:B------:R-:W1:Y:S06]  /*34b0*/  MUFU.TANH R39, R8 ;  /* 0x0000000800277308 */ /* 0x000e6c0000002400 */
[C---:B------:R-:W-:Y:S02]  /*34c0*/  HMMA.16816.F32 R16, R244.reuse, R42, R24 ;  /* 0x0000002af410723c */ /* 0x040fe40000001818 */
[----:B------:R-:W1:Y:S06]  /*34d0*/  MUFU.TANH R38, R9 ;  /* 0x0000000900267308 */ /* 0x000e6c0000002400 */
[C---:B------:R-:W-:Y:S02]  /*34e0*/  HMMA.16816.F32 R4, R244.reuse, R30, R4 ;  /* 0x0000001ef404723c */ /* 0x040fe40000001804 */
[----:B------:R-:W1:Y:S08]  /*34f0*/  MUFU.TANH R41, R10 ;  /* 0x0000000a00297308 */ /* 0x000e700000002400 */
[----:B------:R1:W1:Y:S02]  /*3500*/  MUFU.TANH R40, R11 ;  /* 0x0000000b00287308 */ /* 0x0002640000002400 */
[----:B-1----:R-:W-:Y:S01]  /*3510*/  HMMA.16816.F32 R8, R244, R28, R12 ;  /* 0x0000001cf408723c */ /* 0x002fe2000000180c */
[----:B------:R1:W-:Y:S01]  /*3520*/  STL [R1+0x20], R0 ;  /* 0x0000200001007387 */ /* 0x0003e20000100800 */
[----:B------:R-:W-:-:S02]  /*3530*/  FMUL.FTZ R22, R22, c[0x0][0x320] ;  /* 0x0000c80016167a20 */ /* 0x000fc40000410000 */
[----:B------:R-:W-:Y:S02]  /*3540*/  FMUL.FTZ R23, R23, c[0x0][0x320] ;  /* 0x0000c80017177a20 */ /* 0x000fe40000410000 */
[----:B------:R-:W-:Y:S02]  /*3550*/  FMUL.FTZ R16, R16, c[0x0][0x320] ;  /* 0x0000c80010107a20 */ /* 0x000fe40000410000 */
[----:B------:R-:W-:Y:S02]  /*3560*/  FMUL.FTZ R20, R20, c[0x0][0x320] ;  /* 0x0000c80014147a20 */ /* 0x000fe40000410000 */
[----:B------:R-:W-:Y:S02]  /*3570*/  FMUL.FTZ R21, R21, c[0x0][0x320] ;  /* 0x0000c80015157a20 */ /* 0x000fe40000410000 */
[----:B------:R-:W-:Y:S02]  /*3580*/  FMUL.FTZ R17, R17, c[0x0][0x320] ;  /* 0x0000c80011117a20 */ /* 0x000fe40000410000 */
        /* <DEDUP_REMOVED lines=26> */
[----:B------:R-:W-:Y:S01]  /*3730*/  BSSY B0, `(.L_x_517) ;  /* 0x000005e000007945 */ /* 0x000fe20003800000 */
[----:B------:R-:W-:Y:S01]  /*3740*/  BAR.SYNC.DEFER_BLOCKING 0x0 ;  /* 0x0000000000007b1d */ /* 0x000fe20000010000 */
[----:B------:R-:W-:-:S05]  /*3750*/  ISETP.GT.AND P6, PT, R107, 0x3f, PT ;  /* 0x0000003f6b00780c */ /* 0x000fca0003fc4270 */
[----:B------:R-:W-:Y:S05]  /*3760*/  @!P0 BRA `(.L_x_518) ;  /* 0x000005a000008947 */ /* 0x000fea0003800000 */
[----:B--234-:R-:W-:Y:S01]  /*3770*/  ISETP.NE.AND P4, PT, R101, 0x1, PT ;  /* 0x000000016500780c */ /* 0x01cfe20003f85270 */
[----:B------:R-:W-:Y:S02]  /*3780*/  IMAD R2, R111, 0x40, R115 ;  /* 0x000000406f027824 */ /* 0x000fe400078e0273 */
[----:B-1----:R-:W-:-:S03]  /*3790*/  IMAD.MOV.U32 R6, RZ, RZ, RZ ;  /* 0x000000ffff067224 */ /* 0x002fc600078e00ff */
[----:B------:R-:W-:-:S05]  /*37a0*/  IADD3 R2, R2, -0x80, R107 ;  /* 0xffffff8002027810 */ /* 0x000fca0007ffe06b */
[----:B------:R-:W-:Y:S02]  /*37b0*/  IMAD.MOV.U32 R0, RZ, RZ, R2 ;  /* 0x000000ffff007224 */ /* 0x000fe400078e0002 */
[----:B------:R-:W-:-:S05]  /*37c0*/  @P4 IMAD.HI.U32 R3, R2, c[0x0][0x2bc], RZ ;  /* 0x0000af0002034a27 */ /* 0x000fca00078e00ff */
[----:B------:R-:W-:-:S04]  /*37d0*/  @P4 SHF.R.U32.HI R0, RZ, c[0x0][0x2c0], R3 ;  /* 0x0000b000ff004a19 */ /* 0x000fc80000011603 */
[----:B------:R-:W-:-:S04]  /*37e0*/  @!P6 IADD3 R3, P0, R0, R102, RZ ;  /* 0x000000660003e210 */ /* 0x000fc80007f1e0ff */
[----:B------:R-:W-:Y:S02]  /*37f0*/  @!P6 LEA.HI.X.SX32 R5, R0, R100, 0x1, P0 ;  /* 0x000000640005e211 */ /* 0x000fe400000f0eff */
[----:B------:R-:W-:-:S04]  /*3800*/  @!P6 LEA R4, P0, R3, c[0x0][0x2a0], 0x2 ;  /* 0x0000a8000304ea11 */ /* 0x000fc800078010ff */
[----:B------:R-:W-:-:S05]  /*3810*/  @!P6 LEA.HI.X R5, R3, c[0x0][0x2a4], R5, 0x2, P0 ;  /* 0x0000a9000305ea11 */ /* 0x000fca00000f1405 */
[----:B------:R-:W2:Y:S01]  /*3820*/  @!P6 LDG.E R6, [R4.64] ;  /* 0x000000060406e981 */ /* 0x000ea2000c1e1900 */
[----:B------:R-:W-:-:S04]  /*3830*/  IMAD.MOV R0, RZ, RZ, -R0 ;  /* 0x000000ffff007224 */ /* 0x000fc800078e0a00 */
[----:B------:R-:W-:-:S04]  /*3840*/  IMAD R7, R0, c[0x0][0x2b8], R2 ;  /* 0x0000ae0000077a24 */ /* 0x000fc800078e0202 */
[----:B------:R-:W-:Y:S01]  /*3850*/  IMAD.WIDE.U32 R2, R7, c[0x0][0x1e0], RZ ;  /* 0x0000780007027a25 */ /* 0x000fe200078e00ff */
[----:B------:R-:W-:Y:S01]  /*3860*/  SHF.R.S32.HI R0, RZ, 0x1f, R7 ;  /* 0x0000001fff007819 */ /* 0x000fe20000011407 */
[----:B------:R1:W-:Y:S04]  /*3870*/  STL [R1+0x5c], R7 ;  /* 0x00005c0701007387 */ /* 0x0003e80000100800 */
[----:B------:R-:W-:-:S04]  /*3880*/  IMAD R0, R0, c[0x0][0x1e0], RZ ;  /* 0x0000780000007a24 */ /* 0x000fc800078e02ff */
[----:B------:R-:W-:-:S04]  /*3890*/  IMAD R0, R7, c[0x0][0x1e4], R0 ;  /* 0x0000790007007a24 */ /* 0x000fc800078e0200 */
[----:B------:R-:W-:Y:S01]  /*38a0*/  IMAD.IADD R3, R3, 0x1, R0 ;  /* 0x0000000103037824 */ /* 0x000fe200078e0200 */
[----:B--2---:R1:W-:Y:S01]  /*38b0*/  STL [R1+0x58], R6 ;  /* 0x0000580601007387 */ /* 0x0043e20000100800 */
[----:B------:R-:W-:Y:S02]  /*38c0*/  SHF.R.S32.HI R4, RZ, 0x1f, R6 ;  /* 0x0000001fff047819 */ /* 0x000fe40000011406 */
[----:B------:R-:W-:-:S04]  /*38d0*/  IMAD.WIDE.U32 R2, R6, c[0x0][0x1f0], R2 ;  /* 0x00007c0006027a25 */ /* 0x000fc800078e0002 */
[----:B------:R-:W-:Y:S01]  /*38e0*/  IMAD R4, R4, c[0x0][0x1f0], RZ ;  /* 0x00007c0004047a24 */ /* 0x000fe200078e02ff */
[----:B------:R-:W-:-:S03]  /*38f0*/  IADD3 R0, P1, R98, R2, RZ ;  /* 0x0000000262007210 */ /* 0x000fc60007f3e0ff */
[----:B------:R-:W-:Y:S01]  /*3900*/  IMAD R4, R6, c[0x0][0x1f4], R4 ;  /* 0x00007d0006047a24 */ /* 0x000fe200078e0204 */
[----:B------:R-:W-:-:S04]  /*3910*/  LEA R15, P0, R0, c[0x0][0x1c8], 0x1 ;  /* 0x00007200000f7a11 */ /* 0x000fc800078008ff */
[----:B------:R-:W-:-:S04]  /*3920*/  IADD3.X R5, R97, R3, R4, P1, !PT ;  /* 0x0000000361057210 */ /* 0x000fc80000ffe404 */
[----:B------:R-:W-:Y:S01]  /*3930*/  LEA.HI.X R5, R0, c[0x0][0x1cc], R5, 0x1, P0 ;  /* 0x0000730000057a11 */ /* 0x000fe200000f0c05 */
[----:B------:R-:W-:Y:S05]  /*3940*/  BRA.DIV ~URZ, `(.L_x_519) ;  /* 0x0000d9627f007947 */ /* 0x000fea000b800000 */
[----:B------:R2:W3:Y:S02]  /*3950*/  SHFL.IDX PT, R4, R5, RZ, 0x181f ;  /* 0x00181fff05047589 */ /* 0x0004e400000e0000 */
.L_x_575:
[----:B------:R-:W-:Y:S05]  /*3960*/  BRA.DIV ~URZ, `(.L_x_520) ;  /* 0x0000d9b27f007947 */ /* 0x000fea000b800000 */
[----:B------:R-:W4:Y:S04]  /*3970*/  LDL R10, [R1+0x6c] ;  /* 0x00006c00010a7983 */ /* 0x000f280000100800 */
[----:B------:R-:W5:Y:S04]  /*3980*/  LDL R2, [R1+0x54] ;  /* 0x0000540001027983 */ /* 0x000f680000100800 */
[----:B--2---:R-:W2:Y:S04]  /*3990*/  LDL R19, [R1+0x68] ;  /* 0x0000680001137983 */ /* 0x004ea80000100800 */
[----:B---3--:R-:W3:Y:S04]  /*39a0*/  LDL R18, [R1+0x70] ;  /* 0x0000700001127983 */ /* 0x008ee80000100800 */
[----:B------:R-:W3:Y:S04]  /*39b0*/  LDL R17, [R1+0x4c] ;  /* 0x00004c0001117983 */ /* 0x000ee80000100800 */
[----:B------:R-:W1:Y:S02]  /*39c0*/  SHFL.IDX PT, R0, R15, RZ, 0x181f ;  /* 0x00181fff0f007589 */ /* 0x000e6400000e0000 */
[----:B-1----:R-:W-:-:S02]  /*39d0*/  IADD3 R6, P0, R0, R94, RZ ;  /* 0x0000005e00067210 */ /* 0x002fc40007f1e0ff */
[----:B------:R-:W-:-:S03]  /*39e0*/  IADD3 R8, P1, R0, R93, RZ ;  /* 0x0000005d00087210 */ /* 0x000fc60007f3e0ff */
[C---:B------:R-:W-:Y:S02]  /*39f0*/  IMAD.X R7, R4.reuse, 0x1, R89, P0 ;  /* 0x0000000104077824 */ /* 0x040fe400000e0659 */
[----:B------:R-:W-:Y:S01]  /*3a00*/  IMAD.X R9, R4, 0x1, R88, P1 ;  /* 0x0000000104097824 */ /* 0x000fe200008e0658 */
[----:B----4-:R-:W-:Y:S02]  /*3a10*/  ISETP.GE.AND P2, PT, R10, c[0x0][0x1d4], PT ;  /* 0x000075000a007a0c */ /* 0x010fe40003f46270 */
[----:B------:R-:W-:Y:S02]  /*3a20*/  IADD3 R10, P0, R0, R96, RZ ;  /* 0x00000060000a7210 */ /* 0x000fe40007f1e0ff */
[----:B-----5:R-:W-:-:S03]  /*3a30*/  ISETP.GE.AND P3, PT, R2, c[0x0][0x1d4], PT ;  /* 0x0000750002007a0c */ /* 0x020fc60003f66270 */
[----:B------:R-:W-:Y:S01]  /*3a40*/  IMAD.X R11, R4, 0x1, R91, P0 ;  /* 0x00000001040b7824 */ /* 0x000fe200000e065b */
[----:B--2---:R-:W-:Y:S02]  /*3a50*/  ISETP.GE.AND P1, PT, R19, c[0x0][0x1d4], PT ;  /* 0x0000750013007a0c */ /* 0x004fe40003f26270 */
[----:B------:R-:W-:Y:S02]  /*3a60*/  IADD3 R2, P4, R0, R95, RZ ;  /* 0x0000005f00027210 */ /* 0x000fe40007f9e0ff */
[----:B---3--:R-:W-:-:S03]  /*3a70*/  ISETP.GE.AND P0, PT, R18, c[0x0][0x1d4], PT ;  /* 0x0000750012007a0c */ /* 0x008fc60003f06270 */
[----:B------:R-:W-:Y:S02]  /*3a80*/  IMAD.X R3, R4, 0x1, R90, P4 ;  /* 0x0000000104037824 */ /* 0x000fe400020e065a */
[----:B------:R-:W-:Y:S01]  /*3a90*/  @!PT LDS RZ, [RZ] ;  /* 0x00000000fffff984 */ /* 0x000fe20000000800 */
[----:B------:R-:W-:Y:S01]  /*3aa0*/  @!PT LDS RZ, [RZ] ;  /* 0x00000000fffff984 */ /* 0x000fe20000000800 */
[----:B------:R1:W-:Y:S04]  /*3ab0*/  LDGSTS.E.BYPASS.LTC128B.128 [R17+0x10100], [R8.64], !P3 ;  /* 0x1010000008117fae */ /* 0x0003e8000d901d46 */
[----:B------:R1:W-:Y:S04]  /*3ac0*/  LDGSTS.E.BYPASS.LTC128B.128 [R17+0x12100], [R6.64], !P2 ;  /* 0x1210000006117fae */ /* 0x0003e8000d101d46 */
[----:B------:R1:W-:Y:S04]  /*3ad0*/  LDGSTS.E.BYPASS.LTC128B.128 [R17+0x14100], [R2.64], !P1 ;  /* 0x1410000002117fae */ /* 0x0003e8000c901d46 */
[----:B------:R-:W2:Y:S04]  /*3ae0*/  SHFL.IDX PT, R0, R15, 0x1, 0x181f ;  /* 0x00381f000f007f89 */ /* 0x000ea800000e0000 */
[----:B------:R1:W-:Y:S01]  /*3af0*/  LDGSTS.E.BYPASS.LTC128B.128 [R17+0x16100], [R10.64], !P0 ;  /* 0x161000000a117fae */ /* 0x0003e2000c101d46 */
[----:B------:R-:W-:-:S02]  /*3b00*/  SEL R14, RZ, 0x10, P2 ;  /* 0x00000010ff0e7807 */ /* 0x000fc40001000000 */
[----:B------:R-:W-:Y:S01]  /*3b10*/  SEL R13, RZ, 0x10, P1 ;  /* 0x00000010ff0d7807 */ /* 0x000fe20000800000 */
[----:B------:R3:W4:Y:S01]  /*3b20*/  SHFL.IDX PT, R4, R5, 0x1, 0x181f ;  /* 0x00381f0005047f89 */ /* 0x00072200000e0000 */
[----:B------:R-:W-:Y:S02]  /*3b30*/  SEL R12, RZ, 0x10, P0 ;  /* 0x00000010ff0c7807 */ /* 0x000fe40000000000 */
[----:B---3--:R-:W-:-:S03]  /*3b40*/  SEL R5, RZ, 0x10, P3 ;  /* 0x00000010ff057807 */ /* 0x008fc60001800000 */
.L_x_576:
[----:B-12---:R-:W2:Y:S01]  /*3b50*/  LDL R15, [R1+0x4c] ;  /* 0x00004c00010f7983 */ /* 0x006ea20000100800 */
[----:B------:R-:W-:Y:S02]  /*3b60*/  IADD3 R10, -R5, 0x10, RZ ;  /* 0x00000010050a7810 */ /* 0x000fe40007ffe1ff */
[----:B------:R-:W-:Y:S02]  /*3b70*/  IADD3 R2, -R14, 0x10, RZ ;  /* 0x000000100e027810 */ /* 0x000fe40007ffe1ff */
[----:B------:R-:W-:Y:S02]  /*3b80*/  LOP3.LUT R10, R10, 0xf, RZ, 0xc0, !PT ;  /* 0x0000000f0a0a7812 */ /* 0x000fe400078ec0ff */
[----:B------:R-:W-:-:S02]  /*3b90*/  IADD3 R6, -R13, 0x10, RZ ;  /* 0x000000100d067810 */ /* 0x000fc40007ffe1ff */
[----:B------:R-:W-:Y:S02]  /*3ba0*/  IADD3 R10, P1, P0, R10, R0, R93 ;  /* 0x000000000a0a7210 */ /* 0x000fe4000783e05d */
[----:B------:R-:W-:Y:S02]  /*3bb0*/  LOP3.LUT R2, R2, 0xf, RZ, 0xc0, !PT ;  /* 0x0000000f02027812 */ /* 0x000fe400078ec0ff */
[----:B------:R-:W-:Y:S02]  /*3bc0*/  LOP3.LUT R6, R6, 0xf, RZ, 0xc0, !PT ;  /* 0x0000000f06067812 */ /* 0x000fe400078ec0ff */
[----:B------:R-:W-:Y:S02]  /*3bd0*/  IADD3 R3, -R12, 0x10, RZ ;  /* 0x000000100c037810 */ /* 0x000fe40007ffe1ff */
[----:B----4-:R-:W-:Y:S02]  /*3be0*/  IADD3.X R11, RZ, R4, R88, P1, P0 ;  /* 0x00000004ff0b7210 */ /* 0x010fe40000fe0458 */
[----:B------:R-:W-:-:S02]  /*3bf0*/  IADD3 R8, P3, P2, R2, R0, R94 ;  /* 0x0000000002087210 */ /* 0x000fc40007a7e05e */
[----:B------:R-:W-:Y:S02]  /*3c00*/  IADD3 R6, P1, P0, R6, R0, R95 ;  /* 0x0000000006067210 */ /* 0x000fe4000783e05f */
[----:B------:R-:W-:Y:S02]  /*3c10*/  LOP3.LUT R2, R3, 0xf, RZ, 0xc0, !PT ;  /* 0x0000000f03027812 */ /* 0x000fe400078ec0ff */
[----:B------:R-:W-:Y:S02]  /*3c20*/  IADD3.X R7, RZ, R4, R90, P1, P0 ;  /* 0x00000004ff077210 */ /* 0x000fe40000fe045a */
[----:B------:R-:W-:Y:S02]  /*3c30*/  IADD3 R2, P1, P0, R2, R0, R96 ;  /* 0x0000000002027210 */ /* 0x000fe4000783e060 */
[----:B------:R-:W-:Y:S02]  /*3c40*/  IADD3.X R9, RZ, R4, R89, P3, P2 ;  /* 0x00000004ff097210 */ /* 0x000fe40001fe4459 */
[----:B------:R-:W-:-:S02]  /*3c50*/  ISETP.NE.U32.AND P3, PT, R5, RZ, PT ;  /* 0x000000ff0500720c */ /* 0x000fc40003f65070 */
[----:B------:R-:W-:Y:S02]  /*3c60*/  ISETP.NE.U32.AND P2, PT, R14, RZ, PT ;  /* 0x000000ff0e00720c */ /* 0x000fe40003f45070 */
[----:B------:R-:W-:Y:S02]  /*3c70*/  IADD3.X R3, RZ, R4, R91, P1, P0 ;  /* 0x00000004ff037210 */ /* 0x000fe40000fe045b */
[----:B------:R-:W-:Y:S02]  /*3c80*/  ISETP.NE.U32.AND P1, PT, R13, RZ, PT ;  /* 0x000000ff0d00720c */ /* 0x000fe40003f25070 */
[----:B------:R-:W-:-:S05]  /*3c90*/  ISETP.NE.U32.AND P0, PT, R12, RZ, PT ;  /* 0x000000ff0c00720c */ /* 0x000fca0003f05070 */
[----:B------:R-:W-:Y:S01]  /*3ca0*/  @!PT LDS RZ, [RZ] ;  /* 0x00000000fffff984 */ /* 0x000fe20000000800 */
[----:B------:R-:W-:Y:S01]  /*3cb0*/  @!PT LDS RZ, [RZ] ;  /* 0x00000000fffff984 */ /* 0x000fe20000000800 */
[----:B------:R-:W-:Y:S01]  /*3cc0*/  @!PT LDS RZ, [RZ] ;  /* 0x00000000fffff984 */ /* 0x000fe20000000800 */
[----:B--2---:R1:W-:Y:S04]  /*3cd0*/  LDGSTS.E.BYPASS.LTC128B.128.ZFILL [R15+0x11100], [R10.64], P3 ;  /* 0x111000000a0f7fae */ /* 0x0043e80009941d46 */
[----:B------:R1:W-:Y:S04]  /*3ce0*/  LDGSTS.E.BYPASS.LTC128B.128.ZFILL [R15+0x13100], [R8.64], P2 ;  /* 0x13100000080f7fae */ /* 0x0003e80009141d46 */
[----:B------:R1:W-:Y:S04]  /*3cf0*/  LDGSTS.E.BYPASS.LTC128B.128.ZFILL [R15+0x15100], [R6.64], P1 ;  /* 0x15100000060f7fae */ /* 0x0003e80008941d46 */
[----:B------:R1:W-:Y:S02]  /*3d00*/  LDGSTS.E.BYPASS.LTC128B.128.ZFILL [R15+0x17100], [R2.64], P0 ;  /* 0x17100000020f7fae */ /* 0x0003e40008141d46 */
.L_x_518:
[----:B--234-:R-:W-:Y:S05]  /*3d10*/  BSYNC B0 ;  /* 0x0000000000007941 */ /* 0x01cfea0003800000 */
.L_x_517:
[----:B-1----:R-:W2:Y:S04]  /*3d20*/  LDL R4, [R1+0xb0] ;  /* 0x0000b00001047983 */ /* 0x002ea80000100800 */
[----:B------:R-:W2:Y:S04]  /*3d30*/  LDL R3, [R1+0xbc] ;  /* 0x0000bc0001037983 */ /* 0x000ea80000100800 */
[----:B------:R-:W3:Y:S01]  /*3d40*/  LDL R2, [R1+0x50] ;  /* 0x0000500001027983 */ /* 0x000ee20000100800 */
[----:B------:R-:W-:-:S03]  /*3d50*/  MOV R6, c[0x0][0x2c4] ;  /* 0x0000b10000067a02 */ /* 0x000fc60000000f00 */
[----:B------:R-:W4:Y:S01]  /*3d60*/  LDL R5, [R1+0xc0] ;  /* 0x0000c00001057983 */ /* 0x000f220000100800 */
[----:B------:R-:W-:Y:S02]  /*3d70*/  ISETP.NE.AND P0, PT, R6, 0x1, PT ;  /* 0x000000010600780c */ /* 0x000fe40003f05270 */
[----:B------:R-:W-:Y:S01]  /*3d80*/  MOV R0, 0xffffffc0 ;  /* 0xffffffc000007802 */ /* 0x000fe20000000f00 */
[----:B------:R-:W0:Y:S01]  /*3d90*/  LDGDEPBAR ;  /* 0x00000000000079af */ /* 0x000e220000000000 */
[----:B--2---:R-:W-:Y:S01]  /*3da0*/  IMAD.IADD R4, R3, 0x1, R4 ;  /* 0x0000000103047824 */ /* 0x004fe200078e0204 */
[----:B------:R-:W-:Y:S02]  /*3db0*/  MOV R3, c[0x0][0x2ac] ;  /* 0x0000ab0000037a02 */ /* 0x000fe40000000f00 */
[----:B---3--:R-:W-:-:S06]  /*3dc0*/  IMAD R0, R2, R0, 0x41 ;  /* 0x0000004102007424 */ /* 0x008fcc00078e0200 */
[----:B------:R-:W-:-:S04]  /*3dd0*/  @P0 IMAD.HI.U32 R2, R4, c[0x0][0x2c8], RZ ;  /* 0x0000b20004020a27 */ /* 0x000fc800078e00ff */
[----:B------:R-:W-:Y:S01]  /*3de0*/  IMAD R0, R3, c[0x0][0x1d0], R0 ;  /* 0x0000740003007a24 */ /* 0x000fe200078e0200 */
[----:B------:R-:W-:Y:S01]  /*3df0*/  @P0 SHF.R.U32.HI R4, RZ, c[0x0][0x2cc], R2 ;  /* 0x0000b300ff040a19 */ /* 0x000fe20000011602 */
[----:B----4-:R-:W-:-:S03]  /*3e00*/  IMAD.IADD R6, R92, 0x1, -R5 ;  /* 0x000000015c067824 */ /* 0x010fc600078e0a05 */
[----:B------:R-:W-:Y:S01]  /*3e10*/  IADD3 R5, R0, -c[0x0][0x168], -R5 ;  /* 0x80005a0000057a10 */ /* 0x000fe20007ffe805 */
[----:B------:R-:W-:Y:S05]  /*3e20*/  BRA.DIV ~URZ, `(.L_x_521) ;  /* 0x0000d7f27f007947 */ /* 0x000fea000b800000 */
[----:B------:R1:W2:Y:S02]  /*3e30*/  SHFL.IDX PT, R7, R4, RZ, 0x1c1f ;  /* 0x001c1fff04077589 */ /* 0x0002a400000e0000 */
.L_x_577:
[----:B--2---:R-:W-:-:S05]  /*3e40*/  IMAD.IADD R0, R5, 0x1, R7 ;  /* 0x0000000105007824 */ /* 0x004fca00078e0207 */
[----:B------:R-:W-:-:S04]  /*3e50*/  IMNMX R0, R6, R0, PT ;  /* 0x0000000006007217 */ /* 0x000fc80003800200 */
[C---:B------:R-:W-:Y:S02]  /*3e60*/  ISETP.GT.AND P0, PT, R0.reuse, RZ, PT ;  /* 0x000000ff0000720c */ /* 0x040fe40003f04270 */
[----:B------:R-:W-:Y:S02]  /*3e70*/  ISETP.GT.AND P2, PT, R0, 0x1, PT ;  /* 0x000000010000780c */ /* 0x000fe40003f44270 */
[----:B------:R-:W-:Y:S02]  /*3e80*/  FSEL R10, R72, -INF , P0 ;  /* 0xff800000480a7808 */ /* 0x000fe40000000000 */
[C---:B------:R-:W-:Y:S02]  /*3e90*/  ISETP.GT.AND P3, PT, R0.reuse, 0x8, PT ;  /* 0x000000080000780c */ /* 0x040fe40003f64270 */
[C---:B------:R-:W-:Y:S02]  /*3ea0*/  ISETP.GT.AND P4, PT, R0.reuse, 0x9, PT ;  /* 0x000000090000780c */ /* 0x040fe40003f84270 */
[----:B------:R-:W-:-:S02]  /*3eb0*/  ISETP.GT.AND P1, PT, R0, 0x10, PT ;  /* 0x000000100000780c */ /* 0x000fc40003f24270 */
[----:B------:R-:W-:Y:S02]  /*3ec0*/  ISETP.GT.AND P0, PT, R0, 0x11, PT ;  /* 0x000000110000780c */ /* 0x000fe40003f04270 */
[----:B------:R-:W-:Y:S02]  /*3ed0*/  FSEL R14, R60, -INF , P2 ;  /* 0xff8000003c0e7808 */ /* 0x000fe40001000000 */
[----:B------:R-:W-:Y:S02]  /*3ee0*/  FSEL R15, R52, -INF , P3 ;  /* 0xff800000340f7808 */ /* 0x000fe40001800000 */
[----:B------:R-:W-:Y:S02]  /*3ef0*/  FSEL R17, R50, -INF , P4 ;  /* 0xff80000032117808 */ /* 0x000fe40002000000 */
[----:B------:R-:W-:Y:S02]  /*3f00*/  FSEL R18, R49, -INF , P1 ;  /* 0xff80000031127808 */ /* 0x000fe40000800000 */
[----:B------:R-:W-:-:S02]  /*3f10*/  FSEL R19, R48, -INF , P0 ;  /* 0xff80000030137808 */ /* 0x000fc40000000000 */
[C---:B------:R-:W-:Y:S02]  /*3f20*/  ISETP.GT.AND P3, PT, R0.reuse, 0x18, PT ;  /* 0x000000180000780c */ /* 0x040fe40003f64270 */
[C---:B------:R-:W-:Y:S02]  /*3f30*/  ISETP.GT.AND P4, PT, R0.reuse, 0x19, PT ;  /* 0x000000190000780c */ /* 0x040fe40003f84270 */
[C---:B------:R-:W-:Y:S02]  /*3f40*/  ISETP.GT.AND P2, PT, R0.reuse, 0x20, PT ;  /* 0x000000200000780c */ /* 0x040fe40003f44270 */
[C---:B------:R-:W-:Y:S02]  /*3f50*/  ISETP.GT.AND P1, PT, R0.reuse, 0x21, PT ;  /* 0x000000210000780c */ /* 0x040fe40003f24270 */
[----:B------:R-:W-:Y:S02]  /*3f60*/  ISETP.GT.AND P0, PT, R0, 0x28, PT ;  /* 0x000000280000780c */ /* 0x000fe40003f04270 */
[----:B------:R-:W-:-:S02]  /*3f70*/  FSEL R20, R39, -INF , P3 ;  /* 0xff80000027147808 */ /* 0x000fc40001800000 */
[----:B------:R-:W-:Y:S02]  /*3f80*/  FSEL R21, R38, -INF , P4 ;  /* 0xff80000026157808 */ /* 0x000fe40002000000 */
[----:B------:R-:W-:Y:S02]  /*3f90*/  FSEL R99, R33, -INF , P2 ;  /* 0xff80000021637808 */ /* 0x000fe40001000000 */
[----:B------:R-:W-:Y:S02]  /*3fa0*/  FSEL R98, R32, -INF , P1 ;  /* 0xff80000020627808 */ /* 0x000fe40000800000 */
[----:B------:R-:W-:Y:S02]  /*3fb0*/  FSEL R97, R26, -INF , P0 ;  /* 0xff8000001a617808 */ /* 0x000fe40000000000 */
[C---:B------:R-:W-:Y:S02]  /*3fc0*/  ISETP.GT.AND P4, PT, R0.reuse, 0x29, PT ;  /* 0x000000290000780c */ /* 0x040fe40003f84270 */
[----:B------:R-:W-:-:S02]  /*3fd0*/  ISETP.GT.AND P3, PT, R0, 0x30, PT ;  /* 0x000000300000780c */ /* 0x000fc40003f64270 */
[C---:B------:R-:W-:Y:S02]  /*3fe0*/  ISETP.GT.AND P2, PT, R0.reuse, 0x31, PT ;  /* 0x000000310000780c */ /* 0x040fe40003f44270 */
[C---:B------:R-:W-:Y:S02]  /*3ff0*/  ISETP.GT.AND P1, PT, R0.reuse, 0x38, PT ;  /* 0x000000380000780c */ /* 0x040fe40003f24270 */
[----:B------:R-:W-:Y:S02]  /*4000*/  ISETP.GT.AND P0, PT, R0, 0x39, PT ;  /* 0x000000390000780c */ /* 0x000fe40003f04270 */
[----:B------:R-:W-:Y:S02]  /*4010*/  FSEL R96, R25, -INF , P4 ;  /* 0xff80000019607808 */ /* 0x000fe40002000000 */
[----:B------:R-:W-:Y:S02]  /*4020*/  FSEL R95, R24, -INF , P3 ;  /* 0xff800000185f7808 */ /* 0x000fe40001800000 */
[----:B------:R-:W-:-:S02]  /*4030*/  FSEL R94, R23, -INF , P2 ;  /* 0xff800000175e7808 */ /* 0x000fc40001000000 */
[----:B------:R-:W-:Y:S02]  /*4040*/  FSEL R93, R22, -INF , P1 ;  /* 0xff800000165d7808 */ /* 0x000fe40000800000 */
[----:B------:R-:W-:Y:S01]  /*4050*/  FSEL R92, R16, -INF , P0 ;  /* 0xff800000105c7808 */ /* 0x000fe20000000000 */
[----:B------:R-:W-:Y:S05]  /*4060*/  BRA.DIV ~URZ, `(.L_x_522) ;  /* 0x0000d6127f007947 */ /* 0x000fea000b800000 */
[----:B------:R-:W2:Y:S01]  /*4070*/  SHFL.IDX PT, R0, R4, 0x1, 0x1c1f ;  /* 0x003c1f0004007f89 */ /* 0x000ea200000e0000 */
[----:B------:R-:W-:-:S04]  /*4080*/  FMNMX.FTZ R2, R10, R14, !PT ;  /* 0x0000000e0a027209 */ /* 0x000fc80007810000 */
[----:B------:R-:W-:-:S04]  /*4090*/  FMNMX.FTZ R2, R15, R2, !PT ;  /* 0x000000020f027209 */ /* 0x000fc80007810000 */
[----:B------:R-:W-:-:S04]  /*40a0*/  FMNMX.FTZ R2, R17, R2, !PT ;  /* 0x0000000211027209 */ /* 0x000fc80007810000 */
[----:B------:R-:W-:-:S04]  /*40b0*/  FMNMX.FTZ R2, R18, R2, !PT ;  /* 0x0000000212027209 */ /* 0x000fc80007810000 */
[----:B------:R-:W-:-:S04]  /*40c0*/  FMNMX.FTZ R2, R19, R2, !PT ;  /* 0x0000000213027209 */ /* 0x000fc80007810000 */
[----:B------:R-:W-:Y:S01]  /*40d0*/  FMNMX.FTZ R2, R20, R2, !PT ;  /* 0x0000000214027209 */ /* 0x000fe20007810000 */
[----:B--2---:R-:W-:-:S03]  /*40e0*/  IMAD.IADD R0, R5, 0x1, R0 ;  /* 0x0000000105007824 */ /* 0x004fc600078e0200 */
[----:B------:R-:W-:Y:S02]  /*40f0*/  FMNMX.FTZ R2, R21, R2, !PT ;  /* 0x0000000215027209 */ /* 0x000fe40007810000 */
[----:B------:R-:W-:Y:S02]  /*4100*/  IMNMX R0, R6, R0, PT ;  /* 0x0000000006007217 */ /* 0x000fe40003800200 */
[----:B------:R-:W-:Y:S02]  /*4110*/  FMNMX.FTZ R2, R99, R2, !PT ;  /* 0x0000000263027209 */ /* 0x000fe40007810000 */
[C---:B------:R-:W-:Y:S02]  /*4120*/  ISETP.GT.AND P1, PT, R0.reuse, RZ, PT ;  /* 0x000000ff0000720c */ /* 0x040fe40003f24270 */
[C---:B------:R-:W-:Y:S02]  /*4130*/  ISETP.GT.AND P0, PT, R0.reuse, 0x1, PT ;  /* 0x000000010000780c */ /* 0x040fe40003f04270 */
[----:B------:R-:W-:-:S02]  /*4140*/  ISETP.GT.AND P2, PT, R0, 0x8, PT ;  /* 0x000000080000780c */ /* 0x000fc40003f44270 */
[----:B------:R-:W-:Y:S02]  /*4150*/  FSEL R5, R68, -INF , P1 ;  /* 0xff80000044057808 */ /* 0x000fe40000800000 */
[----:B------:R-:W-:Y:S02]  /*4160*/  FSEL R6, R61, -INF , P0 ;  /* 0xff8000003d067808 */ /* 0x000fe40000000000 */
[C---:B------:R-:W-:Y:S02]  /*4170*/  ISETP.GT.AND P0, PT, R0.reuse, 0x9, PT ;  /* 0x000000090000780c */ /* 0x040fe40003f04270 */
[----:B------:R-:W-:Y:S02]  /*4180*/  FSEL R13, R53, -INF , P2 ;  /* 0xff800000350d7808 */ /* 0x000fe40001000000 */
[----:B------:R-:W-:Y:S02]  /*4190*/  FMNMX.FTZ R3, R5, R6, !PT ;  /* 0x0000000605037209 */ /* 0x000fe40007810000 */
[----:B------:R-:W-:-:S02]  /*41a0*/  ISETP.GT.AND P1, PT, R0, 0x10, PT ;  /* 0x000000100000780c */ /* 0x000fc40003f24270 */
[----:B------:R-:W-:Y:S02]  /*41b0*/  FSEL R12, R51, -INF , P0 ;  /* 0xff800000330c7808 */ /* 0x000fe40000000000 */
[----:B------:R-:W-:Y:S02]  /*41c0*/  FMNMX.FTZ R3, R13, R3, !PT ;  /* 0x000000030d037209 */ /* 0x000fe40007810000 */
[----:B------:R-:W-:Y:S02]  /*41d0*/  ISETP.GT.AND P0, PT, R0, 0x11, PT ;  /* 0x000000110000780c */ /* 0x000fe40003f04270 */
        /* <DEDUP_REMOVED lines=14> */
[----:B------:R-:W-:-:S02]  /*42c0*/  FMNMX.FTZ R2, R98, R2, !PT ;  /* 0x0000000262027209 */ /* 0x000fc40007810000 */
[----:B------:R-:W-:Y:S02]  /*42d0*/  ISETP.GT.AND P1, PT, R0, 0x28, PT ;  /* 0x000000280000780c */ /* 0x000fe40003f24270 */
[----:B------:R-:W-:Y:S02]  /*42e0*/  FSEL R90, R36, -INF , P0 ;  /* 0xff800000245a7808 */ /* 0x000fe40000000000 */
[----:B------:R-:W-:Y:S02]  /*42f0*/  FMNMX.FTZ R3, R91, R3, !PT ;  /* 0x000000035b037209 */ /* 0x000fe40007810000 */
[----:B------:R-:W-:Y:S02]  /*4300*/  FMNMX.FTZ R2, R97, R2, !PT ;  /* 0x0000000261027209 */ /* 0x000fe40007810000 */
[----:B------:R-:W-:Y:S02]  /*4310*/  ISETP.GT.AND P0, PT, R0, 0x29, PT ;  /* 0x000000290000780c */ /* 0x000fe40003f04270 */
[----:B------:R-:W-:-:S02]  /*4320*/  FSEL R89, R35, -INF , P1 ;  /* 0xff80000023597808 */ /* 0x000fc40000800000 */
[----:B------:R-:W-:Y:S02]  /*4330*/  FMNMX.FTZ R3, R90, R3, !PT ;  /* 0x000000035a037209 */ /* 0x000fe40007810000 */
        /* <DEDUP_REMOVED lines=17> */
[----:B------:R-:W-:Y:S02]  /*4450*/  FSEL R84, R27, -INF , P0 ;  /* 0xff8000001b547808 */ /* 0x000fe40000000000 */
[----:B------:R-:W-:Y:S02]  /*4460*/  FMNMX.FTZ R2, R85, R3, !PT ;  /* 0x0000000355027209 */ /* 0x000fe40007810000 */
[----:B------:R-:W2:Y:S02]  /*4470*/  SHFL.BFLY PT, R3, R0, 0x2, 0x1f ;  /* 0x0c401f0000037f89 */ /* 0x000ea400000e0000 */
[----:B------:R-:W-:-:S05]  /*4480*/  FMNMX.FTZ R2, R84, R2, !PT ;  /* 0x0000000254027209 */ /* 0x000fca0007810000 */
[----:B------:R-:W3:Y:S01]  /*4490*/  SHFL.BFLY PT, R16, R2, 0x2, 0x1f ;  /* 0x0c401f0002107f89 */ /* 0x000ee200000e0000 */
[----:B--2---:R-:W-:-:S05]  /*44a0*/  FMNMX.FTZ R0, R3, R0, !PT ;  /* 0x0000000003007209 */ /* 0x004fca0007810000 */
[----:B------:R-:W2:Y:S01]  /*44b0*/  SHFL.BFLY PT, R132, R0, 0x1, 0x1f ;  /* 0x0c201f0000847f89 */ /* 0x000ea200000e0000 */
[----:B---3--:R-:W-:-:S05]  /*44c0*/  FMNMX.FTZ R16, R2, R16, !PT ;  /* 0x0000001002107209 */ /* 0x008fca0007810000 */
[----:B------:R3:W4:Y:S01]  /*44d0*/  SHFL.BFLY PT, R3, R16, 0x1, 0x1f ;  /* 0x0c201f0010037f89 */ /* 0x00072200000e0000 */
[----:B--2---:R-:W-:-:S03]  /*44e0*/  FMNMX.FTZ R132, R0, R132, !PT ;  /* 0x0000008400847209 */ /* 0x004fc60007810000 */
.L_x_578:
[----:B------:R-:W2:Y:S04]  /*44f0*/  LDL R115, [R1+0x28] ;  /* 0x0000280001737983 */ /* 0x000ea80000100800 */
[----:B------:R-:W5:Y:S04]  /*4500*/  LDL R100, [R1+0x2c] ;  /* 0x00002c0001647983 */ /* 0x000f680000100800 */
[----:B---3--:R-:W3:Y:S04]  /*4510*/  LDL R120, [R1+0x30] ;  /* 0x0000300001787983 */ /* 0x008ee80000100800 */
[----:B----4-:R-:W4:Y:S04]  /*4520*/  LDL R28, [R1+0x38] ;  /* 0x00003800011c7983 */ /* 0x010f280000100800 */
[----:B------:R-:W4:Y:S01]  /*4530*/  LDL R121, [R1+0x34] ;  /* 0x0000340001797983 */ /* 0x000f220000100800 */
[C---:B------:R-:W-:Y:S01]  /*4540*/  FMUL.FTZ R2, R132.reuse, c[0x0][0x2d0] ;  /* 0x0000b40084027a20 */ /* 0x040fe20000410000 */
[----:B------:R-:W-:-:S04]  /*4550*/  FSETP.NEU.FTZ.AND P0, PT, R132, -INF , PT ;  /* 0xff8000008400780b */ /* 0x000fc80003f1d000 */
[----:B------:R-:W-:-:S05]  /*4560*/  FSEL R2, R2, RZ, P0 ;  /* 0x000000ff02027208 */ /* 0x000fca0000000000 */
[----:B------:R-:W-:-:S04]  /*4570*/  FFMA.FTZ R0, R10, c[0x0][0x2d0], -R2 ;  /* 0x0000b4000a007a23 */ /* 0x000fc80000010802 */
[----:B------:R1:W-:Y:S02]  /*4580*/  MUFU.EX2 R113, R0 ;  /* 0x0000000000717308 */ /* 0x0003e40000000800 */
[----:B-1----:R-:W-:-:S06]  /*4590*/  FFMA.FTZ R0, R14, c[0x0][0x2d0], -R2 ;  /* 0x0000b4000e007a23 */ /* 0x002fcc0000010802 */
[----:B------:R1:W1:Y:S01]  /*45a0*/  MUFU.EX2 R112, R0 ;  /* 0x0000000000707308 */ /* 0x0002620000000800 */
[----:B------:R-:W-:Y:S01]  /*45b0*/  FMNMX.FTZ R16, R3, R16, !PT ;  /* 0x0000001003107209 */ /* 0x000fe20007810000 */
[----:B-1----:R-:W-:-:S06]  /*45c0*/  FFMA.FTZ R0, R15, c[0x0][0x2d0], -R2 ;  /* 0x0000b4000f007a23 */ /* 0x002fcc0000010802 */
[----:B------:R1:W-:Y:S01]  /*45d0*/  MUFU.EX2 R116, R0 ;  /* 0x0000000000747308 */ /* 0x0003e20000000800 */
[--C-:B------:R-:W-:Y:S02]  /*45e0*/  FFMA.FTZ R3, R20, c[0x0][0x2d0], -R2.reuse ;  /* 0x0000b40014037a23 */ /* 0x100fe40000010802 */
[----:B-1----:R-:W-:-:S05]  /*45f0*/  FFMA.FTZ R0, R17, c[0x0][0x2d0], -R2 ;  /* 0x0000b40011007a23 */ /* 0x002fca0000010802 */
[----:B------:R1:W1:Y:S01]  /*4600*/  MUFU.EX2 R118, R0 ;  /* 0x0000000000767308 */ /* 0x0002620000000800 */
[----:B------:R-:W-:Y:S01]  /*4610*/  FSETP.NEU.FTZ.AND P0, PT, R16, -INF , PT ;  /* 0xff8000001000780b */ /* 0x000fe20003f1d000 */
[----:B-1----:R-:W-:-:S06]  /*4620*/  FFMA.FTZ R0, R18, c[0x0][0x2d0], -R2 ;  /* 0x0000b40012007a23 */ /* 0x002fcc0000010802 */
[----:B------:R1:W-:Y:S02]  /*4630*/  MUFU.EX2 R128, R0 ;  /* 0x0000000000807308 */ /* 0x0003e40000000800 */
[----:B-1----:R-:W-:-:S06]  /*4640*/  FFMA.FTZ R0, R19, c[0x0][0x2d0], -R2 ;  /* 0x0000b40013007a23 */ /* 0x002fcc0000010802 */
[----:B------:R1:W-:Y:S01]  /*4650*/  MUFU.EX2 R129, R0 ;  /* 0x0000000000817308 */ /* 0x0003e20000000800 */
[----:B------:R-:W-:Y:S07]  /*4660*/  WARPSYNC 0xffffffff ;  /* 0xffffffff00007948 */ /* 0x000fee0003800000 */
[----:B------:R1:W-:Y:S02]  /*4670*/  MUFU.EX2 R130, R3 ;  /* 0x0000000300827308 */ /* 0x0003e40000000800 */
[----:B-1----:R-:W-:-:S05]  /*4680*/  FMUL.FTZ R0, R16, c[0x0][0x2d0] ;  /* 0x0000b40010007a20 */ /* 0x002fca0000410000 */
[----:B------:R-:W-:Y:S01]  /*4690*/  FSEL R0, R0, RZ, P0 ;  /* 0x000000ff00007208 */ /* 0x000fe20000000000 */
[----:B------:R-:W-:-:S04]  /*46a0*/  FFMA.FTZ R3, R21, c[0x0][0x2d0], -R2 ;  /* 0x0000b40015037a23 */ /* 0x000fc80000010802 */
[----:B------:R1:W-:Y:S02]  /*46b0*/  MUFU.EX2 R134, R3 ;  /* 0x0000000300867308 */ /* 0x0003e40000000800 */
[----:B-1----:R-:W-:-:S06]  /*46c0*/  FFMA.FTZ R3, R5, c[0x0][0x2d0], -R0 ;  /* 0x0000b40005037a23 */ /* 0x002fcc0000010800 */
[----:B------:R1:W-:Y:S02]  /*46d0*/  MUFU.EX2 R18, R3 ;  /* 0x0000000300127308 */ /* 0x0003e40000000800 */
[----:B-1----:R-:W-:-:S06]  /*46e0*/  FFMA.FTZ R3, R6, c[0x0][0x2d0], -R0 ;  /* 0x0000b40006037a23 */ /* 0x002fcc0000010800 */
[----:B------:R1:W1:Y:S02]  /*46f0*/  MUFU.EX2 R17, R3 ;  /* 0x0000000300117308 */ /* 0x0002640000000800 */
[----:B-1----:R-:W-:-:S06]  /*4700*/  FFMA.FTZ R3, R13, c[0x0][0x2d0], -R0 ;  /* 0x0000b4000d037a23 */ /* 0x002fcc0000010800 */
[----:B------:R1:W-:Y:S02]  /*4710*/  MUFU.EX2 R19, R3 ;  /* 0x0000000300137308 */ /* 0x0003e40000000800 */
[----:B-1----:R-:W-:-:S06]  /*4720*/  FFMA.FTZ R3, R12, c[0x0][0x2d0], -R0 ;  /* 0x0000b4000c037a23 */ /* 0x002fcc0000010800 */
[----:B------:R1:W1:Y:S01]  /*4730*/  MUFU.EX2 R117, R3 ;  /* 0x0000000300757308 */ /* 0x0002620000000800 */
[----:B------:R-:W-:Y:S02]  /*4740*/  F2FP.PACK_AB R12, R112, R113 ;  /* 0x00000071700c723e */ /* 0x000fe400000000ff */
[----:B------:R-:W-:Y:S02]  /*4750*/  F2FP.PACK_AB R14, R118, R116 ;  /* 0x00000074760e723e */ /* 0x000fe400000000ff */
[----:B------:R-:W-:Y:S01]  /*4760*/  F2FP.PACK_AB R13, R17, R18 ;  /* 0x00000012110d723e */ /* 0x000fe200000000ff */
[----:B-1----:R-:W-:-:S04]  /*4770*/  FFMA.FTZ R3, R9, c[0x0][0x2d0], -R0 ;  /* 0x0000b40009037a23 */ /* 0x002fc80000010800 */
[----:B------:R1:W-:Y:S01]  /*4780*/  MUFU.EX2 R119, R3 ;  /* 0x0000000300777308 */ /* 0x0003e20000000800 */
[----:B------:R-:W-:Y:S01]  /*4790*/  F2FP.PACK_AB R15, R117, R19 ;  /* 0x00000013750f723e */ /* 0x000fe200000000ff */
[----:B--2---:R-:W2:Y:S01]  /*47a0*/  LDSM.16.MT88.4 R24, [R115] ;  /* 0x000000007318783b */ /* 0x004ea20000004200 */
[----:B-1----:R-:W-:-:S03]  /*47b0*/  FFMA.FTZ R3, R8, c[0x0][0x2d0], -R0 ;  /* 0x0000b40008037a23 */ /* 0x002fc60000010800 */
[----:B------:R-:W1:Y:S02]  /*47c0*/  LDSM.16.MT88.4 R36, [R115+0x800] ;  /* 0x000800007324783b */ /* 0x000e640000004200 */
[----:B------:R4:W1:Y:S02]  /*47d0*/  MUFU.EX2 R131, R3 ;  /* 0x0000000300837308 */ /* 0x0008640000000800 */
[----:B-----5:R-:W-:Y:S04]  /*47e0*/  LDSM.16.MT88.4 R44, [R100] ;  /* 0x00000000642c783b */ /* 0x020fe80000004200 */
[----:B---3--:R-:W3:Y:S04]  /*47f0*/  LDSM.16.MT88.4 R20, [R120] ;  /* 0x000000007814783b */ /* 0x008ee80000004200 */
[----:B------:R-:W5:Y:S04]  /*4800*/  LDSM.16.MT88.4 R60, [R100+0x800] ;  /* 0x00080000643c783b */ /* 0x000f680000004200 */
[----:B------:R-:W3:Y:S01]  /*4810*/  LDSM.16.MT88.4 R40, [R120+0x800] ;  /* 0x000800007828783b */ /* 0x000ee20000004200 */
[----:B----4-:R-:W-:-:S03]  /*4820*/  FFMA.FTZ R3, R7, c[0x0][0x2d0], -R0 ;  /* 0x0000b40007037a23 */ /* 0x010fc60000010800 */
[----:B------:R-:W4:Y:S01]  /*4830*/  LDSM.16.MT88.4 R28, [R28] ;  /* 0x000000001c1c783b */ /* 0x000f220000004200 */
[----:B------:R2:W-:Y:S03]  /*4840*/  MUFU.EX2 R133, R3 ;  /* 0x0000000300857308 */ /* 0x0005e60000000800 */
[----:B------:R-:W-:Y:S04]  /*4850*/  LDSM.16.MT88.4 R68, [R120+0x2000] ;  /* 0x002000007844783b */ /* 0x000fe80000004200 */
[----:B------:R-:W-:Y:S04]  /*4860*/  LDSM.16.MT88.4 R64, [R121+0x800] ;  /* 0x000800007940783b */ /* 0x000fe80000004200 */
[----:B------:R-:W-:Y:S04]  /*4870*/  LDSM.16.MT88.4 R48, [R115+0x2800] ;  /* 0x002800007330783b */ /* 0x000fe80000004200 */
[----:B------:R-:W-:Y:S01]  /*4880*/  LDSM.16.MT88.4 R72, [R100+0x2000] ;  /* 0x002000006448783b */ /* 0x000fe20000004200 */
[----:B--2---:R-:W-:Y:S01]  /*4890*/  FFMA.FTZ R3, R11, c[0x0][0x2d0], -R0 ;  /* 0x0000b4000b037a23 */ /* 0x004fe20000010800 */
[C---:B------:R-:W-:Y:S02]  /*48a0*/  HMMA.16816.F32 R4, R12.reuse, R24, RZ ;  /* 0x000000180c04723c */ /* 0x040fe400000018ff */
[----:B------:R-:W-:Y:S01]  /*48b0*/  LDSM.16.MT88.4 R56, [R121+0x2000] ;  /* 0x002000007938783b */ /* 0x000fe20000004200 */
[----:B------:R-:W2:Y:S03]  /*48c0*/  MUFU.EX2 R101, R3 ;  /* 0x0000000300657308 */ /* 0x000ea60000000800 */
[----:B------:R-:W-:Y:S02]  /*48d0*/  LDSM.16.MT88.4 R76, [R100+0x2800] ;  /* 0x00280000644c783b */ /* 0x000fe40000004200 */
[----:B------:R-:W-:Y:S01]  /*48e0*/  HMMA.16816.F32 R24, R12, R26, RZ ;  /* 0x0000001a0c18723c */ /* 0x000fe200000018ff */
[----:B------:R-:W-:Y:S01]  /*48f0*/  F2FP.PACK_AB R8, R129, R128 ;  /* 0x000000808108723e */ /* 0x000fe200000000ff */
[----:B------:R-:W-:Y:S01]  /*4900*/  LDSM.16.MT88.4 R80, [R115+0x4000] ;  /* 0x004000007350783b */ /* 0x000fe20000004200 */
[----:B------:R-:W-:-:S02]  /*4910*/  F2FP.PACK_AB R10, R134, R130 ;  /* 0x00000082860a723e */ /* 0x000fc400000000ff */
[----:B-1----:R-:W-:Y:S02]  /*4920*/  F2FP.PACK_AB R9, R131, R119 ;  /* 0x000000778309723e */ /* 0x002fe400000000ff */
[----:B--2---:R-:W-:-:S09]  /*4930*/  F2FP.PACK_AB R11, R101, R133 ;  /* 0x00000085650b723e */ /* 0x004fd200000000ff */
[C---:B------:R-:W-:Y:S08]  /*4940*/  HMMA.16816.F32 R164, R8.reuse, R36, R4 ;  /* 0x0000002408a4723c */ /* 0x040ff00000001804 */
[----:B------:R-:W-:Y:S01]  /*4950*/  HMMA.16816.F32 R4, R8, R38, R24 ;  /* 0x000000260804723c */ /* 0x000fe20000001818 */
[----:B------:R-:W1:Y:S07]  /*4960*/  LDSM.16.MT88.4 R24, [R115+0x2000] ;  /* 0x002000007318783b */ /* 0x000e6e0000004200 */
[C---:B---3--:R-:W-:Y:S11]  /*4970*/  HMMA.16816.F32 R32, R12.reuse, R20, RZ ;  /* 0x000000140c20723c */ /* 0x048ff600000018ff */
[----:B------:R-:W-:Y:S05]  /*4980*/  @!UPT UIADD3 URZ, URZ, URZ, URZ ;  /* 0x0000003f3f3ff290 */ /* 0x000fea000fffe03f */
[----:B------:R-:W-:Y:S02]  /*4990*/  MOV R114, R5 ;  /* 0x0000000500727202 */ /* 0x000fe40000000f00 */
[----:B------:R-:W-:Y:S02]  /*49a0*/  MOV R111, R6 ;  /* 0x00000006006f7202 */ /* 0x000fe40000000f00 */
[----:B------:R-:W-:Y:S02]  /*49b0*/  MOV R110, R7 ;  /* 0x00000007006e7202 */ /* 0x000fe40000000f00 */
[----:B------:R-:W-:Y:S02]  /*49c0*/  MOV R109, R4 ;  /* 0x00000004006d7202 */ /* 0x000fe40000000f00 */
[C---:B------:R-:W-:Y:S08]  /*49d0*/  HMMA.16816.F32 R4, R12.reuse, R44, RZ ;  /* 0x0000002c0c04723c */ /* 0x040ff000000018ff */
[----:B------:R-:W-:Y:S11]  /*49e0*/  HMMA.16816.F32 R20, R12, R22, RZ ;  /* 0x000000160c14723c */ /* 0x000ff600000018ff */
[----:B------:R-:W-:Y:S05]  /*49f0*/  @!UPT UIADD3 URZ, URZ, URZ, URZ ;  /* 0x0000003f3f3ff290 */ /* 0x000fea000fffe03f */
[----:B-----5:R-:W-:Y:S08]  /*4a00*/  HMMA.16816.F32 R36, R8, R60, R4 ;  /* 0x0000003c0824723c */ /* 0x020ff00000001804 */
[----:B------:R-:W-:Y:S01]  /*4a10*/  HMMA.16816.F32 R52, R12, R46, RZ ;  /* 0x0000002e0c34723c */ /* 0x000fe200000018ff */
[----:B------:R-:W2:Y:S07]  /*4a20*/  LDSM.16.MT88.4 R44, [R120+0x2800] ;  /* 0x00280000782c783b */ /* 0x000eae0000004200 */
[C---:B------:R-:W-:Y:S08]  /*4a30*/  HMMA.16816.F32 R156, R8.reuse, R40, R32 ;  /* 0x00000028089c723c */ /* 0x040ff00000001820 */
[----:B------:R-:W-:Y:S08]  /*4a40*/  HMMA.16816.F32 R148, R8, R42, R20 ;  /* 0x0000002a0894723c */ /* 0x000ff00000001814 */
[C---:B----4-:R-:W-:Y:S08]  /*4a50*/  HMMA.16816.F32 R40, R12.reuse, R28, RZ ;  /* 0x0000001c0c28723c */ /* 0x050ff000000018ff */
[----:B-1----:R-:W-:Y:S01]  /*4a60*/  HMMA.16816.F32 R32, R12, R24, RZ ;  /* 0x000000180c20723c */ /* 0x002fe200000018ff */
[----:B------:R-:W-:Y:S01]  /*4a70*/  MOV R106, R38 ;  /* 0x00000026006a7202 */ /* 0x000fe20000000f00 */
[----:B------:R-:W-:Y:S01]  /*4a80*/  IMAD.MOV.U32 R103, RZ, RZ, R37 ;  /* 0x000000ffff677224 */ /* 0x000fe200078e0025 */
[----:B------:R-:W-:-:S02]  /*4a90*/  MOV R105, R39 ;  /* 0x0000002700697202 */ /* 0x000fc40000000f00 */
[----:B------:R-:W-:-:S03]  /*4aa0*/  MOV R104, R36 ;  /* 0x0000002400687202 */ /* 0x000fc60000000f00 */
[C---:B------:R-:W-:Y:S08]  /*4ab0*/  HMMA.16816.F32 R36, R12.reuse, R30, RZ ;  /* 0x0000001e0c24723c */ /* 0x040ff000000018ff */
[C---:B------:R-:W-:Y:S08]  /*4ac0*/  HMMA.16816.F32 R28, R12.reuse, R26, RZ ;  /* 0x0000001a0c1c723c */ /* 0x040ff000000018ff */
[C---:B------:R-:W-:Y:S08]  /*4ad0*/  HMMA.16816.F32 R24, R12.reuse, R68, RZ ;  /* 0x000000440c18723c */ /* 0x040ff000000018ff */
[----:B------:R-:W-:Y:S08]  /*4ae0*/  HMMA.16816.F32 R20, R12, R70, RZ ;  /* 0x000000460c14723c */ /* 0x000ff000000018ff */
[C---:B------:R-:W-:Y:S01]  /*4af0*/  HMMA.16816.F32 R140, R8.reuse, R62, R52 ;  /* 0x0000003e088c723c */ /* 0x040fe20000001834 */
[----:B------:R-:W1:Y:S04]  /*4b00*/  LDSM.16.MT88.4 R52, [R121+0x2800] ;  /* 0x002800007934783b */ /* 0x000e680000004200 */
[----:B------:R-:W-:Y:S03]  /*4b10*/  LDSM.16.MT88.4 R60, [R115+0x4800] ;  /* 0x00480000733c783b */ /* 0x000fe60000004200 */
[C---:B------:R-:W-:Y:S01]  /*4b20*/  HMMA.16816.F32 R124, R8.reuse, R64, R40 ;  /* 0x00000040087c723c */ /* 0x040fe20000001828 */
[----:B------:R-:W3:Y:S07]  /*4b30*/  LDSM.16.MT88.4 R40, [R120+0x4000] ;  /* 0x004000007828783b */ /* 0x000eee0000004200 */
[----:B------:R-:W-:Y:S08]  /*4b40*/  HMMA.16816.F32 R32, R8, R48, R32 ;  /* 0x000000300820723c */ /* 0x000ff00000001820 */
[----:B------:R-:W-:Y:S08]  /*4b50*/  HMMA.16816.F32 R4, R12, R72, RZ ;  /* 0x000000480c04723c */ /* 0x000ff000000018ff */
[----:B------:R-:W-:Y:S08]  /*4b60*/  HMMA.16816.F32 R180, R8, R50, R28 ;  /* 0x0000003208b4723c */ /* 0x000ff0000000181c */
[----:B------:R-:W-:Y:S08]  /*4b70*/  HMMA.16816.F32 R28, R12, R74, RZ ;  /* 0x0000004a0c1c723c */ /* 0x000ff000000018ff */
[C---:B--2---:R-:W-:Y:S08]  /*4b80*/  HMMA.16816.F32 R248, R8.reuse, R44, R24 ;  /* 0x0000002c08f8723c */ /* 0x044ff00000001818 */
[----:B------:R-:W-:Y:S01]  /*4b90*/  HMMA.16816.F32 R68, R8, R46, R20 ;  /* 0x0000002e0844723c */ /* 0x000fe20000001814 */
[----:B------:R-:W2:Y:S07]  /*4ba0*/  LDSM.16.MT88.4 R44, [R100+0x4000] ;  /* 0x00400000642c783b */ /* 0x000eae0000004200 */
[C---:B------:R-:W-:Y:S08]  /*4bb0*/  HMMA.16816.F32 R24, R12.reuse, R56, RZ ;  /* 0x000000380c18723c */ /* 0x040ff000000018ff */
[----:B------:R-:W-:Y:S01]  /*4bc0*/  HMMA.16816.F32 R20, R12, R58, RZ ;  /* 0x0000003a0c14723c */ /* 0x000fe200000018ff */
[----:B------:R-:W-:-:S02]  /*4bd0*/  MOV R108, R33 ;  /* 0x00000021006c7202 */ /* 0x000fc40000000f00 */
[----:B------:R-:W-:-:S05]  /*4be0*/  MOV R107, R34 ;  /* 0x00000022006b7202 */ /* 0x000fca0000000f00 */
[C---:B------:R-:W-:Y:S01]  /*4bf0*/  HMMA.16816.F32 R184, R8.reuse, R66, R36 ;  /* 0x0000004208b8723c */ /* 0x040fe20000001824 */
[----:B------:R-:W-:Y:S06]  /*4c00*/  LDSM.16.MT88.4 R36, [R100+0x4800] ;  /* 0x004800006424783b */ /* 0x000fec0000004200 */
[----:B------:R-:W-:Y:S01]  /*4c10*/  IMAD.MOV.U32 R67, RZ, RZ, R35 ;  /* 0x000000ffff437224 */ /* 0x000fe200078e0023 */
[----:B------:R-:W-:Y:S02]  /*4c20*/  MOV R66, R32 ;  /* 0x0000002000427202 */ /* 0x000fe40000000f00 */
[----:B------:R-:W4:Y:S01]  /*4c30*/  LDSM.16.MT88.4 R32, [R120+0x4800] ;  /* 0x004800007820783b */ /* 0x000f220000004200 */
[----:B------:R-:W-:Y:S08]  /*4c40*/  HMMA.16816.F32 R188, R8, R76, R4 ;  /* 0x0000004c08bc723c */ /* 0x000ff00000001804 */
[----:B------:R-:W-:Y:S08]  /*4c50*/  HMMA.16816.F32 R4, R12, R80, RZ ;  /* 0x000000500c04723c */ /* 0x000ff000000018ff */
[----:B------:R-:W-:Y:S08]  /*4c60*/  HMMA.16816.F32 R72, R8, R78, R28 ;  /* 0x0000004e0848723c */ /* 0x000ff0000000181c */
[----:B------:R-:W-:Y:S07]  /*4c70*/  HMMA.16816.F32 R28, R12, R82, RZ ;  /* 0x000000520c1c723c */ /* 0x000fee00000018ff */
[----:B------:R-:W-:Y:S01]  /*4c80*/  MOV R83, R121 ;  /* 0x0000007900537202 */ /* 0x000fe20000000f00 */
[C---:B-1----:R-:W-:Y:S08]  /*4c90*/  HMMA.16816.F32 R76, R8.reuse, R52, R24 ;  /* 0x00000034084c723c */ /* 0x042ff00000001818 */
[----:B------:R-:W-:Y:S08]  /*4ca0*/  HMMA.16816.F32 R160, R8, R54, R20 ;  /* 0x0000003608a0723c */ /* 0x000ff00000001814 */
[C---:B---3--:R-:W-:Y:S08]  /*4cb0*/  HMMA.16816.F32 R24, R12.reuse, R40, RZ ;  /* 0x000000280c18723c */ /* 0x048ff000000018ff */
[----:B------:R-:W-:Y:S01]  /*4cc0*/  HMMA.16816.F32 R20, R12, R42, RZ ;  /* 0x0000002a0c14723c */ /* 0x000fe200000018ff */
[----:B------:R-:W1:Y:S07]  /*4cd0*/  LDSM.16.MT88.4 R40, [R83+0x4000] ;  /* 0x004000005328783b */ /* 0x000e6e0000004200 */
[----:B------:R-:W-:Y:S08]  /*4ce0*/  HMMA.16816.F32 R176, R8, R60, R4 ;  /* 0x0000003c08b0723c */ /* 0x000ff00000001804 */
[----:B--2---:R-:W-:Y:S08]  /*4cf0*/  HMMA.16816.F32 R4, R12, R44, RZ ;  /* 0x0000002c0c04723c */ /* 0x004ff000000018ff */
[----:B----4-:R-:W-:Y:S01]  /*4d00*/  HMMA.16816.F32 R152, R8, R32, R24 ;  /* 0x000000200898723c */ /* 0x010fe20000001818 */
[----:B------:R-:W2:Y:S01]  /*4d10*/  LDSM.16.MT88.4 R24, [R83+0x4800] ;  /* 0x004800005318783b */ /* 0x000ea20000004200 */
[----:B------:R-:W-:-:S02]  /*4d20*/  MOV R102, R126 ;  /* 0x0000007e00667202 */ /* 0x000fc40000000f00 */
[----:B------:R-:W-:Y:S01]  /*4d30*/  MOV R45, R115 ;  /* 0x00000073002d7202 */ /* 0x000fe20000000f00 */
[----:B------:R-:W-:Y:S01]  /*4d40*/  IMAD.MOV.U32 R82, RZ, RZ, R101 ;  /* 0x000000ffff527224 */ /* 0x000fe200078e0065 */
[----:B------:R-:W-:Y:S02]  /*4d50*/  MOV R81, R103 ;  /* 0x0000006700517202 */ /* 0x000fe40000000f00 */
[C---:B------:R-:W-:Y:S08]  /*4d60*/  HMMA.16816.F32 R136, R8.reuse, R62, R28 ;  /* 0x0000003e0888723c */ /* 0x040ff0000000181c */
[----:B------:R-:W-:Y:S01]  /*4d70*/  HMMA.16816.F32 R144, R8, R36, R4 ;  /* 0x000000240890723c */ /* 0x000fe20000001804 */
[----:B------:R-:W-:Y:S01]  /*4d80*/  MOV R54, R102 ;  /* 0x0000006600367202 */ /* 0x000fe20000000f00 */
[----:B------:R-:W3:Y:S06]  /*4d90*/  LDSM.16.MT88.4 R28, [R45+0x6000] ;  /* 0x006000002d1c783b */ /* 0x000eec0000004200 */
[----:B-1----:R-:W-:Y:S01]  /*4da0*/  HMMA.16816.F32 R4, R12, R40, RZ ;  /* 0x000000280c04723c */ /* 0x002fe200000018ff */
[----:B------:R-:W-:-:S07]  /*4db0*/  MOV R63, R100 ;  /* 0x00000064003f7202 */ /* 0x000fce0000000f00 */
[----:B------:R-:W-:Y:S08]  /*4dc0*/  HMMA.16816.F32 R100, R8, R34, R20 ;  /* 0x000000220864723c */ /* 0x000ff00000001814 */
[----:B------:R-:W-:Y:S01]  /*4dd0*/  HMMA.16816.F32 R20, R12, R46, RZ ;  /* 0x0000002e0c14723c */ /* 0x000fe200000018ff */
[----:B------:R-:W-:Y:S01]  /*4de0*/  MOV R48, R111 ;  /* 0x0000006f00307202 */ /* 0x000fe20000000f00 */
[----:B------:R-:W-:Y:S01]  /*4df0*/  IMAD.MOV.U32 R49, RZ, RZ, R110 ;  /* 0x000000ffff317224 */ /* 0x000fe200078e006e */
[----:B------:R-:W-:-:S02]  /*4e00*/  MOV R50, R109 ;  /* 0x0000006d00327202 */ /* 0x000fc40000000f00 */
[----:B------:R-:W-:-:S03]  /*4e10*/  MOV R57, R108 ;  /* 0x0000006c00397202 */ /* 0x000fc60000000f00 */
[----:B--2---:R-:W-:Y:S01]  /*4e20*/  HMMA.16816.F32 R108, R8, R24, R4 ;  /* 0x00000018086c723c */ /* 0x004fe20000001804 */
[----:B------:R-:W-:-:S07]  /*4e30*/  MOV R58, R107 ;  /* 0x0000006b003a7202 */ /* 0x000fce0000000f00 */
[----:B------:R-:W-:Y:S01]  /*4e40*/  HMMA.16816.F32 R4, R12, R42, RZ ;  /* 0x0000002a0c04723c */ /* 0x000fe200000018ff */
[----:B------:R-:W-:Y:S01]  /*4e50*/  MOV R60, R106 ;  /* 0x0000006a003c7202 */ /* 0x000fe20000000f00 */
[----:B------:R-:W-:Y:S01]  /*4e60*/  IMAD.MOV.U32 R61, RZ, RZ, R105 ;  /* 0x000000ffff3d7224 */ /* 0x000fe200078e0069 */
[----:B------:R-:W-:-:S05]  /*4e70*/  MOV R80, R104 ;  /* 0x0000006800507202 */ /* 0x000fca0000000f00 */
[----:B------:R-:W-:Y:S01]  /*4e80*/  HMMA.16816.F32 R104, R8, R38, R20 ;  /* 0x000000260868723c */ /* 0x000fe20000001814 */
[----:B------:R-:W1:Y:S01]  /*4e90*/  LDSM.16.MT88.4 R20, [R45+0x6800] ;  /* 0x006800002d14783b */ /* 0x000e620000004200 */
[----:B------:R-:W-:Y:S02]  /*4ea0*/  MOV R3, R125 ;  /* 0x0000007d00037202 */ /* 0x000fe40000000f00 */
[----:B------:R-:W-:Y:S02]  /*4eb0*/  MOV R51, R114 ;  /* 0x0000007200337202 */ /* 0x000fe40000000f00 */
[----:B------:R-:W-:Y:S01]  /*4ec0*/  MOV R53, R3 ;  /* 0x0000000300357202 */ /* 0x000fe20000000f00 */
[----:B------:R-:W-:-:S09]  /*4ed0*/  FADD.FTZ R3, R113, R112 ;  /* 0x0000007071037221 */ /* 0x000fd20000010000 */
[----:B------:R-:W-:Y:S08]  /*4ee0*/  HMMA.16816.F32 R112, R8, R26, R4 ;  /* 0x0000001a0870723c */ /* 0x000ff00000001804 */
[----:B---3--:R-:W-:Y:S01]  /*4ef0*/  HMMA.16816.F32 R4, R12, R28, RZ ;  /* 0x0000001c0c04723c */ /* 0x008fe200000018ff */
[----:B------:R-:W-:Y:S02]  /*4f00*/  MOV R65, R127 ;  /* 0x0000007f00417202 */ /* 0x000fe40000000f00 */
[----:B------:R-:W-:Y:S11]  /*4f10*/  MOV R64, R124 ;  /* 0x0000007c00407202 */ /* 0x000ff60000000f00 */
[----:B------:R-:W-:Y:S10]  /*4f20*/  @!UPT UIADD3 URZ, URZ, URZ, URZ ;  /* 0x0000003f3f3ff290 */ /* 0x000ff4000fffe03f */
[----:B-1----:R-:W-:Y:S08]  /*4f30*/  HMMA.16816.F32 R124, R8, R20, R4 ;  /* 0x00000014087c723c */ /* 0x002ff00000001804 */
[----:B------:R-:W-:Y:S01]  /*4f40*/  HMMA.16816.F32 R4, R12, R30, RZ ;  /* 0x0000001e0c04723c */ /* 0x000fe200000018ff */
[----:B------:R-:W-:Y:S01]  /*4f50*/  MOV R44, R120 ;  /* 0x00000078002c7202 */ /* 0x000fe20000000f00 */
[----:B------:R-:W-:-:S04]  /*4f60*/  FADD.FTZ R17, R18, R17 ;  /* 0x0000001112117221 */ /* 0x000fc80000010000 */
[----:B------:R-:W-:Y:S11]  /*4f70*/  LDSM.16.MT88.4 R24, [R44+0x6800] ;  /* 0x006800002c18783b */ /* 0x000ff60000004200 */
[----:B------:R-:W-:Y:S07]  /*4f80*/  @!UPT UIADD3 URZ, URZ, URZ, URZ ;  /* 0x0000003f3f3ff290 */ /* 0x000fee000fffe03f */
[----:B------:R-:W-:Y:S01]  /*4f90*/  HMMA.16816.F32 R120, R8, R22, R4 ;  /* 0x000000160878723c */ /* 0x000fe20000001804 */
[----:B------:R-:W1:Y:S01]  /*4fa0*/  LDSM.16.MT88.4 R20, [R44+0x6000] ;  /* 0x006000002c14783b */ /* 0x000e620000004200 */
[----:B------:R-:W-:-:S05]  /*4fb0*/  FADD.FTZ R17, R19, R17 ;  /* 0x0000001113117221 */ /* 0x000fca0000010000 */
[----:B------:R-:W-:-:S04]  /*4fc0*/  FADD.FTZ R4, R117, R17 ;  /* 0x0000001175047221 */ /* 0x000fc80000010000 */
[----:B------:R-:W-:Y:S02]  /*4fd0*/  FADD.FTZ R30, R119, R4 ;  /* 0x00000004771e7221 */ /* 0x000fe40000010000 */
[----:B------:R-:W-:-:S04]  /*4fe0*/  FADD.FTZ R3, R116, R3 ;  /* 0x0000000374037221 */ /* 0x000fc80000010000 */
[----:B------:R-:W-:-:S04]  /*4ff0*/  FADD.FTZ R3, R118, R3 ;  /* 0x0000000376037221 */ /* 0x000fc80000010000 */
[----:B------:R-:W-:Y:S01]  /*5000*/  FADD.FTZ R3, R128, R3 ;  /* 0x0000000380037221 */ /* 0x000fe20000010000 */
[----:B-1----:R-:W-:Y:S03]  /*5010*/  HMMA.16816.F32 R4, R12, R20, RZ ;  /* 0x000000140c04723c */ /* 0x002fe600000018ff */
[----:B------:R-:W-:Y:S02]  /*5020*/  FADD.FTZ R3, R129, R3 ;  /* 0x0000000381037221 */ /* 0x000fe40000010000 */
[--C-:B------:R-:W-:Y:S02]  /*5030*/  FFMA.FTZ R28, R99, c[0x0][0x2d0], -R2.reuse ;  /* 0x0000b400631c7a23 */ /* 0x100fe40000010802 */
[--C-:B------:R-:W-:Y:S02]  /*5040*/  FFMA.FTZ R19, R98, c[0x0][0x2d0], -R2.reuse ;  /* 0x0000b40062137a23 */ /* 0x100fe40000010802 */
[----:B------:R-:W-:-:S02]  /*5050*/  FFMA.FTZ R18, R97, c[0x0][0x2d0], -R2 ;  /* 0x0000b40061127a23 */ /* 0x000fc40000010802 */
[--C-:B------:R-:W-:Y:S02]  /*5060*/  FFMA.FTZ R17, R96, c[0x0][0x2d0], -R2.reuse ;  /* 0x0000b40060117a23 */ /* 0x100fe40000010802 */
[--C-:B------:R-:W-:Y:S02]  /*5070*/  FFMA.FTZ R29, R95, c[0x0][0x2d0], -R2.reuse ;  /* 0x0000b4005f1d7a23 */ /* 0x100fe40000010802 */
[--C-:B------:R-:W-:Y:S02]  /*5080*/  FFMA.FTZ R31, R94, c[0x0][0x2d0], -R2.reuse ;  /* 0x0000b4005e1f7a23 */ /* 0x100fe40000010802 */
[--C-:B------:R-:W-:Y:S02]  /*5090*/  FFMA.FTZ R36, R93, c[0x0][0x2d0], -R2.reuse ;  /* 0x0000b4005d247a23 */ /* 0x100fe40000010802 */
[----:B------:R-:W-:Y:S02]  /*50a0*/  FFMA.FTZ R35, R92, c[0x0][0x2d0], -R2 ;  /* 0x0000b4005c237a23 */ /* 0x000fe40000010802 */
[----:B------:R-:W-:-:S02]  /*50b0*/  FADD.FTZ R2, R130, R3 ;  /* 0x0000000382027221 */ /* 0x000fc40000010000 */
[----:B------:R-:W-:Y:S01]  /*50c0*/  FADD.FTZ R3, R131, R30 ;  /* 0x0000001e83037221 */ /* 0x000fe20000010000 */
[----:B------:R-:W-:Y:S03]  /*50d0*/  HMMA.16816.F32 R116, R8, R24, R4 ;  /* 0x000000180874723c */ /* 0x000fe60000001804 */
[----:B------:R-:W-:Y:S01]  /*50e0*/  FADD.FTZ R3, R133, R3 ;  /* 0x0000000385037221 */ /* 0x000fe20000010000 */
[----:B------:R-:W-:-:S04]  /*50f0*/  MOV R133, R63 ;  /* 0x0000003f00857202 */ /* 0x000fc80000000f00 */
[----:B------:R-:W-:Y:S01]  /*5100*/  HMMA.16816.F32 R4, R12, R22, RZ ;  /* 0x000000160c04723c */ /* 0x000fe200000018ff */
[----:B------:R-:W1:Y:S08]  /*5110*/  MUFU.EX2 R25, R28 ;  /* 0x0000001c00197308 */ /* 0x000e700000000800 */
[----:B------:R-:W-:Y:S08]  /*5120*/  MUFU.EX2 R21, R29 ;  /* 0x0000001d00157308 */ /* 0x000ff00000000800 */
[----:B------:R2:W-:Y:S08]  /*5130*/  MUFU.EX2 R20, R31 ;  /* 0x0000001f00147308 */ /* 0x0005f00000000800 */
[----:B------:R3:W4:Y:S01]  /*5140*/  MUFU.EX2 R23, R19 ;  /* 0x0000001300177308 */ /* 0x0007220000000800 */
[----:B--2---:R-:W2:Y:S07]  /*5150*/  LDSM.16.MT88.4 R28, [R133+0x6000] ;  /* 0x00600000851c783b */ /* 0x004eae0000004200 */
[----:B------:R5:W-:Y:S01]  /*5160*/  MUFU.EX2 R24, R18 ;  /* 0x0000001200187308 */ /* 0x000be20000000800 */
[----:B------:R-:W-:Y:S01]  /*5170*/  FADD.FTZ R2, R134, R2 ;  /* 0x0000000286027221 */ /* 0x000fe20000010000 */
[----:B------:R-:W-:-:S06]  /*5180*/  MOV R59, R67 ;  /* 0x00000043003b7202 */ /* 0x000fcc0000000f00 */
[----:B------:R1:W1:Y:S01]  /*5190*/  MUFU.EX2 R22, R17 ;  /* 0x0000001100167308 */ /* 0x0002620000000800 */
[----:B------:R-:W-:Y:S02]  /*51a0*/  MOV R56, R66 ;  /* 0x0000004200387202 */ /* 0x000fe40000000f00 */
[----:B------:R-:W-:Y:S02]  /*51b0*/  MOV R55, R65 ;  /* 0x0000004100377202 */ /* 0x000fe40000000f00 */
[----:B------:R-:W-:Y:S01]  /*51c0*/  MOV R52, R64 ;  /* 0x0000004000347202 */ /* 0x000fe20000000f00 */
[--C-:B---3--:R-:W-:Y:S01]  /*51d0*/  FFMA.FTZ R19, R91, c[0x0][0x2d0], -R0.reuse ;  /* 0x0000b4005b137a23 */ /* 0x108fe20000010800 */
[----:B------:R-:W-:Y:S01]  /*51e0*/  HMMA.16816.F32 R64, R8, R26, R4 ;  /* 0x0000001a0840723c */ /* 0x000fe20000001804 */
[--C-:B-----5:R-:W-:Y:S02]  /*51f0*/  FFMA.FTZ R18, R90, c[0x0][0x2d0], -R0.reuse ;  /* 0x0000b4005a127a23 */ /* 0x120fe40000010800 */
[----:B------:R-:W-:-:S02]  /*5200*/  FFMA.FTZ R32, R86, c[0x0][0x2d0], -R0 ;  /* 0x0000b40056207a23 */ /* 0x000fc40000010800 */
[--C-:B------:R-:W-:Y:S02]  /*5210*/  FFMA.FTZ R34, R85, c[0x0][0x2d0], -R0.reuse ;  /* 0x0000b40055227a23 */ /* 0x100fe40000010800 */
[--C-:B------:R-:W-:Y:S02]  /*5220*/  FFMA.FTZ R7, R88, c[0x0][0x2d0], -R0.reuse ;  /* 0x0000b40058077a23 */ /* 0x100fe40000010800 */
[--C-:B-1----:R-:W-:Y:S02]  /*5230*/  FFMA.FTZ R17, R89, c[0x0][0x2d0], -R0.reuse ;  /* 0x0000b40059117a23 */ /* 0x102fe40000010800 */
[--C-:B------:R-:W-:Y:S02]  /*5240*/  FFMA.FTZ R5, R87, c[0x0][0x2d0], -R0.reuse ;  /* 0x0000b40057057a23 */ /* 0x100fe40000010800 */
[----:B------:R-:W-:Y:S02]  /*5250*/  FFMA.FTZ R33, R84, c[0x0][0x2d0], -R0 ;  /* 0x0000b40054217a23 */ /* 0x000fe40000010800 */
[----:B------:R-:W-:-:S04]  /*5260*/  FADD.FTZ R0, R25, R2 ;  /* 0x0000000219007221 */ /* 0x000fc80000010000 */
[C---:B----4-:R-:W-:Y:S01]  /*5270*/  FADD.FTZ R0, R23.reuse, R0 ;  /* 0x0000000017007221 */ /* 0x050fe20000010000 */
[----:B------:R-:W-:Y:S02]  /*5280*/  F2FP.PACK_AB R4, R23, R25 ;  /* 0x000000191704723e */ /* 0x000fe400000000ff */
[----:B------:R-:W-:Y:S01]  /*5290*/  F2FP.PACK_AB R6, R22, R24 ;  /* 0x000000181606723e */ /* 0x000fe200000000ff */
[----:B------:R-:W-:Y:S02]  /*52a0*/  FADD.FTZ R0, R24, R0 ;  /* 0x0000000018007221 */ /* 0x000fe40000010000 */
[----:B------:R-:W1:Y:S02]  /*52b0*/  LDSM.16.MT88.4 R24, [R133+0x6800] ;  /* 0x006800008518783b */ /* 0x000e640000004200 */
[----:B------:R-:W-:-:S04]  /*52c0*/  FADD.FTZ R0, R22, R0 ;  /* 0x0000000016007221 */ /* 0x000fc80000010000 */
[----:B------:R-:W-:Y:S01]  /*52d0*/  FADD.FTZ R0, R21, R0 ;  /* 0x0000000015007221 */ /* 0x000fe20000010000 */
[----:B------:R-:W-:Y:S01]  /*52e0*/  F2FP.PACK_AB R128, R20, R21 ;  /* 0x000000151480723e */ /* 0x000fe200000000ff */
[----:B------:R-:W-:Y:S02]  /*52f0*/  FADD.FTZ R2, R82, R3 ;  /* 0x0000000352027221 */ /* 0x000fe40000010000 */
[----:B------:R-:W-:Y:S02]  /*5300*/  FADD.FTZ R3, R20, R0 ;  /* 0x0000000014037221 */ /* 0x000fe40000010000 */
[----:B--2---:R-:W-:Y:S01]  /*5310*/  HMMA.16816.F32 R20, R12, R28, RZ ;  /* 0x0000001c0c14723c */ /* 0x004fe200000018ff */
[----:B------:R-:W-:Y:S02]  /*5320*/  MOV R134, R83 ;  /* 0x0000005300867202 */ /* 0x000fe40000000f00 */
[----:B------:R-:W-:Y:S02]  /*5330*/  MOV R82, R60 ;  /* 0x0000003c00527202 */ /* 0x000fe40000000f00 */
[----:B------:R-:W-:Y:S01]  /*5340*/  MOV R83, R61 ;  /* 0x0000003d00537202 */ /* 0x000fe20000000f00 */
[----:B------:R-:W-:Y:S01]  /*5350*/  IMAD.MOV.U32 R61, RZ, RZ, R51 ;  /* 0x000000ffff3d7224 */ /* 0x000fe200078e0033 */
[----:B------:R-:W-:-:S02]  /*5360*/  MOV R60, R50 ;  /* 0x00000032003c7202 */ /* 0x000fc40000000f00 */
[----:B------:R-:W-:Y:S02]  /*5370*/  MOV R62, R48 ;  /* 0x00000030003e7202 */ /* 0x000fe40000000f00 */
[----:B------:R-:W-:Y:S11]  /*5380*/  MOV R63, R49 ;  /* 0x00000031003f7202 */ /* 0x000ff60000000f00 */
[----:B------:R-:W-:Y:S02]  /*5390*/  @!UPT UIADD3 URZ, URZ, URZ, URZ ;  /* 0x0000003f3f3ff290 */ /* 0x000fe4000fffe03f */
[----:B-1----:R-:W-:Y:S08]  /*53a0*/  HMMA.16816.F32 R48, R8, R24, R20 ;  /* 0x000000180830723c */ /* 0x002ff00000001814 */
[----:B------:R-:W-:Y:S01]  /*53b0*/  HMMA.16816.F32 R20, R12, R30, RZ ;  /* 0x0000001e0c14723c */ /* 0x000fe200000018ff */
[----:B------:R-:W1:Y:S08]  /*53c0*/  MUFU.EX2 R25, R19 ;  /* 0x0000001300197308 */ /* 0x000e700000000800 */
[----:B------:R-:W2:Y:S11]  /*53d0*/  MUFU.EX2 R18, R18 ;  /* 0x0000001200127308 */ /* 0x000eb60000000800 */
[----:B------:R-:W-:Y:S04]  /*53e0*/  @!UPT UIADD3 URZ, URZ, URZ, URZ ;  /* 0x0000003f3f3ff290 */ /* 0x000fe8000fffe03f */
[----:B------:R-:W-:Y:S01]  /*53f0*/  HMMA.16816.F32 R40, R8, R26, R20 ;  /* 0x0000001a0828723c */ /* 0x000fe20000001814 */
[----:B------:R-:W3:Y:S01]  /*5400*/  LDSM.16.MT88.4 R20, [R134+0x6000] ;  /* 0x006000008614783b */ /* 0x000ee20000004200 */
[----:B------:R-:W4:Y:S01]  /*5410*/  MUFU.EX2 R29, R36 ;  /* 0x00000024001d7308 */ /* 0x000f220000000800 */
[----:B-1----:R-:W-:-:S07]  /*5420*/  FADD.FTZ R0, R25, R2 ;  /* 0x0000000219007221 */ /* 0x002fce0000010000 */
[----:B------:R-:W1:Y:S08]  /*5430*/  MUFU.EX2 R28, R35 ;  /* 0x00000023001c7308 */ /* 0x000e700000000800 */
[----:B------:R-:W5:Y:S01]  /*5440*/  MUFU.EX2 R24, R17 ;  /* 0x0000001100187308 */ /* 0x000f620000000800 */
[----:B--2---:R-:W-:-:S07]  /*5450*/  FADD.FTZ R2, R18, R0 ;  /* 0x0000000012027221 */ /* 0x004fce0000010000 */
[----:B------:R-:W2:Y:S01]  /*5460*/  MUFU.EX2 R7, R7 ;  /* 0x0000000700077308 */ /* 0x000ea20000000800 */
[----:B----4-:R-:W-:-:S04]  /*5470*/  FADD.FTZ R0, R29, R3 ;  /* 0x000000031d007221 */ /* 0x010fc80000010000 */
[----:B-1----:R-:W-:Y:S02]  /*5480*/  FADD.FTZ R0, R28, R0 ;  /* 0x000000001c007221 */ /* 0x002fe40000010000 */
[----:B-----5:R-:W-:Y:S01]  /*5490*/  FADD.FTZ R2, R24, R2 ;  /* 0x0000000218027221 */ /* 0x020fe20000010000 */
[----:B------:R1:W4:Y:S02]  /*54a0*/  MUFU.EX2 R19, R5 ;  /* 0x0000000500137308 */ /* 0x0003240000000800 */
[----:B------:R2:W-:Y:S01]  /*54b0*/  STL [R1+0x78], R0 ;  /* 0x0000780001007387 */ /* 0x0005e20000100800 */
[----:B-1----:R-:W-:Y:S01]  /*54c0*/  F2FP.PACK_AB R5, R18, R25 ;  /* 0x000000191205723e */ /* 0x002fe200000000ff */
[C---:B--2---:R-:W-:Y:S01]  /*54d0*/  FADD.FTZ R0, R7.reuse, R2 ;  /* 0x0000000207007221 */ /* 0x044fe20000010000 */
[----:B------:R-:W-:Y:S02]  /*54e0*/  F2FP.PACK_AB R7, R7, R24 ;  /* 0x000000180707723e */ /* 0x000fe400000000ff */
[C---:B---3--:R-:W-:Y:S08]  /*54f0*/  HMMA.16816.F32 R24, R12.reuse, R20, RZ ;  /* 0x000000140c18723c */ /* 0x048ff000000018ff */
[----:B------:R-:W-:Y:S01]  /*5500*/  HMMA.16816.F32 R12, R12, R22, RZ ;  /* 0x000000160c0c723c */ /* 0x000fe200000018ff */
[----:B------:R-:W1:Y:S01]  /*5510*/  LDSM.16.MT88.4 R20, [R134+0x6800] ;  /* 0x006800008614783b */ /* 0x000e620000004200 */
[----:B------:R-:W2:Y:S01]  /*5520*/  MUFU.EX2 R17, R32 ;  /* 0x0000002000117308 */ /* 0x000ea20000000800 */
[----:B----4-:R-:W-:-:S04]  /*5530*/  FADD.FTZ R0, R19, R0 ;  /* 0x0000000013007221 */ /* 0x010fc80000010000 */
[C---:B--2---:R-:W-:Y:S01]  /*5540*/  FADD.FTZ R0, R17.reuse, R0 ;  /* 0x0000000011007221 */ /* 0x044fe20000010000 */
[----:B------:R-:W-:Y:S02]  /*5550*/  F2FP.PACK_AB R129, R17, R19 ;  /* 0x000000131181723e */ /* 0x000fe400000000ff */
[----:B------:R-:W-:-:S06]  /*5560*/  MOV R17, R45 ;  /* 0x0000002d00117202 */ /* 0x000fcc0000000f00 */
[C---:B-1----:R-:W-:Y:S08]  /*5570*/  HMMA.16816.F32 R24, R8.reuse, R20, R24 ;  /* 0x000000140818723c */ /* 0x042ff00000001818 */
[----:B------:R-:W-:Y:S01]  /*5580*/  HMMA.16816.F32 R12, R8, R22, R12 ;  /* 0x00000016080c723c */ /* 0x000fe2000000180c */
[----:B------:R-:W1:Y:S01]  /*5590*/  LDSM.16.MT88.4 R8, [R17+0x1000] ;  /* 0x001000001108783b */ /* 0x000e620000004200 */
[----:B------:R-:W-:-:S06]  /*55a0*/  MOV R18, R44 ;  /* 0x0000002c00127202 */ /* 0x000fcc0000000f00 */
[C---:B-1----:R-:W-:Y:S08]  /*55b0*/  HMMA.16816.F32 R164, R4.reuse, R8, R164 ;  /* 0x0000000804a4723c */ /* 0x042ff000000018a4 */
[----:B------:R-:W-:Y:S01]  /*55c0*/  HMMA.16816.F32 R20, R4, R10, R60 ;  /* 0x0000000a0414723c */ /* 0x000fe2000000183c */
[----:B------:R-:W1:Y:S01]  /*55d0*/  LDSM.16.MT88.4 R8, [R18+0x1000] ;  /* 0x001000001208783b */ /* 0x000e620000004200 */
[----:B------:R-:W-:-:S06]  /*55e0*/  F2FP.PACK_AB R130, R28, R29 ;  /* 0x0000001d1c82723e */ /* 0x000fcc00000000ff */
[C---:B-1----:R-:W-:Y:S08]  /*55f0*/  HMMA.16816.F32 R156, R4.reuse, R8, R156 ;  /* 0x00000008049c723c */ /* 0x042ff0000000189c */
[C---:B------:R-:W-:Y:S01]  /*5600*/  HMMA.16816.F32 R28, R4.reuse, R10, R148 ;  /* 0x0000000a041c723c */ /* 0x040fe20000001894 */
[----:B------:R-:W1:Y:S01]  /*5610*/  LDSM.16.MT88.4 R8, [R133+0x1000] ;  /* 0x001000008508783b */ /* 0x000e620000004200 */
[----:B------:R-:W2:Y:S08]  /*5620*/  MUFU.EX2 R3, R34 ;  /* 0x0000002200037308 */ /* 0x000eb00000000800 */
[----:B------:R3:W4:Y:S01]  /*5630*/  MUFU.EX2 R2, R33 ;  /* 0x0000002100027308 */ /* 0x0007220000000800 */
[C---:B-1----:R-:W-:Y:S08]  /*5640*/  HMMA.16816.F32 R148, R4.reuse, R8, R80 ;  /* 0x000000080494723c */ /* 0x042ff00000001850 */
[C---:B---3--:R-:W-:Y:S01]  /*5650*/  HMMA.16816.F32 R32, R4.reuse, R10, R140 ;  /* 0x0000000a0420723c */ /* 0x048fe2000000188c */
        /* <DEDUP_REMOVED lines=14> */
[----:B------:R-:W-:Y:S01]  /*5740*/  HMMA.16816.F32 R80, R4, R10, R160 ;  /* 0x0000000a0450723c */ /* 0x000fe200000018a0 */
[----:B------:R-:W1:Y:S01]  /*5750*/  LDSM.16.MT88.4 R8, [R17+0x5000] ;  /* 0x005000001108783b */ /* 0x000e620000004200 */
[----:B--2---:R-:W-:Y:S01]  /*5760*/  FADD.FTZ R0, R3, R0 ;  /* 0x0000000003007221 */ /* 0x004fe20000010000 */
[----:B----4-:R-:W-:-:S02]  /*5770*/  F2FP.PACK_AB R131, R2, R3 ;  /* 0x000000030283723e */ /* 0x010fc400000000ff */
[----:B------:R-:W-:Y:S03]  /*5780*/  LDSM.16.MT88.4 R160, [R17+0x1800] ;  /* 0x0018000011a0783b */ /* 0x000fe60000004200 */
[C---:B-1----:R-:W-:Y:S08]  /*5790*/  HMMA.16816.F32 R84, R4.reuse, R8, R176 ;  /* 0x000000080454723c */ /* 0x042ff000000018b0 */
[----:B------:R-:W-:Y:S01]  /*57a0*/  HMMA.16816.F32 R88, R4, R10, R136 ;  /* 0x0000000a0458723c */ /* 0x000fe20000001888 */
[----:B------:R-:W1:Y:S01]  /*57b0*/  LDSM.16.MT88.4 R8, [R18+0x5000] ;  /* 0x005000001208783b */ /* 0x000e620000004200 */
[----:B------:R-:W-:-:S03]  /*57c0*/  FADD.FTZ R0, R2, R0 ;  /* 0x0000000002007221 */ /* 0x000fc60000010000 */
[----:B------:R-:W2:Y:S03]  /*57d0*/  LDSM.16.MT88.4 R136, [R134+0x1800] ;  /* 0x001800008688783b */ /* 0x000ea60000004200 */
[C---:B-1----:R-:W-:Y:S08]  /*57e0*/  HMMA.16816.F32 R92, R4.reuse, R8, R152 ;  /* 0x00000008045c723c */ /* 0x042ff00000001898 */
[----:B------:R-:W-:Y:S01]  /*57f0*/  HMMA.16816.F32 R96, R4, R10, R100 ;  /* 0x0000000a0460723c */ /* 0x000fe20000001864 */
[----:B------:R-:W1:Y:S04]  /*5800*/  LDSM.16.MT88.4 R8, [R133+0x5000] ;  /* 0x005000008508783b */ /* 0x000e680000004200 */
[----:B------:R3:W-:Y:S03]  /*5810*/  STL [R1+0x74], R0 ;  /* 0x0000740001007387 */ /* 0x0007e60000100800 */
[----:B--2---:R-:W-:Y:S01]  /*5820*/  HMMA.16816.F32 R140, R128, R136, R140 ;  /* 0x00000088808c723c */ /* 0x004fe2000000188c */
[----:B------:R-:W-:Y:S01]  /*5830*/  MOV R2, c[0x0][0x2c4] ;  /* 0x0000b10000027a02 */ /* 0x000fe20000000f00 */
[----:B------:R-:W-:Y:S04]  /*5840*/  LDSM.16.MT88.4 R152, [R18+0x1800] ;  /* 0x001800001298783b */ /* 0x000fe80000004200 */
[----:B---3--:R-:W2:Y:S04]  /*5850*/  LDL R0, [R1+0xb0] ;  /* 0x0000b00001007983 */ /* 0x008ea80000100800 */
[----:B------:R-:W3:Y:S01]  /*5860*/  LDL.LU R3, [R1+0x50] ;  /* 0x0000500001037983 */ /* 0x000ee20000300800 */
[C---:B-1----:R-:W-:Y:S08]  /*5870*/  HMMA.16816.F32 R100, R4.reuse, R8, R144 ;  /* 0x000000080464723c */ /* 0x042ff00000001890 */
[----:B------:R-:W-:Y:S01]  /*5880*/  HMMA.16816.F32 R104, R4, R10, R104 ;  /* 0x0000000a0468723c */ /* 0x000fe20000001868 */
[----:B------:R-:W1:Y:S07]  /*5890*/  LDSM.16.MT88.4 R8, [R134+0x5000] ;  /* 0x005000008608783b */ /* 0x000e6e0000004200 */
[----:B------:R-:W-:Y:S01]  /*58a0*/  HMMA.16816.F32 R136, R128, R138, R36 ;  /* 0x0000008a8088723c */ /* 0x000fe20000001824 */
[----:B------:R-:W-:Y:S01]  /*58b0*/  ISETP.NE.AND P1, PT, R2, 0x1, PT ;  /* 0x000000010200780c */ /* 0x000fe20003f25270 */
[----:B------:R-:W-:Y:S06]  /*58c0*/  LDSM.16.MT88.4 R144, [R133+0x1800] ;  /* 0x001800008590783b */ /* 0x000fec0000004200 */
        /* <DEDUP_REMOVED lines=10> */
[C---:B-1----:R-:W-:Y:S01]  /*5970*/  HMMA.16816.F32 R124, R4.reuse, R10, R40 ;  /* 0x0000000a047c723c */ /* 0x042fe20000001828 */
[----:B------:R-:W1:Y:S07]  /*5980*/  LDSM.16.MT88.4 R40, [R17+0x3800] ;  /* 0x003800001128783b */ /* 0x000e6e0000004200 */
[----:B------:R-:W-:Y:S01]  /*5990*/  HMMA.16816.F32 R180, R4, R8, R48 ;  /* 0x0000000804b4723c */ /* 0x000fe20000001830 */
[----:B------:R-:W4:Y:S04]  /*59a0*/  LDSM.16.MT88.4 R48, [R18+0x3800] ;  /* 0x003800001230783b */ /* 0x000f280000004200 */
[----:B------:R-:W-:Y:S03]  /*59b0*/  LDSM.16.MT88.4 R8, [R134+0x7000] ;  /* 0x007000008608783b */ /* 0x000fe60000004200 */
[C---:B-1----:R-:W-:Y:S08]  /*59c0*/  HMMA.16816.F32 R36, R128.reuse, R40, R44 ;  /* 0x000000288024723c */ /* 0x042ff0000000182c */
[C---:B----4-:R-:W-:Y:S01]  /*59d0*/  HMMA.16816.F32 R44, R128.reuse, R48, R56 ;  /* 0x00000030802c723c */ /* 0x050fe20000001838 */
[----:B------:R-:W1:Y:S07]  /*59e0*/  LDSM.16.MT88.4 R56, [R133+0x3800] ;  /* 0x003800008538783b */ /* 0x000e6e0000004200 */
[C---:B------:R-:W-:Y:S08]  /*59f0*/  HMMA.16816.F32 R48, R128.reuse, R50, R60 ;  /* 0x000000328030723c */ /* 0x040ff0000000183c */
[C---:B------:R-:W-:Y:S08]  /*5a00*/  HMMA.16816.F32 R60, R128.reuse, R64, R76 ;  /* 0x00000040803c723c */ /* 0x040ff0000000184c */
[C---:B------:R-:W-:Y:S01]  /*5a10*/  HMMA.16816.F32 R64, R128.reuse, R66, R80 ;  /* 0x000000428040723c */ /* 0x040fe20000001850 */
[----:B------:R-:W4:Y:S07]  /*5a20*/  LDSM.16.MT88.4 R80, [R18+0x5800] ;  /* 0x005800001250783b */ /* 0x000f2e0000004200 */
[C---:B------:R-:W-:Y:S08]  /*5a30*/  HMMA.16816.F32 R40, R128.reuse, R42, R52 ;  /* 0x0000002a8028723c */ /* 0x040ff00000001834 */
[C---:B-1----:R-:W-:Y:S08]  /*5a40*/  HMMA.16816.F32 R52, R128.reuse, R56, R68 ;  /* 0x000000388034723c */ /* 0x042ff00000001844 */
[C---:B------:R-:W-:Y:S01]  /*5a50*/  HMMA.16816.F32 R56, R128.reuse, R58, R72 ;  /* 0x0000003a8038723c */ /* 0x040fe20000001848 */
[----:B------:R-:W1:Y:S07]  /*5a60*/  LDSM.16.MT88.4 R72, [R17+0x5800] ;  /* 0x005800001148783b */ /* 0x000e6e0000004200 */
[C---:B----4-:R-:W-:Y:S08]  /*5a70*/  HMMA.16816.F32 R76, R128.reuse, R80, R92 ;  /* 0x00000050804c723c */ /* 0x050ff0000000185c */
[C---:B------:R-:W-:Y:S01]  /*5a80*/  HMMA.16816.F32 R80, R128.reuse, R82, R96 ;  /* 0x000000528050723c */ /* 0x040fe20000001860 */
[----:B------:R-:W4:Y:S07]  /*5a90*/  LDSM.16.MT88.4 R96, [R134+0x5800] ;  /* 0x005800008660783b */ /* 0x000f2e0000004200 */
[C---:B-1----:R-:W-:Y:S08]  /*5aa0*/  HMMA.16816.F32 R68, R128.reuse, R72, R84 ;  /* 0x000000488044723c */ /* 0x042ff00000001854 */
[C---:B------:R-:W-:Y:S01]  /*5ab0*/  HMMA.16816.F32 R72, R128.reuse, R74, R88 ;  /* 0x0000004a8048723c */ /* 0x040fe20000001858 */
[----:B------:R-:W1:Y:S07]  /*5ac0*/  LDSM.16.MT88.4 R88, [R133+0x5800] ;  /* 0x005800008558783b */ /* 0x000e6e0000004200 */
[C---:B----4-:R-:W-:Y:S08]  /*5ad0*/  HMMA.16816.F32 R92, R128.reuse, R96, R108 ;  /* 0x00000060805c723c */ /* 0x050ff0000000186c */
[----:B------:R-:W-:Y:S01]  /*5ae0*/  HMMA.16816.F32 R96, R128, R98, R112 ;  /* 0x000000628060723c */ /* 0x000fe20000001870 */
[----:B------:R-:W4:Y:S01]  /*5af0*/  LDSM.16.MT88.4 R112, [R18+0x7800] ;  /* 0x007800001270783b */ /* 0x000f220000004200 */
[----:B--2---:R-:W-:-:S05]  /*5b00*/  @P1 IMAD.HI.U32 R2, R0, c[0x0][0x2c8], RZ ;  /* 0x0000b20000021a27 */ /* 0x004fca00078e00ff */
[----:B------:R-:W-:Y:S01]  /*5b10*/  @P1 SHF.R.U32.HI R0, RZ, c[0x0][0x2cc], R2 ;  /* 0x0000b300ff001a19 */ /* 0x000fe20000011602 */
[----:B------:R-:W-:Y:S08]  /*5b20*/  HMMA.16816.F32 R24, R4, R8, R24 ;  /* 0x000000080418723c */ /* 0x000ff00000001818 */
[C---:B-1----:R-:W-:Y:S08]  /*5b30*/  HMMA.16816.F32 R84, R128.reuse, R88, R100 ;  /* 0x000000588054723c */ /* 0x042ff00000001864 */
[----:B------:R-:W-:Y:S01]  /*5b40*/  HMMA.16816.F32 R88, R128, R90, R104 ;  /* 0x0000005a8058723c */ /* 0x000fe20000001868 */
[----:B------:R1:W-:Y:S07]  /*5b50*/  LDSM.16.MT88.4 R104, [R17+0x7800] ;  /* 0x007800001168783b */ /* 0x0003ee0000004200 */
[----:B------:R-:W-:Y:S01]  /*5b60*/  HMMA.16816.F32 R12, R4, R10, R12 ;  /* 0x0000000a040c723c */ /* 0x000fe2000000180c */
[----:B------:R-:W-:Y:S07]  /*5b70*/  LDSM.16.MT88.4 R4, [R134+0x7800] ;  /* 0x007800008604783b */ /* 0x000fee0000004200 */
[----:B----4-:R-:W-:Y:S01]  /*5b80*/  HMMA.16816.F32 R108, R128, R112, R120 ;  /* 0x00000070806c723c */ /* 0x010fe20000001878 */
[----:B------:R-:W2:Y:S01]  /*5b90*/  LDSM.16.MT88.4 R120, [R133+0x7800] ;  /* 0x007800008578783b */ /* 0x000ea20000004200 */
[----:B-1----:R-:W-:-:S05]  /*5ba0*/  MOV R17, c[0x0][0x2ac] ;  /* 0x0000ab0000117a02 */ /* 0x002fca0000000f00 */
[----:B------:R-:W-:-:S05]  /*5bb0*/  IMAD R17, R17, c[0x0][0x1d0], RZ ;  /* 0x0000740011117a24 */ /* 0x000fca00078e02ff */
[----:B------:R-:W-:-:S04]  /*5bc0*/  IADD3 R0, R0, -c[0x0][0x168], R17 ;  /* 0x80005a0000007a10 */ /* 0x000fc80007ffe011 */
[----:B------:R-:W-:-:S04]  /*5bd0*/  SHF.R.S32.HI R2, RZ, 0x1f, R0 ;  /* 0x0000001fff027819 */ /* 0x000fc80000011400 */
[----:B------:R-:W-:-:S04]  /*5be0*/  LEA.HI R0, R2, R0, RZ, 0x6 ;  /* 0x0000000002007211 */ /* 0x000fc800078f30ff */
[----:B------:R-:W-:Y:S02]  /*5bf0*/  SHF.R.S32.HI R0, RZ, 0x6, R0 ;  /* 0x00000006ff007819 */ /* 0x000fe40000011400 */
[----:B---3--:R-:W-:Y:S02]  /*5c00*/  IADD3 R3, R3, -0x2, RZ ;  /* 0xfffffffe03037810 */ /* 0x008fe40007ffe0ff */
[----:B------:R-:W-:-:S03]  /*5c10*/  IMNMX R0, RZ, R0, !PT ;  /* 0x00000000ff007217 */ /* 0x000fc60007800200 */
[----:B------:R1:W-:Y:S04]  /*5c20*/  STL [R1+0x60], R3 ;  /* 0x0000600301007387 */ /* 0x0003e80000100800 */
[----:B------:R1:W-:Y:S01]  /*5c30*/  STL [R1+0x80], R0 ;  /* 0x0000800001007387 */ /* 0x0003e20000100800 */
[----:B------:R-:W-:Y:S01]  /*5c40*/  ISETP.GE.AND P0, PT, R3, R0, PT ;  /* 0x000000000300720c */ /* 0x000fe20003f06270 */
        /* <DEDUP_REMOVED lines=12> */
[----:B------:R-:W-:Y:S01]  /*5d10*/  HMMA.16816.F32 R128, R128, R6, R12 ;  /* 0x000000068080723c */ /* 0x000fe2000000180c */
[----:B------:R-:W-:Y:S01]  /*5d20*/  @!UPT UIADD3 URZ, URZ, URZ, URZ ;  /* 0x0000003f3f3ff290 */ /* 0x000fe2000fffe03f */
[----:B------:R-:W-:Y:S11]  /*5d30*/  @!P0 BRA `(.L_x_523) ;  /* 0x0000456000008947 */ /* 0x000ff60003800000 */
[----:B-1----:R-:W-:Y:S02]  /*5d40*/  MOV R0, R3 ;  /* 0x0000000300007202 */ /* 0x002fe40000000f00 */
[----:B------:R-:W-:-:S02]  /*5d50*/  MOV R134, R16 ;  /* 0x0000001000867202 */ /* 0x000fc40000000f00 */
[----:B------:R-:W-:Y:S01]  /*5d60*/  MOV R133, R132 ;  /* 0x0000008400857202 */ /* 0x000fe20000000f00 */
[----:B------:R1:W-:Y:S06]  /*5d70*/  STL [R1+0x10], R0 ;  /* 0x0000100001007387 */ /* 0x0003ec0000100800 */
.L_x_534:
[----:B-1----:R-:W2:Y:S01]  /*5d80*/  LDL R0, [R1+0x10] ;  /* 0x0000100001007983 */ /* 0x002ea20000100800 */
[----:B------:R-:W-:Y:S04]  /*5d90*/  DEPBAR.LE SB0, 0x0 ;  /* 0x000080000000791a */ /* 0x000fe80000000000 */
[----:B------:R-:W-:Y:S01]  /*5da0*/  WARPSYNC 0xffffffff ;  /* 0xffffffff00007948 */ /* 0x000fe20003800000 */
[----:B------:R-:W-:Y:S06]  /*5db0*/  BAR.SYNC.DEFER_BLOCKING 0x0 ;  /* 0x0000000000007b1d */ /* 0x000fec0000010000 */
[----:B------:R1:W3:Y:S01]  /*5dc0*/  LDSM.16.M88.4 R8, [R252] ;  /* 0x00000000fc08783b */ /* 0x0002e20000000200 */
[----:B------:R-:W-:Y:S03]  /*5dd0*/  BSSY B0, `(.L_x_524) ;  /* 0x000006a000007945 */ /* 0x000fe60003800000 */
[----:B------:R1:W4:Y:S04]  /*5de0*/  LDSM.16.M88.4 R16, [R252+0x800] ;  /* 0x00080000fc10783b */ /* 0x0003280000000200 */
[----:B------:R1:W1:Y:S04]  /*5df0*/  LDSM.16.M88.4 R24, [R252+0x1000] ;  /* 0x00100000fc18783b */ /* 0x0002680000000200 */
[----:B------:R1:W1:Y:S04]  /*5e00*/  LDSM.16.M88.4 R32, [R252+0x1800] ;  /* 0x00180000fc20783b */ /* 0x0002680000000200 */
[----:B------:R1:W1:Y:S04]  /*5e10*/  LDSM.16.M88.4 R176, [R135] ;  /* 0x0000000087b0783b */ /* 0x0002680000000200 */
[----:B------:R1:W1:Y:S04]  /*5e20*/  LDSM.16.M88.4 R180, [R135+0x800] ;  /* 0x0008000087b4783b */ /* 0x0002680000000200 */
[----:B------:R1:W1:Y:S04]  /*5e30*/  LDSM.16.M88.4 R184, [R135+0x1000] ;  /* 0x0010000087b8783b */ /* 0x0002680000000200 */
[----:B------:R1:W1:Y:S01]  /*5e40*/  LDSM.16.M88.4 R188, [R135+0x1800] ;  /* 0x0018000087bc783b */ /* 0x0002620000000200 */
[----:B--2---:R-:W-:Y:S11]  /*5e50*/  ISETP.GE.AND P0, PT, R0, RZ, PT ;  /* 0x000000ff0000720c */ /* 0x004ff60003f06270 */
[----:B------:R-:W-:Y:S02]  /*5e60*/  @!UPT UIADD3 URZ, URZ, URZ, URZ ;  /* 0x0000003f3f3ff290 */ /* 0x000fe4000fffe03f */
[----:B------:R-:W-:-:S05]  /*5e70*/  @!P0 BRA `(.L_x_525) ;  /* 0x000005f000008947 */ /* 0x000fca0003800000 */
[----:B-1-34-:R-:W2:Y:S04]  /*5e80*/  LDL R4, [R1+0x5c] ;  /* 0x00005c0001047983 */ /* 0x01aea80000100800 */
[----:B------:R-:W3:Y:S04]  /*5e90*/  LDL R28, [R1+0x58] ;  /* 0x00005800011c7983 */ /* 0x000ee80000100800 */
[----:B------:R-:W4:Y:S04]  /*5ea0*/  LDL.64 R22, [R1+0xa0] ;  /* 0x0000a00001167983 */ /* 0x000f280000100a00 */
[----:B------:R-:W5:Y:S04]  /*5eb0*/  LDL R12, [R1+0xac] ;  /* 0x0000ac00010c7983 */ /* 0x000f680000100800 */
[----:B------:R-:W4:Y:S04]  /*5ec0*/  LDL R21, [R1+0xe8] ;  /* 0x0000e80001157983 */ /* 0x000f280000100800 */
[----:B------:R-:W4:Y:S04]  /*5ed0*/  LDL R5, [R1+0x70] ;  /* 0x0000700001057983 */ /* 0x000f280000100800 */
[----:B------:R-:W5:Y:S04]  /*5ee0*/  LDL R20, [R1+0xec] ;  /* 0x0000ec0001147983 */ /* 0x000f680000100800 */
[----:B------:R-:W5:Y:S04]  /*5ef0*/  LDL R15, [R1+0x68] ;  /* 0x00006800010f7983 */ /* 0x000f680000100800 */
[----:B------:R-:W5:Y:S04]  /*5f00*/  LDL R14, [R1+0xf0] ;  /* 0x0000f000010e7983 */ /* 0x000f680000100800 */
[----:B------:R-:W5:Y:S04]  /*5f10*/  LDL R13, [R1+0x6c] ;  /* 0x00006c00010d7983 */ /* 0x000f680000100800 */
[----:B------:R-:W5:Y:S04]  /*5f20*/  LDL R7, [R1+0xf4] ;  /* 0x0000f40001077983 */ /* 0x000f680000100800 */
[----:B------:R-:W5:Y:S01]  /*5f30*/  LDL R6, [R1+0x54] ;  /* 0x0000540001067983 */ /* 0x000f620000100800 */
[----:B--2---:R-:W-:Y:S01]  /*5f40*/  SHF.R.S32.HI R0, RZ, 0x1f, R4 ;  /* 0x0000001fff007819 */ /* 0x004fe20000011404 */
[----:B------:R-:W-:Y:S04]  /*5f50*/  IMAD.WIDE.U32 R2, R4, c[0x0][0x208], RZ ;  /* 0x0000820004027a25 */ /* 0x000fe800078e00ff */
[----:B------:R-:W-:Y:S04]  /*5f60*/  IMAD R0, R0, c[0x0][0x208], RZ ;  /* 0x0000820000007a24 */ /* 0x000fe800078e02ff */
[----:B------:R-:W-:Y:S01]  /*5f70*/  IMAD R0, R4, c[0x0][0x20c], R0 ;  /* 0x0000830004007a24 */ /* 0x000fe200078e0200 */
[----:B---3--:R-:W-:Y:S03]  /*5f80*/  SHF.R.S32.HI R4, RZ, 0x1f, R28 ;  /* 0x0000001fff047819 */ /* 0x008fe6000001141c */
[----:B------:R-:W-:Y:S02]  /*5f90*/  IMAD.IADD R3, R3, 0x1, R0 ;  /* 0x0000000103037824 */ /* 0x000fe400078e0200 */
[----:B------:R-:W-:Y:S02]  /*5fa0*/  IMAD R4, R4, c[0x0][0x218], RZ ;  /* 0x0000860004047a24 */ /* 0x000fe400078e02ff */
[C---:B------:R-:W-:Y:S04]  /*5fb0*/  IMAD.WIDE.U32 R2, R28.reuse, c[0x0][0x218], R2 ;  /* 0x000086001c027a25 */ /* 0x040fe800078e0002 */
[----:B------:R-:W-:Y:S01]  /*5fc0*/  IMAD R4, R28, c[0x0][0x21c], R4 ;  /* 0x000087001c047a24 */ /* 0x000fe200078e0204 */
[----:B----4-:R-:W-:Y:S01]  /*5fd0*/  IADD3 R0, P0, R22, R2, RZ ;  /* 0x0000000216007210 */ /* 0x010fe20007f1e0ff */
[C---:B------:R-:W-:Y:S01]  /*5fe0*/  IMAD.SHL.U32 R30, R5.reuse, 0x2, RZ ;  /* 0x00000002051e7824 */ /* 0x040fe200078e00ff */
[----:B------:R-:W-:Y:S02]  /*5ff0*/  SHF.L.U64.HI R22, R5, 0x1, R21 ;  /* 0x0000000105167819 */ /* 0x000fe40000010215 */
[----:B-----5:R-:W-:Y:S02]  /*6000*/  IADD3.X R4, R12, R3, R4, P0, !PT ;  /* 0x000000030c047210 */ /* 0x020fe400007fe404 */
[C---:B------:R-:W-:Y:S02]  /*6010*/  LEA R12, P0, R0.reuse, c[0x0][0x1f8], 0x1 ;  /* 0x00007e00000c7a11 */ /* 0x040fe400078008ff */
[C---:B------:R-:W-:Y:S02]  /*6020*/  SHF.L.U64.HI R21, R15.reuse, 0x1, R20 ;  /* 0x000000010f157819 */ /* 0x040fe40000010214 */
[----:B------:R-:W-:Y:S02]  /*6030*/  LEA.HI.X R5, R0, c[0x0][0x1fc], R4, 0x1, P0 ;  /* 0x00007f0000057a11 */ /* 0x000fe400000f0c04 */
[----:B------:R-:W-:Y:S02]  /*6040*/  SHF.L.U32 R29, R15, 0x1, RZ ;  /* 0x000000010f1d7819 */ /* 0x000fe400000006ff */
[C---:B------:R-:W-:Y:S01]  /*6050*/  SHF.L.U64.HI R20, R13.reuse, 0x1, R14 ;  /* 0x000000010d147819 */ /* 0x040fe2000001020e */
[----:B------:R-:W-:Y:S01]  /*6060*/  IMAD.SHL.U32 R28, R13, 0x2, RZ ;  /* 0x000000020d1c7824 */ /* 0x000fe200078e00ff */
[C---:B------:R-:W-:Y:S02]  /*6070*/  SHF.L.U64.HI R13, R6.reuse, 0x1, R7 ;  /* 0x00000001060d7819 */ /* 0x040fe40000010207 */
[----:B------:R-:W-:Y:S01]  /*6080*/  SHF.L.U32 R23, R6, 0x1, RZ ;  /* 0x0000000106177819 */ /* 0x000fe200000006ff */
[----:B------:R-:W-:-:S05]  /*6090*/  BRA.DIV ~URZ, `(.L_x_526) ;  /* 0x0000bb927f007947 */ /* 0x000fca000b800000 */
[----:B------:R1:W2:Y:S02]  /*60a0*/  SHFL.IDX PT, R4, R5, RZ, 0x181f ;  /* 0x00181fff05047589 */ /* 0x0002a400000e0000 */
.L_x_579:
[----:B------:R-:W-:-:S05]  /*60b0*/  BRA.DIV ~URZ, `(.L_x_527) ;  /* 0x0000bbe27f007947 */ /* 0x000fca000b800000 */
[----:B------:R-:W3:Y:S04]  /*60c0*/  LDL R2, [R1+0x54] ;  /* 0x0000540001027983 */ /* 0x000ee80000100800 */
[----:B------:R-:W4:Y:S04]  /*60d0*/  LDL R31, [R1+0x4c] ;  /* 0x00004c00011f7983 */ /* 0x000f280000100800 */
[----:B------:R-:W5:Y:S04]  /*60e0*/  LDL R7, [R1+0x6c] ;  /* 0x00006c0001077983 */ /* 0x000f680000100800 */
[----:B--2---:R-:W2:Y:S04]  /*60f0*/  LDL R248, [R1+0x68] ;  /* 0x0000680001f87983 */ /* 0x004ea80000100800 */
[----:B------:R-:W4:Y:S04]  /*6100*/  LDL R132, [R1+0x70] ;  /* 0x0000700001847983 */ /* 0x000f280000100800 */
[----:B------:R-:W1:Y:S02]  /*6110*/  SHFL.IDX PT, R0, R12, RZ, 0x181f ;  /* 0x00181fff0c007589 */ /* 0x000e6400000e0000 */
[----:B-1----:R-:W-:Y:S02]  /*6120*/  IADD3 R6, P2, R0, R30, RZ ;  /* 0x0000001e00067210 */ /* 0x002fe40007f5e0ff */
[----:B---3--:R-:W-:Y:S02]  /*6130*/  ISETP.GE.AND P4, PT, R2, c[0x0][0x1d4], PT ;  /* 0x0000750002007a0c */ /* 0x008fe40003f86270 */
[----:B------:R-:W-:Y:S05]  /*6140*/  IADD3 R2, P0, R0, R23, RZ ;  /* 0x0000001700027210 */ /* 0x000fea0007f1e0ff */
[C---:B------:R-:W-:Y:S01]  /*6150*/  IMAD.X R3, R4.reuse, 0x1, R13, P0 ;  /* 0x0000000104037824 */ /* 0x040fe200000e060d */
[----:B-----5:R-:W-:Y:S01]  /*6160*/  ISETP.GE.AND P3, PT, R7, c[0x0][0x1d4], PT ;  /* 0x0000750007007a0c */ /* 0x020fe20003f66270 */
[----:B------:R-:W-:Y:S01]  /*6170*/  IMAD.X R7, R4, 0x1, R22, P2 ;  /* 0x0000000104077824 */ /* 0x000fe200010e0616 */
[----:B--2---:R-:W-:Y:S03]  /*6180*/  ISETP.GE.AND P1, PT, R248, c[0x0][0x1d4], PT ;  /* 0x00007500f8007a0c */ /* 0x004fe60003f26270 */
[----:B------:R-:W-:Y:S01]  /*6190*/  @!PT LDS RZ, [RZ] ;  /* 0x00000000fffff984 */ /* 0x000fe20000000800 */
[----:B------:R-:W-:Y:S01]  /*61a0*/  @!PT LDS RZ, [RZ] ;  /* 0x00000000fffff984 */ /* 0x000fe20000000800 */
[----:B----4-:R1:W-:Y:S01]  /*61b0*/  LDGSTS.E.BYPASS.LTC128B.128 [R31+0x100], [R2.64], !P4 ;  /* 0x00100000021f7fae */ /* 0x0103e2000e101d46 */
[----:B------:R-:W-:Y:S02]  /*61c0*/  SEL R15, RZ, 0x10, P1 ;  /* 0x00000010ff0f7807 */ /* 0x000fe40000800000 */
[----:B-1----:R-:W-:Y:S05]  /*61d0*/  IADD3 R2, P0, R0, R28, RZ ;  /* 0x0000001c00027210 */ /* 0x002fea0007f1e0ff */
[----:B------:R-:W-:Y:S05]  /*61e0*/  IMAD.X R3, R4, 0x1, R20, P0 ;  /* 0x0000000104037824 */ /* 0x000fea00000e0614 */
[----:B------:R1:W-:Y:S02]  /*61f0*/  LDGSTS.E.BYPASS.LTC128B.128 [R31+0x2100], [R2.64], !P3 ;  /* 0x02100000021f7fae */ /* 0x0003e4000d901d46 */
[----:B-1----:R-:W-:Y:S02]  /*6200*/  IADD3 R2, P0, R0, R29, RZ ;  /* 0x0000001d00027210 */ /* 0x002fe40007f1e0ff */
[----:B------:R-:W1:Y:S03]  /*6210*/  SHFL.IDX PT, R0, R12, 0x1, 0x181f ;  /* 0x00381f000c007f89 */ /* 0x000e6600000e0000 */
[----:B------:R-:W-:Y:S01]  /*6220*/  IMAD.X R3, R4, 0x1, R21, P0 ;  /* 0x0000000104037824 */ /* 0x000fe200000e0615 */
[----:B------:R-:W-:Y:S01]  /*6230*/  ISETP.GE.AND P0, PT, R132, c[0x0][0x1d4], PT ;  /* 0x0000750084007a0c */ /* 0x000fe20003f06270 */
[----:B------:R2:W3:Y:S03]  /*6240*/  SHFL.IDX PT, R4, R5, 0x1, 0x181f ;  /* 0x00381f0005047f89 */ /* 0x0004e600000e0000 */
[----:B------:R-:W-:Y:S01]  /*6250*/  SEL R14, RZ, 0x10, P0 ;  /* 0x00000010ff0e7807 */ /* 0x000fe20000000000 */
[----:B------:R4:W-:Y:S08]  /*6260*/  LDGSTS.E.BYPASS.LTC128B.128 [R31+0x4100], [R2.64], !P1 ;  /* 0x04100000021f7fae */ /* 0x0009f0000c901d46 */
[----:B------:R5:W-:Y:S01]  /*6270*/  LDGSTS.E.BYPASS.LTC128B.128 [R31+0x6100], [R6.64], !P0 ;  /* 0x06100000061f7fae */ /* 0x000be2000c101d46 */
[----:B--2---:R-:W-:Y:S02]  /*6280*/  SEL R5, RZ, 0x10, P4 ;  /* 0x00000010ff057807 */ /* 0x004fe40002000000 */
[----:B-----5:R-:W-:Y:S02]  /*6290*/  SEL R6, RZ, 0x10, P3 ;  /* 0x00000010ff067807 */ /* 0x020fe40001800000 */
.L_x_580:
[C---:B-1-34-:R-:W-:Y:S01]  /*62a0*/  ISETP.NE.U32.AND P2, PT, R5.reuse, RZ, PT ;  /* 0x000000ff0500720c */ /* 0x05afe20003f45070 */
[----:B------:R-:W2:Y:S01]  /*62b0*/  LDL R31, [R1+0x4c] ;  /* 0x00004c00011f7983 */ /* 0x000ea20000100800 */
[----:B------:R-:W-:Y:S02]  /*62c0*/  IADD3 R5, -R5, 0x10, RZ ;  /* 0x0000001005057810 */ /* 0x000fe40007ffe1ff */
[C---:B------:R-:W-:Y:S02]  /*62d0*/  ISETP.NE.U32.AND P3, PT, R6.reuse, RZ, PT ;  /* 0x000000ff0600720c */ /* 0x040fe40003f65070 */
[----:B------:R-:W-:Y:S02]  /*62e0*/  LOP3.LUT R5, R5, 0xf, RZ, 0xc0, !PT ;  /* 0x0000000f05057812 */ /* 0x000fe400078ec0ff */
[----:B------:R-:W-:Y:S02]  /*62f0*/  IADD3 R6, -R6, 0x10, RZ ;  /* 0x0000001006067810 */ /* 0x000fe40007ffe1ff */
[----:B------:R-:W-:Y:S02]  /*6300*/  IADD3 R2, P1, P0, R5, R0, R23 ;  /* 0x0000000005027210 */ /* 0x000fe4000783e017 */
[----:B------:R-:W-:Y:S02]  /*6310*/  LOP3.LUT R6, R6, 0xf, RZ, 0xc0, !PT ;  /* 0x0000000f06067812 */ /* 0x000fe400078ec0ff */
[----:B------:R-:W-:Y:S02]  /*6320*/  IADD3.X R3, RZ, R4, R13, P1, P0 ;  /* 0x00000004ff037210 */ /* 0x000fe40000fe040d */
[----:B------:R-:W-:Y:S02]  /*6330*/  IADD3 R12, P1, P0, R6, R0, R28 ;  /* 0x00000000060c7210 */ /* 0x000fe4000783e01c */
[C---:B------:R-:W-:Y:S02]  /*6340*/  IADD3 R6, -R15.reuse, 0x10, RZ ;  /* 0x000000100f067810 */ /* 0x040fe40007ffe1ff */
[----:B------:R-:W-:Y:S02]  /*6350*/  IADD3.X R13, RZ, R4, R20, P1, P0 ;  /* 0x00000004ff0d7210 */ /* 0x000fe40000fe0414 */
[----:B------:R-:W-:Y:S04]  /*6360*/  LOP3.LUT R6, R6, 0xf, RZ, 0xc0, !PT ;  /* 0x0000000f06067812 */ /* 0x000fe800078ec0ff */
[----:B------:R-:W-:Y:S04]  /*6370*/  IADD3 R6, P1, P0, R6, R0, R29 ;  /* 0x0000000006067210 */ /* 0x000fe8000783e01d */
[----:B------:R-:W-:Y:S01]  /*6380*/  IADD3.X R7, RZ, R4, R21, P1, P0 ;  /* 0x00000004ff077210 */ /* 0x000fe20000fe0415 */
[----:B------:R-:W-:Y:S01]  /*6390*/  @!PT LDS RZ, [RZ] ;  /* 0x00000000fffff984 */ /* 0x000fe20000000800 */
[----:B------:R-:W-:Y:S01]  /*63a0*/  @!PT LDS RZ, [RZ] ;  /* 0x00000000fffff984 */ /* 0x000fe20000000800 */
[----:B------:R-:W-:Y:S01]  /*63b0*/  @!PT LDS RZ, [RZ] ;  /* 0x00000000fffff984 */ /* 0x000fe20000000800 */
[----:B--2---:R1:W-:Y:S01]  /*63c0*/  LDGSTS.E.BYPASS.LTC128B.128.ZFILL [R31+0x1100], [R2.64], P2 ;  /* 0x01100000021f7fae */ /* 0x0043e20009141d46 */
[----:B------:R-:W-:Y:S03]  /*63d0*/  ISETP.NE.U32.AND P2, PT, R15, RZ, PT ;  /* 0x000000ff0f00720c */ /* 0x000fe60003f45070 */
[----:B------:R2:W-:Y:S10]  /*63e0*/  LDGSTS.E.BYPASS.LTC128B.128.ZFILL [R31+0x3100], [R12.64], P3 ;  /* 0x031000000c1f7fae */ /* 0x0005f40009941d46 */
[----:B------:R2:W-:Y:S01]  /*63f0*/  LDGSTS.E.BYPASS.LTC128B.128.ZFILL [R31+0x5100], [R6.64], P2 ;  /* 0x05100000061f7fae */ /* 0x0005e20009141d46 */
[----:B-1----:R-:W-:Y:S04]  /*6400*/  IADD3 R2, -R14, 0x10, RZ ;  /* 0x000000100e027810 */ /* 0x002fe80007ffe1ff */
[----:B------:R-:W-:Y:S04]  /*6410*/  LOP3.LUT R2, R2, 0xf, RZ, 0xc0, !PT ;  /* 0x0000000f02027812 */ /* 0x000fe800078ec0ff */
[----:B------:R-:W-:Y:S04]  /*6420*/  IADD3 R2, P1, P0, R2, R0, R30 ;  /* 0x0000000002027210 */ /* 0x000fe8000783e01e */
[----:B------:R-:W-:Y:S02]  /*6430*/  IADD3.X R3, RZ, R4, R22, P1, P0 ;  /* 0x00000004ff037210 */ /* 0x000fe40000fe0416 */
[----:B------:R-:W-:Y:S11]  /*6440*/  ISETP.NE.U32.AND P0, PT, R14, RZ, PT ;  /* 0x000000ff0e00720c */ /* 0x000ff60003f05070 */
[----:B------:R-:W-:Y:S02]  /*6450*/  @!UPT UIADD3 URZ, URZ, URZ, URZ ;  /* 0x0000003f3f3ff290 */ /* 0x000fe4000fffe03f */
[----:B------:R2:W-:Y:S02]  /*6460*/  LDGSTS.E.BYPASS.LTC128B.128.ZFILL [R31+0x7100], [R2.64], P0 ;  /* 0x07100000021f7fae */ /* 0x0005e40008141d46 */
.L_x_525:
[----:B-1-34-:R-:W-:Y:S05]  /*6470*/  BSYNC B0 ;  /* 0x0000000000007941 */ /* 0x01afea0003800000 */
.L_x_524:
[----:B--2---:R-:W2:Y:S04]  /*6480*/  LDL R2, [R1+0x24] ;  /* 0x0000240001027983 */ /* 0x004ea80000100800 */
[----:B------:R-:W3:Y:S04]  /*6490*/  LDL R0, [R1+0x20] ;  /* 0x0000200001007983 */ /* 0x000ee80000100800 */
[----:B------:R-:W0:Y:S01]  /*64a0*/  LDGDEPBAR ;  /* 0x00000000000079af */ /* 0x000e220000000000 */
[----:B------:R-:W-:Y:S01]  /*64b0*/  WARPSYNC 0xffffffff ;  /* 0xffffffff00007948 */ /* 0x000fe20003800000 */
[C---:B------:R-:W-:Y:S01]  /*64c0*/  HMMA.16816.F32 R4, R168.reuse, R8, RZ ;  /* 0x00000008a804723c */ /* 0x040fe200000018ff */
[----:B------:R-:W-:Y:S07]  /*64d0*/  BSSY B0, `(.L_x_528) ;  /* 0x0000174000007945 */ /* 0x000fee0003800000 */
[C---:B------:R-:W-:Y:S08]  /*64e0*/  HMMA.16816.F32 R8, R168.reuse, R10, RZ ;  /* 0x0000000aa808723c */ /* 0x040ff000000018ff */
[C---:B------:R-:W-:Y:S08]  /*64f0*/  HMMA.16816.F32 R12, R168.reuse, R16, RZ ;  /* 0x00000010a80c723c */ /* 0x040ff000000018ff */
[C---:B------:R-:W-:Y:S08]  /*6500*/  HMMA.16816.F32 R16, R168.reuse, R18, RZ ;  /* 0x00000012a810723c */ /* 0x040ff000000018ff */
[C---:B------:R-:W-:Y:S08]  /*6510*/  HMMA.16816.F32 R20, R168.reuse, R24, RZ ;  /* 0x00000018a814723c */ /* 0x040ff000000018ff */
[C---:B------:R-:W-:Y:S08]  /*6520*/  HMMA.16816.F32 R24, R168.reuse, R26, RZ ;  /* 0x0000001aa818723c */ /* 0x040ff000000018ff */
[C---:B------:R-:W-:Y:S08]  /*6530*/  HMMA.16816.F32 R28, R168.reuse, R32, RZ ;  /* 0x00000020a81c723c */ /* 0x040ff000000018ff */
[----:B------:R-:W-:Y:S08]  /*6540*/  HMMA.16816.F32 R32, R168, R34, RZ ;  /* 0x00000022a820723c */ /* 0x000ff000000018ff */
        /* <DEDUP_REMOVED lines=8> */
[----:B--2---:R-:W1:Y:S08]  /*65d0*/  LDSM.16.M88.4 R176, [R2] ;  /* 0x0000000002b0783b */ /* 0x004e700000000200 */
[----:B------:R-:W2:Y:S08]  /*65e0*/  LDSM.16.M88.4 R180, [R2+0x800] ;  /* 0x0008000002b4783b */ /* 0x000eb00000000200 */
[----:B------:R-:W-:Y:S01]  /*65f0*/  LDSM.16.M88.4 R184, [R2+0x1800] ;  /* 0x0018000002b8783b */ /* 0x000fe20000000200 */
[C---:B-1----:R-:W-:Y:S08]  /*6600*/  HMMA.16816.F32 R4, R192.reuse, R176, R4 ;  /* 0x000000b0c004723c */ /* 0x042ff00000001804 */
[C---:B------:R-:W-:Y:S01]  /*6610*/  HMMA.16816.F32 R8, R192.reuse, R178, R8 ;  /* 0x000000b2c008723c */ /* 0x040fe20000001808 */
[----:B------:R-:W1:Y:S07]  /*6620*/  LDSM.16.M88.4 R176, [R2+0x1000] ;  /* 0x0010000002b0783b */ /* 0x000e6e0000000200 */
[C---:B--2---:R-:W-:Y:S08]  /*6630*/  HMMA.16816.F32 R12, R192.reuse, R180, R12 ;  /* 0x000000b4c00c723c */ /* 0x044ff0000000180c */
[C---:B------:R-:W-:Y:S01]  /*6640*/  HMMA.16816.F32 R16, R192.reuse, R182, R16 ;  /* 0x000000b6c010723c */ /* 0x040fe20000001810 */
[----:B---3--:R-:W2:Y:S07]  /*6650*/  LDSM.16.M88.4 R180, [R0+-0x6000] ;  /* 0xffa0000000b4783b */ /* 0x008eae0000000200 */
[C---:B-1----:R-:W-:Y:S08]  /*6660*/  HMMA.16816.F32 R20, R192.reuse, R176, R20 ;  /* 0x000000b0c014723c */ /* 0x042ff00000001814 */
[C---:B------:R-:W-:Y:S01]  /*6670*/  HMMA.16816.F32 R24, R192.reuse, R178, R24 ;  /* 0x000000b2c018723c */ /* 0x040fe20000001818 */
[----:B------:R-:W1:Y:S07]  /*6680*/  LDSM.16.M88.4 R176, [R0+-0x5800] ;  /* 0xffa8000000b0783b */ /* 0x000e6e0000000200 */
[C---:B------:R-:W-:Y:S08]  /*6690*/  HMMA.16816.F32 R28, R192.reuse, R184, R28 ;  /* 0x000000b8c01c723c */ /* 0x040ff0000000181c */
[----:B------:R-:W-:Y:S01]  /*66a0*/  HMMA.16816.F32 R32, R192, R186, R32 ;  /* 0x000000bac020723c */ /* 0x000fe20000001820 */
[----:B------:R-:W3:Y:S07]  /*66b0*/  LDSM.16.M88.4 R184, [R0+-0x5000] ;  /* 0xffb0000000b8783b */ /* 0x000eee0000000200 */
[C---:B--2---:R-:W-:Y:S08]  /*66c0*/  HMMA.16816.F32 R4, R196.reuse, R180, R4 ;  /* 0x000000b4c404723c */ /* 0x044ff00000001804 */
[C---:B------:R-:W-:Y:S01]  /*66d0*/  HMMA.16816.F32 R8, R196.reuse, R182, R8 ;  /* 0x000000b6c408723c */ /* 0x040fe20000001808 */
[----:B------:R-:W2:Y:S07]  /*66e0*/  LDSM.16.M88.4 R180, [R0+-0x4800] ;  /* 0xffb8000000b4783b */ /* 0x000eae0000000200 */
        /* <DEDUP_REMOVED lines=32> */
[----:B------:R-:W3:Y:S07]  /*68f0*/  LDSM.16.M88.4 R184, [R2+0x3000] ;  /* 0x0030000002b8783b */ /* 0x000eee0000000200 */
[C---:B--2---:R-:W-:Y:S08]  /*6900*/  HMMA.16816.F32 R4, R208.reuse, R180, R4 ;  /* 0x000000b4d004723c */ /* 0x044ff00000001804 */
[C---:B------:R-:W-:Y:S01]  /*6910*/  HMMA.16816.F32 R8, R208.reuse, R182, R8 ;  /* 0x000000b6d008723c */ /* 0x040fe20000001808 */
[----:B------:R-:W2:Y:S07]  /*6920*/  LDSM.16.M88.4 R180, [R2+0x3800] ;  /* 0x0038000002b4783b */ /* 0x000eae0000000200 */
[C---:B-1----:R-:W-:Y:S08]  /*6930*/  HMMA.16816.F32 R12, R208.reuse, R176, R12 ;  /* 0x000000b0d00c723c */ /* 0x042ff0000000180c */
[C---:B------:R-:W-:Y:S01]  /*6940*/  HMMA.16816.F32 R16, R208.reuse, R178, R16 ;  /* 0x000000b2d010723c */ /* 0x040fe20000001810 */
[----:B------:R-:W1:Y:S07]  /*6950*/  LDSM.16.M88.4 R176, [R0+-0x4000] ;  /* 0xffc0000000b0783b */ /* 0x000e6e0000000200 */
[C---:B---3--:R-:W-:Y:S08]  /*6960*/  HMMA.16816.F32 R20, R208.reuse, R184, R20 ;  /* 0x000000b8d014723c */ /* 0x048ff00000001814 */
[C---:B------:R-:W-:Y:S01]  /*6970*/  HMMA.16816.F32 R24, R208.reuse, R186, R24 ;  /* 0x000000bad018723c */ /* 0x040fe20000001818 */
[----:B------:R-:W3:Y:S07]  /*6980*/  LDSM.16.M88.4 R184, [R0+-0x3800] ;  /* 0xffc8000000b8783b */ /* 0x000eee0000000200 */
[C---:B--2---:R-:W-:Y:S08]  /*6990*/  HMMA.16816.F32 R28, R208.reuse, R180, R28 ;  /* 0x000000b4d01c723c */ /* 0x044ff0000000181c */
[----:B------:R-:W-:Y:S01]  /*69a0*/  HMMA.16816.F32 R32, R208, R182, R32 ;  /* 0x000000b6d020723c */ /* 0x000fe20000001820 */
[----:B------:R-:W2:Y:S07]  /*69b0*/  LDSM.16.M88.4 R180, [R0+-0x3000] ;  /* 0xffd0000000b4783b */ /* 0x000eae0000000200 */
[C---:B-1----:R-:W-:Y:S08]  /*69c0*/  HMMA.16816.F32 R4, R212.reuse, R176, R4 ;  /* 0x000000b0d404723c */ /* 0x042ff00000001804 */
[C---:B------:R-:W-:Y:S01]  /*69d0*/  HMMA.16816.F32 R8, R212.reuse, R178, R8 ;  /* 0x000000b2d408723c */ /* 0x040fe20000001808 */
[----:B------:R-:W1:Y:S07]  /*69e0*/  LDSM.16.M88.4 R176, [R0+-0x2800] ;  /* 0xffd8000000b0783b */ /* 0x000e6e0000000200 */
        /* <DEDUP_REMOVED lines=38> */
[----:B------:R-:W3:Y:S07]  /*6c50*/  LDSM.16.M88.4 R184, [R0+-0x2000] ;  /* 0xffe0000000b8783b */ /* 0x000eee0000000200 */
[C---:B--2---:R-:W-:Y:S08]  /*6c60*/  HMMA.16816.F32 R20, R224.reuse, R180, R20 ;  /* 0x000000b4e014723c */ /* 0x044ff00000001814 */
[C---:B------:R-:W-:Y:S01]  /*6c70*/  HMMA.16816.F32 R24, R224.reuse, R182, R24 ;  /* 0x000000b6e018723c */ /* 0x040fe20000001818 */
[----:B------:R-:W2:Y:S07]  /*6c80*/  LDSM.16.M88.4 R180, [R0+-0x1800] ;  /* 0xffe8000000b4783b */ /* 0x000eae0000000200 */
[C---:B-1----:R-:W-:Y:S08]  /*6c90*/  HMMA.16816.F32 R28, R224.reuse, R176, R28 ;  /* 0x000000b0e01c723c */ /* 0x042ff0000000181c */
[----:B------:R-:W-:Y:S01]  /*6ca0*/  HMMA.16816.F32 R32, R224, R178, R32 ;  /* 0x000000b2e020723c */ /* 0x000fe20000001820 */
[----:B------:R-:W1:Y:S07]  /*6cb0*/  LDSM.16.M88.4 R176, [R0+-0x1000] ;  /* 0xfff0000000b0783b */ /* 0x000e6e0000000200 */
[C---:B---3--:R-:W-:Y:S08]  /*6cc0*/  HMMA.16816.F32 R4, R228.reuse, R184, R4 ;  /* 0x000000b8e404723c */ /* 0x048ff00000001804 */
[C---:B------:R-:W-:Y:S01]  /*6cd0*/  HMMA.16816.F32 R8, R228.reuse, R186, R8 ;  /* 0x000000bae408723c */ /* 0x040fe20000001808 */
[----:B------:R-:W3:Y:S07]  /*6ce0*/  LDSM.16.M88.4 R184, [R0+-0x800] ;  /* 0xfff8000000b8783b */ /* 0x000eee0000000200 */
        /* <DEDUP_REMOVED lines=38> */
[----:B------:R-:W2:Y:S07]  /*6f50*/  LDSM.16.M88.4 R180, [R0] ;  /* 0x0000000000b4783b */ /* 0x000eae0000000200 */
        /* <DEDUP_REMOVED lines=29> */
[----:B------:R-:W-:Y:S01]  /*7130*/  FMUL.FTZ R19, R19, c[0x0][0x320] ;  /* 0x0000c80013137a20 */ /* 0x000fe20000410000 */
[----:B--2---:R2:W-:Y:S08]  /*7140*/  STL [R1+0x8], R2 ;  /* 0x0000080201007387 */ /* 0x0045f00000100800 */
[----:B------:R-:W-:Y:S10]  /*7150*/  MUFU.TANH R187, R8 ;  /* 0x0000000800bb7308 */ /* 0x000ff40000002400 */
[----:B-1----:R-:W1:Y:S01]  /*7160*/  MUFU.TANH R3, R10 ;  /* 0x0000000a00037308 */ /* 0x002e620000002400 */
[----:B---3--:R-:W3:Y:S09]  /*7170*/  LDSM.16.M88.4 R4, [R0+0x1000] ;  /* 0x001000000004783b */ /* 0x008ef20000000200 */
[----:B--2---:R-:W2:Y:S10]  /*7180*/  MUFU.TANH R2, R11 ;  /* 0x0000000b00027308 */ /* 0x004eb40000002400 */
[----:B------:R4:W3:Y:S01]  /*7190*/  MUFU.TANH R186, R9 ;  /* 0x0000000900ba7308 */ /* 0x0008e20000002400 */
[----:B-1----:R-:W-:Y:S09]  /*71a0*/  STL [R1+0x4], R3 ;  /* 0x0000040301007387 */ /* 0x002ff20000100800 */
[----:B------:R-:W1:Y:S01]  /*71b0*/  MUFU.TANH R248, R15 ;  /* 0x0000000f00f87308 */ /* 0x000e620000002400 */
[----:B--2---:R2:W-:Y:S09]  /*71c0*/  STL [R1], R2 ;  /* 0x0000000201007387 */ /* 0x0045f20000100800 */
[----:B------:R-:W1:Y:S01]  /*71d0*/  MUFU.TANH R179, R16 ;  /* 0x0000001000b37308 */ /* 0x000e620000002400 */
[----:B----4-:R-:W4:Y:S01]  /*71e0*/  LDSM.16.M88.4 R8, [R0+0x1800] ;  /* 0x001800000008783b */ /* 0x010f220000000200 */
[----:B------:R-:W-:Y:S04]  /*71f0*/  DEPBAR.LE SB0, 0x0 ;  /* 0x000080000000791a */ /* 0x000fe80000000000 */
[C---:B---3--:R-:W-:Y:S04]  /*7200*/  HMMA.16816.F32 R20, R244.reuse, R4, R20 ;  /* 0x00000004f414723c */ /* 0x048fe80000001814 */
[----:B------:R3:W1:Y:S01]  /*7210*/  MUFU.TANH R177, R17 ;  /* 0x0000001100b17308 */ /* 0x0006620000002400 */
[----:B------:R-:W-:Y:S03]  /*7220*/  BAR.SYNC.DEFER_BLOCKING 0x0 ;  /* 0x0000000000007b1d */ /* 0x000fe60000010000 */
[C---:B------:R-:W-:Y:S06]  /*7230*/  HMMA.16816.F32 R24, R244.reuse, R6, R24 ;  /* 0x00000006f418723c */ /* 0x040fec0000001818 */
[----:B------:R5:W1:Y:S01]  /*7240*/  MUFU.TANH R185, R18 ;  /* 0x0000001200b97308 */ /* 0x000a620000002400 */
[----:B--2---:R-:W2:Y:S09]  /*7250*/  LDL R2, [R1+0x10] ;  /* 0x0000100001027983 */ /* 0x004eb20000100800 */
[----:B------:R-:W1:Y:S01]  /*7260*/  MUFU.TANH R183, R12 ;  /* 0x0000000c00b77308 */ /* 0x000e620000002400 */
[----:B------:R-:W-:Y:S02]  /*7270*/  FMUL.FTZ R22, R22, c[0x0][0x320] ;  /* 0x0000c80016167a20 */ /* 0x000fe40000410000 */
[----:B---3--:R-:W-:Y:S02]  /*7280*/  FMUL.FTZ R17, R21, c[0x0][0x320] ;  /* 0x0000c80015117a20 */ /* 0x008fe40000410000 */
[----:B------:R-:W-:Y:S05]  /*7290*/  FMUL.FTZ R23, R23, c[0x0][0x320] ;  /* 0x0000c80017177a20 */ /* 0x000fea0000410000 */
[----:B------:R-:W3:Y:S01]  /*72a0*/  MUFU.TANH R182, R13 ;  /* 0x0000000d00b67308 */ /* 0x000ee20000002400 */
[----:B------:R-:W-:Y:S02]  /*72b0*/  FMUL.FTZ R26, R26, c[0x0][0x320] ;  /* 0x0000c8001a1a7a20 */ /* 0x000fe40000410000 */
[----:B------:R-:W-:Y:S01]  /*72c0*/  FMUL.FTZ R27, R27, c[0x0][0x320] ;  /* 0x0000c8001b1b7a20 */ /* 0x000fe20000410000 */
[C---:B----4-:R-:W-:Y:S03]  /*72d0*/  HMMA.16816.F32 R28, R244.reuse, R8, R28 ;  /* 0x00000008f41c723c */ /* 0x050fe6000000181c */
[----:B-----5:R-:W-:Y:S02]  /*72e0*/  FMUL.FTZ R18, R20, c[0x0][0x320] ;  /* 0x0000c80014127a20 */ /* 0x020fe40000410000 */
[----:B------:R-:W-:Y:S01]  /*72f0*/  FMUL.FTZ R16, R24, c[0x0][0x320] ;  /* 0x0000c80018107a20 */ /* 0x000fe20000410000 */
[----:B------:R4:W1:Y:S01]  /*7300*/  MUFU.TANH R178, R26 ;  /* 0x0000001a00b27308 */ /* 0x0008620000002400 */
[----:B------:R-:W-:Y:S01]  /*7310*/  FMUL.FTZ R15, R25, c[0x0][0x320] ;  /* 0x0000c800190f7a20 */ /* 0x000fe20000410000 */
[----:B------:R-:W-:Y:S08]  /*7320*/  HMMA.16816.F32 R32, R244, R10, R32 ;  /* 0x0000000af420723c */ /* 0x000ff00000001820 */
[----:B------:R5:W1:Y:S08]  /*7330*/  MUFU.TANH R176, R27 ;  /* 0x0000001b00b07308 */ /* 0x000a700000002400 */
[----:B------:R-:W-:Y:S02]  /*7340*/  FMUL.FTZ R28, R28, c[0x0][0x320] ;  /* 0x0000c8001c1c7a20 */ /* 0x000fe40000410000 */
[----:B------:R-:W1:Y:S01]  /*7350*/  MUFU.TANH R249, R14 ;  /* 0x0000000e00f97308 */ /* 0x000e620000002400 */
[----:B------:R-:W-:Y:S02]  /*7360*/  FMUL.FTZ R30, R30, c[0x0][0x320] ;  /* 0x0000c8001e1e7a20 */ /* 0x000fe40000410000 */
[----:B------:R-:W-:Y:S03]  /*7370*/  FMUL.FTZ R31, R31, c[0x0][0x320] ;  /* 0x0000c8001f1f7a20 */ /* 0x000fe60000410000 */
[----:B----4-:R-:W-:Y:S02]  /*7380*/  FMUL.FTZ R26, R33, c[0x0][0x320] ;  /* 0x0000c800211a7a20 */ /* 0x010fe40000410000 */
[----:B------:R-:W-:Y:S02]  /*7390*/  FMUL.FTZ R34, R34, c[0x0][0x320] ;  /* 0x0000c80022227a20 */ /* 0x000fe40000410000 */
[----:B------:R4:W1:Y:S01]  /*73a0*/  MUFU.TANH R132, R28 ;  /* 0x0000001c00847308 */ /* 0x0008620000002400 */
[----:B------:R-:W-:Y:S02]  /*73b0*/  FMUL.FTZ R35, R35, c[0x0][0x320] ;  /* 0x0000c80023237a20 */ /* 0x000fe40000410000 */
[----:B-----5:R-:W-:Y:S07]  /*73c0*/  FMUL.FTZ R27, R32, c[0x0][0x320] ;  /* 0x0000c800201b7a20 */ /* 0x020fee0000410000 */
[----:B------:R1:W1:Y:S10]  /*73d0*/  MUFU.TANH R184, R19 ;  /* 0x0000001300b87308 */ /* 0x0002740000002400 */
[----:B------:R-:W1:Y:S01]  /*73e0*/  MUFU.TANH R18, R18 ;  /* 0x0000001200127308 */ /* 0x000e620000002400 */
[----:B----4-:R-:W-:Y:S09]  /*73f0*/  FMUL.FTZ R28, R29, c[0x0][0x320] ;  /* 0x0000c8001d1c7a20 */ /* 0x010ff20000410000 */
[----:B------:R-:W4:Y:S10]  /*7400*/  MUFU.TANH R17, R17 ;  /* 0x0000001100117308 */ /* 0x000f340000002400 */
[----:B------:R1:W1:Y:S10]  /*7410*/  MUFU.TANH R181, R22 ;  /* 0x0000001600b57308 */ /* 0x0002740000002400 */
[----:B------:R1:W1:Y:S10]  /*7420*/  MUFU.TANH R180, R23 ;  /* 0x0000001700b47308 */ /* 0x0002740000002400 */
[----:B------:R-:W1:Y:S10]  /*7430*/  MUFU.TANH R16, R16 ;  /* 0x0000001000107308 */ /* 0x000e740000002400 */
[----:B------:R-:W1:Y:S10]  /*7440*/  MUFU.TANH R15, R15 ;  /* 0x0000000f000f7308 */ /* 0x000e740000002400 */
[----:B------:R-:W1:Y:S10]  /*7450*/  MUFU.TANH R28, R28 ;  /* 0x0000001c001c7308 */ /* 0x000e740000002400 */
[----:B------:R1:W1:Y:S10]  /*7460*/  MUFU.TANH R189, R30 ;  /* 0x0000001e00bd7308 */ /* 0x0002740000002400 */
[----:B------:R1:W1:Y:S10]  /*7470*/  MUFU.TANH R191, R31 ;  /* 0x0000001f00bf7308 */ /* 0x0002740000002400 */
[----:B------:R-:W1:Y:S10]  /*7480*/  MUFU.TANH R27, R27 ;  /* 0x0000001b001b7308 */ /* 0x000e740000002400 */
[----:B------:R-:W1:Y:S10]  /*7490*/  MUFU.TANH R26, R26 ;  /* 0x0000001a001a7308 */ /* 0x000e740000002400 */
[----:B------:R1:W1:Y:S10]  /*74a0*/  MUFU.TANH R188, R34 ;  /* 0x0000002200bc7308 */ /* 0x0002740000002400 */
[----:B------:R1:W1:Y:S01]  /*74b0*/  MUFU.TANH R190, R35 ;  /* 0x0000002300be7308 */ /* 0x0002620000002400 */
[----:B--2---:R-:W-:Y:S11]  /*74c0*/  ISETP.GE.AND P0, PT, R2, 0x1, PT ;  /* 0x000000010200780c */ /* 0x004ff60003f06270 */
[----:B------:R-:W-:Y:S02]  /*74d0*/  @!UPT UIADD3 URZ, URZ, URZ, URZ ;  /* 0x0000003f3f3ff290 */ /* 0x000fe4000fffe03f */
[----:B------:R-:W-:-:S05]  /*74e0*/  @!P0 BRA `(.L_x_529) ;  /* 0x0000072000008947 */ /* 0x000fca0003800000 */
[----:B-1-34-:R-:W2:Y:S01]  /*74f0*/  LDL R3, [R1+0x84] ;  /* 0x0000840001037983 */ /* 0x01aea20000100800 */
[----:B------:R-:W-:Y:S02]  /*7500*/  IMAD.MOV.U32 R14, RZ, RZ, RZ ;  /* 0x000000ffff0e7224 */ /* 0x000fe400078e00ff */
[----:B------:R-:W-:Y:S01]  /*7510*/  IMAD.MOV.U32 R5, RZ, RZ, c[0x0][0x2b8] ;  /* 0x0000ae00ff057624 */ /* 0x000fe200078e00ff */
[----:B------:R-:W3:Y:S04]  /*7520*/  LDL R0, [R1+0x7c] ;  /* 0x00007c0001007983 */ /* 0x000ee80000100800 */
[----:B------:R-:W4:Y:S01]  /*7530*/  LDL.64 R22, [R1+0x98] ;  /* 0x0000980001167983 */ /* 0x000f220000100a00 */
[----:B------:R-:W-:Y:S03]  /*7540*/  ISETP.NE.AND P1, PT, R5, 0x1, PT ;  /* 0x000000010500780c */ /* 0x000fe60003f25270 */
[----:B------:R-:W5:Y:S04]  /*7550*/  LDL R4, [R1+0xa8] ;  /* 0x0000a80001047983 */ /* 0x000f680000100800 */
[----:B------:R-:W4:Y:S04]  /*7560*/  LDL.64 R20, [R1+0x90] ;  /* 0x0000900001147983 */ /* 0x000f280000100a00 */
[----:B------:R-:W5:Y:S04]  /*7570*/  LDL R8, [R1+0x88] ;  /* 0x0000880001087983 */ /* 0x000f680000100800 */
[----:B------:R-:W5:Y:S04]  /*7580*/  LDL R11, [R1+0xe8] ;  /* 0x0000e800010b7983 */ /* 0x000f680000100800 */
[----:B------:R-:W5:Y:S04]  /*7590*/  LDL R13, [R1+0x70] ;  /* 0x00007000010d7983 */ /* 0x000f680000100800 */
[----:B------:R-:W5:Y:S04]  /*75a0*/  LDL R10, [R1+0xec] ;  /* 0x0000ec00010a7983 */ /* 0x000f680000100800 */
[----:B------:R-:W5:Y:S04]  /*75b0*/  LDL R12, [R1+0x68] ;  /* 0x00006800010c7983 */ /* 0x000f680000100800 */
[----:B------:R-:W5:Y:S04]  /*75c0*/  LDL R9, [R1+0xf0] ;  /* 0x0000f00001097983 */ /* 0x000f680000100800 */
[----:B------:R-:W5:Y:S04]  /*75d0*/  LDL R7, [R1+0x6c] ;  /* 0x00006c0001077983 */ /* 0x000f680000100800 */
[----:B------:R-:W5:Y:S04]  /*75e0*/  LDL R6, [R1+0xf4] ;  /* 0x0000f40001067983 */ /* 0x000f680000100800 */
[----:B------:R-:W5:Y:S01]  /*75f0*/  LDL R19, [R1+0x54] ;  /* 0x0000540001137983 */ /* 0x000f620000100800 */
[----:B--2---:R-:W-:Y:S05]  /*7600*/  IMAD R2, R2, 0x40, R3 ;  /* 0x0000004002027824 */ /* 0x004fea00078e0203 */
[----:B---3--:R-:W-:Y:S05]  /*7610*/  IADD3 R2, R2, -0x40, R0 ;  /* 0xffffffc002027810 */ /* 0x008fea0007ffe000 */
[----:B------:R-:W-:Y:S04]  /*7620*/  @P1 IMAD.HI.U32 R3, R2, c[0x0][0x2bc], RZ ;  /* 0x0000af0002031a27 */ /* 0x000fe800078e00ff */
[----:B------:R-:W-:Y:S01]  /*7630*/  IMAD.MOV.U32 R0, RZ, RZ, R2 ;  /* 0x000000ffff007224 */ /* 0x000fe200078e0002 */
[----:B------:R-:W-:Y:S04]  /*7640*/  @P1 SHF.R.U32.HI R0, RZ, c[0x0][0x2c0], R3 ;  /* 0x0000b000ff001a19 */ /* 0x000fe80000011603 */
[C---:B----4-:R-:W-:Y:S04]  /*7650*/  @!P6 IADD3 R3, P0, R0.reuse, R22, RZ ;  /* 0x000000160003e210 */ /* 0x050fe80007f1e0ff */
[----:B-----5:R-:W-:Y:S01]  /*7660*/  @!P6 LEA.HI.X.SX32 R5, R0, R4, 0x1, P0 ;  /* 0x000000040005e211 */ /* 0x020fe200000f0eff */
[----:B------:R-:W-:Y:S01]  /*7670*/  IMAD.MOV R0, RZ, RZ, -R0 ;  /* 0x000000ffff007224 */ /* 0x000fe200078e0a00 */
[C---:B------:R-:W-:Y:S03]  /*7680*/  @!P6 LEA R4, P0, R3.reuse, c[0x0][0x2a0], 0x2 ;  /* 0x0000a8000304ea11 */ /* 0x040fe600078010ff */
[----:B------:R-:W-:Y:S01]  /*7690*/  IMAD R22, R0, c[0x0][0x2b8], R2 ;  /* 0x0000ae0000167a24 */ /* 0x000fe200078e0202 */
[----:B------:R-:W-:Y:S03]  /*76a0*/  @!P6 LEA.HI.X R5, R3, c[0x0][0x2a4], R5, 0x2, P0 ;  /* 0x0000a9000305ea11 */ /* 0x000fe600000f1405 */
[----:B------:R-:W-:Y:S01]  /*76b0*/  IMAD.WIDE.U32 R2, R22, c[0x0][0x1e0], RZ ;  /* 0x0000780016027a25 */ /* 0x000fe200078e00ff */
[----:B------:R-:W-:Y:S01]  /*76c0*/  SHF.R.S32.HI R0, RZ, 0x1f, R22 ;  /* 0x0000001fff007819 */ /* 0x000fe20000011416 */
[----:B------:R-:W2:Y:S02]  /*76d0*/  @!P6 LDG.E R14, [R4.64] ;  /* 0x00000006040ee981 */ /* 0x000ea4000c1e1900 */
[----:B------:R-:W-:Y:S02]  /*76e0*/  IMAD.SHL.U32 R21, R12, 0x2, RZ ;  /* 0x000000020c157824 */ /* 0x000fe400078e00ff */
[----:B------:R1:W-:Y:S01]  /*76f0*/  STL [R1+0x5c], R22 ;  /* 0x00005c1601007387 */ /* 0x0003e20000100800 */
[----:B------:R-:W-:Y:S04]  /*7700*/  IMAD R0, R0, c[0x0][0x1e0], RZ ;  /* 0x0000780000007a24 */ /* 0x000fe800078e02ff */
[----:B------:R-:W-:Y:S05]  /*7710*/  IMAD R0, R22, c[0x0][0x1e4], R0 ;  /* 0x0000790016007a24 */ /* 0x000fea00078e0200 */
[----:B------:R-:W-:Y:S01]  /*7720*/  IADD3 R3, R3, R0, RZ ;  /* 0x0000000003037210 */ /* 0x000fe20007ffe0ff */
[----:B-1----:R-:W-:Y:S01]  /*7730*/  IMAD.SHL.U32 R22, R13, 0x2, RZ ;  /* 0x000000020d167824 */ /* 0x002fe200078e00ff */
[----:B--2---:R-:W-:Y:S01]  /*7740*/  SHF.R.S32.HI R5, RZ, 0x1f, R14 ;  /* 0x0000001fff057819 */ /* 0x004fe2000001140e */
[----:B------:R1:W-:Y:S02]  /*7750*/  STL [R1+0x58], R14 ;  /* 0x0000580e01007387 */ /* 0x0003e40000100800 */
[----:B------:R-:W-:Y:S04]  /*7760*/  IMAD.WIDE.U32 R2, R14, c[0x0][0x1f0], R2 ;  /* 0x00007c000e027a25 */ /* 0x000fe800078e0002 */
[----:B------:R-:W-:Y:S01]  /*7770*/  IMAD R5, R5, c[0x0][0x1f0], RZ ;  /* 0x00007c0005057a24 */ /* 0x000fe200078e02ff */
[----:B------:R-:W-:Y:S02]  /*7780*/  IADD3 R0, P0, R20, R2, RZ ;  /* 0x0000000214007210 */ /* 0x000fe40007f1e0ff */
[----:B------:R-:W-:Y:S01]  /*7790*/  SHF.L.U32 R20, R7, 0x1, RZ ;  /* 0x0000000107147819 */ /* 0x000fe200000006ff */
[----:B------:R-:W-:Y:S05]  /*77a0*/  IMAD R5, R14, c[0x0][0x1f4], R5 ;  /* 0x00007d000e057a24 */ /* 0x000fea00078e0205 */
[----:B------:R-:W-:Y:S02]  /*77b0*/  IADD3.X R5, R8, R3, R5, P0, !PT ;  /* 0x0000000308057210 */ /* 0x000fe400007fe405 */
[C---:B------:R-:W-:Y:S04]  /*77c0*/  LEA R8, P0, R0.reuse, c[0x0][0x1c8], 0x1 ;  /* 0x0000720000087a11 */ /* 0x040fe800078008ff */
[----:B------:R-:W-:Y:S02]  /*77d0*/  LEA.HI.X R5, R0, c[0x0][0x1cc], R5, 0x1, P0 ;  /* 0x0000730000057a11 */ /* 0x000fe400000f0c05 */
[----:B-1----:R-:W-:Y:S02]  /*77e0*/  SHF.L.U64.HI R14, R13, 0x1, R11 ;  /* 0x000000010d0e7819 */ /* 0x002fe4000001020b */
[----:B------:R-:W-:Y:S02]  /*77f0*/  SHF.L.U64.HI R13, R12, 0x1, R10 ;  /* 0x000000010c0d7819 */ /* 0x000fe4000001020a */
[----:B------:R-:W-:Y:S02]  /*7800*/  SHF.L.U64.HI R12, R7, 0x1, R9 ;  /* 0x00000001070c7819 */ /* 0x000fe40000010209 */
[C---:B------:R-:W-:Y:S01]  /*7810*/  SHF.L.U64.HI R9, R19.reuse, 0x1, R6 ;  /* 0x0000000113097819 */ /* 0x040fe20000010206 */
[----:B------:R-:W-:Y:S01]  /*7820*/  IMAD.SHL.U32 R19, R19, 0x2, RZ ;  /* 0x0000000213137824 */ /* 0x000fe200078e00ff */
[----:B------:R-:W-:-:S05]  /*7830*/  BRA.DIV ~URZ, `(.L_x_530) ;  /* 0x0000a7627f007947 */ /* 0x000fca000b800000 */
[----:B------:R1:W2:Y:S02]  /*7840*/  SHFL.IDX PT, R4, R5, RZ, 0x181f ;  /* 0x00181fff05047589 */ /* 0x0002a400000e0000 */
.L_x_581:
        /* <DEDUP_REMOVED lines=31> */
.L_x_582:
        /* <DEDUP_REMOVED lines=29> */
.L_x_529:
[----:B-1-34-:R-:W-:Y:S05]  /*7c10*/  BSYNC B0 ;  /* 0x0000000000007941 */ /* 0x01afea0003800000 */
.L_x_528:
[----:B------:R-:W3:Y:S01]  /*7c20*/  LDL R4, [R1+0xb0] ;  /* 0x0000b00001047983 */ /* 0x000ee20000100800 */
[----:B------:R-:W-:Y:S03]  /*7c30*/  MOV R5, c[0x0][0x2c4] ;  /* 0x0000b10000057a02 */ /* 0x000fe60000000f00 */
[----:B------:R-:W3:Y:S01]  /*7c40*/  LDL R0, [R1+0xbc] ;  /* 0x0000bc0001007983 */ /* 0x000ee20000100800 */
[----:B------:R-:W-:Y:S01]  /*7c50*/  ISETP.NE.AND P0, PT, R5, 0x1, PT ;  /* 0x000000010500780c */ /* 0x000fe20003f05270 */
[----:B------:R-:W-:Y:S02]  /*7c60*/  IMAD.MOV.U32 R5, RZ, RZ, 0x1 ;  /* 0x00000001ff057424 */ /* 0x000fe400078e00ff */
[----:B--2---:R-:W2:Y:S04]  /*7c70*/  LDL R3, [R1+0x10] ;  /* 0x0000100001037983 */ /* 0x004ea80000100800 */
[----:B------:R-:W4:Y:S04]  /*7c80*/  LDL R2, [R1+0xc0] ;  /* 0x0000c00001027983 */ /* 0x000f280000100800 */
[----:B------:R-:W0:Y:S01]  /*7c90*/  LDGDEPBAR ;  /* 0x00000000000079af */ /* 0x000e220000000000 */
[----:B--2---:R-:W-:Y:S01]  /*7ca0*/  IMAD R5, R3, -0x40, R5 ;  /* 0xffffffc003057824 */ /* 0x004fe200078e0205 */
[----:B---3--:R-:W-:Y:S03]  /*7cb0*/  IADD3 R4, R0, R4, RZ ;  /* 0x0000000400047210 */ /* 0x008fe60007ffe0ff */
[----:B----4-:R-:W-:Y:S02]  /*7cc0*/  IMAD.IADD R5, R5, 0x1, -R2 ;  /* 0x0000000105057824 */ /* 0x010fe400078e0a02 */
[----:B------:R-:W-:Y:S05]  /*7cd0*/  @P0 IMAD.HI.U32 R0, R4, c[0x0][0x2c8], RZ ;  /* 0x0000b20004000a27 */ /* 0x000fea00078e00ff */
[----:B------:R-:W-:Y:S02]  /*7ce0*/  @P0 SHF.R.U32.HI R4, RZ, c[0x0][0x2cc], R0 ;  /* 0x0000b300ff040a19 */ /* 0x000fe40000011600 */
[----:B------:R-:W-:Y:S05]  /*7cf0*/  MOV R0, c[0x0][0x2ac] ;  /* 0x0000ab0000007a02 */ /* 0x000fea0000000f00 */
[----:B------:R-:W-:Y:S05]  /*7d00*/  IMAD R5, R0, c[0x0][0x1d0], R5 ;  /* 0x0000740000057a24 */ /* 0x000fea00078e0205 */
[----:B------:R-:W-:Y:S01]  /*7d10*/  IADD3 R5, R5, -c[0x0][0x168], RZ ;  /* 0x80005a0005057a10 */ /* 0x000fe20007ffe0ff */
[----:B------:R-:W-:-:S05]  /*7d20*/  BRA.DIV ~URZ, `(.L_x_532) ;  /* 0x0000a5e27f007947 */ /* 0x000fca000b800000 */
[----:B------:R1:W2:Y:S02]  /*7d30*/  SHFL.IDX PT, R0, R4, RZ, 0x1c1f ;  /* 0x001c1fff04007589 */ /* 0x0002a400000e0000 */
.L_x_583:
[----:B--2---:R-:W-:Y:S05]  /*7d40*/  IMAD.IADD R0, R5, 0x1, R0 ;  /* 0x0000000105007824 */ /* 0x004fea00078e0200 */
[C---:B------:R-:W-:Y:S02]  /*7d50*/  ISETP.GT.AND P0, PT, R0.reuse, RZ, PT ;  /* 0x000000ff0000720c */ /* 0x040fe40003f04270 */
[C---:B------:R-:W-:Y:S02]  /*7d60*/  ISETP.GT.AND P2, PT, R0.reuse, 0x1, PT ;  /* 0x000000010000780c */ /* 0x040fe40003f44270 */
[C---:B------:R-:W-:Y:S02]  /*7d70*/  ISETP.GT.AND P3, PT, R0.reuse, 0x8, PT ;  /* 0x000000080000780c */ /* 0x040fe40003f64270 */
[C---:B------:R-:W-:Y:S02]  /*7d80*/  ISETP.GT.AND P4, PT, R0.reuse, 0x9, PT ;  /* 0x000000090000780c */ /* 0x040fe40003f84270 */
[----:B------:R-:W-:Y:S02]  /*7d90*/  FSEL R6, R251, -INF , P0 ;  /* 0xff800000fb067808 */ /* 0x000fe40000000000 */
[C---:B------:R-:W-:Y:S02]  /*7da0*/  ISETP.GT.AND P1, PT, R0.reuse, 0x10, PT ;  /* 0x000000100000780c */ /* 0x040fe40003f24270 */
[----:B------:R-:W-:Y:S02]  /*7db0*/  ISETP.GT.AND P0, PT, R0, 0x11, PT ;  /* 0x000000110000780c */ /* 0x000fe40003f04270 */
[----:B------:R-:W-:Y:S02]  /*7dc0*/  FSEL R25, R250, -INF , P2 ;  /* 0xff800000fa197808 */ /* 0x000fe40001000000 */
[----:B------:R-:W-:Y:S02]  /*7dd0*/  FSEL R24, R187, -INF , P3 ;  /* 0xff800000bb187808 */ /* 0x000fe40001800000 */
[----:B------:R-:W-:Y:S02]  /*7de0*/  ISETP.GT.AND P3, PT, R0, 0x18, PT ;  /* 0x000000180000780c */ /* 0x000fe40003f64270 */
[----:B------:R-:W-:Y:S02]  /*7df0*/  FSEL R23, R186, -INF , P4 ;  /* 0xff800000ba177808 */ /* 0x000fe40002000000 */
[C---:B------:R-:W-:Y:S02]  /*7e00*/  ISETP.GT.AND P4, PT, R0.reuse, 0x19, PT ;  /* 0x000000190000780c */ /* 0x040fe40003f84270 */
[----:B------:R-:W-:Y:S02]  /*7e10*/  FSEL R22, R183, -INF , P1 ;  /* 0xff800000b7167808 */ /* 0x000fe40000800000 */
[----:B------:R-:W-:Y:S02]  /*7e20*/  ISETP.GT.AND P2, PT, R0, 0x20, PT ;  /* 0x000000200000780c */ /* 0x000fe40003f44270 */
[----:B------:R-:W-:Y:S02]  /*7e30*/  FSEL R21, R182, -INF , P0 ;  /* 0xff800000b6157808 */ /* 0x000fe40000000000 */
[C---:B------:R-:W-:Y:S02]  /*7e40*/  ISETP.GT.AND P1, PT, R0.reuse, 0x21, PT ;  /* 0x000000210000780c */ /* 0x040fe40003f24270 */
[C---:B------:R-:W-:Y:S02]  /*7e50*/  ISETP.GT.AND P0, PT, R0.reuse, 0x28, PT ;  /* 0x000000280000780c */ /* 0x040fe40003f04270 */
        /* <DEDUP_REMOVED lines=9> */
[----:B------:R-:W-:Y:S02]  /*7ef0*/  ISETP.GT.AND P0, PT, R0, 0x39, PT ;  /* 0x000000390000780c */ /* 0x000fe40003f04270 */
[----:B------:R-:W-:Y:S02]  /*7f00*/  FSEL R15, R15, -INF , P4 ;  /* 0xff8000000f0f7808 */ /* 0x000fe40002000000 */
[----:B------:R-:W-:Y:S02]  /*7f10*/  FSEL R14, R132, -INF , P3 ;  /* 0xff800000840e7808 */ /* 0x000fe40001800000 */
[----:B------:R-:W-:Y:S02]  /*7f20*/  FSEL R13, R28, -INF , P2 ;  /* 0xff8000001c0d7808 */ /* 0x000fe40001000000 */
[----:B------:R-:W-:Y:S02]  /*7f30*/  FSEL R12, R27, -INF , P1 ;  /* 0xff8000001b0c7808 */ /* 0x000fe40000800000 */
[----:B------:R-:W-:Y:S01]  /*7f40*/  FSEL R11, R26, -INF , P0 ;  /* 0xff8000001a0b7808 */ /* 0x000fe20000000000 */
[----:B------:R-:W-:-:S05]  /*7f50*/  BRA.DIV ~URZ, `(.L_x_533) ;  /* 0x0000a4227f007947 */ /* 0x000fca000b800000 */
[----:B------:R-:W2:Y:S04]  /*7f60*/  LDL.LU R182, [R1+0xc] ;  /* 0x00000c0001b67983 */ /* 0x000ea80000300800 */
[----:B------:R-:W3:Y:S04]  /*7f70*/  LDL.LU R179, [R1+0x8] ;  /* 0x0000080001b37983 */ /* 0x000ee80000300800 */
[----:B------:R-:W4:Y:S04]  /*7f80*/  LDL.LU R3, [R1+0x4] ;  /* 0x0000040001037983 */ /* 0x000f280000300800 */
[----:B------:R-:W5:Y:S04]  /*7f90*/  LDL.LU R2, [R1] ;  /* 0x0000000001027983 */ /* 0x000f680000300800 */
[----:B------:R-:W1:Y:S02]  /*7fa0*/  SHFL.IDX PT, R0, R4, 0x1, 0x1c1f ;  /* 0x003c1f0004007f89 */ /* 0x000e6400000e0000 */
[----:B-1----:R-:W-:Y:S05]  /*7fb0*/  IMAD.IADD R0, R5, 0x1, R0 ;  /* 0x0000000105007824 */ /* 0x002fea00078e0200 */
[C---:B------:R-:W-:Y:S02]  /*7fc0*/  ISETP.GT.AND P0, PT, R0.reuse, RZ, PT ;  /* 0x000000ff0000720c */ /* 0x040fe40003f04270 */
[C---:B------:R-:W-:Y:S02]  /*7fd0*/  ISETP.GT.AND P2, PT, R0.reuse, 0x1, PT ;  /* 0x000000010000780c */ /* 0x040fe40003f44270 */
[C---:B------:R-:W-:Y:S02]  /*7fe0*/  ISETP.GT.AND P3, PT, R0.reuse, 0x8, PT ;  /* 0x000000080000780c */ /* 0x040fe40003f64270 */
[C---:B------:R-:W-:Y:S02]  /*7ff0*/  ISETP.GT.AND P4, PT, R0.reuse, 0x9, PT ;  /* 0x000000090000780c */ /* 0x040fe40003f84270 */
[C---:B------:R-:W-:Y:S04]  /*8000*/  ISETP.GT.AND P1, PT, R0.reuse, 0x10, PT ;  /* 0x000000100000780c */ /* 0x040fe80003f24270 */
[----:B------:R-:W-:Y:S02]  /*8010*/  FSEL R33, R249, -INF , P1 ;  /* 0xff800000f9217808 */ /* 0x000fe40000800000 */
[----:B------:R-:W-:Y:S04]  /*8020*/  ISETP.GT.AND P1, PT, R0, 0x21, PT ;  /* 0x000000210000780c */ /* 0x000fe80003f24270 */
[----:B------:R-:W-:Y:S02]  /*8030*/  FSEL R28, R180, -INF , P1 ;  /* 0xff800000b41c7808 */ /* 0x000fe40000800000 */
[----:B------:R-:W-:Y:S04]  /*8040*/  ISETP.GT.AND P1, PT, R0, 0x38, PT ;  /* 0x000000380000780c */ /* 0x000fe80003f24270 */
[----:B------:R-:W-:Y:S02]  /*8050*/  FSEL R8, R188, -INF , P1 ;  /* 0xff800000bc087808 */ /* 0x000fe40000800000 */
[----:B--2---:R-:W-:Y:S02]  /*8060*/  FSEL R5, R182, -INF , P0 ;  /* 0xff800000b6057808 */ /* 0x004fe40000000000 */
[C---:B------:R-:W-:Y:S02]  /*8070*/  ISETP.GT.AND P0, PT, R0.reuse, 0x11, PT ;  /* 0x000000110000780c */ /* 0x040fe40003f04270 */
[----:B---3--:R-:W-:Y:S02]  /*8080*/  FSEL R177, R179, -INF , P2 ;  /* 0xff800000b3b17808 */ /* 0x008fe40001000000 */
[C---:B------:R-:W-:Y:S02]  /*8090*/  ISETP.GT.AND P2, PT, R0.reuse, 0x20, PT ;  /* 0x000000200000780c */ /* 0x040fe40003f44270 */
[----:B----4-:R-:W-:Y:S02]  /*80a0*/  FSEL R35, R3, -INF , P3 ;  /* 0xff80000003237808 */ /* 0x010fe40001800000 */
[----:B------:R-:W-:Y:S02]  /*80b0*/  ISETP.GT.AND P3, PT, R0, 0x18, PT ;  /* 0x000000180000780c */ /* 0x000fe40003f64270 */
[----:B-----5:R-:W-:Y:S02]  /*80c0*/  FSEL R34, R2, -INF , P4 ;  /* 0xff80000002227808 */ /* 0x020fe40002000000 */
[----:B------:R-:W-:Y:S02]  /*80d0*/  ISETP.GT.AND P4, PT, R0, 0x19, PT ;  /* 0x000000190000780c */ /* 0x000fe40003f84270 */
[----:B------:R-:W-:Y:S02]  /*80e0*/  FSEL R32, R248, -INF , P0 ;  /* 0xff800000f8207808 */ /* 0x000fe40000000000 */
[----:B------:R-:W-:Y:S02]  /*80f0*/  ISETP.GT.AND P0, PT, R0, 0x28, PT ;  /* 0x000000280000780c */ /* 0x000fe40003f04270 */
[----:B------:R-:W-:Y:S02]  /*8100*/  FSEL R31, R185, -INF , P3 ;  /* 0xff800000b91f7808 */ /* 0x000fe40001800000 */
[----:B------:R-:W-:Y:S02]  /*8110*/  FSEL R30, R184, -INF , P4 ;  /* 0xff800000b81e7808 */ /* 0x000fe40002000000 */
[C---:B------:R-:W-:Y:S02]  /*8120*/  ISETP.GT.AND P4, PT, R0.reuse, 0x29, PT ;  /* 0x000000290000780c */ /* 0x040fe40003f84270 */
[----:B------:R-:W-:Y:S02]  /*8130*/  FSEL R29, R181, -INF , P2 ;  /* 0xff800000b51d7808 */ /* 0x000fe40001000000 */
[C---:B------:R-:W-:Y:S02]  /*8140*/  ISETP.GT.AND P3, PT, R0.reuse, 0x30, PT ;  /* 0x000000300000780c */ /* 0x040fe40003f64270 */
[----:B------:R-:W-:Y:S02]  /*8150*/  ISETP.GT.AND P2, PT, R0, 0x31, PT ;  /* 0x000000310000780c */ /* 0x000fe40003f44270 */
[----:B------:R-:W-:Y:S02]  /*8160*/  FSEL R27, R178, -INF , P0 ;  /* 0xff800000b21b7808 */ /* 0x000fe40000000000 */
[----:B------:R-:W-:Y:S02]  /*8170*/  ISETP.GT.AND P0, PT, R0, 0x39, PT ;  /* 0x000000390000780c */ /* 0x000fe40003f04270 */
[----:B------:R-:W-:Y:S02]  /*8180*/  FMNMX.FTZ R0, R6, R133, !PT ;  /* 0x0000008506007209 */ /* 0x000fe40007810000 */
[----:B------:R-:W-:Y:S02]  /*8190*/  FSEL R26, R176, -INF , P4 ;  /* 0xff800000b01a7808 */ /* 0x000fe40002000000 */
[----:B------:R-:W-:Y:S02]  /*81a0*/  FMNMX.FTZ R0, R25, R0, !PT ;  /* 0x0000000019007209 */ /* 0x000fe40007810000 */
[----:B------:R-:W-:Y:S02]  /*81b0*/  FSEL R10, R189, -INF , P3 ;  /* 0xff800000bd0a7808 */ /* 0x000fe40001800000 */
[----:B------:R-:W-:Y:S02]  /*81c0*/  FMNMX.FTZ R0, R24, R0, !PT ;  /* 0x0000000018007209 */ /* 0x000fe40007810000 */
[----:B------:R-:W-:Y:S02]  /*81d0*/  FSEL R9, R191, -INF , P2 ;  /* 0xff800000bf097808 */ /* 0x000fe40001000000 */
[----:B------:R-:W-:Y:S02]  /*81e0*/  FMNMX.FTZ R0, R23, R0, !PT ;  /* 0x0000000017007209 */ /* 0x000fe40007810000 */
[----:B------:R-:W-:Y:S02]  /*81f0*/  FSEL R7, R190, -INF , P0 ;  /* 0xff800000be077808 */ /* 0x000fe40000000000 */
        /* <DEDUP_REMOVED lines=15> */
[----:B-1----:R-:W-:Y:S02]  /*82f0*/  FMNMX.FTZ R132, R0, R132, !PT ;  /* 0x0000008400847209 */ /* 0x002fe40007810000 */
        /* <DEDUP_REMOVED lines=18> */
[----:B------:R1:W2:Y:S02]  /*8420*/  SHFL.BFLY PT, R0, R4, 0x1, 0x1f ;  /* 0x0c201f0004007f89 */ /* 0x0002a400000e0000 */
.L_x_584:
[----:B------:R-:W3:Y:S01]  /*8430*/  LDL.LU R178, [R1+0x78] ;  /* 0x0000780001b27983 */ /* 0x000ee20000300800 */
[C---:B------:R-:W-:Y:S01]  /*8440*/  FMUL.FTZ R2, R132.reuse, c[0x0][0x2d0] ;  /* 0x0000b40084027a20 */ /* 0x040fe20000410000 */
[----:B------:R-:W-:Y:S01]  /*8450*/  FSETP.NEU.FTZ.AND P0, PT, R132, -INF , PT ;  /* 0xff8000008400780b */ /* 0x000fe20003f1d000 */
[----:B------:R-:W-:Y:S01]  /*8460*/  WARPSYNC 0xffffffff ;  /* 0xffffffff00007948 */ /* 0x000fe20003800000 */
[----:B--2---:R-:W-:Y:S02]  /*8470*/  FMNMX.FTZ R3, R0, R4, !PT ;  /* 0x0000000400037209 */ /* 0x004fe40007810000 */
[----:B------:R-:W-:Y:S02]  /*8480*/  FSEL R2, R2, RZ, P0 ;  /* 0x000000ff02027208 */ /* 0x000fe40000000000 */
[----:B------:R-:W-:Y:S01]  /*8490*/  FSEL R0, R132, RZ, P0 ;  /* 0x000000ff84007208 */ /* 0x000fe20000000000 */
[C---:B-1----:R-:W-:Y:S01]  /*84a0*/  FMUL.FTZ R4, R3.reuse, c[0x0][0x2d0] ;  /* 0x0000b40003047a20 */ /* 0x042fe20000410000 */
[----:B------:R-:W-:Y:S01]  /*84b0*/  FSETP.NEU.FTZ.AND P0, PT, R3, -INF , PT ;  /* 0xff8000000300780b */ /* 0x000fe20003f1d000 */
[--C-:B------:R-:W-:Y:S02]  /*84c0*/  FFMA.FTZ R188, R22, c[0x0][0x2d0], -R2.reuse ;  /* 0x0000b40016bc7a23 */ /* 0x100fe40000010802 */
[--C-:B------:R-:W-:Y:S01]  /*84d0*/  FFMA.FTZ R22, R12, c[0x0][0x2d0], -R2.reuse ;  /* 0x0000b4000c167a23 */ /* 0x100fe20000010802 */
[----:B------:R-:W-:Y:S01]  /*84e0*/  FSEL R4, R4, RZ, P0 ;  /* 0x000000ff04047208 */ /* 0x000fe20000000000 */
[----:B------:R-:W2:Y:S01]  /*84f0*/  LDL.LU R12, [R1+0x74] ;  /* 0x00007400010c7983 */ /* 0x000ea20000300800 */
[----:B------:R-:W-:Y:S02]  /*8500*/  FADD.FTZ R0, -R0, R133 ;  /* 0x0000008500007221 */ /* 0x000fe40000010100 */
[--C-:B------:R-:W-:Y:S02]  /*8510*/  FFMA.FTZ R6, R6, c[0x0][0x2d0], -R2.reuse ;  /* 0x0000b40006067a23 */ /* 0x100fe40000010802 */
[----:B------:R-:W-:Y:S02]  /*8520*/  FMUL.FTZ R0, R0, c[0x0][0x2d0] ;  /* 0x0000b40000007a20 */ /* 0x000fe40000410000 */
[--C-:B------:R-:W-:Y:S01]  /*8530*/  FFMA.FTZ R25, R25, c[0x0][0x2d0], -R2.reuse ;  /* 0x0000b40019197a23 */ /* 0x100fe20000010802 */
[----:B------:R-:W-:Y:S01]  /*8540*/  MUFU.EX2 R176, R6 ;  /* 0x0000000600b07308 */ /* 0x000fe20000000800 */
[--C-:B------:R-:W-:Y:S02]  /*8550*/  FFMA.FTZ R187, R21, c[0x0][0x2d0], -R2.reuse ;  /* 0x0000b40015bb7a23 */ /* 0x100fe40000010802 */
        /* <DEDUP_REMOVED lines=10> */
[----:B------:R-:W4:Y:S01]  /*8600*/  MUFU.EX2 R25, R25 ;  /* 0x0000001900197308 */ /* 0x000f220000000800 */
[--C-:B------:R-:W-:Y:S02]  /*8610*/  FFMA.FTZ R19, R13, c[0x0][0x2d0], -R2.reuse ;  /* 0x0000b4000d137a23 */ /* 0x100fe40000010802 */
[----:B------:R-:W-:Y:S02]  /*8620*/  FFMA.FTZ R179, R11, c[0x0][0x2d0], -R2 ;  /* 0x0000b4000bb37a23 */ /* 0x000fe40000010802 */
[--C-:B------:R-:W-:Y:S02]  /*8630*/  FFMA.FTZ R10, R10, c[0x0][0x2d0], -R4.reuse ;  /* 0x0000b4000a0a7a23 */ /* 0x100fe40000010804 */
[--C-:B------:R-:W-:Y:S02]  /*8640*/  FFMA.FTZ R11, R7, c[0x0][0x2d0], -R4.reuse ;  /* 0x0000b400070b7a23 */ /* 0x100fe40000010804 */
[--C-:B------:R-:W-:Y:S01]  /*8650*/  FFMA.FTZ R133, R35, c[0x0][0x2d0], -R4.reuse ;  /* 0x0000b40023857a23 */ /* 0x100fe20000010804 */
[----:B------:R-:W-:Y:S01]  /*8660*/  MUFU.EX2 R24, R24 ;  /* 0x0000001800187308 */ /* 0x000fe20000000800 */
        /* <DEDUP_REMOVED lines=8> */
[--C-:B------:R-:W-:Y:S02]  /*86f0*/  FFMA.FTZ R248, R26, c[0x0][0x2d0], -R4.reuse ;  /* 0x0000b4001af87a23 */ /* 0x100fe40000010804 */
[--C-:B------:R-:W-:Y:S02]  /*8700*/  FFMA.FTZ R15, R9, c[0x0][0x2d0], -R4.reuse ;  /* 0x0000b400090f7a23 */ /* 0x100fe40000010804 */
[--C-:B------:R-:W-:Y:S01]  /*8710*/  FFMA.FTZ R5, R5, c[0x0][0x2d0], -R4.reuse ;  /* 0x0000b40005057a23 */ /* 0x100fe20000010804 */
[----:B------:R-:W-:Y:S01]  /*8720*/  MUFU.EX2 R190, R190 ;  /* 0x000000be00be7308 */ /* 0x000fe20000000800 */
[----:B------:R-:W-:Y:S09]  /*8730*/  FFMA.FTZ R177, R177, c[0x0][0x2d0], -R4 ;  /* 0x0000b400b1b17a23 */ /* 0x000ff20000010804 */
[----:B------:R-:W-:Y:S10]  /*8740*/  MUFU.EX2 R7, R5 ;  /* 0x0000000500077308 */ /* 0x000ff40000000800 */
[----:B------:R-:W-:Y:S10]  /*8750*/  MUFU.EX2 R177, R177 ;  /* 0x000000b100b17308 */ /* 0x000ff40000000800 */
[----:B------:R-:W-:Y:S10]  /*8760*/  MUFU.EX2 R189, R189 ;  /* 0x000000bd00bd7308 */ /* 0x000ff40000000800 */
[----:B------:R-:W-:Y:S10]  /*8770*/  MUFU.EX2 R191, R191 ;  /* 0x000000bf00bf7308 */ /* 0x000ff40000000800 */
[----:B------:R-:W-:Y:S10]  /*8780*/  MUFU.EX2 R248, R248 ;  /* 0x000000f800f87308 */ /* 0x000ff40000000800 */
[----:B------:R-:W-:Y:S10]  /*8790*/  MUFU.EX2 R183, R183 ;  /* 0x000000b700b77308 */ /* 0x000ff40000000800 */
[----:B------:R-:W-:Y:S01]  /*87a0*/  MUFU.EX2 R184, R184 ;  /* 0x000000b800b87308 */ /* 0x000fe20000000800 */
[C---:B-1----:R-:W-:Y:S01]  /*87b0*/  FMUL.FTZ R13, R0.reuse, R157 ;  /* 0x0000009d000d7220 */ /* 0x042fe20000410000 */
[----:B------:R-:W-:Y:S01]  /*87c0*/  MOV R157, R10 ;  /* 0x0000000a009d7202 */ /* 0x000fe20000000f00 */
[C---:B------:R-:W-:Y:S02]  /*87d0*/  FMUL.FTZ R20, R0.reuse, R148 ;  /* 0x0000009400147220 */ /* 0x040fe40000410000 */
[----:B------:R-:W2:Y:S01]  /*87e0*/  LDL R148, [R1+0x2c] ;  /* 0x00002c0001947983 */ /* 0x000ea20000100800 */
[C---:B------:R-:W-:Y:S01]  /*87f0*/  FMUL.FTZ R9, R0.reuse, R161 ;  /* 0x000000a100097220 */ /* 0x040fe20000410000 */
[----:B------:R-:W-:Y:S01]  /*8800*/  MOV R161, R15 ;  /* 0x0000000f00a17202 */ /* 0x000fe20000000f00 */
[C---:B------:R-:W-:Y:S02]  /*8810*/  FMUL.FTZ R16, R0.reuse, R152 ;  /* 0x0000009800107220 */ /* 0x040fe40000410000 */
[C---:B------:R-:W-:Y:S01]  /*8820*/  FMUL.FTZ R17, R0.reuse, R153 ;  /* 0x0000009900117220 */ /* 0x040fe20000410000 */
[----:B------:R-:W-:Y:S01]  /*8830*/  MUFU.EX2 R152, R133 ;  /* 0x0000008500987308 */ /* 0x000fe20000000800 */
[C---:B------:R-:W-:Y:S01]  /*8840*/  FMUL.FTZ R21, R0.reuse, R149 ;  /* 0x0000009500157220 */ /* 0x040fe20000410000 */
[----:B------:R-:W-:Y:S01]  /*8850*/  MOV R153, R179 ;  /* 0x000000b300997202 */ /* 0x000fe20000000f00 */
[C---:B------:R-:W-:Y:S01]  /*8860*/  FMUL.FTZ R28, R0.reuse, R140 ;  /* 0x0000008c001c7220 */ /* 0x040fe20000410000 */
[----:B------:R-:W-:Y:S01]  /*8870*/  MOV R140, R19 ;  /* 0x00000013008c7202 */ /* 0x000fe20000000f00 */
[C---:B------:R-:W-:Y:S02]  /*8880*/  FMUL.FTZ R29, R0.reuse, R141 ;  /* 0x0000008d001d7220 */ /* 0x040fe40000410000 */
[C---:B------:R-:W-:Y:S01]  /*8890*/  FMUL.FTZ R32, R0.reuse, R136 ;  /* 0x0000008800207220 */ /* 0x040fe20000410000 */
[----:B------:R-:W2:Y:S01]  /*88a0*/  LDL R141, [R1+0x34] ;  /* 0x00003400018d7983 */ /* 0x000ea20000100800 */
        /* <DEDUP_REMOVED lines=50> */
[----:B---3--:R-:W-:Y:S01]  /*8bd0*/  FFMA.FTZ R2, R0, R178, R176 ;  /* 0x000000b200027223 */ /* 0x008fe200000100b0 */
[----:B----4-:R-:W-:Y:S02]  /*8be0*/  F2FP.PACK_AB R176, R25, R176 ;  /* 0x000000b019b0723e */ /* 0x010fe400000000ff */
[----:B-----5:R-:W-:Y:S01]  /*8bf0*/  F2FP.PACK_AB R178, R23, R24 ;  /* 0x0000001817b2723e */ /* 0x020fe200000000ff */
[----:B------:R-:W-:Y:S01]  /*8c00*/  FADD.FTZ R6, R25, R2 ;  /* 0x0000000219067221 */ /* 0x000fe20000010000 */
[----:B------:R-:W-:Y:S02]  /*8c10*/  FSEL R2, R3, RZ, P0 ;  /* 0x000000ff03027208 */ /* 0x000fe40000000000 */
[----:B------:R-:W-:Y:S01]  /*8c20*/  MOV R25, R14 ;  /* 0x0000000e00197202 */ /* 0x000fe20000000f00 */
[----:B------:R-:W-:Y:S02]  /*8c30*/  FFMA.FTZ R14, R8, c[0x0][0x2d0], -R4 ;  /* 0x0000b400080e7a23 */ /* 0x000fe40000010804 */
[----:B------:R-:W-:Y:S01]  /*8c40*/  FADD.FTZ R2, -R2, R134 ;  /* 0x0000008602027221 */ /* 0x000fe20000010100 */
[----:B------:R-:W-:Y:S01]  /*8c50*/  MOV R149, R25 ;  /* 0x0000001900957202 */ /* 0x000fe20000000f00 */
[----:B------:R-:W-:Y:S02]  /*8c60*/  FFMA.FTZ R134, R34, c[0x0][0x2d0], -R4 ;  /* 0x0000b40022867a23 */ /* 0x000fe40000010804 */
[----:B------:R-:W-:Y:S02]  /*8c70*/  FMUL.FTZ R2, R2, c[0x0][0x2d0] ;  /* 0x0000b40002027a20 */ /* 0x000fe40000410000 */
[----:B------:R-:W-:Y:S02]  /*8c80*/  FADD.FTZ R4, R24, R6 ;  /* 0x0000000618047221 */ /* 0x000fe40000010000 */
[C---:B------:R-:W-:Y:S02]  /*8c90*/  FMUL.FTZ R8, R0.reuse, R160 ;  /* 0x000000a000087220 */ /* 0x040fe40000410000 */
[----:B------:R-:W1:Y:S01]  /*8ca0*/  MUFU.EX2 R2, R2 ;  /* 0x0000000200027308 */ /* 0x000e620000000800 */
[----:B------:R-:W-:Y:S02]  /*8cb0*/  FADD.FTZ R180, R23, R4 ;  /* 0x0000000417b47221 */ /* 0x000fe40000010000 */
[C---:B------:R-:W-:Y:S01]  /*8cc0*/  FMUL.FTZ R4, R0.reuse, R164 ;  /* 0x000000a400047220 */ /* 0x040fe20000410000 */
[----:B------:R-:W-:Y:S01]  /*8cd0*/  MOV R164, R11 ;  /* 0x0000000b00a47202 */ /* 0x000fe20000000f00 */
[C---:B------:R-:W-:Y:S01]  /*8ce0*/  FMUL.FTZ R24, R0.reuse, R144 ;  /* 0x0000009000187220 */ /* 0x040fe20000410000 */
[----:B------:R-:W-:Y:S01]  /*8cf0*/  MOV R144, R18 ;  /* 0x0000001200907202 */ /* 0x000fe20000000f00 */
[----:B------:R-:W-:Y:S01]  /*8d00*/  FMUL.FTZ R25, R0, R145 ;  /* 0x0000009100197220 */ /* 0x000fe20000410000 */
[----:B------:R-:W-:Y:S01]  /*8d10*/  MOV R145, R22 ;  /* 0x0000001600917202 */ /* 0x000fe20000000f00 */
[C---:B-1----:R-:W-:Y:S02]  /*8d20*/  FMUL.FTZ R10, R2.reuse, R162 ;  /* 0x000000a2020a7220 */ /* 0x042fe40000410000 */
[----:B------:R-:W3:Y:S01]  /*8d30*/  LDL R162, [R1+0x28] ;  /* 0x0000280001a27983 */ /* 0x000ee20000100800 */
[C---:B------:R-:W-:Y:S02]  /*8d40*/  FMUL.FTZ R11, R2.reuse, R163 ;  /* 0x000000a3020b7220 */ /* 0x040fe40000410000 */
[----:B--2---:R-:W-:Y:S01]  /*8d50*/  FFMA.FTZ R5, R2, R12, R7 ;  /* 0x0000000c02057223 */ /* 0x004fe20000010007 */
[----:B------:R-:W2:Y:S01]  /*8d60*/  LDL R163, [R1+0x30] ;  /* 0x0000300001a37983 */ /* 0x000ea20000100800 */
[C---:B------:R-:W-:Y:S02]  /*8d70*/  FMUL.FTZ R12, R0.reuse, R156 ;  /* 0x0000009c000c7220 */ /* 0x040fe40000410000 */
[C---:B------:R-:W-:Y:S01]  /*8d80*/  FADD.FTZ R6, R177.reuse, R5 ;  /* 0x00000005b1067221 */ /* 0x040fe20000010000 */
[----:B------:R-:W1:Y:S01]  /*8d90*/  MUFU.EX2 R156, R134 ;  /* 0x00000086009c7308 */ /* 0x000e620000000800 */
[----:B------:R-:W-:Y:S01]  /*8da0*/  FMUL.FTZ R5, R0, R165 ;  /* 0x000000a500057220 */ /* 0x000fe20000410000 */
[----:B------:R-:W-:Y:S01]  /*8db0*/  F2FP.PACK_AB R177, R177, R7 ;  /* 0x00000007b1b1723e */ /* 0x000fe200000000ff */
[----:B------:R-:W4:Y:S01]  /*8dc0*/  LDL R0, [R1+0x38] ;  /* 0x0000380001007983 */ /* 0x000f220000100800 */
[C---:B------:R-:W-:Y:S01]  /*8dd0*/  FMUL.FTZ R34, R2.reuse, R138 ;  /* 0x0000008a02227220 */ /* 0x040fe20000410000 */
[----:B------:R-:W-:Y:S01]  /*8de0*/  MOV R160, R6 ;  /* 0x0000000600a07202 */ /* 0x000fe20000000f00 */
        /* <DEDUP_REMOVED lines=13> */
[----:B------:R-:W-:Y:S01]  /*8ec0*/  FMUL.FTZ R23, R2, R151 ;  /* 0x0000009702177220 */ /* 0x000fe20000410000 */
[----:B-1----:R-:W-:Y:S01]  /*8ed0*/  F2FP.PACK_AB R179, R156, R152 ;  /* 0x000000989cb3723e */ /* 0x002fe200000000ff */
        /* <DEDUP_REMOVED lines=57> */
[----:B------:R-:W1:Y:S01]  /*9270*/  MUFU.EX2 R2, R187 ;  /* 0x000000bb00027308 */ /* 0x000e620000000800 */
[----:B---3--:R-:W3:Y:S02]  /*9280*/  LDSM.16.MT88.4 R136, [R162] ;  /* 0x00000000a288783b */ /* 0x008ee40000004200 */
[C---:B---3--:R-:W-:Y:S08]  /*9290*/  HMMA.16816.F32 R4, R176.reuse, R136, R4 ;  /* 0x00000088b004723c */ /* 0x048ff00000001804 */
[C---:B------:R-:W-:Y:S01]  /*92a0*/  HMMA.16816.F32 R8, R176.reuse, R138, R8 ;  /* 0x0000008ab008723c */ /* 0x040fe20000001808 */
[----:B--2---:R-:W2:Y:S07]  /*92b0*/  LDSM.16.MT88.4 R136, [R163] ;  /* 0x00000000a388783b */ /* 0x004eae0000004200 */
[C---:B--2---:R-:W-:Y:S08]  /*92c0*/  HMMA.16816.F32 R12, R176.reuse, R136, R12 ;  /* 0x00000088b00c723c */ /* 0x044ff0000000180c */
[C---:B------:R-:W-:Y:S01]  /*92d0*/  HMMA.16816.F32 R16, R176.reuse, R138, R16 ;  /* 0x0000008ab010723c */ /* 0x040fe20000001810 */
[----:B------:R-:W2:Y:S07]  /*92e0*/  LDSM.16.MT88.4 R136, [R148] ;  /* 0x000000009488783b */ /* 0x000eae0000004200 */
[C---:B--2---:R-:W-:Y:S08]  /*92f0*/  HMMA.16816.F32 R20, R176.reuse, R136, R20 ;  /* 0x00000088b014723c */ /* 0x044ff00000001814 */
[C---:B------:R-:W-:Y:S01]  /*9300*/  HMMA.16816.F32 R24, R176.reuse, R138, R24 ;  /* 0x0000008ab018723c */ /* 0x040fe20000001818 */
[----:B----4-:R2:W3:Y:S03]  /*9310*/  LDSM.16.MT88.4 R136, [R0] ;  /* 0x000000000088783b */ /* 0x0104e60000004200 */
[----:B--2---:R-:W-:Y:S02]  /*9320*/  FADD.FTZ R0, R133, R180 ;  /* 0x000000b485007221 */ /* 0x004fe40000010000 */
[----:B------:R-:W2:Y:S02]  /*9330*/  MUFU.EX2 R180, R161 ;  /* 0x000000a100b47308 */ /* 0x000ea40000000800 */
[----:B-1----:R-:W-:Y:S04]  /*9340*/  FADD.FTZ R0, R2, R0 ;  /* 0x0000000002007221 */ /* 0x002fe80000010000 */
[----:B------:R-:W-:Y:S04]  /*9350*/  FADD.FTZ R0, R144, R0 ;  /* 0x0000000090007221 */ /* 0x000fe80000010000 */
        /* <DEDUP_REMOVED lines=36> */
[----:B------:R-:W1:Y:S08]  /*95a0*/  LDSM.16.MT88.4 R136, [R141+0x6000] ;  /* 0x006000008d88783b */ /* 0x000e700000004200 */
[----:B------:R-:W3:Y:S01]  /*95b0*/  LDSM.16.MT88.4 R140, [R162+0x800] ;  /* 0x00080000a28c783b */ /* 0x000ee20000004200 */
        /* <DEDUP_REMOVED lines=9> */
[----:B--2---:R-:W-:Y:S05]  /*9650*/  F2FP.PACK_AB R177, R180, R181 ;  /* 0x000000b5b4b1723e */ /* 0x004fea00000000ff */
[C---:B---3--:R-:W-:Y:S02]  /*9660*/  HMMA.16816.F32 R4, R136.reuse, R140, R4 ;  /* 0x0000008c8804723c */ /* 0x048fe40000001804 */
[----:B------:R2:W-:Y:S06]  /*9670*/  MUFU.EX2 R134, R249 ;  /* 0x000000f900867308 */ /* 0x0005ec0000000800 */
[C---:B------:R-:W-:Y:S01]  /*9680*/  HMMA.16816.F32 R8, R136.reuse, R142, R8 ;  /* 0x0000008e8808723c */ /* 0x040fe20000001808 */
[----:B------:R-:W3:Y:S03]  /*9690*/  LDSM.16.MT88.4 R140, [R148+0x800] ;  /* 0x00080000948c783b */ /* 0x000ee60000004200 */
[----:B------:R-:W5:Y:S01]  /*96a0*/  MUFU.EX2 R133, R158 ;  /* 0x0000009e00857308 */ /* 0x000f620000000800 */
[----:B----4-:R-:W-:Y:S09]  /*96b0*/  MOV R251, R148 ;  /* 0x0000009400fb7202 */ /* 0x010ff20000000f00 */
[----:B------:R-:W-:Y:S01]  /*96c0*/  MUFU.EX2 R176, R167 ;  /* 0x000000a700b07308 */ /* 0x000fe20000000800 */
[----:B--2---:R-:W-:Y:S01]  /*96d0*/  MOV R249, R162 ;  /* 0x000000a200f97202 */ /* 0x004fe20000000f00 */
[C---:B-1----:R-:W-:Y:S03]  /*96e0*/  HMMA.16816.F32 R12, R136.reuse, R144, R12 ;  /* 0x00000090880c723c */ /* 0x042fe6000000180c */
[----:B-----5:R-:W-:Y:S05]  /*96f0*/  FADD.FTZ R0, R133, R0 ;  /* 0x0000000085007221 */ /* 0x020fea0000010000 */
[C---:B------:R-:W-:Y:S01]  /*9700*/  HMMA.16816.F32 R16, R136.reuse, R146, R16 ;  /* 0x000000928810723c */ /* 0x040fe20000001810 */
[----:B------:R-:W1:Y:S03]  /*9710*/  LDSM.16.MT88.4 R144, [R188+0x800] ;  /* 0x00080000bc90783b */ /* 0x000e660000004200 */
[----:B------:R-:W-:Y:S04]  /*9720*/  FADD.FTZ R0, R2, R0 ;  /* 0x0000000002007221 */ /* 0x000fe80000010000 */
[C---:B---3--:R-:W-:Y:S08]  /*9730*/  HMMA.16816.F32 R20, R136.reuse, R140, R20 ;  /* 0x0000008c8814723c */ /* 0x048ff00000001814 */
        /* <DEDUP_REMOVED lines=25> */
[----:B------:R2:W3:Y:S07]  /*98d0*/  LDSM.16.MT88.4 R140, [R162+0x6800] ;  /* 0x00680000a28c783b */ /* 0x0004ee0000004200 */
[C---:B-1----:R-:W-:Y:S04]  /*98e0*/  HMMA.16816.F32 R92, R136.reuse, R144, R92 ;  /* 0x00000090885c723c */ /* 0x042fe8000000185c */
[----:B--2---:R-:W-:Y:S04]  /*98f0*/  MOV R162, R149 ;  /* 0x0000009500a27202 */ /* 0x004fe80000000f00 */
[C---:B------:R-:W-:Y:S01]  /*9900*/  HMMA.16816.F32 R96, R136.reuse, R146, R96 ;  /* 0x000000928860723c */ /* 0x040fe20000001860 */
[----:B------:R-:W1:Y:S07]  /*9910*/  LDSM.16.MT88.4 R144, [R163+0x6800] ;  /* 0x00680000a390783b */ /* 0x000e6e0000004200 */
[C---:B---3--:R-:W-:Y:S08]  /*9920*/  HMMA.16816.F32 R100, R136.reuse, R140, R100 ;  /* 0x0000008c8864723c */ /* 0x048ff00000001864 */
[C---:B------:R-:W-:Y:S01]  /*9930*/  HMMA.16816.F32 R104, R136.reuse, R142, R104 ;  /* 0x0000008e8868723c */ /* 0x040fe20000001868 */
[----:B------:R2:W3:Y:S07]  /*9940*/  LDSM.16.MT88.4 R140, [R148+0x6800] ;  /* 0x00680000948c783b */ /* 0x0004ee0000004200 */
[C---:B-1----:R-:W-:Y:S01]  /*9950*/  HMMA.16816.F32 R108, R136.reuse, R144, R108 ;  /* 0x00000090886c723c */ /* 0x042fe2000000186c */
[----:B--2---:R1:W2:Y:S07]  /*9960*/  MUFU.EX2 R148, R250 ;  /* 0x000000fa00947308 */ /* 0x0042ae0000000800 */
[C---:B------:R-:W-:Y:S01]  /*9970*/  HMMA.16816.F32 R112, R136.reuse, R146, R112 ;  /* 0x000000928870723c */ /* 0x040fe20000001870 */
[----:B------:R-:W4:Y:S07]  /*9980*/  LDSM.16.MT88.4 R144, [R188+0x6800] ;  /* 0x00680000bc90783b */ /* 0x000f2e0000004200 */
[C---:B---3--:R-:W-:Y:S04]  /*9990*/  HMMA.16816.F32 R116, R136.reuse, R140, R116 ;  /* 0x0000008c8874723c */ /* 0x048fe80000001874 */
[----:B-1----:R-:W-:Y:S04]  /*99a0*/  MOV R250, R163 ;  /* 0x000000a300fa7202 */ /* 0x002fe80000000f00 */
[C---:B------:R-:W-:Y:S01]  /*99b0*/  HMMA.16816.F32 R120, R136.reuse, R142, R120 ;  /* 0x0000008e8878723c */ /* 0x040fe20000001878 */
[----:B------:R-:W1:Y:S03]  /*99c0*/  LDSM.16.MT88.4 R140, [R249+0x1000] ;  /* 0x00100000f98c783b */ /* 0x000e660000004200 */
[----:B--2---:R-:W-:Y:S04]  /*99d0*/  FADD.FTZ R0, R148, R0 ;  /* 0x0000000094007221 */ /* 0x004fe80000010000 */
[C---:B------:R-:W-:Y:S01]  /*99e0*/  FADD.FTZ R0, R134.reuse, R0 ;  /* 0x0000000086007221 */ /* 0x040fe20000010000 */
[C---:B----4-:R-:W-:Y:S08]  /*99f0*/  HMMA.16816.F32 R124, R136.reuse, R144, R124 ;  /* 0x00000090887c723c */ /* 0x050ff0000000187c */
[----:B------:R-:W-:Y:S01]  /*9a00*/  HMMA.16816.F32 R128, R136, R146, R128 ;  /* 0x000000928880723c */ /* 0x000fe20000001880 */
[----:B------:R-:W2:Y:S06]  /*9a10*/  LDSM.16.MT88.4 R144, [R250+0x1000] ;  /* 0x00100000fa90783b */ /* 0x000eac0000004200 */
[----:B------:R-:W-:Y:S02]  /*9a20*/  F2FP.PACK_AB R138, R134, R148 ;  /* 0x00000094868a723e */ /* 0x000fe400000000ff */
[----:B------:R-:W3:Y:S01]  /*9a30*/  LDSM.16.MT88.4 R148, [R251+0x1000] ;  /* 0x00100000fb94783b */ /* 0x000ee20000004200 */
[----:B------:R-:W-:Y:S02]  /*9a40*/  MUFU.EX2 R134, R165 ;  /* 0x000000a500867308 */ /* 0x000fe40000000800 */
[----:B------:R-:W-:Y:S02]  /*9a50*/  F2FP.PACK_AB R136, R2, R133 ;  /* 0x000000850288723e */ /* 0x000fe400000000ff */
[----:B------:R-:W-:Y:S02]  /*9a60*/  F2FP.PACK_AB R137, R189, R190 ;  /* 0x000000bebd89723e */ /* 0x000fe400000000ff */
[----:B------:R-:W-:Y:S04]  /*9a70*/  F2FP.PACK_AB R139, R248, R191 ;  /* 0x000000bff88b723e */ /* 0x000fe800000000ff */
[----:B------:R-:W4:Y:S03]  /*9a80*/  MUFU.EX2 R2, R162 ;  /* 0x000000a200027308 */ /* 0x000f260000000800 */
[C---:B-1----:R-:W-:Y:S07]  /*9a90*/  HMMA.16816.F32 R4, R136.reuse, R140, R4 ;  /* 0x0000008c8804723c */ /* 0x042fee0000001804 */
[----:B------:R-:W1:Y:S01]  /*9aa0*/  MUFU.EX2 R133, R166 ;  /* 0x000000a600857308 */ /* 0x000e620000000800 */
[C---:B------:R-:W-:Y:S01]  /*9ab0*/  HMMA.16816.F32 R8, R136.reuse, R142, R8 ;  /* 0x0000008e8808723c */ /* 0x040fe20000001808 */
[----:B------:R-:W5:Y:S07]  /*9ac0*/  LDSM.16.MT88.4 R140, [R188+0x1000] ;  /* 0x00100000bc8c783b */ /* 0x000f6e0000004200 */
[C---:B--2---:R-:W-:Y:S04]  /*9ad0*/  HMMA.16816.F32 R12, R136.reuse, R144, R12 ;  /* 0x00000090880c723c */ /* 0x044fe8000000180c */
[----:B----4-:R-:W-:Y:S04]  /*9ae0*/  FADD.FTZ R0, R2, R0 ;  /* 0x0000000002007221 */ /* 0x010fe80000010000 */
[C---:B------:R-:W-:Y:S01]  /*9af0*/  FADD.FTZ R0, R176.reuse, R0 ;  /* 0x00000000b0007221 */ /* 0x040fe20000010000 */
[C---:B------:R-:W-:Y:S01]  /*9b00*/  HMMA.16816.F32 R16, R136.reuse, R146, R16 ;  /* 0x000000928810723c */ /* 0x040fe20000001810 */
[----:B------:R-:W2:Y:S02]  /*9b10*/  LDSM.16.MT88.4 R144, [R249+0x3000] ;  /* 0x00300000f990783b */ /* 0x000ea40000004200 */
[----:B------:R-:W-:Y:S01]  /*9b20*/  F2FP.PACK_AB R176, R176, R2 ;  /* 0x00000002b0b0723e */ /* 0x000fe200000000ff */
[----:B------:R-:W-:Y:S02]  /*9b30*/  FADD.FTZ R2, R152, R160 ;  /* 0x000000a098027221 */ /* 0x000fe40000010000 */
[----:B-1----:R-:W-:Y:S02]  /*9b40*/  FADD.FTZ R0, R133, R0 ;  /* 0x0000000085007221 */ /* 0x002fe40000010000 */
[C---:B---3--:R-:W-:Y:S01]  /*9b50*/  HMMA.16816.F32 R20, R136.reuse, R148, R20 ;  /* 0x000000948814723c */ /* 0x048fe20000001814 */
[----:B------:R-:W-:Y:S03]  /*9b60*/  LDSM.16.MT88.4 R160, [R249+0x1800] ;  /* 0x00180000f9a0783b */ /* 0x000fe60000004200 */
[C---:B------:R-:W-:Y:S01]  /*9b70*/  FADD.FTZ R0, R178.reuse, R0 ;  /* 0x00000000b2007221 */ /* 0x040fe20000010000 */
[----:B------:R-:W-:Y:S02]  /*9b80*/  F2FP.PACK_AB R178, R178, R133 ;  /* 0x00000085b2b2723e */ /* 0x000fe400000000ff */
[----:B------:R-:W1:Y:S01]  /*9b90*/  MUFU.EX2 R133, R164 ;  /* 0x000000a400857308 */ /* 0x000e620000000800 */
[C---:B------:R-:W-:Y:S01]  /*9ba0*/  HMMA.16816.F32 R24, R136.reuse, R150, R24 ;  /* 0x000000968818723c */ /* 0x040fe20000001818 */
[----:B------:R-:W3:Y:S07]  /*9bb0*/  LDSM.16.MT88.4 R148, [R250+0x3000] ;  /* 0x00300000fa94783b */ /* 0x000eee0000004200 */
[C---:B-----5:R-:W-:Y:S01]  /*9bc0*/  HMMA.16816.F32 R28, R136.reuse, R140, R28 ;  /* 0x0000008c881c723c */ /* 0x060fe2000000181c */
[----:B------:R-:W-:Y:S07]  /*9bd0*/  LDSM.16.MT88.4 R152, [R250+0x1800] ;  /* 0x00180000fa98783b */ /* 0x000fee0000004200 */
[C---:B------:R-:W-:Y:S01]  /*9be0*/  HMMA.16816.F32 R32, R136.reuse, R142, R32 ;  /* 0x0000008e8820723c */ /* 0x040fe20000001820 */
[----:B------:R-:W4:Y:S03]  /*9bf0*/  LDSM.16.MT88.4 R140, [R251+0x3000] ;  /* 0x00300000fb8c783b */ /* 0x000f260000004200 */
[----:B-1----:R-:W-:Y:S04]  /*9c00*/  F2FP.PACK_AB R179, R133, R134 ;  /* 0x0000008685b3723e */ /* 0x002fe800000000ff */
[C---:B--2---:R-:W-:Y:S01]  /*9c10*/  HMMA.16816.F32 R36, R136.reuse, R144, R36 ;  /* 0x000000908824723c */ /* 0x044fe20000001824 */
[----:B------:R1:W-:Y:S04]  /*9c20*/  STL [R1+0x78], R0 ;  /* 0x0000780001007387 */ /* 0x0003e80000100800 */
[----:B------:R-:W2:Y:S03]  /*9c30*/  LDL R187, [R1+0x80] ;  /* 0x0000800001bb7983 */ /* 0x000ea60000100800 */
[C---:B------:R-:W-:Y:S01]  /*9c40*/  HMMA.16816.F32 R40, R136.reuse, R146, R40 ;  /* 0x000000928828723c */ /* 0x040fe20000001828 */
[----:B------:R-:W5:Y:S07]  /*9c50*/  LDSM.16.MT88.4 R144, [R188+0x3000] ;  /* 0x00300000bc90783b */ /* 0x000f6e0000004200 */
[C---:B---3--:R-:W-:Y:S01]  /*9c60*/  HMMA.16816.F32 R44, R136.reuse, R148, R44 ;  /* 0x00000094882c723c */ /* 0x048fe2000000182c */
[----:B------:R-:W2:Y:S07]  /*9c70*/  LDL.LU R186, [R1+0x10] ;  /* 0x0000100001ba7983 */ /* 0x000eae0000300800 */
[C---:B------:R-:W-:Y:S01]  /*9c80*/  HMMA.16816.F32 R48, R136.reuse, R150, R48 ;  /* 0x000000968830723c */ /* 0x040fe20000001830 */
[----:B------:R-:W3:Y:S03]  /*9c90*/  LDSM.16.MT88.4 R148, [R249+0x5000] ;  /* 0x00500000f994783b */ /* 0x000ee60000004200 */
[----:B-1----:R-:W-:Y:S04]  /*9ca0*/  FADD.FTZ R0, R156, R2 ;  /* 0x000000029c007221 */ /* 0x002fe80000010000 */
[C---:B----4-:R-:W-:Y:S04]  /*9cb0*/  HMMA.16816.F32 R52, R136.reuse, R140, R52 ;  /* 0x0000008c8834723c */ /* 0x050fe80000001834 */
[----:B------:R-:W-:Y:S04]  /*9cc0*/  FADD.FTZ R0, R185, R0 ;  /* 0x00000000b9007221 */ /* 0x000fe80000010000 */
[C---:B------:R-:W-:Y:S01]  /*9cd0*/  HMMA.16816.F32 R56, R136.reuse, R142, R56 ;  /* 0x0000008e8838723c */ /* 0x040fe20000001838 */
[----:B------:R-:W1:Y:S03]  /*9ce0*/  LDSM.16.MT88.4 R140, [R250+0x5000] ;  /* 0x00500000fa8c783b */ /* 0x000e660000004200 */
[----:B------:R-:W-:Y:S04]  /*9cf0*/  FADD.FTZ R0, R182, R0 ;  /* 0x00000000b6007221 */ /* 0x000fe80000010000 */
[----:B------:R-:W-:Y:S01]  /*9d00*/  FADD.FTZ R0, R183, R0 ;  /* 0x00000000b7007221 */ /* 0x000fe20000010000 */
[C---:B-----5:R-:W-:Y:S03]  /*9d10*/  HMMA.16816.F32 R60, R136.reuse, R144, R60 ;  /* 0x00000090883c723c */ /* 0x060fe6000000183c */
[----:B------:R-:W-:Y:S04]  /*9d20*/  FADD.FTZ R0, R184, R0 ;  /* 0x00000000b8007221 */ /* 0x000fe80000010000 */
[----:B------:R-:W-:Y:S01]  /*9d30*/  FADD.FTZ R0, R190, R0 ;  /* 0x00000000be007221 */ /* 0x000fe20000010000 */
[C---:B------:R-:W-:Y:S01]  /*9d40*/  HMMA.16816.F32 R64, R136.reuse, R146, R64 ;  /* 0x000000928840723c */ /* 0x040fe20000001840 */
[----:B------:R-:W4:Y:S03]  /*9d50*/  LDSM.16.MT88.4 R144, [R251+0x5000] ;  /* 0x00500000fb90783b */ /* 0x000f260000004200 */
[----:B------:R-:W-:Y:S04]  /*9d60*/  FADD.FTZ R0, R189, R0 ;  /* 0x00000000bd007221 */ /* 0x000fe80000010000 */
[C---:B---3--:R-:W-:Y:S04]  /*9d70*/  HMMA.16816.F32 R68, R136.reuse, R148, R68 ;  /* 0x000000948844723c */ /* 0x048fe80000001844 */
[----:B------:R-:W-:Y:S04]  /*9d80*/  FADD.FTZ R0, R191, R0 ;  /* 0x00000000bf007221 */ /* 0x000fe80000010000 */
[C---:B------:R-:W-:Y:S01]  /*9d90*/  HMMA.16816.F32 R72, R136.reuse, R150, R72 ;  /* 0x000000968848723c */ /* 0x040fe20000001848 */
[----:B------:R-:W3:Y:S03]  /*9da0*/  LDSM.16.MT88.4 R148, [R188+0x5000] ;  /* 0x00500000bc94783b */ /* 0x000ee60000004200 */
[----:B------:R-:W-:Y:S04]  /*9db0*/  FADD.FTZ R0, R248, R0 ;  /* 0x00000000f8007221 */ /* 0x000fe80000010000 */
[C---:B-1----:R-:W-:Y:S04]  /*9dc0*/  HMMA.16816.F32 R76, R136.reuse, R140, R76 ;  /* 0x0000008c884c723c */ /* 0x042fe8000000184c */
[----:B------:R-:W-:Y:S04]  /*9dd0*/  FADD.FTZ R0, R181, R0 ;  /* 0x00000000b5007221 */ /* 0x000fe80000010000 */
[C---:B------:R-:W-:Y:S01]  /*9de0*/  HMMA.16816.F32 R80, R136.reuse, R142, R80 ;  /* 0x0000008e8850723c */ /* 0x040fe20000001850 */
[----:B------:R-:W1:Y:S03]  /*9df0*/  LDSM.16.MT88.4 R140, [R249+0x7000] ;  /* 0x00700000f98c783b */ /* 0x000e660000004200 */
[----:B------:R-:W-:Y:S04]  /*9e00*/  FADD.FTZ R0, R180, R0 ;  /* 0x00000000b4007221 */ /* 0x000fe80000010000 */
[----:B------:R-:W-:Y:S01]  /*9e10*/  FADD.FTZ R0, R134, R0 ;  /* 0x0000000086007221 */ /* 0x000fe20000010000 */
[C---:B----4-:R-:W-:Y:S03]  /*9e20*/  HMMA.16816.F32 R84, R136.reuse, R144, R84 ;  /* 0x000000908854723c */ /* 0x050fe60000001854 */
[----:B------:R-:W-:Y:S01]  /*9e30*/  FADD.FTZ R0, R133, R0 ;  /* 0x0000000085007221 */ /* 0x000fe20000010000 */
[----:B------:R-:W-:Y:S02]  /*9e40*/  MOV R133, R132 ;  /* 0x0000008400857202 */ /* 0x000fe40000000f00 */
[----:B------:R-:W-:Y:S02]  /*9e50*/  MOV R134, R3 ;  /* 0x0000000300867202 */ /* 0x000fe40000000f00 */
[C---:B------:R-:W-:Y:S01]  /*9e60*/  HMMA.16816.F32 R88, R136.reuse, R146, R88 ;  /* 0x000000928858723c */ /* 0x040fe20000001858 */
[----:B------:R-:W4:Y:S07]  /*9e70*/  LDSM.16.MT88.4 R144, [R250+0x7000] ;  /* 0x00700000fa90783b */ /* 0x000f2e0000004200 */
[C---:B---3--:R-:W-:Y:S08]  /*9e80*/  HMMA.16816.F32 R92, R136.reuse, R148, R92 ;  /* 0x00000094885c723c */ /* 0x048ff0000000185c */
[C---:B------:R-:W-:Y:S01]  /*9e90*/  HMMA.16816.F32 R96, R136.reuse, R150, R96 ;  /* 0x000000968860723c */ /* 0x040fe20000001860 */
[----:B------:R-:W3:Y:S07]  /*9ea0*/  LDSM.16.MT88.4 R148, [R251+0x7000] ;  /* 0x00700000fb94783b */ /* 0x000eee0000004200 */
[C---:B-1----:R-:W-:Y:S08]  /*9eb0*/  HMMA.16816.F32 R100, R136.reuse, R140, R100 ;  /* 0x0000008c8864723c */ /* 0x042ff00000001864 */
[C---:B------:R-:W-:Y:S01]  /*9ec0*/  HMMA.16816.F32 R104, R136.reuse, R142, R104 ;  /* 0x0000008e8868723c */ /* 0x040fe20000001868 */
[----:B------:R-:W1:Y:S07]  /*9ed0*/  LDSM.16.MT88.4 R140, [R188+0x7000] ;  /* 0x00700000bc8c783b */ /* 0x000e6e0000004200 */
[C---:B----4-:R-:W-:Y:S08]  /*9ee0*/  HMMA.16816.F32 R108, R136.reuse, R144, R108 ;  /* 0x00000090886c723c */ /* 0x050ff0000000186c */
[C---:B------:R-:W-:Y:S01]  /*9ef0*/  HMMA.16816.F32 R112, R136.reuse, R146, R112 ;  /* 0x000000928870723c */ /* 0x040fe20000001870 */
[----:B------:R-:W4:Y:S07]  /*9f00*/  LDSM.16.MT88.4 R144, [R251+0x1800] ;  /* 0x00180000fb90783b */ /* 0x000f2e0000004200 */
        /* <DEDUP_REMOVED lines=8> */
[----:B------:R-:W5:Y:S07]  /*9f90*/  LDSM.16.MT88.4 R8, [R250+0x3800] ;  /* 0x00380000fa08783b */ /* 0x000f6e0000004200 */
[C---:B------:R-:W-:Y:S01]  /*9fa0*/  HMMA.16816.F32 R156, R176.reuse, R152, R12 ;  /* 0x00000098b09c723c */ /* 0x040fe2000000180c */
[----:B------:R-:W3:Y:S07]  /*9fb0*/  LDSM.16.MT88.4 R12, [R251+0x3800] ;  /* 0x00380000fb0c783b */ /* 0x000eee0000004200 */
[C---:B------:R-:W-:Y:S01]  /*9fc0*/  HMMA.16816.F32 R152, R176.reuse, R154, R16 ;  /* 0x0000009ab098723c */ /* 0x040fe20000001810 */
[----:B------:R-:W5:Y:S07]  /*9fd0*/  LDSM.16.MT88.4 R16, [R188+0x3800] ;  /* 0x00380000bc10783b */ /* 0x000f6e0000004200 */
[C---:B----4-:R-:W-:Y:S08]  /*9fe0*/  HMMA.16816.F32 R148, R176.reuse, R144, R20 ;  /* 0x00000090b094723c */ /* 0x050ff00000001814 */
[C---:B------:R-:W-:Y:S08]  /*9ff0*/  HMMA.16816.F32 R144, R176.reuse, R146, R24 ;  /* 0x00000092b090723c */ /* 0x040ff00000001818 */
[C---:B-1----:R-:W-:Y:S08]  /*a000*/  HMMA.16816.F32 R140, R176.reuse, R136, R28 ;  /* 0x00000088b08c723c */ /* 0x042ff0000000181c */
[C---:B------:R-:W-:Y:S08]  /*a010*/  HMMA.16816.F32 R136, R176.reuse, R138, R32 ;  /* 0x0000008ab088723c */ /* 0x040ff00000001820 */
[C---:B---3--:R-:W-:Y:S08]  /*a020*/  HMMA.16816.F32 R36, R176.reuse, R4, R36 ;  /* 0x00000004b024723c */ /* 0x048ff00000001824 */
[C---:B------:R-:W-:Y:S01]  /*a030*/  HMMA.16816.F32 R40, R176.reuse, R6, R40 ;  /* 0x00000006b028723c */ /* 0x040fe20000001828 */
[----:B------:R-:W1:Y:S07]  /*a040*/  LDSM.16.MT88.4 R4, [R249+0x5800] ;  /* 0x00580000f904783b */ /* 0x000e6e0000004200 */
[C---:B-----5:R-:W-:Y:S08]  /*a050*/  HMMA.16816.F32 R44, R176.reuse, R8, R44 ;  /* 0x00000008b02c723c */ /* 0x060ff0000000182c */
[C---:B------:R-:W-:Y:S01]  /*a060*/  HMMA.16816.F32 R48, R176.reuse, R10, R48 ;  /* 0x0000000ab030723c */ /* 0x040fe20000001830 */
[----:B------:R-:W3:Y:S07]  /*a070*/  LDSM.16.MT88.4 R8, [R250+0x5800] ;  /* 0x00580000fa08783b */ /* 0x000eee0000004200 */
[C---:B------:R-:W-:Y:S08]  /*a080*/  HMMA.16816.F32 R52, R176.reuse, R12, R52 ;  /* 0x0000000cb034723c */ /* 0x040ff00000001834 */
[C---:B------:R-:W-:Y:S01]  /*a090*/  HMMA.16816.F32 R56, R176.reuse, R14, R56 ;  /* 0x0000000eb038723c */ /* 0x040fe20000001838 */
[----:B------:R-:W4:Y:S07]  /*a0a0*/  LDSM.16.MT88.4 R12, [R251+0x5800] ;  /* 0x00580000fb0c783b */ /* 0x000f2e0000004200 */
[C---:B------:R-:W-:Y:S08]  /*a0b0*/  HMMA.16816.F32 R60, R176.reuse, R16, R60 ;  /* 0x00000010b03c723c */ /* 0x040ff0000000183c */
[C---:B------:R-:W-:Y:S01]  /*a0c0*/  HMMA.16816.F32 R64, R176.reuse, R18, R64 ;  /* 0x00000012b040723c */ /* 0x040fe20000001840 */
[----:B------:R-:W5:Y:S02]  /*a0d0*/  LDSM.16.MT88.4 R16, [R188+0x5800] ;  /* 0x00580000bc10783b */ /* 0x000f640000004200 */
[C---:B--2---:R-:W-:Y:S02]  /*a0e0*/  ISETP.GT.AND P0, PT, R186.reuse, R187, PT ;  /* 0x000000bbba00720c */ /* 0x044fe40003f04270 */
[----:B------:R-:W-:Y:S03]  /*a0f0*/  IADD3 R2, R186, -0x1, RZ ;  /* 0xffffffffba027810 */ /* 0x000fe60007ffe0ff */
[C---:B-1----:R-:W-:Y:S02]  /*a100*/  HMMA.16816.F32 R68, R176.reuse, R4, R68 ;  /* 0x00000004b044723c */ /* 0x042fe40000001844 */
[----:B------:R-:W-:Y:S04]  /*a110*/  STL [R1+0x60], R2 ;  /* 0x0000600201007387 */ /* 0x000fe80000100800 */
[----:B------:R1:W-:Y:S02]  /*a120*/  STL [R1+0x74], R0 ;  /* 0x0000740001007387 */ /* 0x0003e40000100800 */
[C---:B------:R-:W-:Y:S02]  /*a130*/  HMMA.16816.F32 R72, R176.reuse, R6, R72 ;  /* 0x00000006b048723c */ /* 0x040fe40000001848 */
[----:B------:R-:W2:Y:S06]  /*a140*/  LDSM.16.MT88.4 R4, [R249+0x7800] ;  /* 0x00780000f904783b */ /* 0x000eac0000004200 */
[C---:B---3--:R-:W-:Y:S08]  /*a150*/  HMMA.16816.F32 R76, R176.reuse, R8, R76 ;  /* 0x00000008b04c723c */ /* 0x048ff0000000184c */
[C---:B------:R-:W-:Y:S01]  /*a160*/  HMMA.16816.F32 R80, R176.reuse, R10, R80 ;  /* 0x0000000ab050723c */ /* 0x040fe20000001850 */
[----:B------:R-:W3:Y:S03]  /*a170*/  LDSM.16.MT88.4 R8, [R250+0x7800] ;  /* 0x00780000fa08783b */ /* 0x000ee60000004200 */
[----:B-1----:R-:W-:Y:S04]  /*a180*/  MOV R0, R2 ;  /* 0x0000000200007202 */ /* 0x002fe80000000f00 */
[C---:B----4-:R-:W-:Y:S01]  /*a190*/  HMMA.16816.F32 R84, R176.reuse, R12, R84 ;  /* 0x0000000cb054723c */ /* 0x050fe20000001854 */
[----:B------:R-:W-:Y:S07]  /*a1a0*/  STL [R1+0x10], R0 ;  /* 0x0000100001007387 */ /* 0x000fee0000100800 */
[C---:B------:R-:W-:Y:S01]  /*a1b0*/  HMMA.16816.F32 R88, R176.reuse, R14, R88 ;  /* 0x0000000eb058723c */ /* 0x040fe20000001858 */
[----:B------:R-:W1:Y:S07]  /*a1c0*/  LDSM.16.MT88.4 R12, [R251+0x7800] ;  /* 0x00780000fb0c783b */ /* 0x000e6e0000004200 */
[C---:B-----5:R-:W-:Y:S08]  /*a1d0*/  HMMA.16816.F32 R92, R176.reuse, R16, R92 ;  /* 0x00000010b05c723c */ /* 0x060ff0000000185c */
[C---:B------:R-:W-:Y:S01]  /*a1e0*/  HMMA.16816.F32 R96, R176.reuse, R18, R96 ;  /* 0x00000012b060723c */ /* 0x040fe20000001860 */
[----:B------:R-:W4:Y:S07]  /*a1f0*/  LDSM.16.MT88.4 R16, [R188+0x7800] ;  /* 0x00780000bc10783b */ /* 0x000f2e0000004200 */
[C---:B--2---:R-:W-:Y:S08]  /*a200*/  HMMA.16816.F32 R100, R176.reuse, R4, R100 ;  /* 0x00000004b064723c */ /* 0x044ff00000001864 */
[C---:B------:R-:W-:Y:S08]  /*a210*/  HMMA.16816.F32 R104, R176.reuse, R6, R104 ;  /* 0x00000006b068723c */ /* 0x040ff00000001868 */
[C---:B---3--:R-:W-:Y:S08]  /*a220*/  HMMA.16816.F32 R108, R176.reuse, R8, R108 ;  /* 0x00000008b06c723c */ /* 0x048ff0000000186c */
[C---:B------:R-:W-:Y:S08]  /*a230*/  HMMA.16816.F32 R112, R176.reuse, R10, R112 ;  /* 0x0000000ab070723c */ /* 0x040ff00000001870 */
[C---:B-1----:R-:W-:Y:S08]  /*a240*/  HMMA.16816.F32 R116, R176.reuse, R12, R116 ;  /* 0x0000000cb074723c */ /* 0x042ff00000001874 */
[C---:B------:R-:W-:Y:S08]  /*a250*/  HMMA.16816.F32 R120, R176.reuse, R14, R120 ;  /* 0x0000000eb078723c */ /* 0x040ff00000001878 */
[C---:B----4-:R-:W-:Y:S07]  /*a260*/  HMMA.16816.F32 R124, R176.reuse, R16, R124 ;  /* 0x00000010b07c723c */ /* 0x050fee000000187c */
[----:B------:R-:W-:Y:S01]  /*a270*/  MOV R16, R3 ;  /* 0x0000000300107202 */ /* 0x000fe20000000f00 */
[----:B------:R-:W-:Y:S01]  /*a280*/  HMMA.16816.F32 R128, R176, R18, R128 ;  /* 0x00000012b080723c */ /* 0x000fe20000001880 */
[----:B------:R-:W-:-:S07]  /*a290*/  @P0 BRA `(.L_x_534) ;  /* 0xffffbae000000947 */ /* 0x000fce000383ffff */
.L_x_523:
[----:B-1----:R-:W2:Y:S02]  /*a2a0*/  LDL R0, [R1+0x60] ;  /* 0x0000600001007983 */ /* 0x002ea40000100800 */
[----:B--2---:R-:W-:-:S13]  /*a2b0*/  ISETP.GE.AND P0, PT, R0, RZ, PT ;  /* 0x000000ff0000720c */ /* 0x004fda0003f06270 */
[----:B------:R-:W-:Y:S05]  /*a2c0*/  @!P0 BRA `(.L_x_535) ;  /* 0x0000402000008947 */ /* 0x000fea0003800000 */
[----:B------:R-:W-:Y:S02]  /*a2d0*/  MOV R134, R16 ;  /* 0x0000001000867202 */ /* 0x000fe40000000f00 */
[----:B------:R-:W-:Y:S02]  /*a2e0*/  MOV R133, R132 ;  /* 0x0000008400857202 */ /* 0x000fe40000000f00 */
.L_x_542:
[----:B------:R-:W2:Y:S01]  /*a2f0*/  LDL R8, [R1+0x5c] ;  /* 0x00005c0001087983 */ /* 0x000ea20000100800 */
[----:B------:R-:W-:Y:S04]  /*a300*/  DEPBAR.LE SB0, 0x0 ;  /* 0x000080000000791a */ /* 0x000fe80000000000 */
[----:B------:R-:W3:Y:S01]  /*a310*/  LDL R12, [R1+0x58] ;  /* 0x00005800010c7983 */ /* 0x000ee20000100800 */
[C---:B------:R-:W-:Y:S01]  /*a320*/  IADD3 R20, R135.reuse, 0x6000, RZ ;  /* 0x0000600087147810 */ /* 0x040fe20007ffe0ff */
[----:B------:R-:W-:Y:S01]  /*a330*/  WARPSYNC 0xffffffff ;  /* 0xffffffff00007948 */ /* 0x000fe20003800000 */
[C---:B------:R-:W-:Y:S01]  /*a340*/  IADD3 R21, R135.reuse, 0x5000, RZ ;  /* 0x0000500087157810 */ /* 0x040fe20007ffe0ff */
[----:B------:R-:W4:Y:S01]  /*a350*/  LDL.64 R6, [R1+0xa0] ;  /* 0x0000a00001067983 */ /* 0x000f220000100a00 */
[C---:B------:R-:W-:Y:S02]  /*a360*/  IADD3 R249, R135.reuse, 0x3800, RZ ;  /* 0x0000380087f97810 */ /* 0x040fe40007ffe0ff */
[C---:B------:R-:W-:Y:S01]  /*a370*/  IADD3 R248, R135.reuse, 0x3000, RZ ;  /* 0x0000300087f87810 */ /* 0x040fe20007ffe0ff */
[----:B------:R-:W5:Y:S01]  /*a380*/  LDL R5, [R1+0xac] ;  /* 0x0000ac0001057983 */ /* 0x000f620000100800 */
[----:B------:R-:W-:Y:S03]  /*a390*/  IADD3 R132, R135, 0x2800, RZ ;  /* 0x0000280087847810 */ /* 0x000fe60007ffe0ff */
[----:B------:R-:W5:Y:S04]  /*a3a0*/  LDL R15, [R1+0xe8] ;  /* 0x0000e800010f7983 */ /* 0x000f680000100800 */
[----:B------:R-:W5:Y:S04]  /*a3b0*/  LDL R14, [R1+0x70] ;  /* 0x00007000010e7983 */ /* 0x000f680000100800 */
[----:B------:R-:W5:Y:S04]  /*a3c0*/  LDL R13, [R1+0xec] ;  /* 0x0000ec00010d7983 */ /* 0x000f680000100800 */
[----:B------:R-:W-:Y:S06]  /*a3d0*/  BAR.SYNC.DEFER_BLOCKING 0x0 ;  /* 0x0000000000007b1d */ /* 0x000fec0000010000 */
[----:B------:R-:W1:Y:S04]  /*a3e0*/  LDSM.16.M88.4 R16, [R252+0x800] ;  /* 0x00080000fc10783b */ /* 0x000e680000000200 */
[----:B------:R-:W1:Y:S04]  /*a3f0*/  LDSM.16.M88.4 R24, [R252+0x1000] ;  /* 0x00100000fc18783b */ /* 0x000e680000000200 */
[----:B------:R-:W1:Y:S04]  /*a400*/  LDSM.16.M88.4 R32, [R252+0x1800] ;  /* 0x00180000fc20783b */ /* 0x000e680000000200 */
[----:B------:R-:W1:Y:S04]  /*a410*/  LDSM.16.M88.4 R176, [R135] ;  /* 0x0000000087b0783b */ /* 0x000e680000000200 */
[----:B------:R-:W1:Y:S04]  /*a420*/  LDSM.16.M88.4 R180, [R135+0x800] ;  /* 0x0008000087b4783b */ /* 0x000e680000000200 */
[----:B------:R-:W1:Y:S04]  /*a430*/  LDSM.16.M88.4 R184, [R135+0x1000] ;  /* 0x0010000087b8783b */ /* 0x000e680000000200 */
[----:B------:R-:W1:Y:S04]  /*a440*/  LDSM.16.M88.4 R188, [R135+0x1800] ;  /* 0x0018000087bc783b */ /* 0x000e680000000200 */
[----:B----4-:R-:W4:Y:S01]  /*a450*/  LDL R7, [R1+0x68] ;  /* 0x0000680001077983 */ /* 0x010f220000100800 */
[----:B--2---:R-:W-:Y:S01]  /*a460*/  SHF.R.S32.HI R0, RZ, 0x1f, R8 ;  /* 0x0000001fff007819 */ /* 0x004fe20000011408 */
[----:B------:R-:W-:Y:S01]  /*a470*/  IMAD.WIDE.U32 R2, R8, c[0x0][0x208], RZ ;  /* 0x0000820008027a25 */ /* 0x000fe200078e00ff */
[----:B---3--:R-:W-:Y:S03]  /*a480*/  SHF.R.S32.HI R4, RZ, 0x1f, R12 ;  /* 0x0000001fff047819 */ /* 0x008fe6000001140c */
[----:B------:R-:W-:Y:S02]  /*a490*/  IMAD R0, R0, c[0x0][0x208], RZ ;  /* 0x0000820000007a24 */ /* 0x000fe400078e02ff */
[----:B------:R-:W-:Y:S02]  /*a4a0*/  IMAD R4, R4, c[0x0][0x218], RZ ;  /* 0x0000860004047a24 */ /* 0x000fe400078e02ff */
[----:B------:R-:W-:Y:S02]  /*a4b0*/  IMAD R0, R8, c[0x0][0x20c], R0 ;  /* 0x0000830008007a24 */ /* 0x000fe400078e0200 */
[----:B------:R-:W2:Y:S01]  /*a4c0*/  LDSM.16.M88.4 R8, [R252] ;  /* 0x00000000fc08783b */ /* 0x000ea20000000200 */
[----:B------:R-:W-:Y:S01]  /*a4d0*/  IMAD R4, R12, c[0x0][0x21c], R4 ;  /* 0x000087000c047a24 */ /* 0x000fe200078e0204 */
[C---:B-----5:R-:W-:Y:S01]  /*a4e0*/  SHF.L.U64.HI R29, R14.reuse, 0x1, R15 ;  /* 0x000000010e1d7819 */ /* 0x060fe2000001020f */
[----:B------:R-:W-:Y:S02]  /*a4f0*/  IMAD.IADD R3, R3, 0x1, R0 ;  /* 0x0000000103037824 */ /* 0x000fe400078e0200 */
[----:B------:R-:W-:Y:S02]  /*a500*/  IMAD.SHL.U32 R251, R14, 0x2, RZ ;  /* 0x000000020efb7824 */ /* 0x000fe400078e00ff */
[----:B------:R-:W-:Y:S05]  /*a510*/  IMAD.WIDE.U32 R2, R12, c[0x0][0x218], R2 ;  /* 0x000086000c027a25 */ /* 0x000fea00078e0002 */
[----:B------:R-:W-:Y:S02]  /*a520*/  IADD3 R0, P0, R6, R2, RZ ;  /* 0x0000000206007210 */ /* 0x000fe40007f1e0ff */
[----:B------:R-:W-:Y:S02]  /*a530*/  IADD3 R2, R135, 0x7000, RZ ;  /* 0x0000700087027810 */ /* 0x000fe40007ffe0ff */
[----:B------:R-:W-:Y:S02]  /*a540*/  IADD3.X R4, R5, R3, R4, P0, !PT ;  /* 0x0000000305047210 */ /* 0x000fe400007fe404 */
[C---:B------:R-:W-:Y:S04]  /*a550*/  LEA R12, P0, R0.reuse, c[0x0][0x1f8], 0x1 ;  /* 0x00007e00000c7a11 */ /* 0x040fe800078008ff */
[----:B------:R-:W-:Y:S02]  /*a560*/  LEA.HI.X R4, R0, c[0x0][0x1fc], R4, 0x1, P0 ;  /* 0x00007f0000047a11 */ /* 0x000fe400000f0c04 */
[C---:B------:R-:W-:Y:S05]  /*a570*/  IADD3 R0, R135.reuse, 0x7800, RZ ;  /* 0x0000780087007810 */ /* 0x040fea0007ffe0ff */
[----:B------:R3:W-:Y:S04]  /*a580*/  STL [R1+0x1c], R0 ;  /* 0x00001c0001007387 */ /* 0x0007e80000100800 */
[----:B------:R-:W5:Y:S04]  /*a590*/  LDL R6, [R1+0xf0] ;  /* 0x0000f00001067983 */ /* 0x000f680000100800 */
[----:B------:R1:W-:Y:S04]  /*a5a0*/  STL [R1+0x18], R2 ;  /* 0x0000180201007387 */ /* 0x0003e80000100800 */
[----:B------:R-:W5:Y:S04]  /*a5b0*/  LDL R5, [R1+0x6c] ;  /* 0x00006c0001057983 */ /* 0x000f680000100800 */
[----:B------:R-:W2:Y:S01]  /*a5c0*/  LDL R3, [R1+0xf4] ;  /* 0x0000f40001037983 */ /* 0x000ea20000100800 */
[C---:B---3--:R-:W-:Y:S05]  /*a5d0*/  IADD3 R0, R135.reuse, 0x6800, RZ ;  /* 0x0000680087007810 */ /* 0x048fea0007ffe0ff */
[----:B------:R3:W-:Y:S04]  /*a5e0*/  STL [R1+0x14], R0 ;  /* 0x0000140001007387 */ /* 0x0007e80000100800 */
[----:B-1----:R-:W2:Y:S04]  /*a5f0*/  LDL R2, [R1+0x54] ;  /* 0x0000540001027983 */ /* 0x002ea80000100800 */
[----:B------:R1:W-:Y:S01]  /*a600*/  STL [R1+0x10], R20 ;  /* 0x0000101401007387 */ /* 0x0003e20000100800 */
[C---:B---3--:R-:W-:Y:S05]  /*a610*/  IADD3 R0, R135.reuse, 0x5800, RZ ;  /* 0x0000580087007810 */ /* 0x048fea0007ffe0ff */
[----:B------:R3:W-:Y:S01]  /*a620*/  STL [R1+0xc], R0 ;  /* 0x00000c0001007387 */ /* 0x0007e20000100800 */
[C---:B-1----:R-:W-:Y:S03]  /*a630*/  IADD3 R20, R135.reuse, 0x4800, RZ ;  /* 0x0000480087147810 */ /* 0x042fe60007ffe0ff */
[----:B------:R-:W-:Y:S04]  /*a640*/  STL [R1+0x8], R21 ;  /* 0x0000081501007387 */ /* 0x000fe80000100800 */
[----:B------:R-:W-:Y:S01]  /*a650*/  STL [R1+0x4], R20 ;  /* 0x0000041401007387 */ /* 0x000fe20000100800 */
[C---:B---3--:R-:W-:Y:S05]  /*a660*/  IADD3 R0, R135.reuse, 0x4000, RZ ;  /* 0x0000400087007810 */ /* 0x048fea0007ffe0ff */
[----:B------:R1:W-:Y:S02]  /*a670*/  STL [R1], R0 ;  /* 0x0000000001007387 */ /* 0x0003e40000100800 */
[----:B-1----:R-:W-:Y:S02]  /*a680*/  IADD3 R0, R135, 0x2000, RZ ;  /* 0x0000200087007810 */ /* 0x002fe40007ffe0ff */
[C---:B----4-:R-:W-:Y:S01]  /*a690*/  SHF.L.U64.HI R28, R7.reuse, 0x1, R13 ;  /* 0x00000001071c7819 */ /* 0x050fe2000001020d */
[----:B------:R-:W-:Y:S01]  /*a6a0*/  IMAD.SHL.U32 R250, R7, 0x2, RZ ;  /* 0x0000000207fa7824 */ /* 0x000fe200078e00ff */
[C---:B-----5:R-:W-:Y:S01]  /*a6b0*/  SHF.L.U64.HI R23, R5.reuse, 0x1, R6 ;  /* 0x0000000105177819 */ /* 0x060fe20000010206 */
[----:B------:R-:W-:Y:S01]  /*a6c0*/  IMAD.SHL.U32 R31, R5, 0x2, RZ ;  /* 0x00000002051f7824 */ /* 0x000fe200078e00ff */
[C---:B--2---:R-:W-:Y:S01]  /*a6d0*/  SHF.L.U64.HI R20, R2.reuse, 0x1, R3 ;  /* 0x0000000102147819 */ /* 0x044fe20000010203 */
[----:B------:R-:W-:Y:S01]  /*a6e0*/  IMAD.SHL.U32 R30, R2, 0x2, RZ ;  /* 0x00000002021e7824 */ /* 0x000fe200078e00ff */
[----:B------:R-:W-:-:S05]  /*a6f0*/  BRA.DIV ~URZ, `(.L_x_536) ;  /* 0x000082427f007947 */ /* 0x000fca000b800000 */
[----:B------:R1:W2:Y:S02]  /*a700*/  SHFL.IDX PT, R2, R4, RZ, 0x181f ;  /* 0x00181fff04027589 */ /* 0x0002a400000e0000 */
.L_x_585:
[----:B------:R-:W3:Y:S01]  /*a710*/  LDL R6, [R1+0x54] ;  /* 0x0000540001067983 */ /* 0x000ee20000100800 */
[----:B------:R-:W-:Y:S04]  /*a720*/  BSSY B0, `(.L_x_537) ;  /* 0x00001b4000007945 */ /* 0x000fe80003800000 */
[----:B------:R-:W4:Y:S05]  /*a730*/  LDL R3, [R1+0x6c] ;  /* 0x00006c0001037983 */ /* 0x000f2a0000100800 */
[----:B--2---:R-:W2:Y:S05]  /*a740*/  LDL R13, [R1+0x68] ;  /* 0x00006800010d7983 */ /* 0x004eaa0000100800 */
[----:B------:R-:W2:Y:S05]  /*a750*/  LDL R21, [R1+0x70] ;  /* 0x0000700001157983 */ /* 0x000eaa0000100800 */
[----:B------:R1:W-:Y:S05]  /*a760*/  STL.64 [R1+0x128], R46 ;  /* 0x0001282e01007387 */ /* 0x0003ea0000100a00 */
[----:B------:R-:W3:Y:S05]  /*a770*/  SHFL.IDX PT, R5, R12, RZ, 0x181f ;  /* 0x00181fff0c057589 */ /* 0x000eea00000e0000 */
[----:B-1----:R-:W-:Y:S05]  /*a780*/  SHFL.IDX PT, R4, R4, 0x1, 0x181f ;  /* 0x00381f0004047f89 */ /* 0x002fea00000e0000 */
[----:B------:R-:W2:Y:S05]  /*a790*/  LDL R47, [R1+0x4c] ;  /* 0x00004c00012f7983 */ /* 0x000eaa0000100800 */
[----:B------:R-:W-:Y:S05]  /*a7a0*/  STL.64 [R1+0x120], R44 ;  /* 0x0001202c01007387 */ /* 0x000fea0000100a00 */
[----:B------:R-:W-:Y:S05]  /*a7b0*/  STL [R1+0x118], R37 ;  /* 0x0001182501007387 */ /* 0x000fea0000100800 */
[----:B------:R-:W-:Y:S05]  /*a7c0*/  STL.64 [R1+0x110], R42 ;  /* 0x0001102a01007387 */ /* 0x000fea0000100a00 */
[----:B------:R-:W-:Y:S05]  /*a7d0*/  STL.64 [R1+0x108], R40 ;  /* 0x0001082801007387 */ /* 0x000fea0000100a00 */
[----:B------:R1:W-:Y:S01]  /*a7e0*/  STL [R1+0x100], R36 ;  /* 0x0001002401007387 */ /* 0x0003e20000100800 */
[----:B---3--:R-:W-:Y:S02]  /*a7f0*/  ISETP.GE.AND P1, PT, R6, c[0x0][0x1d4], PT ;  /* 0x0000750006007a0c */ /* 0x008fe40003f26270 */
[----:B------:R-:W-:Y:S02]  /*a800*/  IADD3 R6, P0, R5, R30, RZ ;  /* 0x0000001e05067210 */ /* 0x000fe40007f1e0ff */
[----:B-1----:R-:W-:Y:S02]  /*a810*/  SEL R36, RZ, 0x10, P1 ;  /* 0x00000010ff247807 */ /* 0x002fe40000800000 */
[----:B----4-:R-:W-:Y:S01]  /*a820*/  ISETP.GE.AND P5, PT, R3, c[0x0][0x1d4], PT ;  /* 0x0000750003007a0c */ /* 0x010fe20003fa6270 */
[C---:B------:R-:W-:Y:S01]  /*a830*/  IMAD.X R7, R2.reuse, 0x1, R20, P0 ;  /* 0x0000000102077824 */ /* 0x040fe200000e0614 */
[----:B------:R1:W3:Y:S01]  /*a840*/  SHFL.IDX PT, R3, R12, 0x1, 0x181f ;  /* 0x00381f000c037f89 */ /* 0x0002e200000e0000 */
[----:B------:R-:W-:Y:S02]  /*a850*/  IADD3 R14, P0, R5, R31, RZ ;  /* 0x0000001f050e7210 */ /* 0x000fe40007f1e0ff */
[----:B--2---:R-:W-:Y:S02]  /*a860*/  ISETP.GE.AND P4, PT, R13, c[0x0][0x1d4], PT ;  /* 0x000075000d007a0c */ /* 0x004fe40003f86270 */
[----:B------:R2:W-:Y:S01]  /*a870*/  STL [R1+0x50], R36 ;  /* 0x0000502401007387 */ /* 0x0005e20000100800 */
[C---:B------:R-:W-:Y:S01]  /*a880*/  IMAD.X R15, R2.reuse, 0x1, R23, P0 ;  /* 0x00000001020f7824 */ /* 0x040fe200000e0617 */
[----:B------:R-:W-:Y:S02]  /*a890*/  ISETP.GE.AND P3, PT, R21, c[0x0][0x1d4], PT ;  /* 0x0000750015007a0c */ /* 0x000fe40003f66270 */
[----:B------:R-:W-:Y:S01]  /*a8a0*/  SEL R21, RZ, 0x10, P4 ;  /* 0x00000010ff157807 */ /* 0x000fe20002000000 */
[----:B------:R-:W4:Y:S05]  /*a8b0*/  LDL R37, [R1+0x24] ;  /* 0x0000240001257983 */ /* 0x000f2a0000100800 */
[----:B------:R-:W4:Y:S05]  /*a8c0*/  LDL.LU R41, [R1] ;  /* 0x0000000001297983 */ /* 0x000f2a0000300800 */
[----:B------:R-:W4:Y:S01]  /*a8d0*/  LDL.LU R40, [R1+0x4] ;  /* 0x0000040001287983 */ /* 0x000f220000300800 */
[C---:B-1----:R-:W-:Y:S04]  /*a8e0*/  IADD3 R12, P0, R5.reuse, R250, RZ ;  /* 0x000000fa050c7210 */ /* 0x042fe80007f1e0ff */
[C---:B------:R-:W-:Y:S01]  /*a8f0*/  IADD3.X R13, R2.reuse, R28, RZ, P0, !PT ;  /* 0x0000001c020d7210 */ /* 0x040fe200007fe4ff */
[----:B------:R1:W-:Y:S05]  /*a900*/  LDGSTS.E.BYPASS.LTC128B.128 [R47+0x100], [R6.64], !P1 ;  /* 0x00100000062f7fae */ /* 0x0003ea000c901d46 */
[----:B------:R2:W-:Y:S05]  /*a910*/  LDGSTS.E.BYPASS.LTC128B.128 [R47+0x2100], [R14.64], !P5 ;  /* 0x021000000e2f7fae */ /* 0x0005ea000e901d46 */
[----:B------:R2:W-:Y:S01]  /*a920*/  LDGSTS.E.BYPASS.LTC128B.128 [R47+0x4100], [R12.64], !P4 ;  /* 0x041000000c2f7fae */ /* 0x0005e2000e101d46 */
[----:B-1----:R-:W-:Y:S05]  /*a930*/  IADD3 R6, P0, R5, R251, RZ ;  /* 0x000000fb05067210 */ /* 0x002fea0007f1e0ff */
[----:B------:R-:W-:Y:S01]  /*a940*/  IMAD.X R7, R2, 0x1, R29, P0 ;  /* 0x0000000102077824 */ /* 0x000fe200000e061d */
[----:B------:R-:W-:Y:S02]  /*a950*/  SEL R2, RZ, 0x10, P5 ;  /* 0x00000010ff027807 */ /* 0x000fe40002800000 */
[----:B--2---:R-:W-:Y:S02]  /*a960*/  IADD3 R12, -R36, 0x10, RZ ;  /* 0x00000010240c7810 */ /* 0x004fe40007ffe1ff */
[----:B------:R1:W-:Y:S01]  /*a970*/  LDGSTS.E.BYPASS.LTC128B.128 [R47+0x6100], [R6.64], !P3 ;  /* 0x06100000062f7fae */ /* 0x0003e2000d901d46 */
[----:B------:R-:W-:Y:S02]  /*a980*/  IADD3 R22, -R2, 0x10, RZ ;  /* 0x0000001002167810 */ /* 0x000fe40007ffe1ff */
[----:B------:R-:W-:Y:S02]  /*a990*/  LOP3.LUT R12, R12, 0xf, RZ, 0xc0, !PT ;  /* 0x0000000f0c0c7812 */ /* 0x000fe400078ec0ff */
[----:B------:R-:W-:Y:S02]  /*a9a0*/  LOP3.LUT R22, R22, 0xf, RZ, 0xc0, !PT ;  /* 0x0000000f16167812 */ /* 0x000fe400078ec0ff */
[-C--:B---3--:R-:W-:Y:S02]  /*a9b0*/  IADD3 R12, P1, P0, R12, R3.reuse, R30 ;  /* 0x000000030c0c7210 */ /* 0x088fe4000783e01e */
[----:B------:R-:W-:Y:S02]  /*a9c0*/  IADD3 R30, -R21, 0x10, RZ ;  /* 0x00000010151e7810 */ /* 0x000fe40007ffe1ff */
[-C--:B------:R-:W-:Y:S02]  /*a9d0*/  IADD3.X R13, RZ, R4.reuse, R20, P1, P0 ;  /* 0x00000004ff0d7210 */ /* 0x080fe40000fe0414 */
[----:B------:R-:W-:Y:S02]  /*a9e0*/  SEL R20, RZ, 0x10, P3 ;  /* 0x00000010ff147807 */ /* 0x000fe40001800000 */
[-C--:B------:R-:W-:Y:S02]  /*a9f0*/  IADD3 R22, P1, P0, R22, R3.reuse, R31 ;  /* 0x0000000316167210 */ /* 0x080fe4000783e01f */
[----:B------:R-:W-:Y:S02]  /*aa00*/  LOP3.LUT R30, R30, 0xf, RZ, 0xc0, !PT ;  /* 0x0000000f1e1e7812 */ /* 0x000fe400078ec0ff */
[----:B------:R-:W-:Y:S02]  /*aa10*/  IADD3 R5, -R20, 0x10, RZ ;  /* 0x0000001014057810 */ /* 0x000fe40007ffe1ff */
[-C--:B------:R-:W-:Y:S02]  /*aa20*/  IADD3.X R23, RZ, R4.reuse, R23, P1, P0 ;  /* 0x00000004ff177210 */ /* 0x080fe40000fe0417 */
[-C--:B------:R-:W-:Y:S02]  /*aa30*/  IADD3 R30, P1, P0, R30, R3.reuse, R250 ;  /* 0x000000031e1e7210 */ /* 0x080fe4000783e0fa */
[----:B------:R-:W-:Y:S02]  /*aa40*/  LOP3.LUT R5, R5, 0xf, RZ, 0xc0, !PT ;  /* 0x0000000f05057812 */ /* 0x000fe400078ec0ff */
[-C--:B------:R-:W-:Y:S02]  /*aa50*/  IADD3.X R31, RZ, R4.reuse, R28, P1, P0 ;  /* 0x00000004ff1f7210 */ /* 0x080fe40000fe041c */
[----:B------:R-:W-:Y:S02]  /*aa60*/  IADD3 R28, P1, P0, R5, R3, R251 ;  /* 0x00000003051c7210 */ /* 0x000fe4000783e0fb */
[----:B------:R-:W-:Y:S02]  /*aa70*/  ISETP.NE.U32.AND P2, PT, R2, RZ, PT ;  /* 0x000000ff0200720c */ /* 0x000fe40003f45070 */
[----:B------:R-:W-:Y:S02]  /*aa80*/  IADD3.X R29, RZ, R4, R29, P1, P0 ;  /* 0x00000004ff1d7210 */ /* 0x000fe40000fe041d */
[C---:B-1----:R-:W-:Y:S03]  /*aa90*/  HMMA.16816.F32 R4, R168.reuse, R8, RZ ;  /* 0x00000008a804723c */ /* 0x042fe600000018ff */
[----:B------:R-:W-:Y:S02]  /*aaa0*/  ISETP.NE.U32.AND P0, PT, R36, RZ, PT ;  /* 0x000000ff2400720c */ /* 0x000fe40003f05070 */
[----:B------:R-:W2:Y:S01]  /*aab0*/  LDL.LU R36, [R1+0x8] ;  /* 0x0000080001247983 */ /* 0x000ea20000300800 */
[----:B------:R-:W-:Y:S02]  /*aac0*/  ISETP.NE.U32.AND P1, PT, R21, RZ, PT ;  /* 0x000000ff1500720c */ /* 0x000fe40003f25070 */
[C---:B------:R-:W-:Y:S02]  /*aad0*/  HMMA.16816.F32 R8, R168.reuse, R10, RZ ;  /* 0x0000000aa808723c */ /* 0x040fe400000018ff */
[----:B------:R-:W3:Y:S05]  /*aae0*/  LDL.LU R3, [R1+0xc] ;  /* 0x00000c0001037983 */ /* 0x000eea0000300800 */
[----:B------:R-:W2:Y:S05]  /*aaf0*/  LDL R2, [R1+0x20] ;  /* 0x0000200001027983 */ /* 0x000eaa0000100800 */
[----:B------:R1:W-:Y:S01]  /*ab00*/  LDGSTS.E.BYPASS.LTC128B.128.ZFILL [R47+0x1100], [R12.64], P0 ;  /* 0x011000000c2f7fae */ /* 0x0003e20008141d46 */
[----:B------:R-:W-:Y:S04]  /*ab10*/  ISETP.NE.U32.AND P0, PT, R20, RZ, PT ;  /* 0x000000ff1400720c */ /* 0x000fe80003f05070 */
[----:B------:R1:W-:Y:S05]  /*ab20*/  LDGSTS.E.BYPASS.LTC128B.128.ZFILL [R47+0x3100], [R22.64], P2 ;  /* 0x03100000162f7fae */ /* 0x0003ea0009141d46 */
[----:B------:R-:W3:Y:S05]  /*ab30*/  LDL.LU R44, [R1+0x10] ;  /* 0x00001000012c7983 */ /* 0x000eea0000300800 */
[----:B------:R1:W-:Y:S05]  /*ab40*/  LDGSTS.E.BYPASS.LTC128B.128.ZFILL [R47+0x5100], [R30.64], P1 ;  /* 0x051000001e2f7fae */ /* 0x0003ea0008941d46 */
[----:B------:R1:W-:Y:S05]  /*ab50*/  LDGSTS.E.BYPASS.LTC128B.128.ZFILL [R47+0x7100], [R28.64], P0 ;  /* 0x071000001c2f7fae */ /* 0x0003ea0008141d46 */
[----:B------:R-:W0:Y:S01]  /*ab60*/  LDGDEPBAR ;  /* 0x00000000000079af */ /* 0x000e220000000000 */
[C---:B-1----:R-:W-:Y:S08]  /*ab70*/  HMMA.16816.F32 R12, R168.reuse, R16, RZ ;  /* 0x00000010a80c723c */ /* 0x042ff000000018ff */
        /* <DEDUP_REMOVED lines=13> */
[----:B----4-:R-:W1:Y:S05]  /*ac50*/  LDSM.16.M88.4 R176, [R37] ;  /* 0x0000000025b0783b */ /* 0x010e6a0000000200 */
[----:B------:R-:W4:Y:S05]  /*ac60*/  LDSM.16.M88.4 R180, [R37+0x800] ;  /* 0x0008000025b4783b */ /* 0x000f2a0000000200 */
[----:B------:R-:W4:Y:S05]  /*ac70*/  LDSM.16.M88.4 R184, [R37+0x1000] ;  /* 0x0010000025b8783b */ /* 0x000f2a0000000200 */
[----:B------:R-:W4:Y:S01]  /*ac80*/  LDSM.16.M88.4 R188, [R37+0x1800] ;  /* 0x0018000025bc783b */ /* 0x000f220000000200 */
[C---:B-1----:R-:W-:Y:S08]  /*ac90*/  HMMA.16816.F32 R4, R192.reuse, R176, R4 ;  /* 0x000000b0c004723c */ /* 0x042ff00000001804 */
[C---:B------:R-:W-:Y:S08]  /*aca0*/  HMMA.16816.F32 R8, R192.reuse, R178, R8 ;  /* 0x000000b2c008723c */ /* 0x040ff00000001808 */
[C---:B----4-:R-:W-:Y:S08]  /*acb0*/  HMMA.16816.F32 R12, R192.reuse, R180, R12 ;  /* 0x000000b4c00c723c */ /* 0x050ff0000000180c */
[C---:B------:R-:W-:Y:S08]  /*acc0*/  HMMA.16816.F32 R16, R192.reuse, R182, R16 ;  /* 0x000000b6c010723c */ /* 0x040ff00000001810 */
[C---:B------:R-:W-:Y:S08]  /*acd0*/  HMMA.16816.F32 R20, R192.reuse, R184, R20 ;  /* 0x000000b8c014723c */ /* 0x040ff00000001814 */
[C---:B------:R-:W-:Y:S08]  /*ace0*/  HMMA.16816.F32 R24, R192.reuse, R186, R24 ;  /* 0x000000bac018723c */ /* 0x040ff00000001818 */
[C---:B------:R-:W-:Y:S08]  /*acf0*/  HMMA.16816.F32 R28, R192.reuse, R188, R28 ;  /* 0x000000bcc01c723c */ /* 0x040ff0000000181c */
[----:B------:R-:W-:Y:S01]  /*ad00*/  HMMA.16816.F32 R32, R192, R190, R32 ;  /* 0x000000bec020723c */ /* 0x000fe20000001820 */
[----:B------:R-:W-:Y:S05]  /*ad10*/  LDSM.16.M88.4 R188, [R252+0x2000] ;  /* 0x00200000fcbc783b */ /* 0x000fea0000000200 */
[----:B--2---:R-:W1:Y:S05]  /*ad20*/  LDSM.16.M88.4 R176, [R2+-0x6000] ;  /* 0xffa0000002b0783b */ /* 0x004e6a0000000200 */
[----:B------:R-:W2:Y:S05]  /*ad30*/  LDSM.16.M88.4 R180, [R2+-0x5800] ;  /* 0xffa8000002b4783b */ /* 0x000eaa0000000200 */
[----:B------:R-:W4:Y:S01]  /*ad40*/  LDSM.16.M88.4 R184, [R2+-0x5000] ;  /* 0xffb0000002b8783b */ /* 0x000f220000000200 */
[C---:B-1----:R-:W-:Y:S08]  /*ad50*/  HMMA.16816.F32 R4, R196.reuse, R176, R4 ;  /* 0x000000b0c404723c */ /* 0x042ff00000001804 */
[C---:B------:R-:W-:Y:S01]  /*ad60*/  HMMA.16816.F32 R8, R196.reuse, R178, R8 ;  /* 0x000000b2c408723c */ /* 0x040fe20000001808 */
[----:B------:R-:W1:Y:S07]  /*ad70*/  LDSM.16.M88.4 R176, [R2+-0x4800] ;  /* 0xffb8000002b0783b */ /* 0x000e6e0000000200 */
[C---:B--2---:R-:W-:Y:S08]  /*ad80*/  HMMA.16816.F32 R12, R196.reuse, R180, R12 ;  /* 0x000000b4c40c723c */ /* 0x044ff0000000180c */
[C---:B------:R-:W-:Y:S01]  /*ad90*/  HMMA.16816.F32 R16, R196.reuse, R182, R16 ;  /* 0x000000b6c410723c */ /* 0x040fe20000001810 */
[----:B------:R-:W2:Y:S07]  /*ada0*/  LDSM.16.M88.4 R180, [R252+0x2800] ;  /* 0x00280000fcb4783b */ /* 0x000eae0000000200 */
[C---:B----4-:R-:W-:Y:S08]  /*adb0*/  HMMA.16816.F32 R20, R196.reuse, R184, R20 ;  /* 0x000000b8c414723c */ /* 0x050ff00000001814 */
[C---:B------:R-:W-:Y:S01]  /*adc0*/  HMMA.16816.F32 R24, R196.reuse, R186, R24 ;  /* 0x000000bac418723c */ /* 0x040fe20000001818 */
[----:B------:R-:W-:Y:S07]  /*add0*/  LDSM.16.M88.4 R184, [R252+0x3800] ;  /* 0x00380000fcb8783b */ /* 0x000fee0000000200 */
[C---:B-1----:R-:W-:Y:S08]  /*ade0*/  HMMA.16816.F32 R28, R196.reuse, R176, R28 ;  /* 0x000000b0c41c723c */ /* 0x042ff0000000181c */
[----:B------:R-:W-:Y:S01]  /*adf0*/  HMMA.16816.F32 R32, R196, R178, R32 ;  /* 0x000000b2c420723c */ /* 0x000fe20000001820 */
[----:B------:R-:W1:Y:S07]  /*ae00*/  LDSM.16.M88.4 R176, [R252+0x3000] ;  /* 0x00300000fcb0783b */ /* 0x000e6e0000000200 */
[C---:B------:R-:W-:Y:S08]  /*ae10*/  HMMA.16816.F32 R4, R200.reuse, R188, R4 ;  /* 0x000000bcc804723c */ /* 0x040ff00000001804 */
[C---:B------:R-:W-:Y:S01]  /*ae20*/  HMMA.16816.F32 R8, R200.reuse, R190, R8 ;  /* 0x000000bec808723c */ /* 0x040fe20000001808 */
[----:B------:R-:W4:Y:S07]  /*ae30*/  LDSM.16.M88.4 R188, [R0] ;  /* 0x0000000000bc783b */ /* 0x000f2e0000000200 */
[C---:B--2---:R-:W-:Y:S08]  /*ae40*/  HMMA.16816.F32 R12, R200.reuse, R180, R12 ;  /* 0x000000b4c80c723c */ /* 0x044ff0000000180c */
[C---:B------:R-:W-:Y:S01]  /*ae50*/  HMMA.16816.F32 R16, R200.reuse, R182, R16 ;  /* 0x000000b6c810723c */ /* 0x040fe20000001810 */
[----:B------:R-:W2:Y:S07]  /*ae60*/  LDSM.16.M88.4 R180, [R132] ;  /* 0x0000000084b4783b */ /* 0x000eae0000000200 */
[C---:B-1----:R-:W-:Y:S08]  /*ae70*/  HMMA.16816.F32 R20, R200.reuse, R176, R20 ;  /* 0x000000b0c814723c */ /* 0x042ff00000001814 */
[C---:B------:R-:W-:Y:S01]  /*ae80*/  HMMA.16816.F32 R24, R200.reuse, R178, R24 ;  /* 0x000000b2c818723c */ /* 0x040fe20000001818 */
[----:B------:R-:W1:Y:S05]  /*ae90*/  LDSM.16.M88.4 R176, [R248] ;  /* 0x00000000f8b0783b */ /* 0x000e6a0000000200 */
[----:B------:R-:W1:Y:S02]  /*aea0*/  LDSM.16.M88.4 R248, [R249] ;  /* 0x00000000f9f8783b */ /* 0x000e640000000200 */
[C---:B------:R-:W-:Y:S08]  /*aeb0*/  HMMA.16816.F32 R28, R200.reuse, R184, R28 ;  /* 0x000000b8c81c723c */ /* 0x040ff0000000181c */
[----:B------:R-:W-:Y:S01]  /*aec0*/  HMMA.16816.F32 R32, R200, R186, R32 ;  /* 0x000000bac820723c */ /* 0x000fe20000001820 */
[----:B------:R-:W3:Y:S07]  /*aed0*/  LDSM.16.M88.4 R184, [R37+0x2000] ;  /* 0x0020000025b8783b */ /* 0x000eee0000000200 */
[C---:B----4-:R-:W-:Y:S08]  /*aee0*/  HMMA.16816.F32 R4, R204.reuse, R188, R4 ;  /* 0x000000bccc04723c */ /* 0x050ff00000001804 */
[C---:B------:R-:W-:Y:S01]  /*aef0*/  HMMA.16816.F32 R8, R204.reuse, R190, R8 ;  /* 0x000000becc08723c */ /* 0x040fe20000001808 */
[----:B------:R-:W4:Y:S07]  /*af00*/  LDSM.16.M88.4 R188, [R37+0x2800] ;  /* 0x0028000025bc783b */ /* 0x000f2e0000000200 */
[C---:B--2---:R-:W-:Y:S08]  /*af10*/  HMMA.16816.F32 R12, R204.reuse, R180, R12 ;  /* 0x000000b4cc0c723c */ /* 0x044ff0000000180c */
[C---:B------:R-:W-:Y:S01]  /*af20*/  HMMA.16816.F32 R16, R204.reuse, R182, R16 ;  /* 0x000000b6cc10723c */ /* 0x040fe20000001810 */
[----:B------:R-:W-:Y:S07]  /*af30*/  LDSM.16.M88.4 R180, [R37+0x3800] ;  /* 0x0038000025b4783b */ /* 0x000fee0000000200 */
[C---:B-1----:R-:W-:Y:S08]  /*af40*/  HMMA.16816.F32 R20, R204.reuse, R176, R20 ;  /* 0x000000b0cc14723c */ /* 0x042ff00000001814 */
[C---:B------:R-:W-:Y:S01]  /*af50*/  HMMA.16816.F32 R24, R204.reuse, R178, R24 ;  /* 0x000000b2cc18723c */ /* 0x040fe20000001818 */
[----:B------:R-:W1:Y:S07]  /*af60*/  LDSM.16.M88.4 R176, [R37+0x3000] ;  /* 0x0030000025b0783b */ /* 0x000e6e0000000200 */
[C---:B------:R-:W-:Y:S08]  /*af70*/  HMMA.16816.F32 R28, R204.reuse, R248, R28 ;  /* 0x000000f8cc1c723c */ /* 0x040ff0000000181c */
[----:B------:R-:W-:Y:S01]  /*af80*/  HMMA.16816.F32 R32, R204, R250, R32 ;  /* 0x000000facc20723c */ /* 0x000fe20000001820 */
[----:B------:R-:W2:Y:S07]  /*af90*/  LDSM.16.M88.4 R248, [R2+-0x4000] ;  /* 0xffc0000002f8783b */ /* 0x000eae0000000200 */
[C---:B---3--:R-:W-:Y:S08]  /*afa0*/  HMMA.16816.F32 R4, R208.reuse, R184, R4 ;  /* 0x000000b8d004723c */ /* 0x048ff00000001804 */
[C---:B------:R-:W-:Y:S01]  /*afb0*/  HMMA.16816.F32 R8, R208.reuse, R186, R8 ;  /* 0x000000bad008723c */ /* 0x040fe20000001808 */
[----:B------:R-:W3:Y:S07]  /*afc0*/  LDSM.16.M88.4 R184, [R2+-0x3800] ;  /* 0xffc8000002b8783b */ /* 0x000eee0000000200 */
[C---:B----4-:R-:W-:Y:S08]  /*afd0*/  HMMA.16816.F32 R12, R208.reuse, R188, R12 ;  /* 0x000000bcd00c723c */ /* 0x050ff0000000180c */
[C---:B------:R-:W-:Y:S01]  /*afe0*/  HMMA.16816.F32 R16, R208.reuse, R190, R16 ;  /* 0x000000bed010723c */ /* 0x040fe20000001810 */
[----:B------:R-:W-:Y:S07]  /*aff0*/  LDSM.16.M88.4 R188, [R252+0x4000] ;  /* 0x00400000fcbc783b */ /* 0x000fee0000000200 */
[C---:B-1----:R-:W-:Y:S08]  /*b000*/  HMMA.16816.F32 R20, R208.reuse, R176, R20 ;  /* 0x000000b0d014723c */ /* 0x042ff00000001814 */
[C---:B------:R-:W-:Y:S01]  /*b010*/  HMMA.16816.F32 R24, R208.reuse, R178, R24 ;  /* 0x000000b2d018723c */ /* 0x040fe20000001818 */
[----:B------:R-:W1:Y:S07]  /*b020*/  LDSM.16.M88.4 R176, [R2+-0x3000] ;  /* 0xffd0000002b0783b */ /* 0x000e6e0000000200 */
[C---:B------:R-:W-:Y:S08]  /*b030*/  HMMA.16816.F32 R28, R208.reuse, R180, R28 ;  /* 0x000000b4d01c723c */ /* 0x040ff0000000181c */
[----:B------:R-:W-:Y:S01]  /*b040*/  HMMA.16816.F32 R32, R208, R182, R32 ;  /* 0x000000b6d020723c */ /* 0x000fe20000001820 */
[----:B------:R-:W4:Y:S07]  /*b050*/  LDSM.16.M88.4 R180, [R2+-0x2800] ;  /* 0xffd8000002b4783b */ /* 0x000f2e0000000200 */
[C---:B--2---:R-:W-:Y:S08]  /*b060*/  HMMA.16816.F32 R4, R212.reuse, R248, R4 ;  /* 0x000000f8d404723c */ /* 0x044ff00000001804 */
[C---:B------:R-:W-:Y:S01]  /*b070*/  HMMA.16816.F32 R8, R212.reuse, R250, R8 ;  /* 0x000000fad408723c */ /* 0x040fe20000001808 */
[----:B------:R-:W2:Y:S07]  /*b080*/  LDSM.16.M88.4 R248, [R252+0x4800] ;  /* 0x00480000fcf8783b */ /* 0x000eae0000000200 */
[C---:B---3--:R-:W-:Y:S08]  /*b090*/  HMMA.16816.F32 R12, R212.reuse, R184, R12 ;  /* 0x000000b8d40c723c */ /* 0x048ff0000000180c */
[C---:B------:R-:W-:Y:S01]  /*b0a0*/  HMMA.16816.F32 R16, R212.reuse, R186, R16 ;  /* 0x000000bad410723c */ /* 0x040fe20000001810 */
[----:B------:R-:W-:Y:S07]  /*b0b0*/  LDSM.16.M88.4 R184, [R41] ;  /* 0x0000000029b8783b */ /* 0x000fee0000000200 */
[C---:B-1----:R-:W-:Y:S08]  /*b0c0*/  HMMA.16816.F32 R20, R212.reuse, R176, R20 ;  /* 0x000000b0d414723c */ /* 0x042ff00000001814 */
[C---:B------:R-:W-:Y:S01]  /*b0d0*/  HMMA.16816.F32 R24, R212.reuse, R178, R24 ;  /* 0x000000b2d418723c */ /* 0x040fe20000001818 */
[----:B------:R-:W1:Y:S07]  /*b0e0*/  LDSM.16.M88.4 R176, [R252+0x5000] ;  /* 0x00500000fcb0783b */ /* 0x000e6e0000000200 */
[C---:B----4-:R-:W-:Y:S08]  /*b0f0*/  HMMA.16816.F32 R28, R212.reuse, R180, R28 ;  /* 0x000000b4d41c723c */ /* 0x050ff0000000181c */
[----:B------:R-:W-:Y:S01]  /*b100*/  HMMA.16816.F32 R32, R212, R182, R32 ;  /* 0x000000b6d420723c */ /* 0x000fe20000001820 */
[----:B------:R-:W3:Y:S07]  /*b110*/  LDSM.16.M88.4 R180, [R252+0x5800] ;  /* 0x00580000fcb4783b */ /* 0x000eee0000000200 */
[C---:B------:R-:W-:Y:S08]  /*b120*/  HMMA.16816.F32 R4, R216.reuse, R188, R4 ;  /* 0x000000bcd804723c */ /* 0x040ff00000001804 */
[C---:B------:R-:W-:Y:S01]  /*b130*/  HMMA.16816.F32 R8, R216.reuse, R190, R8 ;  /* 0x000000bed808723c */ /* 0x040fe20000001808 */
[----:B------:R-:W4:Y:S05]  /*b140*/  LDSM.16.M88.4 R188, [R40] ;  /* 0x0000000028bc783b */ /* 0x000f2a0000000200 */
[----:B------:R-:W-:Y:S02]  /*b150*/  LDSM.16.M88.4 R40, [R37+0x4800] ;  /* 0x004800002528783b */ /* 0x000fe40000000200 */
[C---:B--2---:R-:W-:Y:S08]  /*b160*/  HMMA.16816.F32 R12, R216.reuse, R248, R12 ;  /* 0x000000f8d80c723c */ /* 0x044ff0000000180c */
[C---:B------:R-:W-:Y:S01]  /*b170*/  HMMA.16816.F32 R16, R216.reuse, R250, R16 ;  /* 0x000000fad810723c */ /* 0x040fe20000001810 */
[----:B------:R2:W4:Y:S07]  /*b180*/  LDSM.16.M88.4 R248, [R36] ;  /* 0x0000000024f8783b */ /* 0x00052e0000000200 */
[C---:B-1----:R-:W-:Y:S08]  /*b190*/  HMMA.16816.F32 R20, R216.reuse, R176, R20 ;  /* 0x000000b0d814723c */ /* 0x042ff00000001814 */
[C---:B------:R-:W-:Y:S01]  /*b1a0*/  HMMA.16816.F32 R24, R216.reuse, R178, R24 ;  /* 0x000000b2d818723c */ /* 0x040fe20000001818 */
[----:B------:R1:W4:Y:S07]  /*b1b0*/  LDSM.16.M88.4 R176, [R3] ;  /* 0x0000000003b0783b */ /* 0x00032e0000000200 */
[C---:B---3--:R-:W-:Y:S01]  /*b1c0*/  HMMA.16816.F32 R28, R216.reuse, R180, R28 ;  /* 0x000000b4d81c723c */ /* 0x048fe2000000181c */
[----:B--2---:R-:W2:Y:S07]  /*b1d0*/  LDL.LU R36, [R1+0x14] ;  /* 0x0000140001247983 */ /* 0x004eae0000300800 */
[----:B------:R-:W-:Y:S01]  /*b1e0*/  HMMA.16816.F32 R32, R216, R182, R32 ;  /* 0x000000b6d820723c */ /* 0x000fe20000001820 */
[----:B------:R-:W3:Y:S07]  /*b1f0*/  LDSM.16.M88.4 R180, [R37+0x4000] ;  /* 0x0040000025b4783b */ /* 0x000eee0000000200 */
[C---:B------:R-:W-:Y:S01]  /*b200*/  HMMA.16816.F32 R4, R220.reuse, R184, R4 ;  /* 0x000000b8dc04723c */ /* 0x040fe20000001804 */
[----:B-1----:R-:W2:Y:S05]  /*b210*/  LDL.LU R3, [R1+0x18] ;  /* 0x0000180001037983 */ /* 0x002eaa0000300800 */
[----:B------:R-:W2:Y:S02]  /*b220*/  LDL.LU R0, [R1+0x1c] ;  /* 0x00001c0001007983 */ /* 0x000ea40000300800 */
[C---:B------:R-:W-:Y:S03]  /*b230*/  HMMA.16816.F32 R8, R220.reuse, R186, R8 ;  /* 0x000000badc08723c */ /* 0x040fe60000001808 */
[----:B------:R-:W1:Y:S05]  /*b240*/  LDSM.16.M88.4 R184, [R37+0x5000] ;  /* 0x0050000025b8783b */ /* 0x000e6a0000000200 */
[C---:B----4-:R-:W-:Y:S08]  /*b250*/  HMMA.16816.F32 R12, R220.reuse, R188, R12 ;  /* 0x000000bcdc0c723c */ /* 0x050ff0000000180c */
[C---:B------:R-:W-:Y:S01]  /*b260*/  HMMA.16816.F32 R16, R220.reuse, R190, R16 ;  /* 0x000000bedc10723c */ /* 0x040fe20000001810 */
[----:B------:R-:W4:Y:S07]  /*b270*/  LDSM.16.M88.4 R188, [R37+0x5800] ;  /* 0x0058000025bc783b */ /* 0x000f2e0000000200 */
[C---:B------:R-:W-:Y:S08]  /*b280*/  HMMA.16816.F32 R20, R220.reuse, R248, R20 ;  /* 0x000000f8dc14723c */ /* 0x040ff00000001814 */
[C---:B------:R-:W-:Y:S01]  /*b290*/  HMMA.16816.F32 R24, R220.reuse, R250, R24 ;  /* 0x000000fadc18723c */ /* 0x040fe20000001818 */
[----:B------:R-:W-:Y:S07]  /*b2a0*/  LDSM.16.M88.4 R248, [R2+-0x800] ;  /* 0xfff8000002f8783b */ /* 0x000fee0000000200 */
[C---:B------:R-:W-:Y:S08]  /*b2b0*/  HMMA.16816.F32 R28, R220.reuse, R176, R28 ;  /* 0x000000b0dc1c723c */ /* 0x040ff0000000181c */
[----:B------:R-:W-:Y:S01]  /*b2c0*/  HMMA.16816.F32 R32, R220, R178, R32 ;  /* 0x000000b2dc20723c */ /* 0x000fe20000001820 */
[----:B------:R-:W4:Y:S07]  /*b2d0*/  LDSM.16.M88.4 R176, [R2+-0x2000] ;  /* 0xffe0000002b0783b */ /* 0x000f2e0000000200 */
[C---:B---3--:R-:W-:Y:S08]  /*b2e0*/  HMMA.16816.F32 R4, R224.reuse, R180, R4 ;  /* 0x000000b4e004723c */ /* 0x048ff00000001804 */
[C---:B------:R-:W-:Y:S01]  /*b2f0*/  HMMA.16816.F32 R8, R224.reuse, R182, R8 ;  /* 0x000000b6e008723c */ /* 0x040fe20000001808 */
[----:B------:R-:W3:Y:S07]  /*b300*/  LDSM.16.M88.4 R180, [R2+-0x1800] ;  /* 0xffe8000002b4783b */ /* 0x000eee0000000200 */
[C---:B------:R-:W-:Y:S08]  /*b310*/  HMMA.16816.F32 R12, R224.reuse, R40, R12 ;  /* 0x00000028e00c723c */ /* 0x040ff0000000180c */
[C---:B------:R-:W-:Y:S01]  /*b320*/  HMMA.16816.F32 R16, R224.reuse, R42, R16 ;  /* 0x0000002ae010723c */ /* 0x040fe20000001810 */
[----:B------:R-:W-:Y:S07]  /*b330*/  LDSM.16.M88.4 R40, [R252+0x6000] ;  /* 0x00600000fc28783b */ /* 0x000fee0000000200 */
[C---:B-1----:R-:W-:Y:S08]  /*b340*/  HMMA.16816.F32 R20, R224.reuse, R184, R20 ;  /* 0x000000b8e014723c */ /* 0x042ff00000001814 */
[C---:B------:R-:W-:Y:S01]  /*b350*/  HMMA.16816.F32 R24, R224.reuse, R186, R24 ;  /* 0x000000bae018723c */ /* 0x040fe20000001818 */
[----:B------:R-:W1:Y:S07]  /*b360*/  LDSM.16.M88.4 R184, [R2+-0x1000] ;  /* 0xfff0000002b8783b */ /* 0x000e6e0000000200 */
[C---:B----4-:R-:W-:Y:S08]  /*b370*/  HMMA.16816.F32 R28, R224.reuse, R188, R28 ;  /* 0x000000bce01c723c */ /* 0x050ff0000000181c */
[----:B------:R-:W-:Y:S01]  /*b380*/  HMMA.16816.F32 R32, R224, R190, R32 ;  /* 0x000000bee020723c */ /* 0x000fe20000001820 */
[----:B------:R-:W-:Y:S07]  /*b390*/  LDSM.16.M88.4 R188, [R252+0x7000] ;  /* 0x00700000fcbc783b */ /* 0x000fee0000000200 */
[C---:B------:R-:W-:Y:S08]  /*b3a0*/  HMMA.16816.F32 R4, R228.reuse, R176, R4 ;  /* 0x000000b0e404723c */ /* 0x040ff00000001804 */
[C---:B------:R-:W-:Y:S01]  /*b3b0*/  HMMA.16816.F32 R8, R228.reuse, R178, R8 ;  /* 0x000000b2e408723c */ /* 0x040fe20000001808 */
[----:B------:R-:W4:Y:S07]  /*b3c0*/  LDSM.16.M88.4 R176, [R252+0x6800] ;  /* 0x00680000fcb0783b */ /* 0x000f2e0000000200 */
[C---:B---3--:R-:W-:Y:S08]  /*b3d0*/  HMMA.16816.F32 R12, R228.reuse, R180, R12 ;  /* 0x000000b4e40c723c */ /* 0x048ff0000000180c */
[C---:B------:R-:W-:Y:S01]  /*b3e0*/  HMMA.16816.F32 R16, R228.reuse, R182, R16 ;  /* 0x000000b6e410723c */ /* 0x040fe20000001810 */
[----:B------:R-:W-:Y:S07]  /*b3f0*/  LDSM.16.M88.4 R180, [R252+0x7800] ;  /* 0x00780000fcb4783b */ /* 0x000fee0000000200 */
[C---:B-1----:R-:W-:Y:S08]  /*b400*/  HMMA.16816.F32 R20, R228.reuse, R184, R20 ;  /* 0x000000b8e414723c */ /* 0x042ff00000001814 */
[C---:B------:R-:W-:Y:S01]  /*b410*/  HMMA.16816.F32 R24, R228.reuse, R186, R24 ;  /* 0x000000bae418723c */ /* 0x040fe20000001818 */
[----:B------:R-:W-:Y:S05]  /*b420*/  LDSM.16.M88.4 R184, [R44] ;  /* 0x000000002cb8783b */ /* 0x000fea0000000200 */
[----:B------:R-:W1:Y:S02]  /*b430*/  LDSM.16.M88.4 R44, [R37+0x6000] ;  /* 0x00600000252c783b */ /* 0x000e640000000200 */
[C---:B------:R-:W-:Y:S08]  /*b440*/  HMMA.16816.F32 R28, R228.reuse, R248, R28 ;  /* 0x000000f8e41c723c */ /* 0x040ff0000000181c */
[----:B------:R-:W-:Y:S08]  /*b450*/  HMMA.16816.F32 R32, R228, R250, R32 ;  /* 0x000000fae420723c */ /* 0x000ff00000001820 */
[C---:B------:R-:W-:Y:S08]  /*b460*/  HMMA.16816.F32 R4, R232.reuse, R40, R4 ;  /* 0x00000028e804723c */ /* 0x040ff00000001804 */
[C---:B------:R-:W-:Y:S08]  /*b470*/  HMMA.16816.F32 R8, R232.reuse, R42, R8 ;  /* 0x0000002ae808723c */ /* 0x040ff00000001808 */
[C---:B----4-:R-:W-:Y:S04]  /*b480*/  HMMA.16816.F32 R12, R232.reuse, R176, R12 ;  /* 0x000000b0e80c723c */ /* 0x050fe8000000180c */
[----:B-1----:R-:W-:Y:S04]  /*b490*/  IMAD.MOV.U32 R132, RZ, RZ, R45 ;  /* 0x000000ffff847224 */ /* 0x002fe800078e002d */
[C---:B------:R-:W-:Y:S08]  /*b4a0*/  HMMA.16816.F32 R16, R232.reuse, R178, R16 ;  /* 0x000000b2e810723c */ /* 0x040ff00000001810 */
[C---:B------:R-:W-:Y:S08]  /*b4b0*/  HMMA.16816.F32 R20, R232.reuse, R188, R20 ;  /* 0x000000bce814723c */ /* 0x040ff00000001814 */
[C---:B------:R-:W-:Y:S01]  /*b4c0*/  HMMA.16816.F32 R24, R232.reuse, R190, R24 ;  /* 0x000000bee818723c */ /* 0x040fe20000001818 */
[----:B------:R-:W-:Y:S07]  /*b4d0*/  LDSM.16.M88.4 R188, [R37+0x7800] ;  /* 0x0078000025bc783b */ /* 0x000fee0000000200 */
[C---:B------:R-:W-:Y:S08]  /*b4e0*/  HMMA.16816.F32 R28, R232.reuse, R180, R28 ;  /* 0x000000b4e81c723c */ /* 0x040ff0000000181c */
[----:B------:R-:W-:Y:S01]  /*b4f0*/  HMMA.16816.F32 R32, R232, R182, R32 ;  /* 0x000000b6e820723c */ /* 0x000fe20000001820 */
[----:B------:R-:W-:Y:S07]  /*b500*/  LDSM.16.M88.4 R180, [R37+0x6800] ;  /* 0x0068000025b4783b */ /* 0x000fee0000000200 */
[C---:B------:R-:W-:Y:S08]  /*b510*/  HMMA.16816.F32 R4, R236.reuse, R184, R4 ;  /* 0x000000b8ec04723c */ /* 0x040ff00000001804 */
[C---:B------:R-:W-:Y:S01]  /*b520*/  HMMA.16816.F32 R8, R236.reuse, R186, R8 ;  /* 0x000000baec08723c */ /* 0x040fe20000001808 */
[----:B------:R-:W-:Y:S05]  /*b530*/  LDSM.16.M88.4 R184, [R37+0x7000] ;  /* 0x0070000025b8783b */ /* 0x000fea0000000200 */
[----:B--2---:R1:W2:Y:S05]  /*b540*/  LDSM.16.M88.4 R248, [R36] ;  /* 0x0000000024f8783b */ /* 0x0042aa0000000200 */
[----:B------:R3:W4:Y:S05]  /*b550*/  LDSM.16.M88.4 R40, [R3] ;  /* 0x000000000328783b */ /* 0x00072a0000000200 */
[----:B------:R2:W4:Y:S01]  /*b560*/  LDSM.16.M88.4 R176, [R0] ;  /* 0x0000000000b0783b */ /* 0x0005220000000200 */
[----:B-1----:R-:W-:Y:S02]  /*b570*/  MOV R36, R44 ;  /* 0x0000002c00247202 */ /* 0x002fe40000000f00 */
[----:B---3--:R-:W-:Y:S01]  /*b580*/  MOV R3, R46 ;  /* 0x0000002e00037202 */ /* 0x008fe20000000f00 */
[C---:B--2---:R-:W-:Y:S03]  /*b590*/  HMMA.16816.F32 R12, R236.reuse, R248, R12 ;  /* 0x000000f8ec0c723c */ /* 0x044fe6000000180c */
[----:B------:R-:W-:Y:S02]  /*b5a0*/  IMAD.MOV.U32 R0, RZ, RZ, R47 ;  /* 0x000000ffff007224 */ /* 0x000fe400078e002f */
[----:B------:R1:W5:Y:S03]  /*b5b0*/  LDL.LU.64 R46, [R1+0x128] ;  /* 0x00012800012e7983 */ /* 0x0003660000300a00 */
[C---:B------:R-:W-:Y:S02]  /*b5c0*/  HMMA.16816.F32 R16, R236.reuse, R250, R16 ;  /* 0x000000faec10723c */ /* 0x040fe40000001810 */
[----:B------:R-:W2:Y:S06]  /*b5d0*/  LDSM.16.M88.4 R248, [R2] ;  /* 0x0000000002f8783b */ /* 0x000eac0000000200 */
[C---:B----4-:R-:W-:Y:S01]  /*b5e0*/  HMMA.16816.F32 R20, R236.reuse, R40, R20 ;  /* 0x00000028ec14723c */ /* 0x050fe20000001814 */
[----:B------:R1:W5:Y:S05]  /*b5f0*/  LDL.LU.64 R44, [R1+0x120] ;  /* 0x00012000012c7983 */ /* 0x00036a0000300a00 */
[----:B------:R1:W5:Y:S02]  /*b600*/  LDL.LU R37, [R1+0x118] ;  /* 0x0001180001257983 */ /* 0x0003640000300800 */
[C---:B------:R-:W-:Y:S03]  /*b610*/  HMMA.16816.F32 R24, R236.reuse, R42, R24 ;  /* 0x0000002aec18723c */ /* 0x040fe60000001818 */
[----:B------:R1:W5:Y:S05]  /*b620*/  LDL.LU.64 R42, [R1+0x110] ;  /* 0x00011000012a7983 */ /* 0x00036a0000300a00 */
[C---:B------:R-:W-:Y:S01]  /*b630*/  HMMA.16816.F32 R28, R236.reuse, R176, R28 ;  /* 0x000000b0ec1c723c */ /* 0x040fe2000000181c */
[----:B------:R1:W5:Y:S06]  /*b640*/  LDL.LU.64 R40, [R1+0x108] ;  /* 0x0001080001287983 */ /* 0x00036c0000300a00 */
[----:B------:R-:W-:Y:S01]  /*b650*/  MOV R176, R36 ;  /* 0x0000002400b07202 */ /* 0x000fe20000000f00 */
[----:B------:R-:W-:Y:S01]  /*b660*/  HMMA.16816.F32 R32, R236, R178, R32 ;  /* 0x000000b2ec20723c */ /* 0x000fe20000001820 */
[----:B------:R1:W5:Y:S03]  /*b670*/  LDL.LU R36, [R1+0x100] ;  /* 0x0001000001247983 */ /* 0x0003660000300800 */
[----:B------:R-:W-:Y:S03]  /*b680*/  IMAD.MOV.U32 R177, RZ, RZ, R132 ;  /* 0x000000ffffb17224 */ /* 0x000fe600078e0084 */
[----:B------:R-:W-:Y:S02]  /*b690*/  MOV R178, R3 ;  /* 0x0000000300b27202 */ /* 0x000fe40000000f00 */
[----:B------:R-:W-:Y:S02]  /*b6a0*/  MOV R179, R0 ;  /* 0x0000000000b37202 */ /* 0x000fe40000000f00 */
[C---:B------:R-:W-:Y:S08]  /*b6b0*/  HMMA.16816.F32 R4, R240.reuse, R176, R4 ;  /* 0x000000b0f004723c */ /* 0x040ff00000001804 */
[C---:B------:R-:W-:Y:S01]  /*b6c0*/  HMMA.16816.F32 R8, R240.reuse, R178, R8 ;  /* 0x000000b2f008723c */ /* 0x040fe20000001808 */
[----:B------:R-:W3:Y:S07]  /*b6d0*/  LDSM.16.M88.4 R176, [R2+0x800] ;  /* 0x0008000002b0783b */ /* 0x000eee0000000200 */
[C---:B------:R-:W-:Y:S08]  /*b6e0*/  HMMA.16816.F32 R12, R240.reuse, R180, R12 ;  /* 0x000000b4f00c723c */ /* 0x040ff0000000180c */
[C---:B------:R-:W-:Y:S08]  /*b6f0*/  HMMA.16816.F32 R16, R240.reuse, R182, R16 ;  /* 0x000000b6f010723c */ /* 0x040ff00000001810 */
[C---:B------:R-:W-:Y:S08]  /*b700*/  HMMA.16816.F32 R20, R240.reuse, R184, R20 ;  /* 0x000000b8f014723c */ /* 0x040ff00000001814 */
[C---:B------:R-:W-:Y:S08]  /*b710*/  HMMA.16816.F32 R24, R240.reuse, R186, R24 ;  /* 0x000000baf018723c */ /* 0x040ff00000001818 */
[C---:B------:R-:W-:Y:S08]  /*b720*/  HMMA.16816.F32 R28, R240.reuse, R188, R28 ;  /* 0x000000bcf01c723c */ /* 0x040ff0000000181c */
[----:B------:R-:W-:Y:S08]  /*b730*/  HMMA.16816.F32 R32, R240, R190, R32 ;  /* 0x000000bef020723c */ /* 0x000ff00000001820 */
[C---:B--2---:R-:W-:Y:S08]  /*b740*/  HMMA.16816.F32 R4, R244.reuse, R248, R4 ;  /* 0x000000f8f404723c */ /* 0x044ff00000001804 */
[C---:B------:R-:W-:Y:S08]  /*b750*/  HMMA.16816.F32 R8, R244.reuse, R250, R8 ;  /* 0x000000faf408723c */ /* 0x040ff00000001808 */
[C---:B---3--:R-:W-:Y:S08]  /*b760*/  HMMA.16816.F32 R12, R244.reuse, R176, R12 ;  /* 0x000000b0f40c723c */ /* 0x048ff0000000180c */
[----:B------:R-:W-:Y:S01]  /*b770*/  FMUL.FTZ R4, R4, c[0x0][0x320] ;  /* 0x0000c80004047a20 */ /* 0x000fe20000410000 */
[C---:B------:R-:W-:Y:S03]  /*b780*/  HMMA.16816.F32 R16, R244.reuse, R178, R16 ;  /* 0x000000b2f410723c */ /* 0x040fe60000001810 */
[----:B------:R-:W2:Y:S01]  /*b790*/  MUFU.TANH R188, R4 ;  /* 0x0000000400bc7308 */ /* 0x000ea20000002400 */
[----:B------:R-:W-:Y:S02]  /*b7a0*/  FMUL.FTZ R5, R5, c[0x0][0x320] ;  /* 0x0000c80005057a20 */ /* 0x000fe40000410000 */
[----:B------:R-:W-:Y:S02]  /*b7b0*/  FMUL.FTZ R6, R6, c[0x0][0x320] ;  /* 0x0000c80006067a20 */ /* 0x000fe40000410000 */
[----:B------:R-:W-:Y:S04]  /*b7c0*/  FMUL.FTZ R7, R7, c[0x0][0x320] ;  /* 0x0000c80007077a20 */ /* 0x000fe80000410000 */
[----:B------:R-:W-:Y:S01]  /*b7d0*/  FMUL.FTZ R8, R8, c[0x0][0x320] ;  /* 0x0000c80008087a20 */ /* 0x000fe20000410000 */
[----:B------:R-:W3:Y:S01]  /*b7e0*/  MUFU.TANH R250, R5 ;  /* 0x0000000500fa7308 */ /* 0x000ee20000002400 */
[----:B------:R-:W-:Y:S02]  /*b7f0*/  FMUL.FTZ R9, R9, c[0x0][0x320] ;  /* 0x0000c80009097a20 */ /* 0x000fe40000410000 */
[----:B------:R-:W-:Y:S02]  /*b800*/  FMUL.FTZ R10, R10, c[0x0][0x320] ;  /* 0x0000c8000a0a7a20 */ /* 0x000fe40000410000 */
[----:B------:R-:W-:Y:S02]  /*b810*/  FMUL.FTZ R11, R11, c[0x0][0x320] ;  /* 0x0000c8000b0b7a20 */ /* 0x000fe40000410000 */
[----:B------:R-:W-:Y:S02]  /*b820*/  FMUL.FTZ R13, R13, c[0x0][0x320] ;  /* 0x0000c8000d0d7a20 */ /* 0x000fe40000410000 */
[----:B------:R-:W-:Y:S01]  /*b830*/  FMUL.FTZ R14, R14, c[0x0][0x320] ;  /* 0x0000c8000e0e7a20 */ /* 0x000fe20000410000 */
[----:B------:R-:W4:Y:S01]  /*b840*/  MUFU.TANH R248, R6 ;  /* 0x0000000600f87308 */ /* 0x000f220000002400 */
[----:B------:R-:W-:Y:S02]  /*b850*/  FMUL.FTZ R15, R15, c[0x0][0x320] ;  /* 0x0000c8000f0f7a20 */ /* 0x000fe40000410000 */
[----:B------:R-:W-:Y:S02]  /*b860*/  FMUL.FTZ R16, R16, c[0x0][0x320] ;  /* 0x0000c80010107a20 */ /* 0x000fe40000410000 */
[----:B------:R-:W-:Y:S02]  /*b870*/  FMUL.FTZ R17, R17, c[0x0][0x320] ;  /* 0x0000c80011117a20 */ /* 0x000fe40000410000 */
[----:B------:R-:W-:Y:S02]  /*b880*/  FMUL.FTZ R18, R18, c[0x0][0x320] ;  /* 0x0000c80012127a20 */ /* 0x000fe40000410000 */
[----:B------:R-:W-:Y:S01]  /*b890*/  FMUL.FTZ R19, R19, c[0x0][0x320] ;  /* 0x0000c80013137a20 */ /* 0x000fe20000410000 */
[----:B------:R1:W1:Y:S01]  /*b8a0*/  MUFU.TANH R251, R7 ;  /* 0x0000000700fb7308 */ /* 0x0002620000002400 */
[----:B------:R-:W-:Y:S09]  /*b8b0*/  FMUL.FTZ R12, R12, c[0x0][0x320] ;  /* 0x0000c8000c0c7a20 */ /* 0x000ff20000410000 */
[----:B------:R-:W2:Y:S10]  /*b8c0*/  MUFU.TANH R190, R8 ;  /* 0x0000000800be7308 */ /* 0x000eb40000002400 */
[----:B------:R-:W2:Y:S01]  /*b8d0*/  MUFU.TANH R189, R9 ;  /* 0x0000000900bd7308 */ /* 0x000ea20000002400 */
[----:B-1----:R-:W1:Y:S09]  /*b8e0*/  LDSM.16.M88.4 R4, [R2+0x1000] ;  /* 0x001000000204783b */ /* 0x002e720000000200 */
[----:B------:R-:W1:Y:S10]  /*b8f0*/  MUFU.TANH R249, R10 ;  /* 0x0000000a00f97308 */ /* 0x000e740000002400 */
[----:B------:R1:W1:Y:S10]  /*b900*/  MUFU.TANH R191, R11 ;  /* 0x0000000b00bf7308 */ /* 0x0002740000002400 */
[----:B------:R-:W2:Y:S10]  /*b910*/  MUFU.TANH R184, R13 ;  /* 0x0000000d00b87308 */ /* 0x000eb40000002400 */
[----:B------:R-:W2:Y:S01]  /*b920*/  MUFU.TANH R187, R14 ;  /* 0x0000000e00bb7308 */ /* 0x000ea20000002400 */
[----:B-1----:R1:W2:Y:S01]  /*b930*/  LDSM.16.M88.4 R8, [R2+0x1800] ;  /* 0x001800000208783b */ /* 0x0022a20000000200 */
[----:B------:R-:W-:Y:S08]  /*b940*/  DEPBAR.LE SB0, 0x0 ;  /* 0x000080000000791a */ /* 0x000ff00000000000 */
[----:B------:R-:W2:Y:S01]  /*b950*/  MUFU.TANH R186, R15 ;  /* 0x0000000f00ba7308 */ /* 0x000ea20000002400 */
[----:B------:R-:W-:Y:S01]  /*b960*/  BAR.SYNC.DEFER_BLOCKING 0x0 ;  /* 0x0000000000007b1d */ /* 0x000fe20000010000 */
[C---:B------:R-:W-:Y:S08]  /*b970*/  HMMA.16816.F32 R20, R244.reuse, R4, R20 ;  /* 0x00000004f414723c */ /* 0x040ff00000001814 */
[----:B------:R-:W2:Y:S01]  /*b980*/  MUFU.TANH R183, R16 ;  /* 0x0000001000b77308 */ /* 0x000ea20000002400 */
[C---:B------:R-:W-:Y:S01]  /*b990*/  HMMA.16816.F32 R24, R244.reuse, R6, R24 ;  /* 0x00000006f418723c */ /* 0x040fe20000001818 */
[----:B-1----:R-:W3:Y:S08]  /*b9a0*/  LDL R2, [R1+0x60] ;  /* 0x0000600001027983 */ /* 0x002ef00000100800 */
[----:B------:R1:W1:Y:S06]  /*b9b0*/  MUFU.TANH R180, R17 ;  /* 0x0000001100b47308 */ /* 0x00026c0000002400 */
[----:B------:R-:W-:Y:S02]  /*b9c0*/  FMUL.FTZ R20, R20, c[0x0][0x320] ;  /* 0x0000c80014147a20 */ /* 0x000fe40000410000 */
[----:B------:R-:W-:Y:S02]  /*b9d0*/  FMUL.FTZ R21, R21, c[0x0][0x320] ;  /* 0x0000c80015157a20 */ /* 0x000fe40000410000 */
[----:B------:R1:W1:Y:S01]  /*b9e0*/  MUFU.TANH R182, R18 ;  /* 0x0000001200b67308 */ /* 0x0002620000002400 */
[----:B------:R-:W-:Y:S02]  /*b9f0*/  FMUL.FTZ R22, R22, c[0x0][0x320] ;  /* 0x0000c80016167a20 */ /* 0x000fe40000410000 */
[----:B------:R-:W-:Y:S01]  /*ba00*/  FMUL.FTZ R23, R23, c[0x0][0x320] ;  /* 0x0000c80017177a20 */ /* 0x000fe20000410000 */
[C---:B--2---:R-:W-:Y:S06]  /*ba10*/  HMMA.16816.F32 R28, R244.reuse, R8, R28 ;  /* 0x00000008f41c723c */ /* 0x044fec000000181c */
[----:B------:R2:W2:Y:S02]  /*ba20*/  MUFU.TANH R181, R19 ;  /* 0x0000001300b57308 */ /* 0x0004a40000002400 */
[----:B------:R-:W-:Y:S08]  /*ba30*/  HMMA.16816.F32 R32, R244, R10, R32 ;  /* 0x0000000af420723c */ /* 0x000ff00000001820 */
[----:B------:R4:W3:Y:S08]  /*ba40*/  MUFU.TANH R179, R20 ;  /* 0x0000001400b37308 */ /* 0x0008f00000002400 */
[----:B-1----:R-:W-:Y:S02]  /*ba50*/  FMUL.FTZ R17, R29, c[0x0][0x320] ;  /* 0x0000c8001d117a20 */ /* 0x002fe40000410000 */
[----:B------:R1:W1:Y:S01]  /*ba60*/  MUFU.TANH R176, R21 ;  /* 0x0000001500b07308 */ /* 0x0002620000002400 */
[----:B------:R-:W-:Y:S02]  /*ba70*/  FMUL.FTZ R18, R31, c[0x0][0x320] ;  /* 0x0000c8001f127a20 */ /* 0x000fe40000410000 */
[----:B--2---:R-:W-:Y:S03]  /*ba80*/  FMUL.FTZ R19, R30, c[0x0][0x320] ;  /* 0x0000c8001e137a20 */ /* 0x004fe60000410000 */
[----:B------:R-:W-:Y:S02]  /*ba90*/  FMUL.FTZ R14, R32, c[0x0][0x320] ;  /* 0x0000c800200e7a20 */ /* 0x000fe40000410000 */
[----:B------:R-:W-:Y:S02]  /*baa0*/  FMUL.FTZ R13, R33, c[0x0][0x320] ;  /* 0x0000c800210d7a20 */ /* 0x000fe40000410000 */
[----:B------:R2:W2:Y:S01]  /*bab0*/  MUFU.TANH R178, R22 ;  /* 0x0000001600b27308 */ /* 0x0004a20000002400 */
[----:B------:R-:W-:Y:S02]  /*bac0*/  FMUL.FTZ R16, R34, c[0x0][0x320] ;  /* 0x0000c80022107a20 */ /* 0x000fe40000410000 */
[----:B------:R-:W-:Y:S02]  /*bad0*/  FMUL.FTZ R15, R35, c[0x0][0x320] ;  /* 0x0000c800230f7a20 */ /* 0x000fe40000410000 */
[----:B----4-:R-:W-:Y:S05]  /*bae0*/  FMUL.FTZ R20, R28, c[0x0][0x320] ;  /* 0x0000c8001c147a20 */ /* 0x010fea0000410000 */
[----:B------:R4:W3:Y:S01]  /*baf0*/  MUFU.TANH R177, R23 ;  /* 0x0000001700b17308 */ /* 0x0008e20000002400 */
[----:B-1----:R-:W-:Y:S09]  /*bb00*/  FMUL.FTZ R21, R25, c[0x0][0x320] ;  /* 0x0000c80019157a20 */ /* 0x002ff20000410000 */
[----:B------:R1:W1:Y:S01]  /*bb10*/  MUFU.TANH R185, R12 ;  /* 0x0000000c00b97308 */ /* 0x0002620000002400 */
[----:B--2---:R-:W-:Y:S02]  /*bb20*/  FMUL.FTZ R22, R24, c[0x0][0x320] ;  /* 0x0000c80018167a20 */ /* 0x004fe40000410000 */
[----:B------:R-:W-:Y:S07]  /*bb30*/  FMUL.FTZ R24, R26, c[0x0][0x320] ;  /* 0x0000c8001a187a20 */ /* 0x000fee0000410000 */
[----:B------:R-:W2:Y:S01]  /*bb40*/  MUFU.TANH R22, R22 ;  /* 0x0000001600167308 */ /* 0x000ea20000002400 */
[----:B----4-:R-:W-:Y:S09]  /*bb50*/  FMUL.FTZ R23, R27, c[0x0][0x320] ;  /* 0x0000c8001b177a20 */ /* 0x010ff20000410000 */
[----:B------:R-:W4:Y:S10]  /*bb60*/  MUFU.TANH R21, R21 ;  /* 0x0000001500157308 */ /* 0x000f340000002400 */
        /* <DEDUP_REMOVED lines=10> */
[----:B---3--:R-:W-:Y:S11]  /*bc10*/  ISETP.GE.AND P0, PT, R2, 0x1, PT ;  /* 0x000000010200780c */ /* 0x008ff60003f06270 */
        /* <DEDUP_REMOVED lines=8> */
[----:B------:R-:W4:Y:S04]  /*bca0*/  LDL R4, [R1+0xa8] ;  /* 0x0000a80001047983 */ /* 0x000f280000100800 */
[----:B------:R-:W4:Y:S04]  /*bcb0*/  LDL.64 R28, [R1+0x90] ;  /* 0x00009000011c7983 */ /* 0x000f280000100a00 */
[----:B------:R-:W4:Y:S04]  /*bcc0*/  LDL R8, [R1+0x88] ;  /* 0x0000880001087983 */ /* 0x000f280000100800 */
[----:B------:R-:W4:Y:S04]  /*bcd0*/  LDL R11, [R1+0xe8] ;  /* 0x0000e800010b7983 */ /* 0x000f280000100800 */
[----:B------:R-:W4:Y:S04]  /*bce0*/  LDL R26, [R1+0x70] ;  /* 0x00007000011a7983 */ /* 0x000f280000100800 */
[----:B------:R-:W4:Y:S04]  /*bcf0*/  LDL R10, [R1+0xec] ;  /* 0x0000ec00010a7983 */ /* 0x000f280000100800 */
[----:B------:R-:W4:Y:S04]  /*bd00*/  LDL R25, [R1+0x68] ;  /* 0x0000680001197983 */ /* 0x000f280000100800 */
[----:B------:R-:W4:Y:S04]  /*bd10*/  LDL R7, [R1+0x6c] ;  /* 0x00006c0001077983 */ /* 0x000f280000100800 */
[----:B------:R-:W4:Y:S04]  /*bd20*/  LDL R132, [R1+0x54] ;  /* 0x0000540001847983 */ /* 0x000f280000100800 */
[----:B------:R-:W4:Y:S04]  /*bd30*/  LDL R9, [R1+0xf0] ;  /* 0x0000f00001097983 */ /* 0x000f280000100800 */
[----:B------:R-:W4:Y:S01]  /*bd40*/  LDL R6, [R1+0xf4] ;  /* 0x0000f40001067983 */ /* 0x000f220000100800 */
[----:B--2---:R-:W-:Y:S05]  /*bd50*/  IMAD R2, R2, 0x40, R3 ;  /* 0x0000004002027824 */ /* 0x004fea00078e0203 */
[----:B---3--:R-:W-:Y:S05]  /*bd60*/  IADD3 R2, R2, -0x40, R0 ;  /* 0xffffffc002027810 */ /* 0x008fea0007ffe000 */
[----:B------:R-:W-:Y:S04]  /*bd70*/  @P2 IMAD.HI.U32 R3, R2, c[0x0][0x2bc], RZ ;  /* 0x0000af0002032a27 */ /* 0x000fe800078e00ff */
[----:B------:R-:W-:Y:S01]  /*bd80*/  IMAD.MOV.U32 R0, RZ, RZ, R2 ;  /* 0x000000ffff007224 */ /* 0x000fe200078e0002 */
[----:B------:R-:W-:Y:S04]  /*bd90*/  @P2 SHF.R.U32.HI R0, RZ, c[0x0][0x2c0], R3 ;  /* 0x0000b000ff002a19 */ /* 0x000fe80000011603 */
[C---:B----4-:R-:W-:Y:S04]  /*bda0*/  @!P6 IADD3 R3, P0, R0.reuse, R30, RZ ;  /* 0x0000001e0003e210 */ /* 0x050fe80007f1e0ff */
[----:B------:R-:W-:Y:S01]  /*bdb0*/  @!P6 LEA.HI.X.SX32 R5, R0, R4, 0x1, P0 ;  /* 0x000000040005e211 */ /* 0x000fe200000f0eff */
[----:B------:R-:W-:Y:S01]  /*bdc0*/  IMAD.MOV R0, RZ, RZ, -R0 ;  /* 0x000000ffff007224 */ /* 0x000fe200078e0a00 */
[C---:B------:R-:W-:Y:S03]  /*bdd0*/  @!P6 LEA R4, P0, R3.reuse, c[0x0][0x2a0], 0x2 ;  /* 0x0000a8000304ea11 */ /* 0x040fe600078010ff */
[----:B------:R-:W-:Y:S01]  /*bde0*/  IMAD R27, R0, c[0x0][0x2b8], R2 ;  /* 0x0000ae00001b7a24 */ /* 0x000fe200078e0202 */
[----:B------:R-:W-:Y:S03]  /*bdf0*/  @!P6 LEA.HI.X R5, R3, c[0x0][0x2a4], R5, 0x2, P0 ;  /* 0x0000a9000305ea11 */ /* 0x000fe600000f1405 */
[C---:B------:R-:W-:Y:S01]  /*be00*/  IMAD.WIDE.U32 R2, R27.reuse, c[0x0][0x1e0], RZ ;  /* 0x000078001b027a25 */ /* 0x040fe200078e00ff */
[----:B------:R-:W-:Y:S01]  /*be10*/  SHF.R.S32.HI R0, RZ, 0x1f, R27 ;  /* 0x0000001fff007819 */ /* 0x000fe2000001141b */
[----:B------:R-:W2:Y:S04]  /*be20*/  @!P6 LDG.E R12, [R4.64] ;  /* 0x00000006040ce981 */ /* 0x000ea8000c1e1900 */
        /* <DEDUP_REMOVED lines=9> */
[----:B------:R-:W-:Y:S01]  /*bec0*/  IADD3 R0, P0, R28, R2, RZ ;  /* 0x000000021c007210 */ /* 0x000fe20007f1e0ff */
[----:B------:R-:W-:Y:S02]  /*bed0*/  IMAD.SHL.U32 R28, R26, 0x2, RZ ;  /* 0x000000021a1c7824 */ /* 0x000fe400078e00ff */
[----:B------:R-:W-:Y:S05]  /*bee0*/  IMAD R5, R12, c[0x0][0x1f4], R5 ;  /* 0x00007d000c057a24 */ /* 0x000fea00078e0205 */
[----:B------:R-:W-:Y:S02]  /*bef0*/  IADD3.X R5, R8, R3, R5, P0, !PT ;  /* 0x0000000308057210 */ /* 0x000fe400007fe405 */
[C---:B------:R-:W-:Y:S04]  /*bf00*/  LEA R8, P0, R0.reuse, c[0x0][0x1c8], 0x1 ;  /* 0x0000720000087a11 */ /* 0x040fe800078008ff */
[----:B------:R-:W-:Y:S02]  /*bf10*/  LEA.HI.X R5, R0, c[0x0][0x1cc], R5, 0x1, P0 ;  /* 0x0000730000057a11 */ /* 0x000fe400000f0c05 */
[----:B-1----:R-:W-:Y:S02]  /*bf20*/  SHF.L.U64.HI R12, R26, 0x1, R11 ;  /* 0x000000011a0c7819 */ /* 0x002fe4000001020b */
[----:B------:R-:W-:Y:S01]  /*bf30*/  SHF.L.U64.HI R11, R25, 0x1, R10 ;  /* 0x00000001190b7819 */ /* 0x000fe2000001020a */
[C---:B------:R-:W-:Y:S01]  /*bf40*/  IMAD.SHL.U32 R25, R132.reuse, 0x2, RZ ;  /* 0x0000000284197824 */ /* 0x040fe200078e00ff */
[C---:B------:R-:W-:Y:S02]  /*bf50*/  SHF.L.U64.HI R10, R7.reuse, 0x1, R9 ;  /* 0x00000001070a7819 */ /* 0x040fe40000010209 */
[----:B------:R-:W-:Y:S02]  /*bf60*/  SHF.L.U32 R26, R7, 0x1, RZ ;  /* 0x00000001071a7819 */ /* 0x000fe400000006ff */
[----:B------:R-:W-:Y:S01]  /*bf70*/  SHF.L.U64.HI R9, R132, 0x1, R6 ;  /* 0x0000000184097819 */ /* 0x000fe20000010206 */
[----:B------:R-:W-:-:S05]  /*bf80*/  BRA.DIV ~URZ, `(.L_x_539) ;  /* 0x00006a227f007947 */ /* 0x000fca000b800000 */
[----:B------:R1:W2:Y:S02]  /*bf90*/  SHFL.IDX PT, R4, R5, RZ, 0x181f ;  /* 0x00181fff05047589 */ /* 0x0002a400000e0000 */
.L_x_586:
[----:B------:R-:W-:-:S05]  /*bfa0*/  BRA.DIV ~URZ, `(.L_x_540) ;  /* 0x00006a727f007947 */ /* 0x000fca000b800000 */
[----:B------:R-:W3:Y:S04]  /*bfb0*/  LDL R6, [R1+0x50] ;  /* 0x0000500001067983 */ /* 0x000ee80000100800 */
[----:B------:R-:W4:Y:S04]  /*bfc0*/  LDL R29, [R1+0x4c] ;  /* 0x00004c00011d7983 */ /* 0x000f280000100800 */
[----:B------:R-:W1:Y:S01]  /*bfd0*/  SHFL.IDX PT, R0, R8, RZ, 0x181f ;  /* 0x00181fff08007589 */ /* 0x000e6200000e0000 */
[----:B---3--:R-:W-:Y:S04]  /*bfe0*/  IADD3 R2, -R6, 0x10, RZ ;  /* 0x0000001006027810 */ /* 0x008fe80007ffe1ff */
[----:B------:R-:W-:Y:S04]  /*bff0*/  LOP3.LUT R2, R2, 0xf, RZ, 0xc0, !PT ;  /* 0x0000000f02027812 */ /* 0x000fe800078ec0ff */
[----:B-1----:R-:W-:Y:S04]  /*c000*/  IADD3 R2, P1, P0, R2, R0, R25 ;  /* 0x0000000002027210 */ /* 0x002fe8000783e019 */
[----:B--2---:R-:W-:Y:S02]  /*c010*/  IADD3.X R3, RZ, R4, R9, P1, P0 ;  /* 0x00000004ff037210 */ /* 0x004fe40000fe0409 */
[----:B------:R-:W-:Y:S11]  /*c020*/  ISETP.NE.U32.AND P0, PT, R6, RZ, PT ;  /* 0x000000ff0600720c */ /* 0x000ff60003f05070 */
[----:B------:R-:W-:Y:S02]  /*c030*/  @!UPT UIADD3 URZ, URZ, URZ, URZ ;  /* 0x0000003f3f3ff290 */ /* 0x000fe4000fffe03f */
[----:B------:R-:W-:Y:S01]  /*c040*/  @!PT LDS RZ, [RZ] ;  /* 0x00000000fffff984 */ /* 0x000fe20000000800 */
[----:B------:R-:W-:Y:S01]  /*c050*/  @!PT LDS RZ, [RZ] ;  /* 0x00000000fffff984 */ /* 0x000fe20000000800 */
[----:B----4-:R1:W-:Y:S02]  /*c060*/  LDGSTS.E.BYPASS.LTC128B.128.ZFILL [R29+0x10100], [R2.64], P0 ;  /* 0x10100000021d7fae */ /* 0x0103e40008141d46 */
[----:B-1----:R-:W-:Y:S05]  /*c070*/  IADD3 R2, P0, R0, R26, RZ ;  /* 0x0000001a00027210 */ /* 0x002fea0007f1e0ff */
[----:B------:R-:W-:Y:S01]  /*c080*/  IMAD.X R3, R4, 0x1, R10, P0 ;  /* 0x0000000104037824 */ /* 0x000fe200000e060a */
[----:B------:R-:W-:Y:S04]  /*c090*/  IADD3 R6, P0, R0, R27, RZ ;  /* 0x0000001b00067210 */ /* 0x000fe80007f1e0ff */
[----:B------:R1:W-:Y:S01]  /*c0a0*/  LDGSTS.E.BYPASS.LTC128B.128 [R29+0x12100], [R2.64], !P5 ;  /* 0x12100000021d7fae */ /* 0x0003e2000e901d46 */
[----:B------:R-:W-:Y:S05]  /*c0b0*/  IMAD.X R7, R4, 0x1, R11, P0 ;  /* 0x0000000104077824 */ /* 0x000fea00000e060b */
[----:B------:R2:W-:Y:S01]  /*c0c0*/  LDGSTS.E.BYPASS.LTC128B.128 [R29+0x14100], [R6.64], !P4 ;  /* 0x14100000061d7fae */ /* 0x0005e2000e101d46 */
[----:B-1----:R-:W-:Y:S03]  /*c0d0*/  IADD3 R2, P0, R0, R28, RZ ;  /* 0x0000001c00027210 */ /* 0x002fe60007f1e0ff */
[----:B------:R2:W1:Y:S02]  /*c0e0*/  SHFL.IDX PT, R0, R8, 0x1, 0x181f ;  /* 0x00381f0008007f89 */ /* 0x00046400000e0000 */
[----:B------:R-:W-:Y:S02]  /*c0f0*/  IMAD.X R3, R4, 0x1, R12, P0 ;  /* 0x0000000104037824 */ /* 0x000fe400000e060c */
[----:B------:R2:W3:Y:S04]  /*c100*/  SHFL.IDX PT, R4, R5, 0x1, 0x181f ;  /* 0x00381f0005047f89 */ /* 0x0004e800000e0000 */
[----:B------:R2:W-:Y:S02]  /*c110*/  LDGSTS.E.BYPASS.LTC128B.128 [R29+0x16100], [R2.64], !P3 ;  /* 0x16100000021d7fae */ /* 0x0005e4000d901d46 */
.L_x_587:
[----:B--2---:R-:W2:Y:S04]  /*c120*/  LDL.LU R2, [R1+0x50] ;  /* 0x0000500001027983 */ /* 0x004ea80000300800 */
[----:B------:R-:W4:Y:S01]  /*c130*/  LDL R5, [R1+0x4c] ;  /* 0x00004c0001057983 */ /* 0x000f220000100800 */
[C---:B--2---:R-:W-:Y:S02]  /*c140*/  ISETP.NE.U32.AND P0, PT, R2.reuse, RZ, PT ;  /* 0x000000ff0200720c */ /* 0x044fe40003f05070 */
[----:B------:R-:W-:Y:S04]  /*c150*/  IADD3 R2, -R2, 0x10, RZ ;  /* 0x0000001002027810 */ /* 0x000fe80007ffe1ff */
[----:B------:R-:W-:Y:S04]  /*c160*/  LOP3.LUT R2, R2, 0xf, RZ, 0xc0, !PT ;  /* 0x0000000f02027812 */ /* 0x000fe800078ec0ff */
[----:B-1----:R-:W-:Y:S04]  /*c170*/  IADD3 R2, P2, P1, R2, R0, R25 ;  /* 0x0000000002027210 */ /* 0x002fe8000795e019 */
[----:B---3--:R-:W-:Y:S02]  /*c180*/  IADD3.X R3, RZ, R4, R9, P2, P1 ;  /* 0x00000004ff037210 */ /* 0x008fe400017e2409 */
[C---:B------:R-:W-:Y:S03]  /*c190*/  IADD3 R6, P1, R0.reuse, R27, RZ ;  /* 0x0000001b00067210 */ /* 0x040fe60007f3e0ff */
[----:B------:R-:W-:Y:S01]  /*c1a0*/  @!PT LDS RZ, [RZ] ;  /* 0x00000000fffff984 */ /* 0x000fe20000000800 */
[----:B------:R-:W-:Y:S01]  /*c1b0*/  @!PT LDS RZ, [RZ] ;  /* 0x00000000fffff984 */ /* 0x000fe20000000800 */
[----:B------:R-:W-:Y:S01]  /*c1c0*/  @!PT LDS RZ, [RZ] ;  /* 0x00000000fffff984 */ /* 0x000fe20000000800 */
[----:B----4-:R1:W-:Y:S01]  /*c1d0*/  LDGSTS.E.BYPASS.LTC128B.128.ZFILL [R5+0x11100], [R2.64], P0 ;  /* 0x1110000002057fae */ /* 0x0103e20008141d46 */
[----:B------:R-:W-:Y:S01]  /*c1e0*/  IADD3 R8, P0, R0, R26, RZ ;  /* 0x0000001a00087210 */ /* 0x000fe20007f1e0ff */
[C---:B------:R-:W-:Y:S04]  /*c1f0*/  IMAD.X R7, R4.reuse, 0x1, R11, P1 ;  /* 0x0000000104077824 */ /* 0x040fe800008e060b */
[----:B------:R-:W-:Y:S05]  /*c200*/  IMAD.X R9, R4, 0x1, R10, P0 ;  /* 0x0000000104097824 */ /* 0x000fea00000e060a */
[----:B------:R2:W-:Y:S04]  /*c210*/  LDGSTS.E.BYPASS.LTC128B.128 [R5+0x13100], [R8.64], !P5 ;  /* 0x1310000008057fae */ /* 0x0005e8000e901d46 */
[----:B------:R2:W-:Y:S01]  /*c220*/  LDGSTS.E.BYPASS.LTC128B.128 [R5+0x15100], [R6.64], !P4 ;  /* 0x1510000006057fae */ /* 0x0005e2000e101d46 */
[----:B-1----:R-:W-:Y:S05]  /*c230*/  IADD3 R2, P0, R0, R28, RZ ;  /* 0x0000001c00027210 */ /* 0x002fea0007f1e0ff */
[----:B------:R-:W-:Y:S05]  /*c240*/  IMAD.X R3, R4, 0x1, R12, P0 ;  /* 0x0000000104037824 */ /* 0x000fea00000e060c */
[----:B------:R2:W-:Y:S03]  /*c250*/  LDGSTS.E.BYPASS.LTC128B.128 [R5+0x17100], [R2.64], !P3 ;  /* 0x1710000002057fae */ /* 0x0005e6000d901d46 */
.L_x_538:
[----:B-12-4-:R-:W-:Y:S05]  /*c260*/  BSYNC B0 ;  /* 0x0000000000007941 */ /* 0x016fea0003800000 */
.L_x_537:
[----:B------:R-:W-:Y:S01]  /*c270*/  FMNMX.FTZ R2, R188, R133, !PT ;  /* 0x00000085bc027209 */ /* 0x000fe20007810000 */
[----:B------:R-:W0:Y:S01]  /*c280*/  LDGDEPBAR ;  /* 0x00000000000079af */ /* 0x000e220000000000 */
[----:B------:R-:W-:Y:S02]  /*c290*/  FMNMX.FTZ R0, R248, R134, !PT ;  /* 0x00000086f8007209 */ /* 0x000fe40007810000 */
        /* <DEDUP_REMOVED lines=29> */
[----:B------:R-:W-:Y:S01]  /*c470*/  FMNMX.FTZ R5, R15, R0, !PT ;  /* 0x000000000f057209 */ /* 0x000fe20007810000 */
[----:B------:R-:W-:-:S05]  /*c480*/  BRA.DIV ~URZ, `(.L_x_541) ;  /* 0x000068227f007947 */ /* 0x000fca000b800000 */
[----:B------:R-:W1:Y:S02]  /*c490*/  SHFL.BFLY PT, R0, R4, 0x2, 0x1f ;  /* 0x0c401f0004007f89 */ /* 0x000e6400000e0000 */
[----:B-1----:R-:W-:Y:S05]  /*c4a0*/  FMNMX.FTZ R4, R4, R0, !PT ;  /* 0x0000000004047209 */ /* 0x002fea0007810000 */
[----:B------:R-:W1:Y:S02]  /*c4b0*/  SHFL.BFLY PT, R132, R4, 0x1, 0x1f ;  /* 0x0c201f0004847f89 */ /* 0x000e6400000e0000 */
[----:B-1----:R-:W-:Y:S02]  /*c4c0*/  FMNMX.FTZ R132, R4, R132, !PT ;  /* 0x0000008404847209 */ /* 0x002fe40007810000 */
[----:B------:R-:W1:Y:S02]  /*c4d0*/  SHFL.BFLY PT, R4, R5, 0x2, 0x1f ;  /* 0x0c401f0005047f89 */ /* 0x000e6400000e0000 */
[----:B-1----:R-:W-:Y:S05]  /*c4e0*/  FMNMX.FTZ R4, R5, R4, !PT ;  /* 0x0000000405047209 */ /* 0x002fea0007810000 */
[----:B------:R1:W2:Y:S02]  /*c4f0*/  SHFL.BFLY PT, R0, R4, 0x1, 0x1f ;  /* 0x0c201f0004007f89 */ /* 0x0002a400000e0000 */
.L_x_588:
[----:B------:R-:W3:Y:S01]  /*c500*/  LDL.LU R10, [R1+0x78] ;  /* 0x00007800010a7983 */ /* 0x000ee20000300800 */
[----:B--2---:R-:W-:Y:S01]  /*c510*/  FMNMX.FTZ R3, R0, R4, !PT ;  /* 0x0000000400037209 */ /* 0x004fe20007810000 */
[C---:B------:R-:W-:Y:S01]  /*c520*/  FADD.FTZ R0, -R132.reuse, R133 ;  /* 0x0000008584007221 */ /* 0x040fe20000010100 */
[----:B------:R-:W-:Y:S01]  /*c530*/  WARPSYNC 0xffffffff ;  /* 0xffffffff00007948 */ /* 0x000fe20003800000 */
[----:B-1----:R-:W-:Y:S02]  /*c540*/  FMUL.FTZ R4, R132, c[0x0][0x2d0] ;  /* 0x0000b40084047a20 */ /* 0x002fe40000410000 */
[----:B------:R-:W-:Y:S02]  /*c550*/  FMUL.FTZ R0, R0, c[0x0][0x2d0] ;  /* 0x0000b40000007a20 */ /* 0x000fe40000410000 */
[--C-:B------:R-:W-:Y:S02]  /*c560*/  FFMA.FTZ R11, R179, c[0x0][0x2d0], -R4.reuse ;  /* 0x0000b400b30b7a23 */ /* 0x100fe40000010804 */
[----:B------:R-:W1:Y:S01]  /*c570*/  MUFU.EX2 R2, R0 ;  /* 0x0000000000027308 */ /* 0x000e620000000800 */
[----:B------:R-:W2:Y:S01]  /*c580*/  LDL.LU R179, [R1+0x74] ;  /* 0x0000740001b37983 */ /* 0x000ea20000300800 */
[--C-:B------:R-:W-:Y:S02]  /*c590*/  FFMA.FTZ R34, R17, c[0x0][0x2d0], -R4.reuse ;  /* 0x0000b40011227a23 */ /* 0x100fe40000010804 */
[--C-:B------:R-:W-:Y:S02]  /*c5a0*/  FFMA.FTZ R7, R188, c[0x0][0x2d0], -R4.reuse ;  /* 0x0000b400bc077a23 */ /* 0x100fe40000010804 */
[--C-:B------:R-:W-:Y:S02]  /*c5b0*/  FFMA.FTZ R26, R176, c[0x0][0x2d0], -R4.reuse ;  /* 0x0000b400b01a7a23 */ /* 0x100fe40000010804 */
[--C-:B------:R-:W-:Y:S02]  /*c5c0*/  FFMA.FTZ R6, R250, c[0x0][0x2d0], -R4.reuse ;  /* 0x0000b400fa067a23 */ /* 0x100fe40000010804 */
[----:B------:R-:W-:Y:S01]  /*c5d0*/  MUFU.EX2 R176, R7 ;  /* 0x0000000700b07308 */ /* 0x000fe20000000800 */
        /* <DEDUP_REMOVED lines=11> */
[----:B------:R4:W-:Y:S01]  /*c690*/  MUFU.EX2 R9, R5 ;  /* 0x0000000500097308 */ /* 0x0009e20000000800 */
[----:B------:R-:W-:Y:S02]  /*c6a0*/  FFMA.FTZ R8, R189, c[0x0][0x2d0], -R4 ;  /* 0x0000b400bd087a23 */ /* 0x000fe40000010804 */
[----:B------:R-:W-:Y:S04]  /*c6b0*/  FMUL.FTZ R4, R3, c[0x0][0x2d0] ;  /* 0x0000b40003047a20 */ /* 0x000fe80000410000 */
        /* <DEDUP_REMOVED lines=11> */
[--C-:B----4-:R-:W-:Y:S02]  /*c770*/  FFMA.FTZ R5, R248, c[0x0][0x2d0], -R4.reuse ;  /* 0x0000b400f8057a23 */ /* 0x110fe40000010804 */
[--C-:B------:R-:W-:Y:S02]  /*c780*/  FFMA.FTZ R248, R23, c[0x0][0x2d0], -R4.reuse ;  /* 0x0000b40017f87a23 */ /* 0x100fe40000010804 */
[--C-:B------:R-:W-:Y:S01]  /*c790*/  FFMA.FTZ R188, R177, c[0x0][0x2d0], -R4.reuse ;  /* 0x0000b400b1bc7a23 */ /* 0x100fe20000010804 */
[----:B------:R-:W-:Y:S01]  /*c7a0*/  MUFU.EX2 R191, R191 ;  /* 0x000000bf00bf7308 */ /* 0x000fe20000000800 */
[--C-:B------:R-:W-:Y:S02]  /*c7b0*/  FFMA.FTZ R190, R24, c[0x0][0x2d0], -R4.reuse ;  /* 0x0000b40018be7a23 */ /* 0x100fe40000010804 */
[----:B------:R-:W-:Y:S07]  /*c7c0*/  FFMA.FTZ R14, R15, c[0x0][0x2d0], -R4 ;  /* 0x0000b4000f0e7a23 */ /* 0x000fee0000010804 */
[----:B------:R-:W-:Y:S10]  /*c7d0*/  MUFU.EX2 R133, R133 ;  /* 0x0000008500857308 */ /* 0x000ff40000000800 */
[----:B------:R-:W-:Y:S10]  /*c7e0*/  MUFU.EX2 R189, R189 ;  /* 0x000000bd00bd7308 */ /* 0x000ff40000000800 */
[----:B------:R-:W-:Y:S10]  /*c7f0*/  MUFU.EX2 R188, R188 ;  /* 0x000000bc00bc7308 */ /* 0x000ff40000000800 */
[----:B------:R-:W-:Y:S10]  /*c800*/  MUFU.EX2 R190, R190 ;  /* 0x000000be00be7308 */ /* 0x000ff40000000800 */
[----:B------:R-:W-:Y:S10]  /*c810*/  MUFU.EX2 R248, R248 ;  /* 0x000000f800f87308 */ /* 0x000ff40000000800 */
[----:B------:R-:W-:Y:S10]  /*c820*/  MUFU.EX2 R187, R187 ;  /* 0x000000bb00bb7308 */ /* 0x000ff40000000800 */
[----:B------:R-:W-:Y:S01]  /*c830*/  MUFU.EX2 R186, R186 ;  /* 0x000000ba00ba7308 */ /* 0x000fe20000000800 */
[----:B-1----:R-:W-:Y:S01]  /*c840*/  FMUL.FTZ R17, R2, R153 ;  /* 0x0000009902117220 */ /* 0x002fe20000410000 */
[----:B------:R-:W-:Y:S01]  /*c850*/  F2FP.PACK_AB R178, R8, R9 ;  /* 0x0000000908b2723e */ /* 0x000fe200000000ff */
[----:B------:R-:W4:Y:S01]  /*c860*/  LDL R153, [R1+0x28] ;  /* 0x0000280001997983 */ /* 0x000f220000100800 */
[C---:B------:R-:W-:Y:S02]  /*c870*/  FMUL.FTZ R12, R2.reuse, R156 ;  /* 0x0000009c020c7220 */ /* 0x040fe40000410000 */
[C---:B------:R-:W-:Y:S01]  /*c880*/  FMUL.FTZ R28, R2.reuse, R140 ;  /* 0x0000008c021c7220 */ /* 0x040fe20000410000 */
[----:B------:R-:W4:Y:S01]  /*c890*/  LDL R156, [R1+0x30] ;  /* 0x00003000019c7983 */ /* 0x000f220000100800 */
[C---:B------:R-:W-:Y:S02]  /*c8a0*/  FMUL.FTZ R32, R2.reuse, R136 ;  /* 0x0000008802207220 */ /* 0x040fe40000410000 */
[C---:B------:R-:W-:Y:S01]  /*c8b0*/  FMUL.FTZ R33, R2.reuse, R137 ;  /* 0x0000008902217220 */ /* 0x040fe20000410000 */
[----:B------:R-:W4:Y:S01]  /*c8c0*/  LDL R140, [R1+0x38] ;  /* 0x00003800018c7983 */ /* 0x000f220000100800 */
[C---:B------:R-:W-:Y:S01]  /*c8d0*/  FMUL.FTZ R21, R2.reuse, R149 ;  /* 0x0000009502157220 */ /* 0x040fe20000410000 */
[----:B------:R-:W-:Y:S01]  /*c8e0*/  MOV R149, R34 ;  /* 0x0000002200957202 */ /* 0x000fe20000000f00 */
[C---:B------:R-:W-:Y:S02]  /*c8f0*/  FMUL.FTZ R16, R2.reuse, R152 ;  /* 0x0000009802107220 */ /* 0x040fe40000410000 */
        /* <DEDUP_REMOVED lines=8> */
[C---:B------:R-:W-:Y:S02]  /*c980*/  FMUL.FTZ R29, R2.reuse, R141 ;  /* 0x0000008d021d7220 */ /* 0x040fe40000410000 */
[C---:B-----5:R-:W-:Y:S02]  /*c990*/  FMUL.FTZ R36, R2.reuse, R36 ;  /* 0x0000002402247220 */ /* 0x060fe40000410000 */
        /* <DEDUP_REMOVED lines=49> */
[C---:B------:R-:W-:Y:S01]  /*ccb0*/  F2FP.PACK_AB R176, R6.reuse, R176 ;  /* 0x000000b006b0723e */ /* 0x040fe200000000ff */
[----:B------:R1:W-:Y:S02]  /*ccc0*/  MUFU.EX2 R10, R5 ;  /* 0x00000005000a7308 */ /* 0x0003e40000000800 */
[----:B------:R-:W-:Y:S02]  /*ccd0*/  FADD.FTZ R7, R6, R0 ;  /* 0x0000000006077221 */ /* 0x000fe40000010000 */
[----:B------:R-:W-:Y:S01]  /*cce0*/  FADD.FTZ R0, -R3, R134 ;  /* 0x0000008603007221 */ /* 0x000fe20000010100 */
[----:B------:R-:W-:Y:S01]  /*ccf0*/  MOV R134, R35 ;  /* 0x0000002300867202 */ /* 0x000fe20000000f00 */
[--C-:B------:R-:W-:Y:S02]  /*cd00*/  FFMA.FTZ R6, R251, c[0x0][0x2d0], -R4.reuse ;  /* 0x0000b400fb067a23 */ /* 0x100fe40000010804 */
[----:B------:R-:W-:Y:S02]  /*cd10*/  FMUL.FTZ R0, R0, c[0x0][0x2d0] ;  /* 0x0000b40000007a20 */ /* 0x000fe40000410000 */
[----:B------:R-:W-:Y:S01]  /*cd20*/  FFMA.FTZ R251, R19, c[0x0][0x2d0], -R4 ;  /* 0x0000b40013fb7a23 */ /* 0x000fe20000010804 */
[----:B------:R-:W-:Y:S01]  /*cd30*/  MUFU.EX2 R177, R6 ;  /* 0x0000000600b17308 */ /* 0x000fe20000000800 */
[----:B------:R-:W-:Y:S02]  /*cd40*/  FADD.FTZ R4, R9, R7 ;  /* 0x0000000709047221 */ /* 0x000fe40000010000 */
[----:B------:R-:W-:Y:S01]  /*cd50*/  FMUL.FTZ R9, R2, R161 ;  /* 0x000000a102097220 */ /* 0x000fe20000410000 */
[----:B------:R-:W-:Y:S01]  /*cd60*/  MOV R161, R30 ;  /* 0x0000001e00a17202 */ /* 0x000fe20000000f00 */
[----:B------:R-:W-:Y:S02]  /*cd70*/  FADD.FTZ R185, R8, R4 ;  /* 0x0000000408b97221 */ /* 0x000fe40000010000 */
[C---:B------:R-:W-:Y:S01]  /*cd80*/  FMUL.FTZ R4, R2.reuse, R164 ;  /* 0x000000a402047220 */ /* 0x040fe20000410000 */
[----:B------:R-:W-:Y:S01]  /*cd90*/  MOV R164, R14 ;  /* 0x0000000e00a47202 */ /* 0x000fe20000000f00 */
[C---:B------:R-:W-:Y:S01]  /*cda0*/  FMUL.FTZ R8, R2.reuse, R160 ;  /* 0x000000a002087220 */ /* 0x040fe20000410000 */
[----:B------:R-:W3:Y:S01]  /*cdb0*/  MUFU.EX2 R0, R0 ;  /* 0x0000000000007308 */ /* 0x000ee20000000800 */
[----:B------:R-:W-:Y:S01]  /*cdc0*/  MOV R160, R18 ;  /* 0x0000001200a07202 */ /* 0x000fe20000000f00 */
[----:B-1----:R-:W-:Y:S01]  /*cdd0*/  FMUL.FTZ R5, R2, R165 ;  /* 0x000000a502057220 */ /* 0x002fe20000410000 */
[----:B------:R-:W-:Y:S07]  /*cde0*/  MOV R165, R27 ;  /* 0x0000001b00a57202 */ /* 0x000fee0000000f00 */
[----:B------:R-:W1:Y:S01]  /*cdf0*/  MUFU.EX2 R2, R184 ;  /* 0x000000b800027308 */ /* 0x000e620000000800 */
[C---:B---3--:R-:W-:Y:S02]  /*ce00*/  FMUL.FTZ R7, R0.reuse, R167 ;  /* 0x000000a700077220 */ /* 0x048fe40000410000 */
[----:B------:R-:W3:Y:S01]  /*ce10*/  LDL R167, [R1+0x2c] ;  /* 0x00002c0001a77983 */ /* 0x000ee20000100800 */
[C---:B------:R-:W-:Y:S02]  /*ce20*/  FMUL.FTZ R34, R0.reuse, R138 ;  /* 0x0000008a00227220 */ /* 0x040fe40000410000 */
[C---:B------:R-:W-:Y:S02]  /*ce30*/  FMUL.FTZ R35, R0.reuse, R139 ;  /* 0x0000008b00237220 */ /* 0x040fe40000410000 */
[C---:B--2---:R-:W-:Y:S01]  /*ce40*/  FFMA.FTZ R6, R0.reuse, R179, R10 ;  /* 0x000000b300067223 */ /* 0x044fe2000001000a */
[----:B------:R-:W-:Y:S01]  /*ce50*/  F2FP.PACK_AB R179, R191, R249 ;  /* 0x000000f9bfb3723e */ /* 0x000fe200000000ff */
[C---:B------:R-:W-:Y:S02]  /*ce60*/  FMUL.FTZ R26, R0.reuse, R146 ;  /* 0x00000092001a7220 */ /* 0x040fe40000410000 */
[C---:B------:R-:W-:Y:S01]  /*ce70*/  FADD.FTZ R152, R177.reuse, R6 ;  /* 0x00000006b1987221 */ /* 0x040fe20000010000 */
[----:B------:R-:W-:Y:S01]  /*ce80*/  F2FP.PACK_AB R177, R177, R10 ;  /* 0x0000000ab1b1723e */ /* 0x000fe200000000ff */
[C---:B------:R-:W-:Y:S01]  /*ce90*/  FMUL.FTZ R6, R0.reuse, R166 ;  /* 0x000000a600067220 */ /* 0x040fe20000410000 */
[----:B------:R-:W2:Y:S01]  /*cea0*/  LDL R146, [R1+0x34] ;  /* 0x0000340001927983 */ /* 0x000ea20000100800 */
[C---:B------:R-:W-:Y:S01]  /*ceb0*/  FMUL.FTZ R10, R0.reuse, R162 ;  /* 0x000000a2000a7220 */ /* 0x040fe20000410000 */
[----:B------:R-:W-:Y:S01]  /*cec0*/  MOV R162, R144 ;  /* 0x0000009000a27202 */ /* 0x000fe20000000f00 */
[C---:B------:R-:W-:Y:S01]  /*ced0*/  FMUL.FTZ R11, R0.reuse, R163 ;  /* 0x000000a3000b7220 */ /* 0x040fe20000410000 */
[----:B------:R-:W1:Y:S01]  /*cee0*/  MUFU.EX2 R144, R183 ;  /* 0x000000b700907308 */ /* 0x000e620000000800 */
[C---:B------:R-:W-:Y:S01]  /*cef0*/  FMUL.FTZ R14, R0.reuse, R158 ;  /* 0x0000009e000e7220 */ /* 0x040fe20000410000 */
[----:B------:R-:W-:Y:S01]  /*cf00*/  MOV R163, R145 ;  /* 0x0000009100a37202 */ /* 0x000fe20000000f00 */
[C---:B------:R-:W-:Y:S01]  /*cf10*/  FMUL.FTZ R15, R0.reuse, R159 ;  /* 0x0000009f000f7220 */ /* 0x040fe20000410000 */
[----:B------:R-:W-:Y:S01]  /*cf20*/  MOV R166, R149 ;  /* 0x0000009500a67202 */ /* 0x000fe20000000f00 */
[C---:B------:R-:W-:Y:S01]  /*cf30*/  FMUL.FTZ R18, R0.reuse, R154 ;  /* 0x0000009a00127220 */ /* 0x040fe20000410000 */
[----:B------:R-:W-:Y:S01]  /*cf40*/  MOV R149, R134 ;  /* 0x0000008600957202 */ /* 0x000fe20000000f00 */
        /* <DEDUP_REMOVED lines=26> */
[----:B------:R1:W1:Y:S01]  /*d0f0*/  MUFU.EX2 R181, R251 ;  /* 0x000000fb00b57308 */ /* 0x0002620000000800 */
        /* <DEDUP_REMOVED lines=14> */
[----:B----4-:R-:W4:Y:S01]  /*d1e0*/  LDSM.16.MT88.4 R136, [R153] ;  /* 0x000000009988783b */ /* 0x010f220000004200 */
[C---:B------:R-:W-:Y:S02]  /*d1f0*/  FMUL.FTZ R98, R0.reuse, R98 ;  /* 0x0000006200627220 */ /* 0x040fe40000410000 */
[C---:B------:R-:W-:Y:S01]  /*d200*/  FMUL.FTZ R99, R0.reuse, R99 ;  /* 0x0000006300637220 */ /* 0x040fe20000410000 */
[----:B-1----:R-:W-:Y:S01]  /*d210*/  MOV R251, R156 ;  /* 0x0000009c00fb7202 */ /* 0x002fe20000000f00 */
        /* <DEDUP_REMOVED lines=16> */
[----:B------:R-:W-:Y:S01]  /*d320*/  FADD.FTZ R0, R133, R185 ;  /* 0x000000b985007221 */ /* 0x000fe20000010000 */
[C---:B----4-:R-:W-:Y:S05]  /*d330*/  HMMA.16816.F32 R4, R176.reuse, R136, R4 ;  /* 0x00000088b004723c */ /* 0x050fea0000001804 */
[----:B------:R-:W-:Y:S03]  /*d340*/  FADD.FTZ R0, R2, R0 ;  /* 0x0000000002007221 */ /* 0x000fe60000010000 */
[C---:B------:R-:W-:Y:S01]  /*d350*/  HMMA.16816.F32 R8, R176.reuse, R138, R8 ;  /* 0x0000008ab008723c */ /* 0x040fe20000001808 */
[----:B------:R-:W1:Y:S03]  /*d360*/  LDSM.16.MT88.4 R136, [R156] ;  /* 0x000000009c88783b */ /* 0x000e660000004200 */
[----:B------:R-:W-:Y:S04]  /*d370*/  FADD.FTZ R0, R144, R0 ;  /* 0x0000000090007221 */ /* 0x000fe80000010000 */
[----:B------:R-:W-:Y:S01]  /*d380*/  FADD.FTZ R0, R134, R0 ;  /* 0x0000000086007221 */ /* 0x000fe20000010000 */
[C---:B-1----:R-:W-:Y:S08]  /*d390*/  HMMA.16816.F32 R12, R176.reuse, R136, R12 ;  /* 0x00000088b00c723c */ /* 0x042ff0000000180c */
[C---:B------:R-:W-:Y:S01]  /*d3a0*/  HMMA.16816.F32 R16, R176.reuse, R138, R16 ;  /* 0x0000008ab010723c */ /* 0x040fe20000001810 */
[----:B---3--:R-:W1:Y:S03]  /*d3b0*/  LDSM.16.MT88.4 R136, [R167] ;  /* 0x00000000a788783b */ /* 0x008e660000004200 */
[----:B--2---:R-:W-:Y:S04]  /*d3c0*/  MOV R185, R146 ;  /* 0x0000009200b97202 */ /* 0x004fe80000000f00 */
[C---:B-1----:R-:W-:Y:S08]  /*d3d0*/  HMMA.16816.F32 R20, R176.reuse, R136, R20 ;  /* 0x00000088b014723c */ /* 0x042ff00000001814 */
[C---:B------:R-:W-:Y:S01]  /*d3e0*/  HMMA.16816.F32 R24, R176.reuse, R138, R24 ;  /* 0x0000008ab018723c */ /* 0x040fe20000001818 */
[----:B------:R-:W1:Y:S08]  /*d3f0*/  LDSM.16.MT88.4 R136, [R140] ;  /* 0x000000008c88783b */ /* 0x000e700000004200 */
[----:B------:R-:W-:Y:S01]  /*d400*/  LDSM.16.MT88.4 R140, [R153+0x800] ;  /* 0x00080000998c783b */ /* 0x000fe20000004200 */
        /* <DEDUP_REMOVED lines=39> */
[----:B------:R-:W1:Y:S03]  /*d680*/  MUFU.EX2 R133, R163 ;  /* 0x000000a300857308 */ /* 0x000e660000000800 */
[----:B------:R-:W-:Y:S03]  /*d690*/  F2FP.PACK_AB R137, R186, R187 ;  /* 0x000000bbba89723e */ /* 0x000fe600000000ff */
[----:B------:R-:W-:Y:S02]  /*d6a0*/  F2FP.PACK_AB R138, R134, R144 ;  /* 0x00000090868a723e */ /* 0x000fe400000000ff */
[----:B------:R-:W2:Y:S02]  /*d6b0*/  LDSM.16.MT88.4 R144, [R156+0x800] ;  /* 0x000800009c90783b */ /* 0x000ea40000004200 */
[----:B------:R-:W3:Y:S01]  /*d6c0*/  MUFU.EX2 R2, R162 ;  /* 0x000000a200027308 */ /* 0x000ee20000000800 */
[----:B------:R-:W-:Y:S02]  /*d6d0*/  F2FP.PACK_AB R139, R182, R183 ;  /* 0x000000b7b68b723e */ /* 0x000fe400000000ff */
[----:B------:R-:W-:Y:S05]  /*d6e0*/  F2FP.PACK_AB R177, R180, R181 ;  /* 0x000000b5b4b1723e */ /* 0x000fea00000000ff */
[C---:B------:R-:W-:Y:S02]  /*d6f0*/  HMMA.16816.F32 R4, R136.reuse, R140, R4 ;  /* 0x0000008c8804723c */ /* 0x040fe40000001804 */
[----:B------:R-:W-:Y:S03]  /*d700*/  MUFU.EX2 R178, R161 ;  /* 0x000000a100b27308 */ /* 0x000fe60000000800 */
[----:B-1----:R-:W-:Y:S03]  /*d710*/  FADD.FTZ R0, R133, R0 ;  /* 0x0000000085007221 */ /* 0x002fe60000010000 */
[C---:B------:R-:W-:Y:S01]  /*d720*/  HMMA.16816.F32 R8, R136.reuse, R142, R8 ;  /* 0x0000008e8808723c */ /* 0x040fe20000001808 */
[----:B------:R-:W1:Y:S03]  /*d730*/  LDSM.16.MT88.4 R140, [R167+0x800] ;  /* 0x00080000a78c783b */ /* 0x000e660000004200 */
[----:B------:R4:W4:Y:S01]  /*d740*/  MUFU.EX2 R134, R250 ;  /* 0x000000fa00867308 */ /* 0x0009220000000800 */
[----:B---3--:R-:W-:Y:S04]  /*d750*/  FADD.FTZ R0, R2, R0 ;  /* 0x0000000002007221 */ /* 0x008fe80000010000 */
[----:B------:R-:W-:Y:S05]  /*d760*/  FADD.FTZ R0, R148, R0 ;  /* 0x0000000094007221 */ /* 0x000fea0000010000 */
[----:B------:R-:W-:Y:S01]  /*d770*/  MUFU.EX2 R176, R166 ;  /* 0x000000a600b07308 */ /* 0x000fe20000000800 */
[C---:B--2---:R-:W-:Y:S03]  /*d780*/  HMMA.16816.F32 R12, R136.reuse, R144, R12 ;  /* 0x00000090880c723c */ /* 0x044fe6000000180c */
[----:B----4-:R-:W-:Y:S01]  /*d790*/  MOV R250, R167 ;  /* 0x000000a700fa7202 */ /* 0x010fe20000000f00 */
[C---:B------:R-:W-:Y:S04]  /*d7a0*/  FADD.FTZ R0, R134.reuse, R0 ;  /* 0x0000000086007221 */ /* 0x040fe80000010000 */
        /* <DEDUP_REMOVED lines=34> */
[----:B------:R1:W3:Y:S07]  /*d9d0*/  LDSM.16.MT88.4 R140, [R167+0x6800] ;  /* 0x00680000a78c783b */ /* 0x0002ee0000004200 */
[C---:B--2---:R-:W-:Y:S04]  /*d9e0*/  HMMA.16816.F32 R108, R136.reuse, R144, R108 ;  /* 0x00000090886c723c */ /* 0x044fe8000000186c */
[----:B-1----:R-:W-:Y:S04]  /*d9f0*/  MOV R167, R149 ;  /* 0x0000009500a77202 */ /* 0x002fe80000000f00 */
[C---:B------:R-:W-:Y:S01]  /*da00*/  HMMA.16816.F32 R112, R136.reuse, R146, R112 ;  /* 0x000000928870723c */ /* 0x040fe20000001870 */
[----:B------:R-:W1:Y:S07]  /*da10*/  LDSM.16.MT88.4 R144, [R185+0x6800] ;  /* 0x00680000b990783b */ /* 0x000e6e0000004200 */
[C---:B---3--:R-:W-:Y:S08]  /*da20*/  HMMA.16816.F32 R116, R136.reuse, R140, R116 ;  /* 0x0000008c8874723c */ /* 0x048ff00000001874 */
[C---:B------:R-:W-:Y:S01]  /*da30*/  HMMA.16816.F32 R120, R136.reuse, R142, R120 ;  /* 0x0000008e8878723c */ /* 0x040fe20000001878 */
[----:B------:R-:W2:Y:S07]  /*da40*/  LDSM.16.MT88.4 R140, [R153+0x1000] ;  /* 0x00100000998c783b */ /* 0x000eae0000004200 */
[C---:B-1----:R-:W-:Y:S08]  /*da50*/  HMMA.16816.F32 R124, R136.reuse, R144, R124 ;  /* 0x00000090887c723c */ /* 0x042ff0000000187c */
[----:B------:R-:W-:Y:S01]  /*da60*/  HMMA.16816.F32 R128, R136, R146, R128 ;  /* 0x000000928880723c */ /* 0x000fe20000001880 */
[----:B------:R-:W1:Y:S06]  /*da70*/  LDSM.16.MT88.4 R144, [R156+0x1000] ;  /* 0x001000009c90783b */ /* 0x000e6c0000004200 */
[----:B------:R-:W-:Y:S02]  /*da80*/  F2FP.PACK_AB R138, R134, R148 ;  /* 0x00000094868a723e */ /* 0x000fe400000000ff */
[----:B------:R-:W3:Y:S01]  /*da90*/  LDSM.16.MT88.4 R148, [R250+0x1000] ;  /* 0x00100000fa94783b */ /* 0x000ee20000004200 */
[----:B------:R-:W-:Y:S02]  /*daa0*/  MUFU.EX2 R134, R165 ;  /* 0x000000a500867308 */ /* 0x000fe40000000800 */
[----:B------:R-:W-:Y:S02]  /*dab0*/  F2FP.PACK_AB R136, R2, R133 ;  /* 0x000000850288723e */ /* 0x000fe400000000ff */
[----:B------:R-:W-:Y:S02]  /*dac0*/  F2FP.PACK_AB R137, R188, R189 ;  /* 0x000000bdbc89723e */ /* 0x000fe400000000ff */
[----:B------:R-:W-:Y:S04]  /*dad0*/  F2FP.PACK_AB R139, R248, R190 ;  /* 0x000000bef88b723e */ /* 0x000fe800000000ff */
[----:B------:R-:W4:Y:S03]  /*dae0*/  MUFU.EX2 R2, R167 ;  /* 0x000000a700027308 */ /* 0x000f260000000800 */
[C---:B--2---:R-:W-:Y:S07]  /*daf0*/  HMMA.16816.F32 R4, R136.reuse, R140, R4 ;  /* 0x0000008c8804723c */ /* 0x044fee0000001804 */
[----:B------:R-:W2:Y:S01]  /*db00*/  MUFU.EX2 R133, R157 ;  /* 0x0000009d00857308 */ /* 0x000ea20000000800 */
[C---:B------:R-:W-:Y:S01]  /*db10*/  HMMA.16816.F32 R8, R136.reuse, R142, R8 ;  /* 0x0000008e8808723c */ /* 0x040fe20000001808 */
[----:B------:R-:W3:Y:S07]  /*db20*/  LDSM.16.MT88.4 R140, [R185+0x1000] ;  /* 0x00100000b98c783b */ /* 0x000eee0000004200 */
[C---:B-1----:R-:W-:Y:S04]  /*db30*/  HMMA.16816.F32 R12, R136.reuse, R144, R12 ;  /* 0x00000090880c723c */ /* 0x042fe8000000180c */
[----:B----4-:R-:W-:Y:S04]  /*db40*/  FADD.FTZ R0, R2, R0 ;  /* 0x0000000002007221 */ /* 0x010fe80000010000 */
[C---:B------:R-:W-:Y:S01]  /*db50*/  FADD.FTZ R0, R176.reuse, R0 ;  /* 0x00000000b0007221 */ /* 0x040fe20000010000 */
[C---:B------:R-:W-:Y:S01]  /*db60*/  HMMA.16816.F32 R16, R136.reuse, R146, R16 ;  /* 0x000000928810723c */ /* 0x040fe20000001810 */
[----:B------:R-:W1:Y:S02]  /*db70*/  LDSM.16.MT88.4 R144, [R153+0x3000] ;  /* 0x003000009990783b */ /* 0x000e640000004200 */
[----:B------:R-:W-:Y:S01]  /*db80*/  F2FP.PACK_AB R176, R176, R2 ;  /* 0x00000002b0b0723e */ /* 0x000fe200000000ff */
[----:B------:R-:W-:Y:S01]  /*db90*/  FADD.FTZ R2, R249, R152 ;  /* 0x00000098f9027221 */ /* 0x000fe20000010000 */
[----:B------:R-:W-:Y:S01]  /*dba0*/  MOV R249, R153 ;  /* 0x0000009900f97202 */ /* 0x000fe20000000f00 */
[----:B--2---:R-:W-:Y:S02]  /*dbb0*/  FADD.FTZ R0, R133, R0 ;  /* 0x0000000085007221 */ /* 0x004fe40000010000 */
[C---:B---3--:R-:W-:Y:S02]  /*dbc0*/  HMMA.16816.F32 R20, R136.reuse, R148, R20 ;  /* 0x000000948814723c */ /* 0x048fe40000001814 */
[----:B------:R-:W-:Y:S02]  /*dbd0*/  LDSM.16.MT88.4 R160, [R249+0x1800] ;  /* 0x00180000f9a0783b */ /* 0x000fe40000004200 */
[C---:B------:R-:W-:Y:S01]  /*dbe0*/  FADD.FTZ R0, R178.reuse, R0 ;  /* 0x00000000b2007221 */ /* 0x040fe20000010000 */
[----:B------:R-:W-:Y:S02]  /*dbf0*/  F2FP.PACK_AB R178, R178, R133 ;  /* 0x00000085b2b2723e */ /* 0x000fe400000000ff */
[----:B------:R-:W2:Y:S01]  /*dc00*/  MUFU.EX2 R133, R164 ;  /* 0x000000a400857308 */ /* 0x000ea20000000800 */
[C---:B------:R-:W-:Y:S02]  /*dc10*/  HMMA.16816.F32 R24, R136.reuse, R150, R24 ;  /* 0x000000968818723c */ /* 0x040fe40000001818 */
[----:B------:R-:W4:Y:S06]  /*dc20*/  LDSM.16.MT88.4 R148, [R156+0x3000] ;  /* 0x003000009c94783b */ /* 0x000f2c0000004200 */
[C---:B------:R-:W-:Y:S02]  /*dc30*/  HMMA.16816.F32 R28, R136.reuse, R140, R28 ;  /* 0x0000008c881c723c */ /* 0x040fe4000000181c */
[----:B------:R4:W-:Y:S04]  /*dc40*/  STL [R1+0x78], R0 ;  /* 0x0000780001007387 */ /* 0x0009e80000100800 */
[----:B------:R-:W3:Y:S02]  /*dc50*/  LDL.LU R184, [R1+0x60] ;  /* 0x0000600001b87983 */ /* 0x000ee40000300800 */
[C---:B------:R-:W-:Y:S02]  /*dc60*/  HMMA.16816.F32 R32, R136.reuse, R142, R32 ;  /* 0x0000008e8820723c */ /* 0x040fe40000001820 */
[----:B------:R-:W4:Y:S02]  /*dc70*/  LDSM.16.MT88.4 R140, [R250+0x3000] ;  /* 0x00300000fa8c783b */ /* 0x000f240000004200 */
[----:B--2---:R-:W-:Y:S04]  /*dc80*/  F2FP.PACK_AB R179, R133, R134 ;  /* 0x0000008685b3723e */ /* 0x004fe800000000ff */
[C---:B-1----:R-:W-:Y:S08]  /*dc90*/  HMMA.16816.F32 R36, R136.reuse, R144, R36 ;  /* 0x000000908824723c */ /* 0x042ff00000001824 */
[C---:B------:R-:W-:Y:S01]  /*dca0*/  HMMA.16816.F32 R40, R136.reuse, R146, R40 ;  /* 0x000000928828723c */ /* 0x040fe20000001828 */
[----:B------:R-:W1:Y:S03]  /*dcb0*/  LDSM.16.MT88.4 R144, [R185+0x3000] ;  /* 0x00300000b990783b */ /* 0x000e660000004200 */
[----:B----4-:R-:W-:Y:S04]  /*dcc0*/  FADD.FTZ R0, R191, R2 ;  /* 0x00000002bf007221 */ /* 0x010fe80000010000 */
[----:B------:R-:W-:Y:S01]  /*dcd0*/  FADD.FTZ R0, R187, R0 ;  /* 0x00000000bb007221 */ /* 0x000fe20000010000 */
[C---:B------:R-:W-:Y:S03]  /*dce0*/  HMMA.16816.F32 R44, R136.reuse, R148, R44 ;  /* 0x00000094882c723c */ /* 0x040fe6000000182c */
[----:B------:R-:W-:Y:S04]  /*dcf0*/  FADD.FTZ R0, R186, R0 ;  /* 0x00000000ba007221 */ /* 0x000fe80000010000 */
[----:B------:R-:W-:Y:S01]  /*dd00*/  FADD.FTZ R0, R183, R0 ;  /* 0x00000000b7007221 */ /* 0x000fe20000010000 */
[C---:B------:R-:W-:Y:S01]  /*dd10*/  HMMA.16816.F32 R48, R136.reuse, R150, R48 ;  /* 0x000000968830723c */ /* 0x040fe20000001830 */
[----:B------:R-:W2:Y:S03]  /*dd20*/  LDSM.16.MT88.4 R148, [R153+0x5000] ;  /* 0x005000009994783b */ /* 0x000ea60000004200 */
[----:B------:R-:W-:Y:S04]  /*dd30*/  FADD.FTZ R0, R182, R0 ;  /* 0x00000000b6007221 */ /* 0x000fe80000010000 */
[C---:B------:R-:W-:Y:S04]  /*dd40*/  HMMA.16816.F32 R52, R136.reuse, R140, R52 ;  /* 0x0000008c8834723c */ /* 0x040fe80000001834 */
[----:B------:R-:W-:Y:S04]  /*dd50*/  FADD.FTZ R0, R189, R0 ;  /* 0x00000000bd007221 */ /* 0x000fe80000010000 */
[C---:B------:R-:W-:Y:S01]  /*dd60*/  HMMA.16816.F32 R56, R136.reuse, R142, R56 ;  /* 0x0000008e8838723c */ /* 0x040fe20000001838 */
[----:B------:R-:W4:Y:S03]  /*dd70*/  LDSM.16.MT88.4 R140, [R156+0x5000] ;  /* 0x005000009c8c783b */ /* 0x000f260000004200 */
[----:B------:R-:W-:Y:S04]  /*dd80*/  FADD.FTZ R0, R188, R0 ;  /* 0x00000000bc007221 */ /* 0x000fe80000010000 */
[C---:B-1----:R-:W-:Y:S04]  /*dd90*/  HMMA.16816.F32 R60, R136.reuse, R144, R60 ;  /* 0x00000090883c723c */ /* 0x042fe8000000183c */
[----:B------:R-:W-:Y:S04]  /*dda0*/  FADD.FTZ R0, R190, R0 ;  /* 0x00000000be007221 */ /* 0x000fe80000010000 */
[C---:B------:R-:W-:Y:S01]  /*ddb0*/  HMMA.16816.F32 R64, R136.reuse, R146, R64 ;  /* 0x000000928840723c */ /* 0x040fe20000001840 */
[----:B------:R-:W1:Y:S03]  /*ddc0*/  LDSM.16.MT88.4 R144, [R250+0x5000] ;  /* 0x00500000fa90783b */ /* 0x000e660000004200 */
[----:B------:R-:W-:Y:S04]  /*ddd0*/  FADD.FTZ R0, R248, R0 ;  /* 0x00000000f8007221 */ /* 0x000fe80000010000 */
[----:B------:R-:W-:Y:S01]  /*dde0*/  FADD.FTZ R0, R181, R0 ;  /* 0x00000000b5007221 */ /* 0x000fe20000010000 */
[C---:B--2---:R-:W-:Y:S03]  /*ddf0*/  HMMA.16816.F32 R68, R136.reuse, R148, R68 ;  /* 0x000000948844723c */ /* 0x044fe60000001844 */
[----:B------:R-:W-:Y:S04]  /*de00*/  FADD.FTZ R0, R180, R0 ;  /* 0x00000000b4007221 */ /* 0x000fe80000010000 */
[----:B------:R-:W-:Y:S01]  /*de10*/  FADD.FTZ R2, R134, R0 ;  /* 0x0000000086027221 */ /* 0x000fe20000010000 */
[C---:B------:R-:W-:Y:S01]  /*de20*/  HMMA.16816.F32 R72, R136.reuse, R150, R72 ;  /* 0x000000968848723c */ /* 0x040fe20000001848 */
[----:B------:R-:W2:Y:S03]  /*de30*/  LDSM.16.MT88.4 R148, [R185+0x5000] ;  /* 0x00500000b994783b */ /* 0x000ea60000004200 */
[----:B------:R-:W-:Y:S01]  /*de40*/  FADD.FTZ R2, R133, R2 ;  /* 0x0000000285027221 */ /* 0x000fe20000010000 */
[----:B------:R-:W-:Y:S02]  /*de50*/  MOV R133, R132 ;  /* 0x0000008400857202 */ /* 0x000fe40000000f00 */
[-C--:B------:R-:W-:Y:S01]  /*de60*/  MOV R134, R3.reuse ;  /* 0x0000000300867202 */ /* 0x080fe20000000f00 */
[C---:B----4-:R-:W-:Y:S08]  /*de70*/  HMMA.16816.F32 R76, R136.reuse, R140, R76 ;  /* 0x0000008c884c723c */ /* 0x050ff0000000184c */
[C---:B------:R-:W-:Y:S01]  /*de80*/  HMMA.16816.F32 R80, R136.reuse, R142, R80 ;  /* 0x0000008e8850723c */ /* 0x040fe20000001850 */
[----:B------:R-:W4:Y:S07]  /*de90*/  LDSM.16.MT88.4 R140, [R153+0x7000] ;  /* 0x00700000998c783b */ /* 0x000f2e0000004200 */
[C---:B-1----:R-:W-:Y:S01]  /*dea0*/  HMMA.16816.F32 R84, R136.reuse, R144, R84 ;  /* 0x000000908854723c */ /* 0x042fe20000001854 */
[----:B------:R-:W-:Y:S07]  /*deb0*/  LDSM.16.MT88.4 R152, [R251+0x1800] ;  /* 0x00180000fb98783b */ /* 0x000fee0000004200 */
[C---:B------:R-:W-:Y:S01]  /*dec0*/  HMMA.16816.F32 R88, R136.reuse, R146, R88 ;  /* 0x000000928858723c */ /* 0x040fe20000001858 */
[----:B------:R-:W1:Y:S07]  /*ded0*/  LDSM.16.MT88.4 R144, [R156+0x7000] ;  /* 0x007000009c90783b */ /* 0x000e6e0000004200 */
[C---:B--2---:R-:W-:Y:S08]  /*dee0*/  HMMA.16816.F32 R92, R136.reuse, R148, R92 ;  /* 0x00000094885c723c */ /* 0x044ff0000000185c */
[C---:B------:R-:W-:Y:S01]  /*def0*/  HMMA.16816.F32 R96, R136.reuse, R150, R96 ;  /* 0x000000968860723c */ /* 0x040fe20000001860 */
[----:B------:R-:W2:Y:S07]  /*df00*/  LDSM.16.MT88.4 R148, [R250+0x7000] ;  /* 0x00700000fa94783b */ /* 0x000eae0000004200 */
[C---:B----4-:R-:W-:Y:S08]  /*df10*/  HMMA.16816.F32 R100, R136.reuse, R140, R100 ;  /* 0x0000008c8864723c */ /* 0x050ff00000001864 */
[C---:B------:R-:W-:Y:S01]  /*df20*/  HMMA.16816.F32 R104, R136.reuse, R142, R104 ;  /* 0x0000008e8868723c */ /* 0x040fe20000001868 */
[----:B------:R-:W4:Y:S07]  /*df30*/  LDSM.16.MT88.4 R140, [R185+0x7000] ;  /* 0x00700000b98c783b */ /* 0x000f2e0000004200 */
[C---:B-1----:R-:W-:Y:S08]  /*df40*/  HMMA.16816.F32 R108, R136.reuse, R144, R108 ;  /* 0x00000090886c723c */ /* 0x042ff0000000186c */
[C---:B------:R-:W-:Y:S01]  /*df50*/  HMMA.16816.F32 R112, R136.reuse, R146, R112 ;  /* 0x000000928870723c */ /* 0x040fe20000001870 */
[----:B------:R-:W1:Y:S07]  /*df60*/  LDSM.16.MT88.4 R144, [R250+0x1800] ;  /* 0x00180000fa90783b */ /* 0x000e6e0000004200 */
[C---:B--2---:R-:W-:Y:S08]  /*df70*/  HMMA.16816.F32 R116, R136.reuse, R148, R116 ;  /* 0x000000948874723c */ /* 0x044ff00000001874 */
[C---:B------:R-:W-:Y:S08]  /*df80*/  HMMA.16816.F32 R120, R136.reuse, R150, R120 ;  /* 0x000000968878723c */ /* 0x040ff00000001878 */
[C---:B----4-:R-:W-:Y:S08]  /*df90*/  HMMA.16816.F32 R124, R136.reuse, R140, R124 ;  /* 0x0000008c887c723c */ /* 0x050ff0000000187c */
[----:B------:R-:W-:Y:S01]  /*dfa0*/  HMMA.16816.F32 R128, R136, R142, R128 ;  /* 0x0000008e8880723c */ /* 0x000fe20000001880 */
[----:B------:R-:W2:Y:S07]  /*dfb0*/  LDSM.16.MT88.4 R136, [R185+0x1800] ;  /* 0x00180000b988783b */ /* 0x000eae0000004200 */
[C---:B------:R-:W-:Y:S01]  /*dfc0*/  HMMA.16816.F32 R164, R176.reuse, R160, R4 ;  /* 0x000000a0b0a4723c */ /* 0x040fe20000001804 */
[----:B------:R-:W4:Y:S07]  /*dfd0*/  LDSM.16.MT88.4 R4, [R249+0x3800] ;  /* 0x00380000f904783b */ /* 0x000f2e0000004200 */
[C---:B------:R-:W-:Y:S01]  /*dfe0*/  HMMA.16816.F32 R160, R176.reuse, R162, R8 ;  /* 0x000000a2b0a0723c */ /* 0x040fe20000001808 */
[----:B------:R-:W4:Y:S07]  /*dff0*/  LDSM.16.MT88.4 R8, [R251+0x3800] ;  /* 0x00380000fb08783b */ /* 0x000f2e0000004200 */
[C---:B------:R-:W-:Y:S01]  /*e000*/  HMMA.16816.F32 R156, R176.reuse, R152, R12 ;  /* 0x00000098b09c723c */ /* 0x040fe2000000180c */
[----:B------:R-:W3:Y:S07]  /*e010*/  LDSM.16.MT88.4 R12, [R250+0x3800] ;  /* 0x00380000fa0c783b */ /* 0x000eee0000004200 */
[C---:B------:R-:W-:Y:S01]  /*e020*/  HMMA.16816.F32 R152, R176.reuse, R154, R16 ;  /* 0x0000009ab098723c */ /* 0x040fe20000001810 */
[----:B------:R-:W3:Y:S07]  /*e030*/  LDSM.16.MT88.4 R16, [R185+0x3800] ;  /* 0x00380000b910783b */ /* 0x000eee0000004200 */
[C---:B-1----:R-:W-:Y:S08]  /*e040*/  HMMA.16816.F32 R148, R176.reuse, R144, R20 ;  /* 0x00000090b094723c */ /* 0x042ff00000001814 */
[C---:B------:R-:W-:Y:S08]  /*e050*/  HMMA.16816.F32 R144, R176.reuse, R146, R24 ;  /* 0x00000092b090723c */ /* 0x040ff00000001818 */
[C---:B--2---:R-:W-:Y:S08]  /*e060*/  HMMA.16816.F32 R140, R176.reuse, R136, R28 ;  /* 0x00000088b08c723c */ /* 0x044ff0000000181c */
[C---:B------:R-:W-:Y:S08]  /*e070*/  HMMA.16816.F32 R136, R176.reuse, R138, R32 ;  /* 0x0000008ab088723c */ /* 0x040ff00000001820 */
[C---:B----4-:R-:W-:Y:S08]  /*e080*/  HMMA.16816.F32 R36, R176.reuse, R4, R36 ;  /* 0x00000004b024723c */ /* 0x050ff00000001824 */
[C---:B------:R-:W-:Y:S01]  /*e090*/  HMMA.16816.F32 R40, R176.reuse, R6, R40 ;  /* 0x00000006b028723c */ /* 0x040fe20000001828 */
[----:B------:R-:W1:Y:S07]  /*e0a0*/  LDSM.16.MT88.4 R4, [R249+0x5800] ;  /* 0x00580000f904783b */ /* 0x000e6e0000004200 */
[C---:B------:R-:W-:Y:S08]  /*e0b0*/  HMMA.16816.F32 R44, R176.reuse, R8, R44 ;  /* 0x00000008b02c723c */ /* 0x040ff0000000182c */
[C---:B------:R-:W-:Y:S01]  /*e0c0*/  HMMA.16816.F32 R48, R176.reuse, R10, R48 ;  /* 0x0000000ab030723c */ /* 0x040fe20000001830 */
[----:B------:R-:W2:Y:S03]  /*e0d0*/  LDSM.16.MT88.4 R8, [R251+0x5800] ;  /* 0x00580000fb08783b */ /* 0x000ea60000004200 */
[C---:B---3--:R-:W-:Y:S02]  /*e0e0*/  IADD3 R0, R184.reuse, -0x1, RZ ;  /* 0xffffffffb8007810 */ /* 0x048fe40007ffe0ff */
[----:B------:R-:W-:Y:S02]  /*e0f0*/  ISETP.GT.AND P0, PT, R184, RZ, PT ;  /* 0x000000ffb800720c */ /* 0x000fe40003f04270 */
[C---:B------:R-:W-:Y:S01]  /*e100*/  HMMA.16816.F32 R52, R176.reuse, R12, R52 ;  /* 0x0000000cb034723c */ /* 0x040fe20000001834 */
[----:B------:R-:W-:Y:S04]  /*e110*/  STL [R1+0x60], R0 ;  /* 0x0000600001007387 */ /* 0x000fe80000100800 */
[----:B------:R-:W-:Y:S03]  /*e120*/  STL [R1+0x74], R2 ;  /* 0x0000740201007387 */ /* 0x000fe60000100800 */
        /* <DEDUP_REMOVED lines=23> */
[C---:B----4-:R-:W-:Y:S07]  /*e2a0*/  HMMA.16816.F32 R124, R176.reuse, R16, R124 ;  /* 0x00000010b07c723c */ /* 0x050fee000000187c */
[----:B------:R-:W-:Y:S01]  /*e2b0*/  MOV R16, R3 ;  /* 0x0000000300107202 */ /* 0x000fe20000000f00 */
[----:B------:R-:W-:Y:S01]  /*e2c0*/  HMMA.16816.F32 R128, R176, R18, R128 ;  /* 0x00000012b080723c */ /* 0x000fe20000001880 */
[----:B------:R-:W-:Y:S07]  /*e2d0*/  @!UPT UIADD3 URZ, URZ, URZ, URZ ;  /* 0x0000003f3f3ff290 */ /* 0x000fee000fffe03f */
[----:B------:R-:W-:-:S11]  /*e2e0*/  @P0 BRA `(.L_x_542) ;  /* 0xffffc00000000947 */ /* 0x000fd6000383ffff */
.L_x_535:
[----:B------:R-:W-:Y:S05]  /*e2f0*/  BRA.DIV ~URZ, `(.L_x_543) ;  /* 0x00004ac27f007947 */ /* 0x000fea000b800000 */
[----:B------:R-:W2:Y:S04]  /*e300*/  LDL R0, [R1+0x78] ;  /* 0x0000780001007983 */ /* 0x000ea80000100800 */
[----:B--2---:R1:W2:Y:S02]  /*e310*/  SHFL.BFLY PT, R5, R0, 0x2, 0x1f ;  /* 0x0c401f0000057f89 */ /* 0x0042a400000e0000 */
.L_x_589:
[----:B-1----:R-:W3:Y:S02]  /*e320*/  LDL.LU R0, [R1+0x78] ;  /* 0x0000780001007983 */ /* 0x002ee40000300800 */
[----:B--23--:R-:W-:Y:S01]  /*e330*/  FADD.FTZ R5, R5, R0 ;  /* 0x0000000005057221 */ /* 0x00cfe20000010000 */
[----:B------:R-:W-:Y:S05]  /*e340*/  BRA.DIV ~URZ, `(.L_x_544) ;  /* 0x00004ad27f007947 */ /* 0x000fea000b800000 */
[----:B------:R-:W2:Y:S04]  /*e350*/  LDL.LU R2, [R1+0x74] ;  /* 0x0000740001027983 */ /* 0x000ea80000300800 */
[----:B------:R-:W1:Y:S02]  /*e360*/  SHFL.BFLY PT, R0, R5, 0x1, 0x1f ;  /* 0x0c201f0005007f89 */ /* 0x000e6400000e0000 */
[----:B-1----:R-:W-:-:S02]  /*e370*/  FADD.FTZ R5, R5, R0 ;  /* 0x0000000005057221 */ /* 0x002fc40000010000 */
[----:B--2---:R-:W1:Y:S02]  /*e380*/  SHFL.BFLY PT, R4, R2, 0x2, 0x1f ;  /* 0x0c401f0002047f89 */ /* 0x004e6400000e0000 */
[----:B-1----:R-:W-:-:S05]  /*e390*/  FADD.FTZ R4, R4, R2 ;  /* 0x0000000204047221 */ /* 0x002fca0000010000 */
[----:B------:R1:W2:Y:S02]  /*e3a0*/  SHFL.BFLY PT, R3, R4, 0x1, 0x1f ;  /* 0x0c201f0004037f89 */ /* 0x0002a400000e0000 */
.L_x_590:
[----:B------:R-:W-:Y:S01]  /*e3b0*/  FSETP.NE.FTZ.AND P1, PT, R5, RZ, PT ;  /* 0x000000ff0500720b */ /* 0x000fe20003f35000 */
[----:B--2---:R-:W-:Y:S01]  /*e3c0*/  FADD.FTZ R3, R3, R4 ;  /* 0x0000000403037221 */ /* 0x004fe20000010000 */
[----:B------:R-:W-:Y:S02]  /*e3d0*/  MOV R2, RZ ;  /* 0x000000ff00027202 */ /* 0x000fe40000000f00 */
[----:B------:R-:W-:Y:S02]  /*e3e0*/  MOV R0, RZ ;  /* 0x000000ff00007202 */ /* 0x000fe40000000f00 */
[----:B------:R-:W-:Y:S02]  /*e3f0*/  FSETP.NE.FTZ.AND P0, PT, R3, RZ, PT ;  /* 0x000000ff0300720b */ /* 0x000fe40003f15000 */
[----:B------:R-:W-:-:S05]  /*e400*/  MOV R173, 0xff800000 ;  /* 0xff80000000ad7802 */ /* 0x000fca0000000f00 */
[----:B------:R-:W2:Y:S01]  /*e410*/  @P1 MUFU.RCP R2, R5 ;  /* 0x0000000500021308 */ /* 0x000ea20000001000 */
[----:B-1----:R-:W-:-:S05]  /*e420*/  @P1 MOV R4, 0x3f317218 ;  /* 0x3f31721800041802 */ /* 0x002fca0000000f00 */
[----:B------:R-:W-:Y:S02]  /*e430*/  @P1 FMUL.FTZ R4, R4, c[0x0][0x2d0] ;  /* 0x0000b40004041a20 */ /* 0x000fe40000410000 */
[----:B------:R-:W1:Y:S01]  /*e440*/  @P1 MUFU.LG2 R5, R5 ;  /* 0x0000000500051308 */ /* 0x000e620000000c00 */
[----:B--2---:R-:W-:-:S07]  /*e450*/  FMUL.FTZ R133, R2, R36 ;  /* 0x0000002402857220 */ /* 0x004fce0000410000 */
[----:B------:R-:W2:Y:S01]  /*e460*/  @P0 MUFU.RCP R0, R3 ;  /* 0x0000000300000308 */ /* 0x000ea20000001000 */
        /* <DEDUP_REMOVED lines=30> */
[C---:B------:R-:W-:Y:S01]  /*e650*/  FMUL.FTZ R34, R2.reuse, R65 ;  /* 0x0000004102227220 */ /* 0x040fe20000410000 */
[----:B------:R-:W-:Y:S01]  /*e660*/  MOV R65, 0xff800000 ;  /* 0xff80000000417802 */ /* 0x000fe20000000f00 */
        /* <DEDUP_REMOVED lines=32> */
[----:B------:R3:W4:Y:S01]  /*e870*/  @P0 MUFU.LG2 R2, R3 ;  /* 0x0000000300020308 */ /* 0x0007220000000c00 */
[----:B-1----:R-:W-:Y:S02]  /*e880*/  @P1 FMUL.FTZ R5, R5, 0.69314718246459960938 ;  /* 0x3f31721805051820 */ /* 0x002fe40000410000 */
[----:B--2---:R-:W-:Y:S01]  /*e890*/  FMUL.FTZ R6, R0, R46 ;  /* 0x0000002e00067220 */ /* 0x004fe20000410000 */
[----:B------:R-:W-:Y:S01]  /*e8a0*/  MOV R46, 0x1 ;  /* 0x00000001002e7802 */ /* 0x000fe20000000f00 */
[----:B------:R-:W-:-:S02]  /*e8b0*/  @P1 FFMA.FTZ R173, R4, R132, R5 ;  /* 0x0000008404ad1223 */ /* 0x000fc40000010005 */
[C---:B------:R-:W-:Y:S02]  /*e8c0*/  FMUL.FTZ R45, R0.reuse, R43 ;  /* 0x0000002b002d7220 */ /* 0x040fe40000410000 */
[C---:B------:R-:W-:Y:S02]  /*e8d0*/  FMUL.FTZ R166, R0.reuse, R166 ;  /* 0x000000a600a67220 */ /* 0x040fe40000410000 */
[C---:B------:R-:W-:Y:S02]  /*e8e0*/  FMUL.FTZ R167, R0.reuse, R167 ;  /* 0x000000a700a77220 */ /* 0x040fe40000410000 */
[C---:B------:R-:W-:Y:S02]  /*e8f0*/  FMUL.FTZ R162, R0.reuse, R162 ;  /* 0x000000a200a27220 */ /* 0x040fe40000410000 */
[----:B------:R-:W-:Y:S01]  /*e900*/  FMUL.FTZ R61, R0, R163 ;  /* 0x000000a3003d7220 */ /* 0x000fe20000410000 */
[----:B---3--:R-:W-:Y:S01]  /*e910*/  @P0 MOV R3, 0x3f317218 ;  /* 0x3f31721800030802 */ /* 0x008fe20000000f00 */
[----:B----4-:R-:W-:-:S02]  /*e920*/  @P0 FMUL.FTZ R2, R2, 0.69314718246459960938 ;  /* 0x3f31721802020820 */ /* 0x010fc40000410000 */
[C---:B------:R-:W-:Y:S02]  /*e930*/  FMUL.FTZ R158, R0.reuse, R158 ;  /* 0x0000009e009e7220 */ /* 0x040fe40000410000 */
[----:B------:R-:W-:Y:S02]  /*e940*/  @P0 FMUL.FTZ R3, R3, c[0x0][0x2d0] ;  /* 0x0000b40003030a20 */ /* 0x000fe40000410000 */
        /* <DEDUP_REMOVED lines=56> */
[----:B------:R-:W-:Y:S01]  /*ecd0*/  FMUL.FTZ R131, R0, R131 ;  /* 0x0000008300837220 */ /* 0x000fe20000410000 */
[----:B------:R-:W-:Y:S01]  /*ece0*/  PRMT R0, R46, 0x7610, R0 ;  /* 0x000076102e007816 */ /* 0x000fe20000000000 */
[----:B------:R-:W-:-:S02]  /*ecf0*/  @P0 FFMA.FTZ R65, R3, R16, R2 ;  /* 0x0000001003410223 */ /* 0x000fc40000010002 */
.L_x_516:
[----:B------:R2:W5:Y:S01]  /*ed00*/  LDL R48, [R1+0xc4] ;  /* 0x0000c40001307983 */ /* 0x0005620000100800 */
[----:B------:R-:W-:Y:S03]  /*ed10*/  BSSY B0, `(.L_x_545) ;  /* 0x0000012000007945 */ /* 0x000fe60003800000 */
[----:B------:R-:W3:Y:S02]  /*ed20*/  S2R R69, SR_TID.X ;  /* 0x0000000000457919 */ /* 0x000ee40000002100 */
[----:B---3--:R-:W-:-:S13]  /*ed30*/  LOP3.LUT P0, RZ, R69, 0xff, RZ, 0xc0, !PT ;  /* 0x000000ff45ff7812 */ /* 0x008fda000780c0ff */
[----:B------:R-:W-:Y:S05]  /*ed40*/  @P0 BRA `(.L_x_546) ;  /* 0x000000e000000947 */ /* 0x000fea0003800000 */
[----:B-12---:R-:W1:Y:S01]  /*ed50*/  S2R R16, SR_LANEID ;  /* 0x0000000000107919 */ /* 0x006e620000000000 */
[----:B------:R-:W-:Y:S01]  /*ed60*/  VOTEU.ANY UR4, UPT, PT ;  /* 0x0000000000047886 */ /* 0x000fe200038e0100 */
[----:B------:R-:W-:Y:S01]  /*ed70*/  IMAD.MOV.U32 R46, RZ, RZ, c[0x0][0x580] ;  /* 0x00016000ff2e7624 */ /* 0x000fe200078e00ff */
[----:B------:R-:W1:Y:S01]  /*ed80*/  FLO.U32 R3, UR4 ;  /* 0x0000000400037d00 */ /* 0x000e6200080e0000 */
[----:B------:R-:W-:-:S07]  /*ed90*/  IMAD.MOV.U32 R47, RZ, RZ, c[0x0][0x584] ;  /* 0x00016100ff2f7624 */ /* 0x000fce00078e00ff */
[----:B------:R-:W2:Y:S01]  /*eda0*/  POPC R2, UR4 ;  /* 0x0000000400027d09 */ /* 0x000ea20008000000 */
[----:B-1----:R-:W-:-:S13]  /*edb0*/  ISETP.EQ.U32.AND P0, PT, R3, R16, PT ;  /* 0x000000100300720c */ /* 0x002fda0003f02070 */
[----:B--2---:R-:W2:Y:S04]  /*edc0*/  @P0 ATOMG.E.ADD.STRONG.GPU PT, R2, [R46.64], R2 ;  /* 0x000000022e0209a8 */ /* 0x004ea800081ee1c6 */
[----:B------:R-:W1:Y:S04]  /*edd0*/  S2R R16, SR_LTMASK ;  /* 0x0000000000107919 */ /* 0x000e680000003900 */
[----:B--2---:R1:W2:Y:S02]  /*ede0*/  SHFL.IDX PT, R3, R2, R3, 0x1f ;  /* 0x00001f0302037589 */ /* 0x0042a400000e0000 */
[----:B-1----:R-:W-:-:S06]  /*edf0*/  LOP3.LUT R2, R16, UR4, RZ, 0xc0, !PT ;  /* 0x0000000410027c12 */ /* 0x002fcc000f8ec0ff */
[----:B------:R-:W2:Y:S02]  /*ee00*/  POPC R2, R2 ;  /* 0x0000000200027309 */ /* 0x000ea40000000000 */
[----:B--2--5:R-:W-:-:S05]  /*ee10*/  IADD3 R48, R3, c[0x0][0xc], R2 ;  /* 0x0000030003307a10 */ /* 0x024fca0007ffe002 */
[----:B------:R1:W-:Y:S02]  /*ee20*/  STL [R1+0xc4], R48 ;  /* 0x0000c43001007387 */ /* 0x0003e40000100800 */
.L_x_546:
[----:B--2---:R-:W-:Y:S05]  /*ee30*/  BSYNC B0 ;  /* 0x0000000000007941 */ /* 0x004fea0003800000 */
.L_x_545:
[----:B------:R-:W-:Y:S01]  /*ee40*/  PRMT R0, R0, 0x9910, RZ ;  /* 0x0000991000007816 */ /* 0x000fe200000000ff */
[----:B------:R-:W-:Y:S01]  /*ee50*/  BSSY B1, `(.L_x_547) ;  /* 0x000022f000017945 */ /* 0x000fe20003800000 */
[----:B-----5:R-:W-:Y:S02]  /*ee60*/  IMAD.MOV.U32 R81, RZ, RZ, R48 ;  /* 0x000000ffff517224 */ /* 0x020fe400078e0030 */
[----:B------:R-:W-:-:S13]  /*ee70*/  ISETP.NE.AND P0, PT, R0, RZ, PT ;  /* 0x000000ff0000720c */ /* 0x000fda0003f05270 */
[----:B------:R-:W-:Y:S05]  /*ee80*/  @!P0 BRA `(.L_x_548) ;  /* 0x000015c000008947 */ /* 0x000fea0003800000 */
[----:B------:R-:W2:Y:S04]  /*ee90*/  LDL R87, [R1+0xc8] ;  /* 0x0000c80001577983 */ /* 0x000ea80000100800 */
[----:B------:R-:W3:Y:S04]  /*eea0*/  LDL R83, [R1+0xcc] ;  /* 0x0000cc0001537983 */ /* 0x000ee80000100800 */
[----:B------:R-:W4:Y:S04]  /*eeb0*/  LDL R79, [R1+0xd4] ;  /* 0x0000d400014f7983 */ /* 0x000f280000100800 */
[----:B------:R-:W5:Y:S04]  /*eec0*/  LDL R77, [R1+0xd0] ;  /* 0x0000d000014d7983 */ /* 0x000f680000100800 */
[----:B------:R-:W4:Y:S04]  /*eed0*/  LDL R75, [R1+0xe4] ;  /* 0x0000e400014b7983 */ /* 0x000f280000100800 */
[----:B------:R-:W5:Y:S04]  /*eee0*/  LDL R73, [R1+0xdc] ;  /* 0x0000dc0001497983 */ /* 0x000f680000100800 */
[----:B------:R-:W5:Y:S04]  /*eef0*/  LDL R71, [R1+0xe0] ;  /* 0x0000e00001477983 */ /* 0x000f680000100800 */
[----:B------:R-:W5:Y:S01]  /*ef00*/  LDL R67, [R1+0xd8] ;  /* 0x0000d80001437983 */ /* 0x000f620000100800 */
[----:B------:R-:W-:Y:S01]  /*ef10*/  WARPSYNC 0xffffffff ;  /* 0xffffffff00007948 */ /* 0x000fe20003800000 */
[----:B------:R-:W-:-:S02]  /*ef20*/  F2FP.PACK_AB R64, R165, R164 ;  /* 0x000000a4a540723e */ /* 0x000fc400000000ff */
[----:B------:R-:W-:Y:S01]  /*ef30*/  BAR.SYNC.DEFER_BLOCKING 0x1, 0x100 ;  /* 0x0044000000007b1d */ /* 0x000fe20000010000 */
[----:B------:R-:W-:Y:S02]  /*ef40*/  F2FP.PACK_AB R63, R167, R166 ;  /* 0x000000a6a73f723e */ /* 0x000fe400000000ff */
[----:B------:R-:W-:Y:S02]  /*ef50*/  F2FP.PACK_AB R62, R161, R160 ;  /* 0x000000a0a13e723e */ /* 0x000fe400000000ff */
[----:B------:R-:W-:Y:S02]  /*ef60*/  F2FP.PACK_AB R61, R61, R162 ;  /* 0x000000a23d3d723e */ /* 0x000fe400000000ff */
[----:B------:R-:W-:Y:S02]  /*ef70*/  F2FP.PACK_AB R60, R157, R156 ;  /* 0x0000009c9d3c723e */ /* 0x000fe400000000ff */
[----:B------:R-:W-:Y:S02]  /*ef80*/  F2FP.PACK_AB R59, R159, R158 ;  /* 0x0000009e9f3b723e */ /* 0x000fe400000000ff */
[----:B------:R-:W-:-:S02]  /*ef90*/  F2FP.PACK_AB R58, R153, R152 ;  /* 0x00000098993a723e */ /* 0x000fc400000000ff */
[----:B------:R-:W-:Y:S02]  /*efa0*/  F2FP.PACK_AB R57, R57, R154 ;  /* 0x0000009a3939723e */ /* 0x000fe400000000ff */
[----:B------:R-:W-:Y:S02]  /*efb0*/  F2FP.PACK_AB R56, R149, R148 ;  /* 0x000000949538723e */ /* 0x000fe400000000ff */
[----:B------:R-:W-:Y:S02]  /*efc0*/  F2FP.PACK_AB R55, R151, R150 ;  /* 0x000000969737723e */ /* 0x000fe400000000ff */
[----:B------:R-:W-:Y:S02]  /*efd0*/  F2FP.PACK_AB R54, R145, R144 ;  /* 0x000000909136723e */ /* 0x000fe400000000ff */
[----:B------:R-:W-:Y:S02]  /*efe0*/  F2FP.PACK_AB R53, R53, R146 ;  /* 0x000000923535723e */ /* 0x000fe400000000ff */
[----:B------:R-:W-:-:S02]  /*eff0*/  F2FP.PACK_AB R52, R141, R140 ;  /* 0x0000008c8d34723e */ /* 0x000fc400000000ff */
[----:B------:R-:W-:Y:S02]  /*f000*/  F2FP.PACK_AB R51, R143, R142 ;  /* 0x0000008e8f33723e */ /* 0x000fe400000000ff */
[----:B-1----:R-:W-:Y:S02]  /*f010*/  F2FP.PACK_AB R50, R137, R136 ;  /* 0x000000888932723e */ /* 0x002fe400000000ff */
        /* <DEDUP_REMOVED lines=48> */
[----:B------:R-:W-:Y:S01]  /*f320*/  F2FP.PACK_AB R0, R131, R130 ;  /* 0x000000828300723e */ /* 0x000fe200000000ff */
[----:B--2---:R1:W-:Y:S04]  /*f330*/  STS [R87], R64 ;  /* 0x0000004057007388 */ /* 0x0043e80000000800 */
[----:B------:R1:W-:Y:S04]  /*f340*/  STS [R87+0x400], R63 ;  /* 0x0004003f57007388 */ /* 0x0003e80000000800 */
[----:B---3--:R1:W-:Y:S04]  /*f350*/  STS [R83], R62 ;  /* 0x0000003e53007388 */ /* 0x0083e80000000800 */
[----:B------:R1:W-:Y:S04]  /*f360*/  STS [R83+0x400], R61 ;  /* 0x0004003d53007388 */ /* 0x0003e80000000800 */
[----:B----4-:R1:W-:Y:S04]  /*f370*/  STS [R79], R60 ;  /* 0x0000003c4f007388 */ /* 0x0103e80000000800 */
[----:B------:R1:W-:Y:S04]  /*f380*/  STS [R79+0x400], R59 ;  /* 0x0004003b4f007388 */ /* 0x0003e80000000800 */
[----:B-----5:R1:W-:Y:S04]  /*f390*/  STS [R77], R58 ;  /* 0x0000003a4d007388 */ /* 0x0203e80000000800 */
[----:B------:R1:W-:Y:S04]  /*f3a0*/  STS [R77+0x400], R57 ;  /* 0x000400394d007388 */ /* 0x0003e80000000800 */
[----:B------:R1:W-:Y:S04]  /*f3b0*/  STS [R75], R56 ;  /* 0x000000384b007388 */ /* 0x0003e80000000800 */
[----:B------:R1:W-:Y:S04]  /*f3c0*/  STS [R75+0x400], R55 ;  /* 0x000400374b007388 */ /* 0x0003e80000000800 */
[----:B------:R1:W-:Y:S04]  /*f3d0*/  STS [R73], R54 ;  /* 0x0000003649007388 */ /* 0x0003e80000000800 */
[----:B------:R1:W-:Y:S04]  /*f3e0*/  STS [R73+0x400], R53 ;  /* 0x0004003549007388 */ /* 0x0003e80000000800 */
[----:B------:R1:W-:Y:S04]  /*f3f0*/  STS [R71], R52 ;  /* 0x0000003447007388 */ /* 0x0003e80000000800 */
[----:B------:R1:W-:Y:S04]  /*f400*/  STS [R71+0x400], R51 ;  /* 0x0004003347007388 */ /* 0x0003e80000000800 */
[----:B------:R1:W-:Y:S04]  /*f410*/  STS [R67], R50 ;  /* 0x0000003243007388 */ /* 0x0003e80000000800 */
        /* <DEDUP_REMOVED lines=49> */
[----:B------:R-:W-:Y:S06]  /*f730*/  BAR.SYNC.DEFER_BLOCKING 0x1, 0x100 ;  /* 0x0044000000007b1d */ /* 0x000fec0000010000 */
[----:B------:R-:W-:Y:S05]  /*f740*/  BRA.CONV ~URZ, `(.L_x_549) ;  /* 0x000000837f007947 */ /* 0x000fea000b800000 */
[----:B------:R2:W-:Y:S01]  /*f750*/  STL [R1+0x64], RZ ;  /* 0x000064ff01007387 */ /* 0x0005e20000100800 */
[----:B-1----:R-:W-:Y:S01]  /*f760*/  SHF.R.S32.HI R67, RZ, 0x1f, R69 ;  /* 0x0000001fff437819 */ /* 0x002fe20000011445 */
[----:B------:R-:W-:Y:S01]  /*f770*/  IMAD.MOV.U32 R3, RZ, RZ, 0x1f ;  /* 0x0000001fff037424 */ /* 0x000fe200078e00ff */
[----:B------:R-:W-:-:S02]  /*f780*/  MOV R2, 0xf7d0 ;  /* 0x0000f7d000027802 */ /* 0x000fc40000000f00 */
[----:B------:R-:W-:-:S04]  /*f790*/  LEA.HI R67, R67, R69, RZ, 0x7 ;  /* 0x0000004543437211 */ /* 0x000fc800078f38ff */
[----:B------:R-:W-:-:S05]  /*f7a0*/  SHF.R.S32.HI R67, RZ, 0x7, R67 ;  /* 0x00000007ff437819 */ /* 0x000fca0000011443 */
[----:B------:R-:W-:Y:S02]  /*f7b0*/  IMAD.MOV.U32 R7, RZ, RZ, R67 ;  /* 0x000000ffff077224 */ /* 0x000fe400078e0043 */
[----:B--2---:R-:W-:Y:S05]  /*f7c0*/  CALL.REL.NOINC `($__internal_3_$__cuda_sm70_shflsync_idx_p) ;  /* 0x00003c0000007944 */ /* 0x004fea0003c00000 */
.L_x_549:
[----:B-1----:R-:W2:Y:S04]  /*f7d0*/  LDL R2, [R1+0xbc] ;  /* 0x0000bc0001027983 */ /* 0x002ea80000100800 */
[----:B------:R-:W3:Y:S04]  /*f7e0*/  LDL R14, [R1+0x7c] ;  /* 0x00007c00010e7983 */ /* 0x000ee80000100800 */
[----:B------:R-:W4:Y:S04]  /*f7f0*/  LDL.LU R10, [R1+0xb8] ;  /* 0x0000b800010a7983 */ /* 0x000f280000300800 */
[----:B------:R-:W2:Y:S04]  /*f800*/  LDL.LU R12, [R1+0xb4] ;  /* 0x0000b400010c7983 */ /* 0x000ea80000300800 */
[----:B------:R-:W2:Y:S01]  /*f810*/  LDL.LU R17, [R1+0xb0] ;  /* 0x0000b00001117983 */ /* 0x000ea20000300800 */
[----:B-----5:R-:W-:-:S03]  /*f820*/  IMAD.MOV.U32 R0, RZ, RZ, 0x1 ;  /* 0x00000001ff007424 */ /* 0x020fc600078e00ff */
[----:B------:R-:W3:Y:S02]  /*f830*/  LDL R13, [R1+0xfc] ;  /* 0x0000fc00010d7983 */ /* 0x000ee40000100800 */
[----:B------:R-:W-:Y:S02]  /*f840*/  ISETP.NE.AND P0, PT, R0, c[0x0][0x4e8], PT ;  /* 0x00013a0000007a0c */ /* 0x000fe40003f05270 */
[----:B------:R-:W3:Y:S04]  /*f850*/  LDL R16, [R1+0x4c] ;  /* 0x00004c0001107983 */ /* 0x000ee80000100800 */
[----:B------:R-:W1:Y:S04]  /*f860*/  S2R R15, SR_TID.X ;  /* 0x00000000000f7919 */ /* 0x000e680000002100 */
[----:B------:R1:W5:Y:S04]  /*f870*/  LDL R87, [R1+0xf4] ;  /* 0x0000f40001577983 */ /* 0x0003680000100800 */
[----:B------:R1:W5:Y:S04]  /*f880*/  LDL R86, [R1+0x54] ;  /* 0x0000540001567983 */ /* 0x0003680000100800 */
[----:B------:R1:W5:Y:S04]  /*f890*/  LDL R85, [R1+0xf0] ;  /* 0x0000f00001557983 */ /* 0x0003680000100800 */
[----:B------:R1:W5:Y:S04]  /*f8a0*/  LDL R84, [R1+0x6c] ;  /* 0x00006c0001547983 */ /* 0x0003680000100800 */
[----:B------:R1:W5:Y:S04]  /*f8b0*/  LDL R83, [R1+0xec] ;  /* 0x0000ec0001537983 */ /* 0x0003680000100800 */
[----:B------:R1:W5:Y:S04]  /*f8c0*/  LDL R82, [R1+0x68] ;  /* 0x0000680001527983 */ /* 0x0003680000100800 */
[----:B------:R1:W5:Y:S01]  /*f8d0*/  LDL R80, [R1+0xe8] ;  /* 0x0000e80001507983 */ /* 0x0003620000100800 */
[----:B----4-:R-:W-:-:S05]  /*f8e0*/  SHF.R.S32.HI R5, RZ, 0x1f, R10 ;  /* 0x0000001fff057819 */ /* 0x010fca000001140a */
[----:B------:R-:W-:Y:S01]  /*f8f0*/  IMAD R6, R5, c[0x0][0x490], RZ ;  /* 0x0001240005067a24 */ /* 0x000fe200078e02ff */
[----:B--2---:R-:W-:Y:S01]  /*f900*/  IADD3 R4, R2, R17, RZ ;  /* 0x0000001102047210 */ /* 0x004fe20007ffe0ff */
[----:B------:R-:W-:-:S04]  /*f910*/  IMAD.WIDE.U32 R2, R10, c[0x0][0x490], RZ ;  /* 0x000124000a027a25 */ /* 0x000fc800078e00ff */
[----:B------:R-:W-:-:S04]  /*f920*/  @P0 IMAD.HI.U32 R7, R4, c[0x0][0x4ec], RZ ;  /* 0x00013b0004070a27 */ /* 0x000fc800078e00ff */
[----:B------:R-:W-:Y:S01]  /*f930*/  IMAD R6, R10, c[0x0][0x494], R6 ;  /* 0x000125000a067a24 */ /* 0x000fe200078e0206 */
[----:B------:R-:W-:Y:S01]  /*f940*/  SHF.R.S32.HI R11, RZ, 0x1f, R12 ;  /* 0x0000001fff0b7819 */ /* 0x000fe2000001140c */
[----:B------:R-:W-:Y:S01]  /*f950*/  IMAD.MOV.U32 R0, RZ, RZ, R4 ;  /* 0x000000ffff007224 */ /* 0x000fe200078e0004 */
[----:B------:R-:W-:Y:S02]  /*f960*/  @P0 SHF.R.U32.HI R0, RZ, c[0x0][0x4f0], R7 ;  /* 0x00013c00ff000a19 */ /* 0x000fe40000011607 */
[----:B------:R-:W-:Y:S01]  /*f970*/  IADD3 R3, R3, R6, RZ ;  /* 0x0000000603037210 */ /* 0x000fe20007ffe0ff */
[----:B------:R-:W-:Y:S02]  /*f980*/  IMAD R9, R11, c[0x0][0x498], RZ ;  /* 0x000126000b097a24 */ /* 0x000fe400078e02ff */
[----:B------:R-:W-:Y:S02]  /*f990*/  IMAD.MOV R8, RZ, RZ, -R0 ;  /* 0x000000ffff087224 */ /* 0x000fe400078e0a00 */
[----:B------:R-:W-:-:S04]  /*f9a0*/  IMAD.WIDE.U32 R6, R12, c[0x0][0x498], R2 ;  /* 0x000126000c067a25 */ /* 0x000fc800078e0002 */
[----:B------:R-:W-:Y:S01]  /*f9b0*/  IMAD R2, R8, c[0x0][0x4e8], R4 ;  /* 0x00013a0008027a24 */ /* 0x000fe200078e0204 */
[----:B------:R-:W-:Y:S01]  /*f9c0*/  SHF.R.S32.HI R8, RZ, 0x1f, R0 ;  /* 0x0000001fff087819 */ /* 0x000fe20000011400 */
[----:B------:R-:W-:Y:S01]  /*f9d0*/  IMAD R3, R12, c[0x0][0x49c], R9 ;  /* 0x000127000c037a24 */ /* 0x000fe200078e0209 */
[----:B------:R-:W-:Y:S01]  /*f9e0*/  IADD3 R4, P1, R0, R6, RZ ;  /* 0x0000000600047210 */ /* 0x000fe20007f3e0ff */
[----:B------:R-:W-:-:S03]  /*f9f0*/  IMAD R0, R5, c[0x0][0x3e8], RZ ;  /* 0x0000fa0005007a24 */ /* 0x000fc600078e02ff */
[----:B------:R-:W-:Y:S02]  /*fa00*/  IADD3.X R5, R8, R7, R3, P1, !PT ;  /* 0x0000000708057210 */ /* 0x000fe40000ffe403 */
[----:B---3--:R-:W-:Y:S02]  /*fa10*/  IADD3 R8, R14, R17, RZ ;  /* 0x000000110e087210 */ /* 0x008fe40007ffe0ff */
[----:B-1----:R-:W-:-:S04]  /*fa20*/  SHF.R.S32.HI R14, RZ, 0x1f, R15 ;  /* 0x0000001fff0e7819 */ /* 0x002fc8000001140f */
[----:B------:R-:W-:-:S04]  /*fa30*/  LEA.HI R14, R14, R15, RZ, 0x5 ;  /* 0x0000000f0e0e7211 */ /* 0x000fc800078f28ff */
[----:B------:R-:W-:-:S04]  /*fa40*/  LOP3.LUT R14, R14, 0xffffffe0, RZ, 0xc0, !PT ;  /* 0xffffffe00e0e7812 */ /* 0x000fc800078ec0ff */
[----:B------:R-:W-:Y:S02]  /*fa50*/  IADD3 R14, -R14, R15, RZ ;  /* 0x0000000f0e0e7210 */ /* 0x000fe40007ffe1ff */
[----:B------:R1:W5:Y:S01]  /*fa60*/  LDL R15, [R1+0x70] ;  /* 0x00007000010f7983 */ /* 0x0003620000100800 */
[----:B------:R-:W-:Y:S01]  /*fa70*/  SHF.R.S32.HI R6, RZ, 0x1f, R2 ;  /* 0x0000001fff067819 */ /* 0x000fe20000011402 */
[----:B------:R-:W-:-:S04]  /*fa80*/  IMAD R9, R10, c[0x0][0x3ec], R0 ;  /* 0x0000fb000a097a24 */ /* 0x000fc800078e0200 */
[----:B------:R-:W-:Y:S02]  /*fa90*/  IMAD R3, R6, c[0x0][0x488], RZ ;  /* 0x0001220006037a24 */ /* 0x000fe400078e02ff */
[----:B------:R-:W-:-:S04]  /*faa0*/  IMAD.WIDE.U32 R6, R10, c[0x0][0x3e8], RZ ;  /* 0x0000fa000a067a25 */ /* 0x000fc800078e00ff */
[C---:B------:R-:W-:Y:S02]  /*fab0*/  IMAD R10, R2.reuse, c[0x0][0x48c], R3 ;  /* 0x00012300020a7a24 */ /* 0x040fe400078e0203 */
[----:B------:R-:W-:-:S04]  /*fac0*/  IMAD.WIDE.U32 R4, R2, c[0x0][0x488], R4 ;  /* 0x0001220002047a25 */ /* 0x000fc800078e0004 */
[----:B------:R-:W-:Y:S01]  /*fad0*/  @P0 IMAD.HI.U32 R2, R8, c[0x0][0x4ec], RZ ;  /* 0x00013b0008020a27 */ /* 0x000fe200078e00ff */
[----:B------:R-:W-:-:S03]  /*fae0*/  IADD3 R3, R7, R9, RZ ;  /* 0x0000000907037210 */ /* 0x000fc60007ffe0ff */
[----:B------:R-:W-:Y:S01]  /*faf0*/  IMAD.MOV.U32 R0, RZ, RZ, R8 ;  /* 0x000000ffff007224 */ /* 0x000fe200078e0008 */
[----:B------:R-:W-:Y:S01]  /*fb00*/  @P0 SHF.R.U32.HI R0, RZ, c[0x0][0x4f0], R2 ;  /* 0x00013c00ff000a19 */ /* 0x000fe20000011602 */
[----:B------:R-:W-:Y:S01]  /*fb10*/  IMAD.IADD R5, R5, 0x1, R10 ;  /* 0x0000000105057824 */ /* 0x000fe200078e020a */
[C---:B------:R-:W-:Y:S02]  /*fb20*/  LEA R9, P0, R4.reuse, c[0x0][0x450], 0x2 ;  /* 0x0001140004097a11 */ /* 0x040fe400078010ff */
[----:B------:R-:W-:Y:S01]  /*fb30*/  MOV R2, R6 ;  /* 0x0000000600027202 */ /* 0x000fe20000000f00 */
[----:B------:R-:W-:Y:S01]  /*fb40*/  IMAD R6, R11, c[0x0][0x3f0], RZ ;  /* 0x0000fc000b067a24 */ /* 0x000fe200078e02ff */
[----:B------:R-:W-:-:S03]  /*fb50*/  LEA.HI.X R5, R4, c[0x0][0x454], R5, 0x2, P0 ;  /* 0x0001150004057a11 */ /* 0x000fc600000f1405 */
[----:B------:R-:W-:Y:S01]  /*fb60*/  IMAD R10, R12, c[0x0][0x3f4], R6 ;  /* 0x0000fd000c0a7a24 */ /* 0x000fe200078e0206 */
[----:B------:R-:W-:Y:S01]  /*fb70*/  SHFL.IDX PT, R4, R9, 0x1, 0x1c1f ;  /* 0x003c1f0009047f89 */ /* 0x000fe200000e0000 */
[----:B------:R-:W-:-:S03]  /*fb80*/  ULDC UR5, c[0x0][0x4e8] ;  /* 0x00013a0000057ab9 */ /* 0x000fc60000000800 */
[----:B------:R2:W-:Y:S01]  /*fb90*/  SHFL.IDX PT, R6, R9, RZ, 0x1c1f ;  /* 0x001c1fff09067589 */ /* 0x0005e200000e0000 */
[----:B------:R-:W-:-:S03]  /*fba0*/  ULDC UR4, c[0x0][0x388] ;  /* 0x0000e20000047ab9 */ /* 0x000fc60000000800 */
[----:B------:R-:W3:Y:S01]  /*fbb0*/  SHFL.IDX PT, R7, R5, RZ, 0x1c1f ;  /* 0x001c1fff05077589 */ /* 0x000ee200000e0000 */
[----:B------:R-:W-:-:S03]  /*fbc0*/  IMAD.MOV R11, RZ, RZ, -R0 ;  /* 0x000000ffff0b7224 */ /* 0x000fc600078e0a00 */
[----:B------:R-:W4:Y:S01]  /*fbd0*/  SHFL.IDX PT, R5, R5, 0x1, 0x1c1f ;  /* 0x003c1f0005057f89 */ /* 0x000f2200000e0000 */
[----:B------:R-:W-:Y:S01]  /*fbe0*/  UIMAD UR4, UR5, UR4, URZ ;  /* 0x00000004050472a4 */ /* 0x000fe2000f8e023f */
[----:B------:R-:W-:Y:S02]  /*fbf0*/  LOP3.LUT P0, RZ, R14, 0x3, RZ, 0xc0, !PT ;  /* 0x000000030eff7812 */ /* 0x000fe4000780c0ff */
[----:B------:R-:W1:Y:S01]  /*fc00*/  S2R R18, SR_TID.X ;  /* 0x0000000000127919 */ /* 0x000e620000002100 */
[----:B------:R-:W-:Y:S01]  /*fc10*/  IMAD R8, R11, c[0x0][0x4e8], R8 ;  /* 0x00013a000b087a24 */ /* 0x000fe200078e0208 */
[----:B--2---:R-:W-:-:S04]  /*fc20*/  IADD3 R9, R13, R17, RZ ;  /* 0x000000110d097210 */ /* 0x004fc80007ffe0ff */
[C---:B------:R-:W-:Y:S02]  /*fc30*/  IADD3 R11, R9.reuse, 0x8, RZ ;  /* 0x00000008090b7810 */ /* 0x040fe40007ffe0ff */
[----:B------:R-:W-:Y:S02]  /*fc40*/  ISETP.GE.OR P1, PT, R9, UR4, P0 ;  /* 0x0000000409007c0c */ /* 0x000fe40008726670 */
[----:B------:R-:W-:Y:S01]  /*fc50*/  ISETP.GE.OR P0, PT, R11, UR4, P0 ;  /* 0x000000040b007c0c */ /* 0x000fe20008706670 */
[----:B------:R-:W-:Y:S01]  /*fc60*/  IMAD.WIDE.U32 R2, R12, c[0x0][0x3f0], R2 ;  /* 0x0000fc000c027a25 */ /* 0x000fe200078e0002 */
[----:B------:R-:W-:-:S03]  /*fc70*/  SHF.R.S32.HI R12, RZ, 0x1f, R0 ;  /* 0x0000001fff0c7819 */ /* 0x000fc60000011400 */
[----:B------:R-:W-:Y:S02]  /*fc80*/  IMAD.IADD R3, R3, 0x1, R10 ;  /* 0x0000000103037824 */ /* 0x000fe400078e020a */
[----:B------:R-:W-:-:S04]  /*fc90*/  IMAD R10, R12, c[0x0][0x3e0], RZ ;  /* 0x0000f8000c0a7a24 */ /* 0x000fc800078e02ff */
[----:B---3--:R2:W-:Y:S01]  /*fca0*/  @!P1 ST.E [R6.64], R173 ;  /* 0x000000ad06009985 */ /* 0x0085e2000c101906 */
[----:B------:R-:W-:-:S03]  /*fcb0*/  IMAD R9, R0, c[0x0][0x3e4], R10 ;  /* 0x0000f90000097a24 */ /* 0x000fc600078e020a */
[----:B----4-:R2:W-:Y:S01]  /*fcc0*/  @!P0 ST.E [R4.64], R65 ;  /* 0x0000004104008985 */ /* 0x0105e2000c101906 */
[----:B------:R-:W-:Y:S01]  /*fcd0*/  IMAD.WIDE.U32 R2, R0, c[0x0][0x3e0], R2 ;  /* 0x0000f80000027a25 */ /* 0x000fe200078e0002 */
[----:B------:R-:W-:Y:S02]  /*fce0*/  SHF.R.S32.HI R0, RZ, 0x1f, R8 ;  /* 0x0000001fff007819 */ /* 0x000fe40000011408 */
[----:B------:R2:W3:Y:S01]  /*fcf0*/  LDS.128 R44, [R16+0x1080] ;  /* 0x00108000102c7984 */ /* 0x0004e20000000c00 */
[----:B-1----:R-:W-:-:S03]  /*fd00*/  SHF.R.S32.HI R13, RZ, 0x1f, R18 ;  /* 0x0000001fff0d7819 */ /* 0x002fc60000011412 */
[----:B------:R2:W1:Y:S04]  /*fd10*/  LDS.128 R60, [R16+0x2080] ;  /* 0x00208000103c7984 */ /* 0x0004680000000c00 */
        /* <DEDUP_REMOVED lines=10> */
[----:B------:R-:W-:Y:S01]  /*fdc0*/  IMAD.IADD R3, R3, 0x1, R9 ;  /* 0x0000000103037824 */ /* 0x000fe200078e0209 */
[----:B------:R-:W-:Y:S01]  /*fdd0*/  LEA.HI R13, R13, R18, RZ, 0x3 ;  /* 0x000000120d0d7211 */ /* 0x000fe200078f18ff */
[----:B------:R-:W-:-:S02]  /*fde0*/  IMAD R0, R0, c[0x0][0x3d8], RZ ;  /* 0x0000f60000007a24 */ /* 0x000fc400078e02ff */
[----:B------:R-:W-:Y:S01]  /*fdf0*/  IMAD.WIDE.U32 R2, R8, c[0x0][0x3d8], R2 ;  /* 0x0000f60008027a25 */ /* 0x000fe200078e0002 */
[----:B------:R-:W-:-:S03]  /*fe00*/  SHF.R.S32.HI R13, RZ, 0x3, R13 ;  /* 0x00000003ff0d7819 */ /* 0x000fc6000001140d */
[----:B------:R-:W-:Y:S01]  /*fe10*/  IMAD R0, R8, c[0x0][0x3dc], R0 ;  /* 0x0000f70008007a24 */ /* 0x000fe200078e0200 */
[----:B------:R-:W-:Y:S01]  /*fe20*/  LEA R14, P0, R2, c[0x0][0x380], 0x1 ;  /* 0x0000e000020e7a11 */ /* 0x000fe200078008ff */
[----:B------:R-:W-:-:S03]  /*fe30*/  IMAD.IADD R13, R13, 0x1, R17 ;  /* 0x000000010d0d7824 */ /* 0x000fc600078e0211 */
[----:B------:R-:W-:-:S04]  /*fe40*/  IADD3 R0, R3, R0, RZ ;  /* 0x0000000003007210 */ /* 0x000fc80007ffe0ff */
[----:B------:R-:W-:Y:S02]  /*fe50*/  LEA.HI.X R12, R2, c[0x0][0x384], R0, 0x1, P0 ;  /* 0x0000e100020c7a11 */ /* 0x000fe400000f0c00 */
[----:B------:R-:W-:Y:S01]  /*fe60*/  ISETP.GE.AND P0, PT, R13, UR4, PT ;  /* 0x000000040d007c0c */ /* 0x000fe2000bf06270 */
[----:B------:R2:W1:Y:S01]  /*fe70*/  SHFL.IDX PT, R0, R14, RZ, 0x181f ;  /* 0x00181fff0e007589 */ /* 0x00046200000e0000 */
[----:B------:R-:W-:Y:S03]  /*fe80*/  BSSY B0, `(.L_x_550) ;  /* 0x0000017000007945 */ /* 0x000fe60003800000 */
[----:B------:R2:W1:Y:S08]  /*fe90*/  SHFL.IDX PT, R2, R12, RZ, 0x181f ;  /* 0x00181fff0c027589 */ /* 0x00047000000e0000 */
[----:B------:R-:W-:Y:S05]  /*fea0*/  @P0 BRA `(.L_x_551) ;  /* 0x0000014000000947 */ /* 0x000fea0003800000 */
[----:B---34-:R-:W3:Y:S01]  /*feb0*/  LDS.128 R28, [R16+0x80] ;  /* 0x00008000101c7984 */ /* 0x018ee20000000c00 */
[----:B-----5:R-:W-:-:S02]  /*fec0*/  ISETP.GE.AND P3, PT, R86, c[0x0][0x3c8], PT ;  /* 0x0000f20056007a0c */ /* 0x020fc40003f66270 */
[----:B------:R-:W-:Y:S01]  /*fed0*/  ISETP.GE.AND P2, PT, R84, c[0x0][0x3c8], PT ;  /* 0x0000f20054007a0c */ /* 0x000fe20003f46270 */
[----:B------:R-:W4:Y:S01]  /*fee0*/  LDS.128 R24, [R16+0x4080] ;  /* 0x0040800010187984 */ /* 0x000f220000000c00 */
[----:B------:R-:W-:Y:S02]  /*fef0*/  ISETP.GE.AND P1, PT, R82, c[0x0][0x3c8], PT ;  /* 0x0000f20052007a0c */ /* 0x000fe40003f26270 */
[----:B------:R-:W-:Y:S01]  /*ff00*/  ISETP.GE.AND P0, PT, R15, c[0x0][0x3c8], PT ;  /* 0x0000f2000f007a0c */ /* 0x000fe20003f06270 */
[----:B------:R-:W2:Y:S04]  /*ff10*/  LDS.128 R20, [R16+0x8080] ;  /* 0x0080800010147984 */ /* 0x000ea80000000c00 */
[----:B--2---:R-:W2:Y:S02]  /*ff20*/  LDS.128 R16, [R16+0xc080] ;  /* 0x00c0800010107984 */ /* 0x004ea40000000c00 */
[----:B-1----:R-:W-:-:S02]  /*ff30*/  @!P3 LEA R10, P4, R86, R0, 0x1 ;  /* 0x00000000560ab211 */ /* 0x002fc400078808ff */
[----:B------:R-:W-:Y:S02]  /*ff40*/  @!P2 LEA R8, P6, R84, R0, 0x1 ;  /* 0x000000005408a211 */ /* 0x000fe400078c08ff */
[----:B------:R-:W-:Y:S02]  /*ff50*/  @!P3 LEA.HI.X R11, R86, R2, R87, 0x1, P4 ;  /* 0x00000002560bb211 */ /* 0x000fe400020f0c57 */
[-C--:B------:R-:W-:Y:S02]  /*ff60*/  @!P1 LEA R6, P5, R82, R0.reuse, 0x1 ;  /* 0x0000000052069211 */ /* 0x080fe400078a08ff */
[----:B------:R-:W-:Y:S02]  /*ff70*/  @!P0 LEA R4, P4, R15, R0, 0x1 ;  /* 0x000000000f048211 */ /* 0x000fe400078808ff */
[-C--:B------:R-:W-:Y:S02]  /*ff80*/  @!P2 LEA.HI.X R9, R84, R2.reuse, R85, 0x1, P6 ;  /* 0x000000025409a211 */ /* 0x080fe400030f0c55 */
[----:B------:R-:W-:-:S02]  /*ff90*/  @!P1 LEA.HI.X R7, R82, R2, R83, 0x1, P5 ;  /* 0x0000000252079211 */ /* 0x000fc400028f0c53 */
[----:B------:R-:W-:Y:S01]  /*ffa0*/  @!P0 LEA.HI.X R5, R15, R2, R80, 0x1, P4 ;  /* 0x000000020f058211 */ /* 0x000fe200020f0c50 */
[----:B---3--:R1:W-:Y:S04]  /*ffb0*/  @!P3 ST.E.128 [R10.64], R28 ;  /* 0x0000001c0a00b985 */ /* 0x0083e8000c101d06 */
[----:B----4-:R1:W-:Y:S04]  /*ffc0*/  @!P2 ST.E.128 [R8.64], R24 ;  /* 0x000000180800a985 */ /* 0x0103e8000c101d06 */
[----:B------:R1:W-:Y:S04]  /*ffd0*/  @!P1 ST.E.128 [R6.64], R20 ;  /* 0x0000001406009985 */ /* 0x0003e8000c101d06 */
[----:B--2---:R1:W-:Y:S02]  /*ffe0*/  @!P0 ST.E.128 [R4.64], R16 ;  /* 0x0000001004008985 */ /* 0x0043e4000c101d06 */
.L_x_551:
[----:B---34-:R-:W-:Y:S05]  /*fff0*/  BSYNC B0 ;  /* 0x0000000000007941 */ /* 0x018fea0003800000 */
.L_x_550:
[----:B------:R-:W-:Y:S01]  /*10000*/  IADD3 R3, R13, 0x20, RZ ;  /* 0x000000200d037810 */ /* 0x000fe20007ffe0ff */
[----:B-1----:R1:W3:Y:S01]  /*10010*/  SHFL.IDX PT, R2, R12, 0x1, 0x181f ;  /* 0x00381f000c027f89 */ /* 0x0022e200000e0000 */
[----:B------:R-:W-:Y:S02]  /*10020*/  BSSY B0, `(.L_x_552) ;  /* 0x0000014000007945 */ /* 0x000fe40003800000 */
[----:B------:R-:W-:Y:S01]  /*10030*/  ISETP.GE.AND P0, PT, R3, UR4, PT ;  /* 0x0000000403007c0c */ /* 0x000fe2000bf06270 */
[----:B------:R1:W4:-:S12]  /*10040*/  SHFL.IDX PT, R0, R14, 0x1, 0x181f ;  /* 0x00381f000e007f89 */ /* 0x00031800000e0000 */
[----:B------:R-:W-:Y:S05]  /*10050*/  @P0 BRA `(.L_x_553) ;  /* 0x0000010000000947 */ /* 0x000fea0003800000 */
[----:B-----5:R-:W-:Y:S02]  /*10060*/  ISETP.GE.AND P3, PT, R86, c[0x0][0x3c8], PT ;  /* 0x0000f20056007a0c */ /* 0x020fe40003f66270 */
[----:B------:R-:W-:Y:S02]  /*10070*/  ISETP.GE.AND P2, PT, R84, c[0x0][0x3c8], PT ;  /* 0x0000f20054007a0c */ /* 0x000fe40003f46270 */
[----:B------:R-:W-:Y:S02]  /*10080*/  ISETP.GE.AND P1, PT, R82, c[0x0][0x3c8], PT ;  /* 0x0000f20052007a0c */ /* 0x000fe40003f26270 */
[----:B------:R-:W-:-:S07]  /*10090*/  ISETP.GE.AND P0, PT, R15, c[0x0][0x3c8], PT ;  /* 0x0000f2000f007a0c */ /* 0x000fce0003f06270 */
[-C--:B----4-:R-:W-:Y:S02]  /*100a0*/  @!P3 LEA R10, P4, R86, R0.reuse, 0x1 ;  /* 0x00000000560ab211 */ /* 0x090fe400078808ff */
[----:B------:R-:W-:Y:S02]  /*100b0*/  @!P2 LEA R8, P6, R84, R0, 0x1 ;  /* 0x000000005408a211 */ /* 0x000fe400078c08ff */
[----:B---3--:R-:W-:Y:S02]  /*100c0*/  @!P3 LEA.HI.X R11, R86, R2, R87, 0x1, P4 ;  /* 0x00000002560bb211 */ /* 0x008fe400020f0c57 */
[-C--:B--2---:R-:W-:Y:S02]  /*100d0*/  @!P1 LEA R6, P5, R82, R0.reuse, 0x1 ;  /* 0x0000000052069211 */ /* 0x084fe400078a08ff */
[----:B------:R-:W-:Y:S01]  /*100e0*/  @!P0 LEA R4, P4, R15, R0, 0x1 ;  /* 0x000000000f048211 */ /* 0x000fe200078808ff */
[----:B------:R2:W-:Y:S01]  /*100f0*/  @!P3 ST.E.128 [R10.64], R44 ;  /* 0x0000002c0a00b985 */ /* 0x0005e2000c101d06 */
[----:B------:R-:W-:-:S02]  /*10100*/  @!P2 LEA.HI.X R9, R84, R2, R85, 0x1, P6 ;  /* 0x000000025409a211 */ /* 0x000fc400030f0c55 */
[-C--:B------:R-:W-:Y:S02]  /*10110*/  @!P1 LEA.HI.X R7, R82, R2.reuse, R83, 0x1, P5 ;  /* 0x0000000252079211 */ /* 0x080fe400028f0c53 */
[----:B------:R-:W-:Y:S01]  /*10120*/  @!P0 LEA.HI.X R5, R15, R2, R80, 0x1, P4 ;  /* 0x000000020f058211 */ /* 0x000fe200020f0c50 */
[----:B------:R2:W-:Y:S04]  /*10130*/  @!P2 ST.E.128 [R8.64], R40 ;  /* 0x000000280800a985 */ /* 0x0005e8000c101d06 */
[----:B------:R2:W-:Y:S04]  /*10140*/  @!P1 ST.E.128 [R6.64], R36 ;  /* 0x0000002406009985 */ /* 0x0005e8000c101d06 */
[----:B------:R2:W-:Y:S02]  /*10150*/  @!P0 ST.E.128 [R4.64], R32 ;  /* 0x0000002004008985 */ /* 0x0005e4000c101d06 */
.L_x_553:
[----:B------:R-:W-:Y:S05]  /*10160*/  BSYNC B0 ;  /* 0x0000000000007941 */ /* 0x000fea0003800000 */
.L_x_552:
[----:B------:R-:W-:Y:S01]  /*10170*/  IADD3 R3, R13, 0x40, RZ ;  /* 0x000000400d037810 */ /* 0x000fe20007ffe0ff */
[----:B---3--:R3:W1:Y:S01]  /*10180*/  SHFL.IDX PT, R2, R12, 0x2, 0x181f ;  /* 0x00581f000c027f89 */ /* 0x00866200000e0000 */
[----:B------:R-:W-:Y:S02]  /*10190*/  BSSY B0, `(.L_x_554) ;  /* 0x0000014000007945 */ /* 0x000fe40003800000 */
[----:B------:R-:W-:Y:S01]  /*101a0*/  ISETP.GE.AND P0, PT, R3, UR4, PT ;  /* 0x0000000403007c0c */ /* 0x000fe2000bf06270 */
[----:B----4-:R3:W4:-:S12]  /*101b0*/  SHFL.IDX PT, R0, R14, 0x2, 0x181f ;  /* 0x00581f000e007f89 */ /* 0x01071800000e0000 */
[----:B------:R-:W-:Y:S05]  /*101c0*/  @P0 BRA `(.L_x_555) ;  /* 0x0000010000000947 */ /* 0x000fea0003800000 */
[----:B-----5:R-:W-:Y:S02]  /*101d0*/  ISETP.GE.AND P3, PT, R86, c[0x0][0x3c8], PT ;  /* 0x0000f20056007a0c */ /* 0x020fe40003f66270 */
[----:B------:R-:W-:Y:S02]  /*101e0*/  ISETP.GE.AND P2, PT, R84, c[0x0][0x3c8], PT ;  /* 0x0000f20054007a0c */ /* 0x000fe40003f46270 */
[----:B------:R-:W-:Y:S02]  /*101f0*/  ISETP.GE.AND P1, PT, R82, c[0x0][0x3c8], PT ;  /* 0x0000f20052007a0c */ /* 0x000fe40003f26270 */
[----:B------:R-:W-:-:S07]  /*10200*/  ISETP.GE.AND P0, PT, R15, c[0x0][0x3c8], PT ;  /* 0x0000f2000f007a0c */ /* 0x000fce0003f06270 */
[-C--:B--2-4-:R-:W-:Y:S02]  /*10210*/  @!P3 LEA R10, P4, R86, R0.reuse, 0x1 ;  /* 0x00000000560ab211 */ /* 0x094fe400078808ff */
[----:B------:R-:W-:Y:S02]  /*10220*/  @!P2 LEA R8, P6, R84, R0, 0x1 ;  /* 0x000000005408a211 */ /* 0x000fe400078c08ff */
[----:B-1----:R-:W-:Y:S02]  /*10230*/  @!P3 LEA.HI.X R11, R86, R2, R87, 0x1, P4 ;  /* 0x00000002560bb211 */ /* 0x002fe400020f0c57 */
[-C--:B------:R-:W-:Y:S02]  /*10240*/  @!P1 LEA R6, P5, R82, R0.reuse, 0x1 ;  /* 0x0000000052069211 */ /* 0x080fe400078a08ff */
        /* <DEDUP_REMOVED lines=8> */
.L_x_555:
[----:B------:R-:W-:Y:S05]  /*102d0*/  BSYNC B0 ;  /* 0x0000000000007941 */ /* 0x000fea0003800000 */
.L_x_554:
[----:B------:R-:W-:Y:S01]  /*102e0*/  IADD3 R3, R13, 0x60, RZ ;  /* 0x000000600d037810 */ /* 0x000fe20007ffe0ff */
[----:B-1----:R1:W2:Y:S03]  /*102f0*/  SHFL.IDX PT, R2, R12, 0x3, 0x181f ;  /* 0x00781f000c027f89 */ /* 0x0022a600000e0000 */
[----:B------:R-:W-:Y:S01]  /*10300*/  ISETP.GE.AND P0, PT, R3, UR4, PT ;  /* 0x0000000403007c0c */ /* 0x000fe2000bf06270 */
[----:B----4-:R1:W4:-:S12]  /*10310*/  SHFL.IDX PT, R0, R14, 0x3, 0x181f ;  /* 0x00781f000e007f89 */ /* 0x01031800000e0000 */
[----:B------:R-:W-:Y:S05]  /*10320*/  @P0 BRA `(.L_x_556) ;  /* 0x00000e1000000947 */ /* 0x000fea0003800000 */
[----:B-----5:R-:W-:Y:S02]  /*10330*/  ISETP.GE.AND P2, PT, R86, c[0x0][0x3c8], PT ;  /* 0x0000f20056007a0c */ /* 0x020fe40003f46270 */
[----:B------:R-:W-:Y:S02]  /*10340*/  ISETP.GE.AND P1, PT, R84, c[0x0][0x3c8], PT ;  /* 0x0000f20054007a0c */ /* 0x000fe40003f26270 */
[----:B------:R-:W-:-:S09]  /*10350*/  ISETP.GE.AND P0, PT, R82, c[0x0][0x3c8], PT ;  /* 0x0000f20052007a0c */ /* 0x000fd20003f06270 */
[-C--:B--2-4-:R-:W-:Y:S02]  /*10360*/  @!P2 LEA R8, P5, R86, R0.reuse, 0x1 ;  /* 0x000000005608a211 */ /* 0x094fe400078a08ff */
[-C--:B------:R-:W-:Y:S02]  /*10370*/  @!P1 LEA R6, P4, R84, R0.reuse, 0x1 ;  /* 0x0000000054069211 */ /* 0x080fe400078808ff */
[----:B------:R-:W-:Y:S02]  /*10380*/  @!P0 LEA R4, P3, R82, R0, 0x1 ;  /* 0x0000000052048211 */ /* 0x000fe400078608ff */
[-C--:B------:R-:W-:Y:S02]  /*10390*/  @!P2 LEA.HI.X R9, R86, R2.reuse, R87, 0x1, P5 ;  /* 0x000000025609a211 */ /* 0x080fe400028f0c57 */
[-C--:B------:R-:W-:Y:S02]  /*103a0*/  @!P1 LEA.HI.X R7, R84, R2.reuse, R85, 0x1, P4 ;  /* 0x0000000254079211 */ /* 0x080fe400020f0c55 */
[----:B------:R-:W-:Y:S01]  /*103b0*/  @!P0 LEA.HI.X R5, R82, R2, R83, 0x1, P3 ;  /* 0x0000000252058211 */ /* 0x000fe200018f0c53 */
[----:B------:R2:W-:Y:S04]  /*103c0*/  @!P2 ST.E.128 [R8.64], R72 ;  /* 0x000000480800a985 */ /* 0x0005e8000c101d06 */
[----:B------:R2:W-:Y:S04]  /*103d0*/  @!P1 ST.E.128 [R6.64], R68 ;  /* 0x0000004406009985 */ /* 0x0005e8000c101d06 */
[----:B------:R2:W-:Y:S01]  /*103e0*/  @!P0 ST.E.128 [R4.64], R64 ;  /* 0x0000004004008985 */ /* 0x0005e2000c101d06 */
[----:B------:R-:W-:-:S13]  /*103f0*/  ISETP.GE.AND P0, PT, R15, c[0x0][0x3c8], PT ;  /* 0x0000f2000f007a0c */ /* 0x000fda0003f06270 */
[----:B------:R-:W-:Y:S05]  /*10400*/  @P0 BRA `(.L_x_556) ;  /* 0x00000d3000000947 */ /* 0x000fea0003800000 */
[----:B--2---:R-:W-:-:S04]  /*10410*/  LEA R4, P0, R15, R0, 0x1 ;  /* 0x000000000f047211 */ /* 0x004fc800078008ff */
[----:B------:R-:W-:-:S05]  /*10420*/  LEA.HI.X R5, R15, R2, R80, 0x1, P0 ;  /* 0x000000020f057211 */ /* 0x000fca00000f0c50 */
[----:B------:R2:W-:Y:S01]  /*10430*/  ST.E.128 [R4.64], R76 ;  /* 0x0000004c04007985 */ /* 0x0005e2000c101d06 */
[----:B------:R-:W-:Y:S05]  /*10440*/  BRA `(.L_x_556) ;  /* 0x00000cf000007947 */ /* 0x000fea0003800000 */
.L_x_548:
[----:B------:R-:W2:Y:S04]  /*10450*/  LDL R2, [R1+0xb8] ;  /* 0x0000b80001027983 */ /* 0x000ea80000100800 */
[----:B------:R-:W3:Y:S04]  /*10460*/  LDL R0, [R1+0xb4] ;  /* 0x0000b40001007983 */ /* 0x000ee80000100800 */
[----:B------:R-:W4:Y:S04]  /*10470*/  LDL R4, [R1+0xb0] ;  /* 0x0000b00001047983 */ /* 0x000f280000100800 */
[----:B------:R-:W5:Y:S01]  /*10480*/  S2R R3, SR_TID.X ;  /* 0x0000000000037919 */ /* 0x000f620000002100 */
[----:B------:R-:W-:Y:S01]  /*10490*/  BSSY B0, `(.L_x_557) ;  /* 0x0000026000007945 */ /* 0x000fe20003800000 */
[----:B-----5:R-:W-:Y:S01]  /*104a0*/  ISETP.GE.AND P0, PT, R3, 0x80, PT ;  /* 0x000000800300780c */ /* 0x020fe20003f06270 */
[----:B--2---:R-:W-:-:S02]  /*104b0*/  IMAD.MOV.U32 R12, RZ, RZ, R2 ;  /* 0x000000ffff0c7224 */ /* 0x004fc400078e0002 */
[----:B---3--:R-:W-:-:S03]  /*104c0*/  IMAD.MOV.U32 R11, RZ, RZ, R0 ;  /* 0x000000ffff0b7224 */ /* 0x008fc600078e0000 */
[----:B------:R-:W-:Y:S01]  /*104d0*/  SHF.R.S32.HI R9, RZ, 0x1f, R12 ;  /* 0x0000001fff097819 */ /* 0x000fe2000001140c */
[----:B----4-:R-:W-:Y:S01]  /*104e0*/  IMAD.MOV.U32 R13, RZ, RZ, R4 ;  /* 0x000000ffff0d7224 */ /* 0x010fe200078e0004 */
[----:B------:R-:W-:-:S05]  /*104f0*/  SHF.R.S32.HI R10, RZ, 0x1f, R11 ;  /* 0x0000001fff0a7819 */ /* 0x000fca000001140b */
[----:B------:R-:W-:Y:S05]  /*10500*/  @P0 BRA `(.L_x_558) ;  /* 0x000001e000000947 */ /* 0x000fea0003800000 */
[----:B------:R-:W-:Y:S02]  /*10510*/  MOV R2, c[0x0][0x4e8] ;  /* 0x00013a0000027a02 */ /* 0x000fe40000000f00 */
[----:B------:R-:W-:-:S03]  /*10520*/  IADD3 R6, R13, R3, RZ ;  /* 0x000000030d067210 */ /* 0x000fc60007ffe0ff */
[----:B------:R-:W-:-:S05]  /*10530*/  IMAD R0, R2, c[0x0][0x388], RZ ;  /* 0x0000e20002007a24 */ /* 0x000fca00078e02ff */
[----:B------:R-:W-:-:S13]  /*10540*/  ISETP.GE.AND P0, PT, R6, R0, PT ;  /* 0x000000000600720c */ /* 0x000fda0003f06270 */
[----:B------:R-:W-:Y:S05]  /*10550*/  @P0 BRA `(.L_x_558) ;  /* 0x0000019000000947 */ /* 0x000fea0003800000 */
[----:B------:R-:W-:Y:S01]  /*10560*/  ISETP.NE.AND P0, PT, R2, 0x1, PT ;  /* 0x000000010200780c */ /* 0x000fe20003f05270 */
[----:B------:R-:W-:Y:S01]  /*10570*/  IMAD R4, R9, c[0x0][0x490], RZ ;  /* 0x0001240009047a24 */ /* 0x000fe200078e02ff */
[----:B------:R-:W-:Y:S01]  /*10580*/  MOV R0, R6 ;  /* 0x0000000600007202 */ /* 0x000fe20000000f00 */
[----:B------:R-:W-:-:S04]  /*10590*/  IMAD.WIDE.U32 R2, R12, c[0x0][0x490], RZ ;  /* 0x000124000c027a25 */ /* 0x000fc800078e00ff */
[----:B------:R-:W-:Y:S02]  /*105a0*/  IMAD R4, R12, c[0x0][0x494], R4 ;  /* 0x000125000c047a24 */ /* 0x000fe400078e0204 */
[----:B------:R-:W-:-:S03]  /*105b0*/  IMAD R8, R10, c[0x0][0x498], RZ ;  /* 0x000126000a087a24 */ /* 0x000fc600078e02ff */
[----:B------:R-:W-:Y:S01]  /*105c0*/  IADD3 R3, R3, R4, RZ ;  /* 0x0000000403037210 */ /* 0x000fe20007ffe0ff */
[----:B------:R-:W-:-:S05]  /*105d0*/  @P0 IMAD.HI.U32 R5, R6, c[0x0][0x4ec], RZ ;  /* 0x00013b0006050a27 */ /* 0x000fca00078e00ff */
[----:B------:R-:W-:Y:S01]  /*105e0*/  @P0 SHF.R.U32.HI R0, RZ, c[0x0][0x4f0], R5 ;  /* 0x00013c00ff000a19 */ /* 0x000fe20000011605 */
[----:B------:R-:W-:-:S03]  /*105f0*/  IMAD.WIDE.U32 R4, R11, c[0x0][0x498], R2 ;  /* 0x000126000b047a25 */ /* 0x000fc600078e0002 */
[C---:B------:R-:W-:Y:S01]  /*10600*/  IADD3 R7, -R0.reuse, RZ, RZ ;  /* 0x000000ff00077210 */ /* 0x040fe20007ffe1ff */
[----:B------:R-:W-:Y:S01]  /*10610*/  IMAD R3, R11, c[0x0][0x49c], R8 ;  /* 0x000127000b037a24 */ /* 0x000fe200078e0208 */
[----:B------:R-:W-:-:S03]  /*10620*/  IADD3 R4, P0, R0, R4, RZ ;  /* 0x0000000400047210 */ /* 0x000fc60007f1e0ff */
[----:B------:R-:W-:Y:S01]  /*10630*/  IMAD R2, R7, c[0x0][0x4e8], R6 ;  /* 0x00013a0007027a24 */ /* 0x000fe200078e0206 */
[----:B------:R-:W-:-:S04]  /*10640*/  SHF.R.S32.HI R6, RZ, 0x1f, R0 ;  /* 0x0000001fff067819 */ /* 0x000fc80000011400 */
[----:B------:R-:W-:Y:S02]  /*10650*/  SHF.R.S32.HI R0, RZ, 0x1f, R2 ;  /* 0x0000001fff007819 */ /* 0x000fe40000011402 */
[----:B------:R-:W-:-:S03]  /*10660*/  IADD3.X R5, R6, R5, R3, P0, !PT ;  /* 0x0000000506057210 */ /* 0x000fc600007fe403 */
[----:B------:R-:W-:-:S04]  /*10670*/  IMAD R0, R0, c[0x0][0x488], RZ ;  /* 0x0001220000007a24 */ /* 0x000fc800078e02ff */
[C---:B------:R-:W-:Y:S02]  /*10680*/  IMAD R0, R2.reuse, c[0x0][0x48c], R0 ;  /* 0x0001230002007a24 */ /* 0x040fe400078e0200 */
[----:B------:R-:W-:-:S05]  /*10690*/  IMAD.WIDE.U32 R2, R2, c[0x0][0x488], R4 ;  /* 0x0001220002027a25 */ /* 0x000fca00078e0004 */
[----:B------:R-:W-:Y:S02]  /*106a0*/  IADD3 R0, R3, R0, RZ ;  /* 0x0000000003007210 */ /* 0x000fe40007ffe0ff */
[----:B------:R-:W-:-:S04]  /*106b0*/  LEA R4, P0, R2, c[0x0][0x450], 0x2 ;  /* 0x0001140002047a11 */ /* 0x000fc800078010ff */
[----:B------:R-:W-:Y:S02]  /*106c0*/  LEA.HI.X R5, R2, c[0x0][0x454], R0, 0x2, P0 ;  /* 0x0001150002057a11 */ /* 0x000fe400000f1400 */
[----:B------:R-:W-:-:S05]  /*106d0*/  MOV R0, 0xff800000 ;  /* 0xff80000000007802 */ /* 0x000fca0000000f00 */
[----:B------:R2:W-:Y:S02]  /*106e0*/  STG.E [R4.64], R0 ;  /* 0x0000000004007986 */ /* 0x0005e4000c101906 */
.L_x_558:
[----:B------:R-:W-:Y:S05]  /*106f0*/  BSYNC B0 ;  /* 0x0000000000007941 */ /* 0x000fea0003800000 */
.L_x_557:
[----:B------:R-:W3:Y:S01]  /*10700*/  LDL R2, [R1+0x7c] ;  /* 0x00007c0001027983 */ /* 0x000ee20000100800 */
[----:B--2---:R-:W-:Y:S01]  /*10710*/  MOV R0, c[0x0][0x4e8] ;  /* 0x00013a0000007a02 */ /* 0x004fe20000000f00 */
[----:B------:R-:W-:-:S03]  /*10720*/  IMAD R6, R10, c[0x0][0x3f0], RZ ;  /* 0x0000fc000a067a24 */ /* 0x000fc600078e02ff */
[----:B------:R-:W-:Y:S01]  /*10730*/  ISETP.NE.AND P0, PT, R0, 0x1, PT ;  /* 0x000000010000780c */ /* 0x000fe20003f05270 */
[----:B------:R-:W-:Y:S02]  /*10740*/  IMAD R0, R9, c[0x0][0x3e8], RZ ;  /* 0x0000fa0009007a24 */ /* 0x000fe400078e02ff */
[----:B------:R-:W-:Y:S02]  /*10750*/  IMAD R8, R11, c[0x0][0x3f4], R6 ;  /* 0x0000fd000b087a24 */ /* 0x000fe400078e0206 */
[----:B------:R-:W-:Y:S01]  /*10760*/  IMAD R5, R12, c[0x0][0x3ec], R0 ;  /* 0x0000fb000c057a24 */ /* 0x000fe200078e0200 */
[----:B---3--:R-:W-:Y:S01]  /*10770*/  IADD3 R4, R2, R13, RZ ;  /* 0x0000000d02047210 */ /* 0x008fe20007ffe0ff */
[----:B------:R-:W-:-:S03]  /*10780*/  IMAD.WIDE.U32 R2, R12, c[0x0][0x3e8], RZ ;  /* 0x0000fa000c027a25 */ /* 0x000fc600078e00ff */
[----:B------:R-:W-:-:S03]  /*10790*/  MOV R0, R4 ;  /* 0x0000000400007202 */ /* 0x000fc60000000f00 */
[----:B------:R-:W-:Y:S01]  /*107a0*/  @P0 IMAD.HI.U32 R7, R4, c[0x0][0x4ec], RZ ;  /* 0x00013b0004070a27 */ /* 0x000fe200078e00ff */
[----:B------:R-:W-:-:S04]  /*107b0*/  IADD3 R3, R3, R5, RZ ;  /* 0x0000000503037210 */ /* 0x000fc80007ffe0ff */
[----:B------:R-:W-:Y:S01]  /*107c0*/  @P0 SHF.R.U32.HI R0, RZ, c[0x0][0x4f0], R7 ;  /* 0x00013c00ff000a19 */ /* 0x000fe20000011607 */
[----:B------:R-:W-:-:S03]  /*107d0*/  IMAD.WIDE.U32 R2, R11, c[0x0][0x3f0], R2 ;  /* 0x0000fc000b027a25 */ /* 0x000fc600078e0002 */
[----:B------:R-:W-:Y:S02]  /*107e0*/  SHF.R.S32.HI R6, RZ, 0x1f, R0 ;  /* 0x0000001fff067819 */ /* 0x000fe40000011400 */
[----:B------:R-:W-:Y:S02]  /*107f0*/  IADD3 R5, -R0, RZ, RZ ;  /* 0x000000ff00057210 */ /* 0x000fe40007ffe1ff */
[----:B------:R-:W-:Y:S01]  /*10800*/  IADD3 R3, R3, R8, RZ ;  /* 0x0000000803037210 */ /* 0x000fe20007ffe0ff */
[----:B------:R-:W-:Y:S02]  /*10810*/  IMAD R6, R6, c[0x0][0x3e0], RZ ;  /* 0x0000f80006067a24 */ /* 0x000fe400078e02ff */
[----:B------:R-:W-:Y:S02]  /*10820*/  IMAD R4, R5, c[0x0][0x4e8], R4 ;  /* 0x00013a0005047a24 */ /* 0x000fe400078e0204 */
[C---:B------:R-:W-:Y:S02]  /*10830*/  IMAD R5, R0.reuse, c[0x0][0x3e4], R6 ;  /* 0x0000f90000057a24 */ /* 0x040fe400078e0206 */
[----:B------:R-:W-:Y:S01]  /*10840*/  IMAD.WIDE.U32 R2, R0, c[0x0][0x3e0], R2 ;  /* 0x0000f80000027a25 */ /* 0x000fe200078e0002 */
[----:B------:R-:W-:-:S04]  /*10850*/  SHF.R.S32.HI R0, RZ, 0x1f, R4 ;  /* 0x0000001fff007819 */ /* 0x000fc80000011404 */
[----:B------:R-:W-:Y:S01]  /*10860*/  IADD3 R3, R3, R5, RZ ;  /* 0x0000000503037210 */ /* 0x000fe20007ffe0ff */
[----:B------:R-:W-:-:S04]  /*10870*/  IMAD R0, R0, c[0x0][0x3d8], RZ ;  /* 0x0000f60000007a24 */ /* 0x000fc800078e02ff */
[----:B------:R-:W-:-:S04]  /*10880*/  IMAD.WIDE.U32 R2, R4, c[0x0][0x3d8], R2 ;  /* 0x0000f60004027a25 */ /* 0x000fc800078e0002 */
[----:B------:R-:W-:Y:S01]  /*10890*/  IMAD R4, R4, c[0x0][0x3dc], R0 ;  /* 0x0000f70004047a24 */ /* 0x000fe200078e0200 */
[----:B------:R-:W-:-:S04]  /*108a0*/  LEA R13, P0, R2, c[0x0][0x380], 0x1 ;  /* 0x0000e000020d7a11 */ /* 0x000fc800078008ff */
[----:B------:R-:W-:-:S04]  /*108b0*/  IADD3 R4, R3, R4, RZ ;  /* 0x0000000403047210 */ /* 0x000fc80007ffe0ff */
[----:B------:R-:W-:Y:S01]  /*108c0*/  LEA.HI.X R5, R2, c[0x0][0x384], R4, 0x1, P0 ;  /* 0x0000e10002057a11 */ /* 0x000fe200000f0c04 */
[----:B------:R-:W-:Y:S05]  /*108d0*/  BRA.DIV ~URZ, `(.L_x_559) ;  /* 0x000026427f007947 */ /* 0x000fea000b800000 */
[----:B------:R2:W3:Y:S02]  /*108e0*/  SHFL.IDX PT, R4, R5, RZ, 0x181f ;  /* 0x00181fff05047589 */ /* 0x0004e400000e0000 */
.L_x_591:
[----:B------:R-:W-:Y:S05]  /*108f0*/  BRA.DIV ~URZ, `(.L_x_560) ;  /* 0x000026927f007947 */ /* 0x000fea000b800000 */
[----:B------:R4:W1:Y:S02]  /*10900*/  SHFL.IDX PT, R0, R13, RZ, 0x181f ;  /* 0x00181fff0d007589 */ /* 0x00086400000e0000 */
.L_x_592:
[----:B------:R-:W5:Y:S04]  /*10910*/  LDL.LU R3, [R1+0xb0] ;  /* 0x0000b00001037983 */ /* 0x000f680000300800 */
[----:B------:R-:W2:Y:S01]  /*10920*/  S2R R6, SR_TID.X ;  /* 0x0000000000067919 */ /* 0x000ea20000002100 */
[----:B------:R-:W-:-:S04]  /*10930*/  IMAD.MOV.U32 R14, RZ, RZ, c[0x0][0x4e8] ;  /* 0x00013a00ff0e7624 */ /* 0x000fc800078e00ff */
[----:B------:R-:W-:Y:S01]  /*10940*/  IMAD R14, R14, c[0x0][0x388], RZ ;  /* 0x0000e2000e0e7a24 */ /* 0x000fe200078e02ff */
[----:B--2---:R-:W-:-:S04]  /*10950*/  SHF.R.S32.HI R2, RZ, 0x1f, R6 ;  /* 0x0000001fff027819 */ /* 0x004fc80000011406 */
[----:B------:R-:W-:-:S04]  /*10960*/  LEA.HI R2, R2, R6, RZ, 0x3 ;  /* 0x0000000602027211 */ /* 0x000fc800078f18ff */
[----:B------:R-:W-:Y:S01]  /*10970*/  SHF.R.S32.HI R2, RZ, 0x3, R2 ;  /* 0x00000003ff027819 */ /* 0x000fe20000011402 */
[----:B------:R-:W-:Y:S04]  /*10980*/  BSSY B0, `(.L_x_561) ;  /* 0x000001c000007945 */ /* 0x000fe80003800000 */
[----:B-----5:R-:W-:-:S05]  /*10990*/  IMAD.IADD R12, R2, 0x1, R3 ;  /* 0x00000001020c7824 */ /* 0x020fca00078e0203 */
[----:B------:R-:W-:-:S13]  /*109a0*/  ISETP.GE.AND P0, PT, R12, R14, PT ;  /* 0x0000000e0c00720c */ /* 0x000fda0003f06270 */
[----:B------:R-:W-:Y:S05]  /*109b0*/  @P0 BRA `(.L_x_562) ;  /* 0x0000018000000947 */ /* 0x000fea0003800000 */
[----:B------:R-:W2:Y:S04]  /*109c0*/  LDL R6, [R1+0x54] ;  /* 0x0000540001067983 */ /* 0x000ea80000100800 */
[----:B------:R-:W5:Y:S04]  /*109d0*/  LDL R2, [R1+0x6c] ;  /* 0x00006c0001027983 */ /* 0x000f680000100800 */
[----:B----4-:R-:W4:Y:S04]  /*109e0*/  LDL R17, [R1+0x68] ;  /* 0x0000680001117983 */ /* 0x010f280000100800 */
[----:B---3--:R-:W3:Y:S04]  /*109f0*/  LDL R15, [R1+0x70] ;  /* 0x00007000010f7983 */ /* 0x008ee80000100800 */
[----:B------:R-:W3:Y:S04]  /*10a00*/  LDL R7, [R1+0xf4] ;  /* 0x0000f40001077983 */ /* 0x000ee80000100800 */
[----:B------:R-:W3:Y:S04]  /*10a10*/  LDL R3, [R1+0xf0] ;  /* 0x0000f00001037983 */ /* 0x000ee80000100800 */
[----:B------:R-:W3:Y:S04]  /*10a20*/  LDL R18, [R1+0xec] ;  /* 0x0000ec0001127983 */ /* 0x000ee80000100800 */
[----:B-1----:R-:W3:Y:S01]  /*10a30*/  LDL R16, [R1+0xe8] ;  /* 0x0000e80001107983 */ /* 0x002ee20000100800 */
[----:B--2---:R-:W-:-:S02]  /*10a40*/  ISETP.GE.AND P3, PT, R6, c[0x0][0x3c8], PT ;  /* 0x0000f20006007a0c */ /* 0x004fc40003f66270 */
[----:B-----5:R-:W-:Y:S02]  /*10a50*/  ISETP.GE.AND P2, PT, R2, c[0x0][0x3c8], PT ;  /* 0x0000f20002007a0c */ /* 0x020fe40003f46270 */
[----:B----4-:R-:W-:Y:S02]  /*10a60*/  ISETP.GE.AND P1, PT, R17, c[0x0][0x3c8], PT ;  /* 0x0000f20011007a0c */ /* 0x010fe40003f26270 */
[----:B---3--:R-:W-:-:S07]  /*10a70*/  ISETP.GE.AND P0, PT, R15, c[0x0][0x3c8], PT ;  /* 0x0000f2000f007a0c */ /* 0x008fce0003f06270 */
[-C--:B------:R-:W-:Y:S02]  /*10a80*/  @!P3 LEA R10, P4, R6, R0.reuse, 0x1 ;  /* 0x00000000060ab211 */ /* 0x080fe400078808ff */
[----:B------:R-:W-:Y:S02]  /*10a90*/  @!P2 LEA R8, P6, R2, R0, 0x1 ;  /* 0x000000000208a211 */ /* 0x000fe400078c08ff */
[----:B------:R-:W-:Y:S02]  /*10aa0*/  @!P3 LEA.HI.X R11, R6, R4, R7, 0x1, P4 ;  /* 0x00000004060bb211 */ /* 0x000fe400020f0c07 */
[----:B------:R-:W-:Y:S02]  /*10ab0*/  @!P1 LEA R6, P5, R17, R0, 0x1 ;  /* 0x0000000011069211 */ /* 0x000fe400078a08ff */
[----:B------:R-:W-:Y:S02]  /*10ac0*/  @!P2 LEA.HI.X R9, R2, R4, R3, 0x1, P6 ;  /* 0x000000040209a211 */ /* 0x000fe400030f0c03 */
[----:B------:R-:W-:-:S02]  /*10ad0*/  @!P0 LEA R2, P4, R15, R0, 0x1 ;  /* 0x000000000f028211 */ /* 0x000fc400078808ff */
[-C--:B------:R-:W-:Y:S02]  /*10ae0*/  @!P1 LEA.HI.X R7, R17, R4.reuse, R18, 0x1, P5 ;  /* 0x0000000411079211 */ /* 0x080fe400028f0c12 */
[----:B------:R-:W-:Y:S01]  /*10af0*/  @!P0 LEA.HI.X R3, R15, R4, R16, 0x1, P4 ;  /* 0x000000040f038211 */ /* 0x000fe200020f0c10 */
[----:B------:R1:W-:Y:S04]  /*10b00*/  @!P3 ST.E.128 [R10.64], RZ ;  /* 0x000000ff0a00b985 */ /* 0x0003e8000c101d06 */
[----:B------:R1:W-:Y:S04]  /*10b10*/  @!P2 ST.E.128 [R8.64], RZ ;  /* 0x000000ff0800a985 */ /* 0x0003e8000c101d06 */
[----:B------:R1:W-:Y:S04]  /*10b20*/  @!P1 ST.E.128 [R6.64], RZ ;  /* 0x000000ff06009985 */ /* 0x0003e8000c101d06 */
[----:B------:R1:W-:Y:S02]  /*10b30*/  @!P0 ST.E.128 [R2.64], RZ ;  /* 0x000000ff02008985 */ /* 0x0003e4000c101d06 */
.L_x_562:
[----:B------:R-:W-:Y:S05]  /*10b40*/  BSYNC B0 ;  /* 0x0000000000007941 */ /* 0x000fea0003800000 */
.L_x_561:
[----:B------:R-:W-:Y:S05]  /*10b50*/  BRA.DIV ~URZ, `(.L_x_563) ;  /* 0x000024a27f007947 */ /* 0x000fea000b800000 */
[----:B---3--:R2:W3:Y:S04]  /*10b60*/  SHFL.IDX PT, R4, R5, 0x1, 0x181f ;  /* 0x00381f0005047f89 */ /* 0x0084e800000e0000 */
[----:B-1----:R2:W1:Y:S02]  /*10b70*/  SHFL.IDX PT, R0, R13, 0x1, 0x181f ;  /* 0x00381f000d007f89 */ /* 0x00246400000e0000 */
.L_x_593:
[----:B------:R-:W-:Y:S01]  /*10b80*/  IADD3 R2, R12, 0x20, RZ ;  /* 0x000000200c027810 */ /* 0x000fe20007ffe0ff */
[----:B------:R-:W-:Y:S03]  /*10b90*/  BSSY B0, `(.L_x_564) ;  /* 0x000001b000007945 */ /* 0x000fe60003800000 */
[----:B------:R-:W-:-:S13]  /*10ba0*/  ISETP.GE.AND P0, PT, R2, R14, PT ;  /* 0x0000000e0200720c */ /* 0x000fda0003f06270 */
[----:B------:R-:W-:Y:S05]  /*10bb0*/  @P0 BRA `(.L_x_565) ;  /* 0x0000018000000947 */ /* 0x000fea0003800000 */
        /* <DEDUP_REMOVED lines=8> */
[----:B-----5:R-:W-:-:S02]  /*10c40*/  ISETP.GE.AND P3, PT, R6, c[0x0][0x3c8], PT ;  /* 0x0000f20006007a0c */ /* 0x020fc40003f66270 */
[----:B--2---:R-:W-:Y:S02]  /*10c50*/  ISETP.GE.AND P2, PT, R3, c[0x0][0x3c8], PT ;  /* 0x0000f20003007a0c */ /* 0x004fe40003f46270 */
[----:B----4-:R-:W-:Y:S02]  /*10c60*/  ISETP.GE.AND P1, PT, R17, c[0x0][0x3c8], PT ;  /* 0x0000f20011007a0c */ /* 0x010fe40003f26270 */
[----:B---3--:R-:W-:-:S07]  /*10c70*/  ISETP.GE.AND P0, PT, R15, c[0x0][0x3c8], PT ;  /* 0x0000f2000f007a0c */ /* 0x008fce0003f06270 */
[CC--:B-1----:R-:W-:Y:S02]  /*10c80*/  @!P3 LEA R10, P4, R6.reuse, R0.reuse, 0x1 ;  /* 0x00000000060ab211 */ /* 0x0c2fe400078808ff */
        /* <DEDUP_REMOVED lines=11> */
.L_x_565:
[----:B------:R-:W-:Y:S05]  /*10d40*/  BSYNC B0 ;  /* 0x0000000000007941 */ /* 0x000fea0003800000 */
.L_x_564:
[----:B------:R-:W-:Y:S05]  /*10d50*/  BRA.DIV ~URZ, `(.L_x_566) ;  /* 0x000023927f007947 */ /* 0x000fea000b800000 */
[----:B---3--:R3:W2:Y:S02]  /*10d60*/  SHFL.IDX PT, R4, R5, 0x2, 0x181f ;  /* 0x00581f0005047f89 */ /* 0x0086a400000e0000 */
.L_x_594:
[----:B------:R-:W-:Y:S05]  /*10d70*/  BRA.DIV ~URZ, `(.L_x_567) ;  /* 0x000023f27f007947 */ /* 0x000fea000b800000 */
[----:B-1----:R1:W3:Y:S02]  /*10d80*/  SHFL.IDX PT, R0, R13, 0x2, 0x181f ;  /* 0x00581f000d007f89 */ /* 0x0022e400000e0000 */
.L_x_595:
[----:B------:R-:W-:Y:S01]  /*10d90*/  IADD3 R2, R12, 0x40, RZ ;  /* 0x000000400c027810 */ /* 0x000fe20007ffe0ff */
[----:B------:R-:W-:Y:S03]  /*10da0*/  BSSY B0, `(.L_x_568) ;  /* 0x000001b000007945 */ /* 0x000fe60003800000 */
[----:B------:R-:W-:-:S13]  /*10db0*/  ISETP.GE.AND P0, PT, R2, R14, PT ;  /* 0x0000000e0200720c */ /* 0x000fda0003f06270 */
[----:B------:R-:W-:Y:S05]  /*10dc0*/  @P0 BRA `(.L_x_569) ;  /* 0x0000018000000947 */ /* 0x000fea0003800000 */
[----:B------:R-:W5:Y:S04]  /*10dd0*/  LDL R6, [R1+0x54] ;  /* 0x0000540001067983 */ /* 0x000f680000100800 */
[----:B----4-:R-:W4:Y:S04]  /*10de0*/  LDL R3, [R1+0x6c] ;  /* 0x00006c0001037983 */ /* 0x010f280000100800 */
[----:B---3--:R-:W3:Y:S04]  /*10df0*/  LDL R17, [R1+0x68] ;  /* 0x0000680001117983 */ /* 0x008ee80000100800 */
[----:B--2---:R-:W2:Y:S04]  /*10e00*/  LDL R15, [R1+0x70] ;  /* 0x00007000010f7983 */ /* 0x004ea80000100800 */
[----:B------:R-:W2:Y:S04]  /*10e10*/  LDL R7, [R1+0xf4] ;  /* 0x0000f40001077983 */ /* 0x000ea80000100800 */
[----:B------:R-:W2:Y:S04]  /*10e20*/  LDL R19, [R1+0xf0] ;  /* 0x0000f00001137983 */ /* 0x000ea80000100800 */
[----:B------:R-:W2:Y:S04]  /*10e30*/  LDL R18, [R1+0xec] ;  /* 0x0000ec0001127983 */ /* 0x000ea80000100800 */
[----:B------:R-:W2:Y:S01]  /*10e40*/  LDL R16, [R1+0xe8] ;  /* 0x0000e80001107983 */ /* 0x000ea20000100800 */
[----:B-----5:R-:W-:-:S02]  /*10e50*/  ISETP.GE.AND P3, PT, R6, c[0x0][0x3c8], PT ;  /* 0x0000f20006007a0c */ /* 0x020fc40003f66270 */
[----:B----4-:R-:W-:Y:S02]  /*10e60*/  ISETP.GE.AND P2, PT, R3, c[0x0][0x3c8], PT ;  /* 0x0000f20003007a0c */ /* 0x010fe40003f46270 */
[----:B---3--:R-:W-:Y:S02]  /*10e70*/  ISETP.GE.AND P1, PT, R17, c[0x0][0x3c8], PT ;  /* 0x0000f20011007a0c */ /* 0x008fe40003f26270 */
[----:B--2---:R-:W-:-:S07]  /*10e80*/  ISETP.GE.AND P0, PT, R15, c[0x0][0x3c8], PT ;  /* 0x0000f2000f007a0c */ /* 0x004fce0003f06270 */
[CC--:B------:R-:W-:Y:S02]  /*10e90*/  @!P3 LEA R10, P4, R6.reuse, R0.reuse, 0x1 ;  /* 0x00000000060ab211 */ /* 0x0c0fe400078808ff */
        /* <DEDUP_REMOVED lines=11> */
.L_x_569:
[----:B------:R-:W-:Y:S05]  /*10f50*/  BSYNC B0 ;  /* 0x0000000000007941 */ /* 0x000fea0003800000 */
.L_x_568:
[----:B------:R-:W-:Y:S05]  /*10f60*/  BRA.DIV ~URZ, `(.L_x_570) ;  /* 0x000022827f007947 */ /* 0x000fea000b800000 */
[----:B--2---:R2:W1:Y:S04]  /*10f70*/  SHFL.IDX PT, R4, R5, 0x3, 0x181f ;  /* 0x00781f0005047f89 */ /* 0x00446800000e0000 */
[----:B---3--:R2:W3:Y:S02]  /*10f80*/  SHFL.IDX PT, R0, R13, 0x3, 0x181f ;  /* 0x00781f000d007f89 */ /* 0x0084e400000e0000 */
.L_x_596:
[----:B------:R-:W-:-:S04]  /*10f90*/  IADD3 R2, R12, 0x60, RZ ;  /* 0x000000600c027810 */ /* 0x000fc80007ffe0ff */
        /* <DEDUP_REMOVED lines=9> */
[----:B-1----:R-:W3:Y:S01]  /*11030*/  LDL R13, [R1+0xe8] ;  /* 0x0000e800010d7983 */ /* 0x002ee20000100800 */
[----:B-----5:R-:W-:-:S02]  /*11040*/  ISETP.GE.AND P3, PT, R6, c[0x0][0x3c8], PT ;  /* 0x0000f20006007a0c */ /* 0x020fc40003f66270 */
[----:B--2---:R-:W-:Y:S02]  /*11050*/  ISETP.GE.AND P2, PT, R3, c[0x0][0x3c8], PT ;  /* 0x0000f20003007a0c */ /* 0x004fe40003f46270 */
[----:B----4-:R-:W-:Y:S02]  /*11060*/  ISETP.GE.AND P1, PT, R15, c[0x0][0x3c8], PT ;  /* 0x0000f2000f007a0c */ /* 0x010fe40003f26270 */
[----:B---3--:R-:W-:-:S07]  /*11070*/  ISETP.GE.AND P0, PT, R5, c[0x0][0x3c8], PT ;  /* 0x0000f20005007a0c */ /* 0x008fce0003f06270 */
        /* <DEDUP_REMOVED lines=12> */
.L_x_556:
[----:B------:R-:W-:Y:S05]  /*11140*/  BSYNC B1 ;  /* 0x0000000000017941 */ /* 0x000fea0003800000 */
.L_x_547:
[----:B---34-:R-:W3:Y:S02]  /*11150*/  LDL R0, [R1+0xf8] ;  /* 0x0000f80001007983 */ /* 0x018ee40000100800 */
[----:B---3--:R-:W-:-:S13]  /*11160*/  ISETP.NE.AND P0, PT, R0, RZ, PT ;  /* 0x000000ff0000720c */ /* 0x008fda0003f05270 */
[----:B------:R-:W-:Y:S01]  /*11170*/  @P0 WARPSYNC 0xffffffff ;  /* 0xffffffff00000948 */ /* 0x000fe20003800000 */
[----:B------:R-:W-:Y:S06]  /*11180*/  @P0 BAR.SYNC.DEFER_BLOCKING 0x5, 0x100 ;  /* 0x0144000000000b1d */ /* 0x000fec0000010000 */
[----:B------:R-:W3:Y:S04]  /*11190*/  @P0 LDS R0, [0x18100] ;  /* 0x01810000ff000984 */ /* 0x000ee80000000800 */
[----:B---3--:R3:W-:Y:S04]  /*111a0*/  @P0 STL [R1+0xc4], R0 ;  /* 0x0000c40001000387 */ /* 0x0087e80000100800 */
[----:B------:R-:W-:Y:S06]  /*111b0*/  @P0 BAR.ARV 0x4, 0x100 ;  /* 0x0104000000000b1d */ /* 0x000fec0000002000 */
[----:B------:R-:W-:Y:S05]  /*111c0*/  @P0 BRA `(.L_x_571) ;  /* 0x0000009000000947 */ /* 0x000fea0003800000 */
[----:B------:R-:W-:Y:S05]  /*111d0*/  BRA.DIV ~URZ, `(.L_x_572) ;  /* 0x000021027f007947 */ /* 0x000fea000b800000 */
[----:B---3--:R3:W4:Y:S02]  /*111e0*/  SHFL.IDX PT, R0, R81, RZ, 0x1f ;  /* 0x00001fff51007589 */ /* 0x00872400000e0000 */
.L_x_597:
[----:B-12---:R-:W1:Y:S01]  /*111f0*/  S2R R2, SR_TID.X ;  /* 0x0000000000027919 */ /* 0x006e620000002100 */
[----:B------:R-:W-:Y:S03]  /*11200*/  WARPSYNC 0xffffffff ;  /* 0xffffffff00007948 */ /* 0x000fe60003800000 */
[----:B------:R-:W-:Y:S06]  /*11210*/  BAR.SYNC.DEFER_BLOCKING 0x4, 0x100 ;  /* 0x0104000000007b1d */ /* 0x000fec0000010000 */
[----:B----4-:R2:W-:Y:S01]  /*11220*/  STL [R1+0xc4], R0 ;  /* 0x0000c40001007387 */ /* 0x0105e20000100800 */
[----:B-1----:R-:W-:-:S13]  /*11230*/  LOP3.LUT P0, RZ, R2, 0xff, RZ, 0xc0, !PT ;  /* 0x000000ff02ff7812 */ /* 0x002fda000780c0ff */
[----:B------:R2:W-:Y:S04]  /*11240*/  @!P0 STS [0x18100], R81 ;  /* 0x01810051ff008388 */ /* 0x0005e80000000800 */
[----:B------:R-:W-:Y:S06]  /*11250*/  BAR.ARV 0x5, 0x100 ;  /* 0x0144000000007b1d */ /* 0x000fec0000002000 */
.L_x_571:
[----:B--23--:R-:W2:Y:S02]  /*11260*/  LDL R0, [R1+0xc4] ;  /* 0x0000c40001007983 */ /* 0x00cea40000100800 */
[----:B--2---:R-:W-:-:S13]  /*11270*/  ISETP.GE.AND P0, PT, R0, c[0x0][0x538], PT ;  /* 0x00014e0000007a0c */ /* 0x004fda0003f06270 */
[----:B-1---5:R-:W-:Y:S01]  /*11280*/  @P0 CALL.REL.NOINC `(.L_x_573) ;  /* 0x0000001000000944 */ /* 0x022fe20003c00000 */
[----:B------:R-:W-:Y:S05]  /*11290*/  BRA `(.L_x_574) ;  /* 0xfffef75000007947 */ /* 0x000fea000383ffff */
.L_x_573:
[----:B------:R-:W-:Y:S05]  /*112a0*/  EXIT ;  /* 0x000000000000794d */ /* 0x000fea0003800000 */
.L_x_519:
[----:B------:R2:W-:Y:S01]  /*112b0*/  STL [R1+0x64], RZ ;  /* 0x000064ff01007387 */ /* 0x0005e20000100800 */
[----:B-1----:R-:W-:Y:S01]  /*112c0*/  IMAD.MOV.U32 R7, RZ, RZ, R5 ;  /* 0x000000ffff077224 */ /* 0x002fe200078e0005 */
[----:B------:R-:W-:Y:S02]  /*112d0*/  MOV R3, 0x181f ;  /* 0x0000181f00037802 */ /* 0x000fe40000000f00 */
[----:B------:R-:W-:Y:S02]  /*112e0*/  MOV R2, 0x11300 ;  /* 0x0001130000027802 */ /* 0x000fe40000000f00 */
[----:B--2---:R-:W-:Y:S05]  /*112f0*/  CALL.REL.NOINC `($__internal_3_$__cuda_sm70_shflsync_idx_p) ;  /* 0x000020d000007944 */ /* 0x004fea0003c00000 */
[----:B-----5:R-:W-:Y:S01]  /*11300*/  MOV R4, R7 ;  /* 0x0000000700047202 */ /* 0x020fe20000000f00 */
[----:B-1----:R-:W-:Y:S05]  /*11310*/  BRA `(.L_x_575) ;  /* 0xffff264000007947 */ /* 0x002fea000383ffff */
.L_x_520:
[----:B------:R4:W-:Y:S01]  /*11320*/  STL [R1+0x64], RZ ;  /* 0x000064ff01007387 */ /* 0x0009e20000100800 */
[----:B-1----:R-:W-:Y:S01]  /*11330*/  IMAD.MOV.U32 R7, RZ, RZ, R15 ;  /* 0x000000ffff077224 */ /* 0x002fe200078e000f */
[----:B------:R-:W-:Y:S02]  /*11340*/  MOV R3, 0x181f ;  /* 0x0000181f00037802 */ /* 0x000fe40000000f00 */
[----:B------:R-:W-:Y:S02]  /*11350*/  MOV R2, 0x11370 ;  /* 0x0001137000027802 */ /* 0x000fe40000000f00 */
[----:B--234-:R-:W-:Y:S05]  /*11360*/  CALL.REL.NOINC `($__internal_3_$__cuda_sm70_shflsync_idx_p) ;  /* 0x0000206000007944 */ /* 0x01cfea0003c00000 */
[----:B------:R-:W2:Y:S04]  /*11370*/  LDL R2, [R1+0x54] ;  /* 0x0000540001027983 */ /* 0x000ea80000100800 */
[----:B------:R-:W3:Y:S04]  /*11380*/  LDL R14, [R1+0x6c] ;  /* 0x00006c00010e7983 */ /* 0x000ee80000100800 */
[----:B------:R-:W4:Y:S04]  /*11390*/  LDL R13, [R1+0x68] ;  /* 0x00006800010d7983 */ /* 0x000f280000100800 */
[----:B------:R-:W4:Y:S04]  /*113a0*/  LDL R12, [R1+0x70] ;  /* 0x00007000010c7983 */ /* 0x000f280000100800 */
[----:B-----5:R-:W4:Y:S01]  /*113b0*/  LDL R0, [R1+0x4c] ;  /* 0x00004c0001007983 */ /* 0x020f220000100800 */
[----:B------:R-:W-:-:S02]  /*113c0*/  IADD3 R10, P1, R7, R93, RZ ;  /* 0x0000005d070a7210 */ /* 0x000fc40007f3e0ff */
[C---:B------:R-:W-:Y:S02]  /*113d0*/  IADD3 R8, P0, R7.reuse, R94, RZ ;  /* 0x0000005e07087210 */ /* 0x040fe40007f1e0ff */
[C---:B------:R-:W-:Y:S01]  /*113e0*/  IADD3 R6, P5, R7.reuse, R95, RZ ;  /* 0x0000005f07067210 */ /* 0x040fe20007fbe0ff */
[C---:B------:R-:W-:Y:S02]  /*113f0*/  IMAD.X R11, R4.reuse, 0x1, R88, P1 ;  /* 0x00000001040b7824 */ /* 0x040fe400008e0658 */
[----:B------:R-:W-:Y:S01]  /*11400*/  IMAD.X R9, R4, 0x1, R89, P0 ;  /* 0x0000000104097824 */ /* 0x000fe200000e0659 */
[----:B--2---:R-:W-:Y:S02]  /*11410*/  ISETP.GE.AND P3, PT, R2, c[0x0][0x1d4], PT ;  /* 0x0000750002007a0c */ /* 0x004fe40003f66270 */
[----:B------:R-:W-:Y:S01]  /*11420*/  IADD3 R2, P4, R7, R96, RZ ;  /* 0x0000006007027210 */ /* 0x000fe20007f9e0ff */
[----:B------:R-:W-:Y:S01]  /*11430*/  IMAD.X R7, R4, 0x1, R90, P5 ;  /* 0x0000000104077824 */ /* 0x000fe200028e065a */
[----:B---3--:R-:W-:-:S03]  /*11440*/  ISETP.GE.AND P2, PT, R14, c[0x0][0x1d4], PT ;  /* 0x000075000e007a0c */ /* 0x008fc60003f46270 */
[----:B------:R-:W-:Y:S01]  /*11450*/  IMAD.X R3, R4, 0x1, R91, P4 ;  /* 0x0000000104037824 */ /* 0x000fe200020e065b */
[----:B----4-:R-:W-:Y:S02]  /*11460*/  ISETP.GE.AND P1, PT, R13, c[0x0][0x1d4], PT ;  /* 0x000075000d007a0c */ /* 0x010fe40003f26270 */
[----:B------:R-:W-:Y:S02]  /*11470*/  SEL R14, RZ, 0x10, P2 ;  /* 0x00000010ff0e7807 */ /* 0x000fe40001000000 */
[----:B------:R-:W-:Y:S02]  /*11480*/  ISETP.GE.AND P0, PT, R12, c[0x0][0x1d4], PT ;  /* 0x000075000c007a0c */ /* 0x000fe40003f06270 */
[----:B------:R-:W-:Y:S01]  /*11490*/  SEL R13, RZ, 0x10, P1 ;  /* 0x00000010ff0d7807 */ /* 0x000fe20000800000 */
[----:B------:R-:W-:Y:S01]  /*114a0*/  @!PT LDS RZ, [RZ] ;  /* 0x00000000fffff984 */ /* 0x000fe20000000800 */
[----:B------:R-:W-:Y:S01]  /*114b0*/  @!PT LDS RZ, [RZ] ;  /* 0x00000000fffff984 */ /* 0x000fe20000000800 */
[----:B------:R-:W-:Y:S01]  /*114c0*/  @!PT LDS RZ, [RZ] ;  /* 0x00000000fffff984 */ /* 0x000fe20000000800 */
[----:B------:R2:W-:Y:S01]  /*114d0*/  LDGSTS.E.BYPASS.LTC128B.128 [R0+0x10100], [R10.64], !P3 ;  /* 0x101000000a007fae */ /* 0x0005e2000d901d46 */
[----:B------:R-:W-:-:S03]  /*114e0*/  SEL R12, RZ, 0x10, P0 ;  /* 0x00000010ff0c7807 */ /* 0x000fc60000000000 */
[----:B------:R2:W-:Y:S04]  /*114f0*/  LDGSTS.E.BYPASS.LTC128B.128 [R0+0x12100], [R8.64], !P2 ;  /* 0x1210000008007fae */ /* 0x0005e8000d101d46 */
[----:B------:R3:W-:Y:S04]  /*11500*/  LDGSTS.E.BYPASS.LTC128B.128 [R0+0x14100], [R6.64], !P1 ;  /* 0x1410000006007fae */ /* 0x0007e8000c901d46 */
[----:B------:R2:W-:Y:S01]  /*11510*/  LDGSTS.E.BYPASS.LTC128B.128 [R0+0x16100], [R2.64], !P0 ;  /* 0x1610000002007fae */ /* 0x0005e2000c101d46 */
[----:B---3--:R-:W-:Y:S01]  /*11520*/  IMAD.MOV.U32 R7, RZ, RZ, R5 ;  /* 0x000000ffff077224 */ /* 0x008fe200078e0005 */
[----:B------:R-:W-:Y:S01]  /*11530*/  SEL R5, RZ, 0x10, P3 ;  /* 0x00000010ff057807 */ /* 0x000fe20001800000 */
[----:B--2---:R-:W-:Y:S01]  /*11540*/  IMAD.MOV.U32 R0, RZ, RZ, 0x1 ;  /* 0x00000001ff007424 */ /* 0x004fe200078e00ff */
[----:B------:R-:W-:Y:S01]  /*11550*/  MOV R2, 0x11590 ;  /* 0x0001159000027802 */ /* 0x000fe20000000f00 */
[----:B------:R-:W-:-:S03]  /*11560*/  IMAD.MOV.U32 R3, RZ, RZ, 0x181f ;  /* 0x0000181fff037424 */ /* 0x000fc600078e00ff */
[----:B------:R2:W-:Y:S04]  /*11570*/  STL [R1+0x64], R0 ;  /* 0x0000640001007387 */ /* 0x0005e80000100800 */
[----:B-12---:R-:W-:Y:S05]  /*11580*/  CALL.REL.NOINC `($__internal_3_$__cuda_sm70_shflsync_idx_p) ;  /* 0x00001e4000007944 */ /* 0x006fea0003c00000 */
[----:B-----5:R-:W-:Y:S01]  /*11590*/  MOV R0, 0x1 ;  /* 0x0000000100007802 */ /* 0x020fe20000000f00 */
[----:B------:R-:W-:Y:S01]  /*115a0*/  IMAD.MOV.U32 R4, RZ, RZ, R7 ;  /* 0x000000ffff047224 */ /* 0x000fe200078e0007 */
[----:B------:R-:W-:Y:S01]  /*115b0*/  MOV R3, 0x181f ;  /* 0x0000181f00037802 */ /* 0x000fe20000000f00 */
[----:B------:R-:W-:Y:S01]  /*115c0*/  IMAD.MOV.U32 R7, RZ, RZ, R15 ;  /* 0x000000ffff077224 */ /* 0x000fe200078e000f */
[----:B------:R-:W-:Y:S01]  /*115d0*/  MOV R2, 0x11600 ;  /* 0x0001160000027802 */ /* 0x000fe20000000f00 */
[----:B------:R2:W-:Y:S04]  /*115e0*/  STL [R1+0x64], R0 ;  /* 0x0000640001007387 */ /* 0x0005e80000100800 */
[----:B-12---:R-:W-:Y:S05]  /*115f0*/  CALL.REL.NOINC `($__internal_3_$__cuda_sm70_shflsync_idx_p) ;  /* 0x00001dd000007944 */ /* 0x006fea0003c00000 */
[----:B-----5:R-:W-:Y:S01]  /*11600*/  MOV R0, R7 ;  /* 0x0000000700007202 */ /* 0x020fe20000000f00 */
[----:B-1----:R-:W-:Y:S05]  /*11610*/  BRA `(.L_x_576) ;  /* 0xffff253000007947 */ /* 0x002fea000383ffff */
.L_x_521:
[----:B------:R1:W-:Y:S01]  /*11620*/  STL [R1+0x64], RZ ;  /* 0x000064ff01007387 */ /* 0x0003e20000100800 */
[----:B------:R-:W-:Y:S01]  /*11630*/  IMAD.MOV.U32 R7, RZ, RZ, R4 ;  /* 0x000000ffff077224 */ /* 0x000fe200078e0004 */
[----:B------:R-:W-:Y:S02]  /*11640*/  MOV R3, 0x1c1f ;  /* 0x00001c1f00037802 */ /* 0x000fe40000000f00 */
[----:B------:R-:W-:-:S02]  /*11650*/  MOV R2, 0x11670 ;  /* 0x0001167000027802 */ /* 0x000fc40000000f00 */
[----:B-1----:R-:W-:Y:S05]  /*11660*/  CALL.REL.NOINC `($__internal_3_$__cuda_sm70_shflsync_idx_p) ;  /* 0x00001d6000007944 */ /* 0x002fea0003c00000 */
[----:B-1---5:R-:W-:Y:S05]  /*11670*/  BRA `(.L_x_577) ;  /* 0xffff27c000007947 */ /* 0x022fea000383ffff */
.L_x_522:
[----:B------:R-:W-:Y:S01]  /*11680*/  MOV R0, 0x1 ;  /* 0x0000000100007802 */ /* 0x000fe20000000f00 */
[----:B------:R-:W-:Y:S01]  /*11690*/  IMAD.MOV.U32 R7, RZ, RZ, R4 ;  /* 0x000000ffff077224 */ /* 0x000fe200078e0004 */
[----:B------:R-:W-:Y:S01]  /*116a0*/  MOV R2, 0x116e0 ;  /* 0x000116e000027802 */ /* 0x000fe20000000f00 */
[----:B------:R-:W-:-:S02]  /*116b0*/  IMAD.MOV.U32 R3, RZ, RZ, 0x1c1f ;  /* 0x00001c1fff037424 */ /* 0x000fc400078e00ff */
[----:B------:R2:W-:Y:S04]  /*116c0*/  STL [R1+0x64], R0 ;  /* 0x0000640001007387 */ /* 0x0005e80000100800 */
[----:B-12---:R-:W-:Y:S05]  /*116d0*/  CALL.REL.NOINC `($__internal_3_$__cuda_sm70_shflsync_idx_p) ;  /* 0x00001cf000007944 */ /* 0x006fea0003c00000 */
[----:B-----5:R-:W-:Y:S01]  /*116e0*/  IMAD.IADD R0, R5, 0x1, R7 ;  /* 0x0000000105007824 */ /* 0x020fe200078e0207 */
[----:B------:R-:W-:-:S04]  /*116f0*/  FMNMX.FTZ R2, R10, R14, !PT ;  /* 0x0000000e0a027209 */ /* 0x000fc80007810000 */
[----:B------:R-:W-:Y:S02]  /*11700*/  IMNMX R0, R6, R0, PT ;  /* 0x0000000006007217 */ /* 0x000fe40003800200 */
[----:B------:R-:W-:Y:S02]  /*11710*/  FMNMX.FTZ R2, R15, R2, !PT ;  /* 0x000000020f027209 */ /* 0x000fe40007810000 */
[C---:B------:R-:W-:Y:S02]  /*11720*/  ISETP.GT.AND P1, PT, R0.reuse, RZ, PT ;  /* 0x000000ff0000720c */ /* 0x040fe40003f24270 */
[C---:B------:R-:W-:Y:S02]  /*11730*/  ISETP.GT.AND P0, PT, R0.reuse, 0x1, PT ;  /* 0x000000010000780c */ /* 0x040fe40003f04270 */
[----:B------:R-:W-:Y:S02]  /*11740*/  ISETP.GT.AND P2, PT, R0, 0x8, PT ;  /* 0x000000080000780c */ /* 0x000fe40003f44270 */
[----:B------:R-:W-:-:S02]  /*11750*/  FSEL R5, R68, -INF , P1 ;  /* 0xff80000044057808 */ /* 0x000fc40000800000 */
[----:B------:R-:W-:Y:S02]  /*11760*/  FSEL R6, R61, -INF , P0 ;  /* 0xff8000003d067808 */ /* 0x000fe40000000000 */
[C---:B------:R-:W-:Y:S02]  /*11770*/  ISETP.GT.AND P0, PT, R0.reuse, 0x9, PT ;  /* 0x000000090000780c */ /* 0x040fe40003f04270 */
[----:B------:R-:W-:Y:S02]  /*11780*/  FSEL R13, R53, -INF , P2 ;  /* 0xff800000350d7808 */ /* 0x000fe40001000000 */
[----:B------:R-:W-:Y:S02]  /*11790*/  FMNMX.FTZ R3, R5, R6, !PT ;  /* 0x0000000605037209 */ /* 0x000fe40007810000 */
[----:B------:R-:W-:Y:S02]  /*117a0*/  FMNMX.FTZ R7, R17, R2, !PT ;  /* 0x0000000211077209 */ /* 0x000fe40007810000 */
[----:B------:R-:W-:-:S02]  /*117b0*/  ISETP.GT.AND P1, PT, R0, 0x10, PT ;  /* 0x000000100000780c */ /* 0x000fc40003f24270 */
[----:B------:R-:W-:Y:S02]  /*117c0*/  FSEL R12, R51, -INF , P0 ;  /* 0xff800000330c7808 */ /* 0x000fe40000000000 */
[----:B------:R-:W-:Y:S02]  /*117d0*/  FMNMX.FTZ R2, R13, R3, !PT ;  /* 0x000000030d027209 */ /* 0x000fe40007810000 */
[----:B------:R-:W-:Y:S02]  /*117e0*/  FMNMX.FTZ R132, R18, R7, !PT ;  /* 0x0000000712847209 */ /* 0x000fe40007810000 */
[----:B------:R-:W-:Y:S02]  /*117f0*/  ISETP.GT.AND P0, PT, R0, 0x11, PT ;  /* 0x000000110000780c */ /* 0x000fe40003f04270 */
[----:B------:R-:W-:Y:S02]  /*11800*/  FSEL R9, R45, -INF , P1 ;  /* 0xff8000002d097808 */ /* 0x000fe40000800000 */
[----:B------:R-:W-:-:S02]  /*11810*/  FMNMX.FTZ R2, R12, R2, !PT ;  /* 0x000000020c027209 */ /* 0x000fc40007810000 */
[----:B------:R-:W-:Y:S02]  /*11820*/  FMNMX.FTZ R132, R19, R132, !PT ;  /* 0x0000008413847209 */ /* 0x000fe40007810000 */
[----:B------:R-:W-:Y:S02]  /*11830*/  ISETP.GT.AND P1, PT, R0, 0x18, PT ;  /* 0x000000180000780c */ /* 0x000fe40003f24270 */
        /* <DEDUP_REMOVED lines=35> */
[----:B------:R-:W-:Y:S01]  /*11a70*/  ISETP.GT.AND P0, PT, R0, 0x39, PT ;  /* 0x000000390000780c */ /* 0x000fe20003f04270 */
[----:B------:R-:W-:Y:S01]  /*11a80*/  IMAD.MOV.U32 R0, RZ, RZ, 0x2 ;  /* 0x00000002ff007424 */ /* 0x000fe200078e00ff */
[----:B------:R-:W-:Y:S02]  /*11a90*/  FSEL R85, R28, -INF , P1 ;  /* 0xff8000001c557808 */ /* 0x000fe40000800000 */
[----:B------:R-:W-:Y:S02]  /*11aa0*/  FMNMX.FTZ R16, R86, R16, !PT ;  /* 0x0000001056107209 */ /* 0x000fe40007810000 */
[----:B------:R-:W-:Y:S02]  /*11ab0*/  FMNMX.FTZ R132, R92, R132, !PT ;  /* 0x000000845c847209 */ /* 0x000fe40007810000 */
[----:B------:R-:W-:-:S02]  /*11ac0*/  FSEL R84, R27, -INF , P0 ;  /* 0xff8000001b547808 */ /* 0x000fc40000000000 */
[----:B------:R-:W-:Y:S01]  /*11ad0*/  FMNMX.FTZ R16, R85, R16, !PT ;  /* 0x0000001055107209 */ /* 0x000fe20007810000 */
[----:B------:R-:W-:Y:S01]  /*11ae0*/  IMAD.MOV.U32 R4, RZ, RZ, R132 ;  /* 0x000000ffff047224 */ /* 0x000fe200078e0084 */
[----:B------:R-:W-:Y:S02]  /*11af0*/  MOV R2, 0x11b20 ;  /* 0x00011b2000027802 */ /* 0x000fe40000000f00 */
[----:B------:R-:W-:Y:S02]  /*11b00*/  FMNMX.FTZ R16, R84, R16, !PT ;  /* 0x0000001054107209 */ /* 0x000fe40007810000 */
[----:B-1----:R-:W-:Y:S05]  /*11b10*/  CALL.REL.NOINC `($__internal_2_$__cuda_sm70_shflsync_bfly_p) ;  /* 0x0000183000007944 */ /* 0x002fea0003c00000 */
[----:B------:R-:W-:Y:S01]  /*11b20*/  FMNMX.FTZ R132, R132, R0, !PT ;  /* 0x0000000084847209 */ /* 0x000fe20007810000 */
[----:B------:R-:W-:Y:S01]  /*11b30*/  IMAD.MOV.U32 R0, RZ, RZ, 0x1 ;  /* 0x00000001ff007424 */ /* 0x000fe200078e00ff */
[----:B------:R-:W-:-:S03]  /*11b40*/  MOV R2, 0x11b70 ;  /* 0x00011b7000027802 */ /* 0x000fc60000000f00 */
[----:B------:R-:W-:Y:S02]  /*11b50*/  IMAD.MOV.U32 R4, RZ, RZ, R132 ;  /* 0x000000ffff047224 */ /* 0x000fe400078e0084 */
[----:B-1---5:R-:W-:Y:S05]  /*11b60*/  CALL.REL.NOINC `($__internal_2_$__cuda_sm70_shflsync_bfly_p) ;  /* 0x000017e000007944 */ /* 0x022fea0003c00000 */
[----:B------:R-:W-:Y:S01]  /*11b70*/  FMNMX.FTZ R132, R132, R0, !PT ;  /* 0x0000000084847209 */ /* 0x000fe20007810000 */
[----:B------:R-:W-:Y:S01]  /*11b80*/  IMAD.MOV.U32 R4, RZ, RZ, R16 ;  /* 0x000000ffff047224 */ /* 0x000fe200078e0010 */
[----:B------:R-:W-:Y:S01]  /*11b90*/  MOV R2, 0x11bc0 ;  /* 0x00011bc000027802 */ /* 0x000fe20000000f00 */
[----:B------:R-:W-:Y:S02]  /*11ba0*/  IMAD.MOV.U32 R0, RZ, RZ, 0x2 ;  /* 0x00000002ff007424 */ /* 0x000fe400078e00ff */
[----:B-1---5:R-:W-:Y:S05]  /*11bb0*/  CALL.REL.NOINC `($__internal_2_$__cuda_sm70_shflsync_bfly_p) ;  /* 0x0000179000007944 */ /* 0x022fea0003c00000 */
[----:B------:R-:W-:Y:S01]  /*11bc0*/  FMNMX.FTZ R16, R16, R0, !PT ;  /* 0x0000000010107209 */ /* 0x000fe20007810000 */
[----:B------:R-:W-:Y:S01]  /*11bd0*/  IMAD.MOV.U32 R0, RZ, RZ, 0x1 ;  /* 0x00000001ff007424 */ /* 0x000fe200078e00ff */
[----:B------:R-:W-:-:S03]  /*11be0*/  MOV R2, 0x11c10 ;  /* 0x00011c1000027802 */ /* 0x000fc60000000f00 */
[----:B------:R-:W-:Y:S02]  /*11bf0*/  IMAD.MOV.U32 R4, RZ, RZ, R16 ;  /* 0x000000ffff047224 */ /* 0x000fe400078e0010 */
[----:B-1---5:R-:W-:Y:S05]  /*11c00*/  CALL.REL.NOINC `($__internal_2_$__cuda_sm70_shflsync_bfly_p) ;  /* 0x0000174000007944 */ /* 0x022fea0003c00000 */
[----:B------:R-:W-:Y:S01]  /*11c10*/  MOV R3, R0 ;  /* 0x0000000000037202 */ /* 0x000fe20000000f00 */
[----:B-1---5:R-:W-:Y:S05]  /*11c20*/  BRA `(.L_x_578) ;  /* 0xffff28c000007947 */ /* 0x022fea000383ffff */
.L_x_526:
[----:B------:R-:W-:Y:S01]  /*11c30*/  MOV R3, 0x181f ;  /* 0x0000181f00037802 */ /* 0x000fe20000000f00 */
[----:B------:R1:W-:Y:S01]  /*11c40*/  STL [R1+0x64], RZ ;  /* 0x000064ff01007387 */ /* 0x0003e20000100800 */
[----:B------:R-:W-:Y:S01]  /*11c50*/  MOV R2, 0x11c80 ;  /* 0x00011c8000027802 */ /* 0x000fe20000000f00 */
[----:B------:R-:W-:Y:S02]  /*11c60*/  IMAD.MOV.U32 R7, RZ, RZ, R5 ;  /* 0x000000ffff077224 */ /* 0x000fe400078e0005 */
[----:B-1----:R-:W-:Y:S05]  /*11c70*/  CALL.REL.NOINC `($__internal_3_$__cuda_sm70_shflsync_idx_p) ;  /* 0x0000175000007944 */ /* 0x002fea0003c00000 */
[----:B-----5:R-:W-:Y:S01]  /*11c80*/  MOV R4, R7 ;  /* 0x0000000700047202 */ /* 0x020fe20000000f00 */
[----:B-1----:R-:W-:-:S05]  /*11c90*/  BRA `(.L_x_579) ;  /* 0xffff441000007947 */ /* 0x002fca000383ffff */
.L_x_527:
[----:B------:R-:W-:Y:S01]  /*11ca0*/  MOV R3, 0x181f ;  /* 0x0000181f00037802 */ /* 0x000fe20000000f00 */
[----:B------:R3:W-:Y:S01]  /*11cb0*/  STL [R1+0x64], RZ ;  /* 0x000064ff01007387 */ /* 0x0007e20000100800 */
[----:B------:R-:W-:Y:S01]  /*11cc0*/  MOV R2, 0x11cf0 ;  /* 0x00011cf000027802 */ /* 0x000fe20000000f00 */
[----:B------:R-:W-:Y:S02]  /*11cd0*/  IMAD.MOV.U32 R7, RZ, RZ, R12 ;  /* 0x000000ffff077224 */ /* 0x000fe400078e000c */
[----:B-123--:R-:W-:Y:S05]  /*11ce0*/  CALL.REL.NOINC `($__internal_3_$__cuda_sm70_shflsync_idx_p) ;  /* 0x000016e000007944 */ /* 0x00efea0003c00000 */
[----:B------:R-:W2:Y:S01]  /*11cf0*/  LDL R3, [R1+0x54] ;  /* 0x0000540001037983 */ /* 0x000ea20000100800 */
[----:B------:R-:W-:Y:S03]  /*11d00*/  IADD3 R14, P0, R7, R23, RZ ;  /* 0x00000017070e7210 */ /* 0x000fe60007f1e0ff */
[----:B------:R-:W3:Y:S02]  /*11d10*/  LDL R2, [R1+0x6c] ;  /* 0x00006c0001027983 */ /* 0x000ee40000100800 */
[----:B-----5:R-:W-:Y:S02]  /*11d20*/  IMAD.X R15, R4, 0x1, R13, P0 ;  /* 0x00000001040f7824 */ /* 0x020fe400000e060d */
[----:B------:R-:W4:Y:S04]  /*11d30*/  LDL R0, [R1+0x4c] ;  /* 0x00004c0001007983 */ /* 0x000f280000100800 */
[----:B------:R-:W4:Y:S04]  /*11d40*/  LDL R31, [R1+0x68] ;  /* 0x00006800011f7983 */ /* 0x000f280000100800 */
[----:B------:R-:W4:Y:S01]  /*11d50*/  LDL R6, [R1+0x70] ;  /* 0x0000700001067983 */ /* 0x000f220000100800 */
[----:B--2---:R-:W-:Y:S02]  /*11d60*/  ISETP.GE.AND P3, PT, R3, c[0x0][0x1d4], PT ;  /* 0x0000750003007a0c */ /* 0x004fe40003f66270 */
[----:B---3--:R-:W-:Y:S02]  /*11d70*/  ISETP.GE.AND P2, PT, R2, c[0x0][0x1d4], PT ;  /* 0x0000750002007a0c */ /* 0x008fe40003f46270 */
[----:B------:R-:W-:Y:S05]  /*11d80*/  IADD3 R2, P0, R7, R28, RZ ;  /* 0x0000001c07027210 */ /* 0x000fea0007f1e0ff */
[C---:B------:R-:W-:Y:S01]  /*11d90*/  IMAD.X R3, R4.reuse, 0x1, R20, P0 ;  /* 0x0000000104037824 */ /* 0x040fe200000e0614 */
[----:B----4-:R-:W-:Y:S03]  /*11da0*/  ISETP.GE.AND P1, PT, R31, c[0x0][0x1d4], PT ;  /* 0x000075001f007a0c */ /* 0x010fe60003f26270 */
[----:B------:R-:W-:Y:S01]  /*11db0*/  @!PT LDS RZ, [RZ] ;  /* 0x00000000fffff984 */ /* 0x000fe20000000800 */
[----:B------:R-:W-:Y:S01]  /*11dc0*/  @!PT LDS RZ, [RZ] ;  /* 0x00000000fffff984 */ /* 0x000fe20000000800 */
[----:B------:R-:W-:Y:S01]  /*11dd0*/  @!PT LDS RZ, [RZ] ;  /* 0x00000000fffff984 */ /* 0x000fe20000000800 */
[----:B------:R2:W-:Y:S04]  /*11de0*/  LDGSTS.E.BYPASS.LTC128B.128 [R0+0x100], [R14.64], !P3 ;  /* 0x001000000e007fae */ /* 0x0005e8000d901d46 */
[----:B------:R3:W-:Y:S01]  /*11df0*/  LDGSTS.E.BYPASS.LTC128B.128 [R0+0x2100], [R2.64], !P2 ;  /* 0x0210000002007fae */ /* 0x0007e2000d101d46 */
[----:B--2---:R-:W-:Y:S02]  /*11e00*/  SEL R15, RZ, 0x10, P1 ;  /* 0x00000010ff0f7807 */ /* 0x004fe40000800000 */
[C---:B---3--:R-:W-:Y:S05]  /*11e10*/  IADD3 R2, P0, R7.reuse, R29, RZ ;  /* 0x0000001d07027210 */ /* 0x048fea0007f1e0ff */
[C---:B------:R-:W-:Y:S05]  /*11e20*/  IMAD.X R3, R4.reuse, 0x1, R21, P0 ;  /* 0x0000000104037824 */ /* 0x040fea00000e0615 */
[----:B------:R2:W-:Y:S02]  /*11e30*/  LDGSTS.E.BYPASS.LTC128B.128 [R0+0x4100], [R2.64], !P1 ;  /* 0x0410000002007fae */ /* 0x0005e4000c901d46 */
[----:B--2---:R-:W-:Y:S01]  /*11e40*/  IADD3 R2, P0, R7, R30, RZ ;  /* 0x0000001e07027210 */ /* 0x004fe20007f1e0ff */
[----:B------:R-:W-:Y:S01]  /*11e50*/  IMAD.MOV.U32 R7, RZ, RZ, R5 ;  /* 0x000000ffff077224 */ /* 0x000fe200078e0005 */
[----:B------:R-:W-:Y:S03]  /*11e60*/  SEL R5, RZ, 0x10, P3 ;  /* 0x00000010ff057807 */ /* 0x000fe60001800000 */
[----:B------:R-:W-:Y:S01]  /*11e70*/  IMAD.X R3, R4, 0x1, R22, P0 ;  /* 0x0000000104037824 */ /* 0x000fe200000e0616 */
[----:B------:R-:W-:Y:S02]  /*11e80*/  ISETP.GE.AND P0, PT, R6, c[0x0][0x1d4], PT ;  /* 0x0000750006007a0c */ /* 0x000fe40003f06270 */
[----:B------:R-:W-:Y:S02]  /*11e90*/  SEL R6, RZ, 0x10, P2 ;  /* 0x00000010ff067807 */ /* 0x000fe40001000000 */
[----:B------:R-:W-:Y:S09]  /*11ea0*/  SEL R14, RZ, 0x10, P0 ;  /* 0x00000010ff0e7807 */ /* 0x000ff20000000000 */
[----:B------:R2:W-:Y:S02]  /*11eb0*/  LDGSTS.E.BYPASS.LTC128B.128 [R0+0x6100], [R2.64], !P0 ;  /* 0x0610000002007fae */ /* 0x0005e4000c101d46 */
[----:B--2---:R-:W-:Y:S01]  /*11ec0*/  IMAD.MOV.U32 R0, RZ, RZ, 0x1 ;  /* 0x00000001ff007424 */ /* 0x004fe200078e00ff */
[----:B------:R-:W-:Y:S01]  /*11ed0*/  MOV R2, 0x11f10 ;  /* 0x00011f1000027802 */ /* 0x000fe20000000f00 */
[----:B------:R-:W-:Y:S03]  /*11ee0*/  IMAD.MOV.U32 R3, RZ, RZ, 0x181f ;  /* 0x0000181fff037424 */ /* 0x000fe600078e00ff */
        /* <DEDUP_REMOVED lines=10> */
[----:B-1----:R-:W-:-:S05]  /*11f90*/  BRA `(.L_x_580) ;  /* 0xffff430000007947 */ /* 0x002fca000383ffff */
.L_x_530:
[----:B------:R-:W-:Y:S01]  /*11fa0*/  MOV R3, 0x181f ;  /* 0x0000181f00037802 */ /* 0x000fe20000000f00 */
[----:B------:R1:W-:Y:S01]  /*11fb0*/  STL [R1+0x64], RZ ;  /* 0x000064ff01007387 */ /* 0x0003e20000100800 */
[----:B------:R-:W-:Y:S01]  /*11fc0*/  MOV R2, 0x11ff0 ;  /* 0x00011ff000027802 */ /* 0x000fe20000000f00 */
[----:B------:R-:W-:Y:S02]  /*11fd0*/  IMAD.MOV.U32 R7, RZ, RZ, R5 ;  /* 0x000000ffff077224 */ /* 0x000fe400078e0005 */
[----:B-1----:R-:W-:Y:S05]  /*11fe0*/  CALL.REL.NOINC `($__internal_3_$__cuda_sm70_shflsync_idx_p) ;  /* 0x000013e000007944 */ /* 0x002fea0003c00000 */
[----:B-----5:R-:W-:Y:S01]  /*11ff0*/  MOV R4, R7 ;  /* 0x0000000700047202 */ /* 0x020fe20000000f00 */
[----:B-1----:R-:W-:-:S05]  /*12000*/  BRA `(.L_x_581) ;  /* 0xffff584000007947 */ /* 0x002fca000383ffff */
.L_x_531:
        /* <DEDUP_REMOVED lines=48> */
.L_x_532:
[----:B------:R-:W-:Y:S01]  /*12310*/  MOV R3, 0x1c1f ;  /* 0x00001c1f00037802 */ /* 0x000fe20000000f00 */
[----:B------:R1:W-:Y:S01]  /*12320*/  STL [R1+0x64], RZ ;  /* 0x000064ff01007387 */ /* 0x0003e20000100800 */
[----:B------:R-:W-:Y:S01]  /*12330*/  MOV R2, 0x12360 ;  /* 0x0001236000027802 */ /* 0x000fe20000000f00 */
[----:B------:R-:W-:Y:S02]  /*12340*/  IMAD.MOV.U32 R7, RZ, RZ, R4 ;  /* 0x000000ffff077224 */ /* 0x000fe400078e0004 */
[----:B-1----:R-:W-:Y:S05]  /*12350*/  CALL.REL.NOINC `($__internal_3_$__cuda_sm70_shflsync_idx_p) ;  /* 0x0000107000007944 */ /* 0x002fea0003c00000 */
[----:B-----5:R-:W-:Y:S01]  /*12360*/  MOV R0, R7 ;  /* 0x0000000700007202 */ /* 0x020fe20000000f00 */
[----:B-1----:R-:W-:-:S05]  /*12370*/  BRA `(.L_x_583) ;  /* 0xffff59c000007947 */ /* 0x002fca000383ffff */
.L_x_533:
[----:B------:R-:W-:Y:S01]  /*12380*/  MOV R0, 0x1 ;  /* 0x0000000100007802 */ /* 0x000fe20000000f00 */
[----:B------:R-:W-:Y:S01]  /*12390*/  IMAD.MOV.U32 R7, RZ, RZ, R4 ;  /* 0x000000ffff077224 */ /* 0x000fe200078e0004 */
[----:B------:R-:W-:Y:S01]  /*123a0*/  MOV R2, 0x123e0 ;  /* 0x000123e000027802 */ /* 0x000fe20000000f00 */
[----:B------:R-:W-:Y:S02]  /*123b0*/  IMAD.MOV.U32 R3, RZ, RZ, 0x1c1f ;  /* 0x00001c1fff037424 */ /* 0x000fe400078e00ff */
[----:B------:R2:W-:Y:S04]  /*123c0*/  STL [R1+0x64], R0 ;  /* 0x0000640001007387 */ /* 0x0005e80000100800 */
[----:B-12---:R-:W-:Y:S05]  /*123d0*/  CALL.REL.NOINC `($__internal_3_$__cuda_sm70_shflsync_idx_p) ;  /* 0x00000ff000007944 */ /* 0x006fea0003c00000 */
[----:B-----5:R-:W2:Y:S01]  /*123e0*/  LDL.LU R4, [R1+0xc] ;  /* 0x00000c0001047983 */ /* 0x020ea20000300800 */
[----:B------:R-:W-:Y:S03]  /*123f0*/  IMAD.IADD R7, R5, 0x1, R7 ;  /* 0x0000000105077824 */ /* 0x000fe600078e0207 */
[----:B------:R-:W3:Y:S02]  /*12400*/  LDL.LU R3, [R1+0x8] ;  /* 0x0000080001037983 */ /* 0x000ee40000300800 */
[C---:B------:R-:W-:Y:S02]  /*12410*/  ISETP.GT.AND P0, PT, R7.reuse, RZ, PT ;  /* 0x000000ff0700720c */ /* 0x040fe40003f04270 */
[C---:B------:R-:W-:Y:S01]  /*12420*/  ISETP.GT.AND P2, PT, R7.reuse, 0x1, PT ;  /* 0x000000010700780c */ /* 0x040fe20003f44270 */
[----:B------:R-:W4:Y:S01]  /*12430*/  LDL.LU R2, [R1+0x4] ;  /* 0x0000040001027983 */ /* 0x000f220000300800 */
[C---:B------:R-:W-:Y:S02]  /*12440*/  ISETP.GT.AND P3, PT, R7.reuse, 0x8, PT ;  /* 0x000000080700780c */ /* 0x040fe40003f64270 */
[C---:B------:R-:W-:Y:S01]  /*12450*/  ISETP.GT.AND P4, PT, R7.reuse, 0x9, PT ;  /* 0x000000090700780c */ /* 0x040fe20003f84270 */
[----:B------:R-:W4:Y:S01]  /*12460*/  LDL.LU R0, [R1] ;  /* 0x0000000001007983 */ /* 0x000f220000300800 */
[----:B------:R-:W-:Y:S04]  /*12470*/  ISETP.GT.AND P1, PT, R7, 0x10, PT ;  /* 0x000000100700780c */ /* 0x000fe80003f24270 */
[----:B------:R-:W-:Y:S02]  /*12480*/  FSEL R33, R249, -INF , P1 ;  /* 0xff800000f9217808 */ /* 0x000fe40000800000 */
[C---:B------:R-:W-:Y:S04]  /*12490*/  ISETP.GT.AND P1, PT, R7.reuse, 0x21, PT ;  /* 0x000000210700780c */ /* 0x040fe80003f24270 */
[----:B------:R-:W-:Y:S02]  /*124a0*/  FSEL R28, R180, -INF , P1 ;  /* 0xff800000b41c7808 */ /* 0x000fe40000800000 */
[C---:B------:R-:W-:Y:S04]  /*124b0*/  ISETP.GT.AND P1, PT, R7.reuse, 0x38, PT ;  /* 0x000000380700780c */ /* 0x040fe80003f24270 */
[----:B------:R-:W-:Y:S02]  /*124c0*/  FSEL R8, R188, -INF , P1 ;  /* 0xff800000bc087808 */ /* 0x000fe40000800000 */
[----:B--2---:R-:W-:Y:S02]  /*124d0*/  FSEL R5, R4, -INF , P0 ;  /* 0xff80000004057808 */ /* 0x004fe40000000000 */
[----:B------:R-:W-:Y:S02]  /*124e0*/  ISETP.GT.AND P0, PT, R7, 0x11, PT ;  /* 0x000000110700780c */ /* 0x000fe40003f04270 */
[----:B---3--:R-:W-:Y:S02]  /*124f0*/  FSEL R177, R3, -INF , P2 ;  /* 0xff80000003b17808 */ /* 0x008fe40001000000 */
[----:B------:R-:W-:Y:S02]  /*12500*/  FSEL R32, R248, -INF , P0 ;  /* 0xff800000f8207808 */ /* 0x000fe40000000000 */
[----:B------:R-:W-:Y:S02]  /*12510*/  ISETP.GT.AND P2, PT, R7, 0x20, PT ;  /* 0x000000200700780c */ /* 0x000fe40003f44270 */
[----:B----4-:R-:W-:Y:S02]  /*12520*/  FSEL R35, R2, -INF , P3 ;  /* 0xff80000002237808 */ /* 0x010fe40001800000 */
[----:B------:R-:W-:Y:S02]  /*12530*/  FMNMX.FTZ R2, R5, R134, !PT ;  /* 0x0000008605027209 */ /* 0x000fe40007810000 */
[----:B------:R-:W-:Y:S02]  /*12540*/  FSEL R34, R0, -INF , P4 ;  /* 0xff80000000227808 */ /* 0x000fe40002000000 */
[----:B------:R-:W-:Y:S02]  /*12550*/  FMNMX.FTZ R0, R6, R133, !PT ;  /* 0x0000008506007209 */ /* 0x000fe40007810000 */
[----:B------:R-:W-:Y:S02]  /*12560*/  FMNMX.FTZ R2, R177, R2, !PT ;  /* 0x00000002b1027209 */ /* 0x000fe40007810000 */
[----:B------:R-:W-:Y:S02]  /*12570*/  FMNMX.FTZ R0, R25, R0, !PT ;  /* 0x0000000019007209 */ /* 0x000fe40007810000 */
[----:B------:R-:W-:Y:S02]  /*12580*/  FMNMX.FTZ R2, R35, R2, !PT ;  /* 0x0000000223027209 */ /* 0x000fe40007810000 */
[----:B------:R-:W-:Y:S02]  /*12590*/  FMNMX.FTZ R0, R24, R0, !PT ;  /* 0x0000000018007209 */ /* 0x000fe40007810000 */
[----:B------:R-:W-:Y:S02]  /*125a0*/  FMNMX.FTZ R2, R34, R2, !PT ;  /* 0x0000000222027209 */ /* 0x000fe40007810000 */
[----:B------:R-:W-:Y:S02]  /*125b0*/  FMNMX.FTZ R0, R23, R0, !PT ;  /* 0x0000000017007209 */ /* 0x000fe40007810000 */
[----:B------:R-:W-:Y:S02]  /*125c0*/  ISETP.GT.AND P3, PT, R7, 0x18, PT ;  /* 0x000000180700780c */ /* 0x000fe40003f64270 */
[----:B------:R-:W-:Y:S02]  /*125d0*/  FMNMX.FTZ R0, R22, R0, !PT ;  /* 0x0000000016007209 */ /* 0x000fe40007810000 */
[----:B------:R-:W-:Y:S02]  /*125e0*/  FMNMX.FTZ R2, R33, R2, !PT ;  /* 0x0000000221027209 */ /* 0x000fe40007810000 */
[----:B------:R-:W-:Y:S02]  /*125f0*/  ISETP.GT.AND P4, PT, R7, 0x19, PT ;  /* 0x000000190700780c */ /* 0x000fe40003f84270 */
[----:B------:R-:W-:Y:S02]  /*12600*/  FSEL R31, R185, -INF , P3 ;  /* 0xff800000b91f7808 */ /* 0x000fe40001800000 */
[----:B------:R-:W-:Y:S02]  /*12610*/  FMNMX.FTZ R0, R21, R0, !PT ;  /* 0x0000000015007209 */ /* 0x000fe40007810000 */
[----:B------:R-:W-:Y:S02]  /*12620*/  FMNMX.FTZ R2, R32, R2, !PT ;  /* 0x0000000220027209 */ /* 0x000fe40007810000 */
[----:B------:R-:W-:Y:S02]  /*12630*/  FSEL R30, R184, -INF , P4 ;  /* 0xff800000b81e7808 */ /* 0x000fe40002000000 */
[----:B------:R-:W-:Y:S02]  /*12640*/  FMNMX.FTZ R0, R20, R0, !PT ;  /* 0x0000000014007209 */ /* 0x000fe40007810000 */
[----:B------:R-:W-:Y:S02]  /*12650*/  FMNMX.FTZ R2, R31, R2, !PT ;  /* 0x000000021f027209 */ /* 0x000fe40007810000 */
[----:B------:R-:W-:Y:S02]  /*12660*/  FSEL R29, R181, -INF , P2 ;  /* 0xff800000b51d7808 */ /* 0x000fe40001000000 */
        /* <DEDUP_REMOVED lines=9> */
[----:B------:R-:W-:Y:S02]  /*12700*/  ISETP.GT.AND P3, PT, R7, 0x30, PT ;  /* 0x000000300700780c */ /* 0x000fe40003f64270 */
[----:B------:R-:W-:Y:S02]  /*12710*/  FSEL R26, R176, -INF , P4 ;  /* 0xff800000b01a7808 */ /* 0x000fe40002000000 */
[----:B------:R-:W-:Y:S02]  /*12720*/  FMNMX.FTZ R0, R16, R0, !PT ;  /* 0x0000000010007209 */ /* 0x000fe40007810000 */
[----:B------:R-:W-:Y:S02]  /*12730*/  FMNMX.FTZ R2, R27, R2, !PT ;  /* 0x000000021b027209 */ /* 0x000fe40007810000 */
[----:B------:R-:W-:Y:S02]  /*12740*/  ISETP.GT.AND P2, PT, R7, 0x31, PT ;  /* 0x000000310700780c */ /* 0x000fe40003f44270 */
[----:B------:R-:W-:Y:S02]  /*12750*/  FMNMX.FTZ R0, R15, R0, !PT ;  /* 0x000000000f007209 */ /* 0x000fe40007810000 */
[----:B------:R-:W-:Y:S02]  /*12760*/  FSEL R10, R189, -INF , P3 ;  /* 0xff800000bd0a7808 */ /* 0x000fe40001800000 */
[----:B------:R-:W-:Y:S02]  /*12770*/  FMNMX.FTZ R176, R26, R2, !PT ;  /* 0x000000021ab07209 */ /* 0x000fe40007810000 */
[----:B------:R-:W-:Y:S01]  /*12780*/  FMNMX.FTZ R4, R14, R0, !PT ;  /* 0x000000000e047209 */ /* 0x000fe20007810000 */
[----:B------:R-:W-:Y:S01]  /*12790*/  IMAD.MOV.U32 R0, RZ, RZ, 0x2 ;  /* 0x00000002ff007424 */ /* 0x000fe200078e00ff */
[----:B------:R-:W-:Y:S02]  /*127a0*/  FSEL R9, R191, -INF , P2 ;  /* 0xff800000bf097808 */ /* 0x000fe40001000000 */
[----:B------:R-:W-:Y:S02]  /*127b0*/  FMNMX.FTZ R176, R10, R176, !PT ;  /* 0x000000b00ab07209 */ /* 0x000fe40007810000 */
[----:B------:R-:W-:Y:S02]  /*127c0*/  ISETP.GT.AND P0, PT, R7, 0x39, PT ;  /* 0x000000390700780c */ /* 0x000fe40003f04270 */
[----:B------:R-:W-:Y:S02]  /*127d0*/  FMNMX.FTZ R4, R13, R4, !PT ;  /* 0x000000040d047209 */ /* 0x000fe40007810000 */
[----:B------:R-:W-:Y:S02]  /*127e0*/  FMNMX.FTZ R176, R9, R176, !PT ;  /* 0x000000b009b07209 */ /* 0x000fe40007810000 */
[----:B------:R-:W-:Y:S02]  /*127f0*/  FMNMX.FTZ R4, R12, R4, !PT ;  /* 0x000000040c047209 */ /* 0x000fe40007810000 */
[----:B------:R-:W-:Y:S02]  /*12800*/  FSEL R7, R190, -INF , P0 ;  /* 0xff800000be077808 */ /* 0x000fe40000000000 */
[----:B------:R-:W-:Y:S02]  /*12810*/  FMNMX.FTZ R176, R8, R176, !PT ;  /* 0x000000b008b07209 */ /* 0x000fe40007810000 */
[----:B------:R-:W-:Y:S02]  /*12820*/  FMNMX.FTZ R4, R11, R4, !PT ;  /* 0x000000040b047209 */ /* 0x000fe40007810000 */
[----:B------:R-:W-:Y:S02]  /*12830*/  FMNMX.FTZ R176, R7, R176, !PT ;  /* 0x000000b007b07209 */ /* 0x000fe40007810000 */
[----:B------:R-:W-:Y:S02]  /*12840*/  MOV R2, 0x12860 ;  /* 0x0001286000027802 */ /* 0x000fe40000000f00 */
[----:B-1----:R-:W-:Y:S05]  /*12850*/  CALL.REL.NOINC `($__internal_2_$__cuda_sm70_shflsync_bfly_p) ;  /* 0x00000af000007944 */ /* 0x002fea0003c00000 */
[----:B------:R-:W-:Y:S01]  /*12860*/  FMNMX.FTZ R4, R4, R0, !PT ;  /* 0x0000000004047209 */ /* 0x000fe20007810000 */
[----:B------:R-:W-:Y:S01]  /*12870*/  IMAD.MOV.U32 R0, RZ, RZ, 0x1 ;  /* 0x00000001ff007424 */ /* 0x000fe200078e00ff */
[----:B------:R-:W-:Y:S02]  /*12880*/  MOV R2, 0x128a0 ;  /* 0x000128a000027802 */ /* 0x000fe40000000f00 */
        /* <DEDUP_REMOVED lines=8> */
[----:B------:R-:W-:Y:S02]  /*12910*/  MOV R2, 0x12930 ;  /* 0x0001293000027802 */ /* 0x000fe40000000f00 */
[----:B-1---5:R-:W-:Y:S05]  /*12920*/  CALL.REL.NOINC `($__internal_2_$__cuda_sm70_shflsync_bfly_p) ;  /* 0x00000a2000007944 */ /* 0x022fea0003c00000 */
[----:B-1---5:R-:W-:-:S05]  /*12930*/  BRA `(.L_x_584) ;  /* 0xffff5af000007947 */ /* 0x022fca000383ffff */
.L_x_536:
[----:B------:R-:W-:Y:S01]  /*12940*/  MOV R3, 0x181f ;  /* 0x0000181f00037802 */ /* 0x000fe20000000f00 */
[----:B------:R1:W-:Y:S01]  /*12950*/  STL [R1+0x64], RZ ;  /* 0x000064ff01007387 */ /* 0x0003e20000100800 */
[----:B------:R-:W-:Y:S01]  /*12960*/  MOV R2, 0x12990 ;  /* 0x0001299000027802 */ /* 0x000fe20000000f00 */
[----:B------:R-:W-:Y:S02]  /*12970*/  IMAD.MOV.U32 R7, RZ, RZ, R4 ;  /* 0x000000ffff077224 */ /* 0x000fe400078e0004 */
[----:B-1----:R-:W-:Y:S05]  /*12980*/  CALL.REL.NOINC `($__internal_3_$__cuda_sm70_shflsync_idx_p) ;  /* 0x00000a4000007944 */ /* 0x002fea0003c00000 */
[----:B------:R-:W-:Y:S01]  /*12990*/  MOV R2, R7 ;  /* 0x0000000700027202 */ /* 0x000fe20000000f00 */
[----:B-1---5:R-:W-:-:S05]  /*129a0*/  BRA `(.L_x_585) ;  /* 0xffff7d6000007947 */ /* 0x022fca000383ffff */
.L_x_539:
[----:B------:R-:W-:Y:S01]  /*129b0*/  MOV R3, 0x181f ;  /* 0x0000181f00037802 */ /* 0x000fe20000000f00 */
[----:B------:R1:W-:Y:S01]  /*129c0*/  STL [R1+0x64], RZ ;  /* 0x000064ff01007387 */ /* 0x0003e20000100800 */
[----:B------:R-:W-:Y:S01]  /*129d0*/  MOV R2, 0x12a00 ;  /* 0x00012a0000027802 */ /* 0x000fe20000000f00 */
[----:B------:R-:W-:Y:S02]  /*129e0*/  IMAD.MOV.U32 R7, RZ, RZ, R5 ;  /* 0x000000ffff077224 */ /* 0x000fe400078e0005 */
[----:B-1---5:R-:W-:Y:S05]  /*129f0*/  CALL.REL.NOINC `($__internal_3_$__cuda_sm70_shflsync_idx_p) ;  /* 0x000009d000007944 */ /* 0x022fea0003c00000 */
[----:B-----5:R-:W-:Y:S01]  /*12a00*/  MOV R4, R7 ;  /* 0x0000000700047202 */ /* 0x020fe20000000f00 */
[----:B-1----:R-:W-:-:S05]  /*12a10*/  BRA `(.L_x_586) ;  /* 0xffff958000007947 */ /* 0x002fca000383ffff */
.L_x_540:
[----:B------:R-:W-:Y:S01]  /*12a20*/  MOV R3, 0x181f ;  /* 0x0000181f00037802 */ /* 0x000fe20000000f00 */
[----:B------:R3:W-:Y:S01]  /*12a30*/  STL [R1+0x64], RZ ;  /* 0x000064ff01007387 */ /* 0x0007e20000100800 */
[----:B------:R-:W-:Y:S01]  /*12a40*/  MOV R2, 0x12a70 ;  /* 0x00012a7000027802 */ /* 0x000fe20000000f00 */
[----:B------:R-:W-:Y:S02]  /*12a50*/  IMAD.MOV.U32 R7, RZ, RZ, R8 ;  /* 0x000000ffff077224 */ /* 0x000fe400078e0008 */
[----:B-123-5:R-:W-:Y:S05]  /*12a60*/  CALL.REL.NOINC `($__internal_3_$__cuda_sm70_shflsync_idx_p) ;  /* 0x0000096000007944 */ /* 0x02efea0003c00000 */
[----:B------:R-:W2:Y:S04]  /*12a70*/  LDL R6, [R1+0x50] ;  /* 0x0000500001067983 */ /* 0x000ea80000100800 */
[----:B-----5:R-:W3:Y:S01]  /*12a80*/  LDL R0, [R1+0x4c] ;  /* 0x00004c0001007983 */ /* 0x020ee20000100800 */
[----:B--2---:R-:W-:Y:S04]  /*12a90*/  IADD3 R2, -R6, 0x10, RZ ;  /* 0x0000001006027810 */ /* 0x004fe80007ffe1ff */
[----:B------:R-:W-:Y:S04]  /*12aa0*/  LOP3.LUT R2, R2, 0xf, RZ, 0xc0, !PT ;  /* 0x0000000f02027812 */ /* 0x000fe800078ec0ff */
[----:B------:R-:W-:Y:S04]  /*12ab0*/  IADD3 R2, P1, P0, R2, R7, R25 ;  /* 0x0000000702027210 */ /* 0x000fe8000783e019 */
[----:B------:R-:W-:Y:S02]  /*12ac0*/  IADD3.X R3, RZ, R4, R9, P1, P0 ;  /* 0x00000004ff037210 */ /* 0x000fe40000fe0409 */
[----:B------:R-:W-:Y:S11]  /*12ad0*/  ISETP.NE.U32.AND P0, PT, R6, RZ, PT ;  /* 0x000000ff0600720c */ /* 0x000ff60003f05070 */
[----:B------:R-:W-:Y:S02]  /*12ae0*/  @!UPT UIADD3 URZ, URZ, URZ, URZ ;  /* 0x0000003f3f3ff290 */ /* 0x000fe4000fffe03f */
[----:B------:R-:W-:Y:S01]  /*12af0*/  @!PT LDS RZ, [RZ] ;  /* 0x00000000fffff984 */ /* 0x000fe20000000800 */
[----:B------:R-:W-:Y:S01]  /*12b00*/  @!PT LDS RZ, [RZ] ;  /* 0x00000000fffff984 */ /* 0x000fe20000000800 */
[----:B------:R-:W-:Y:S01]  /*12b10*/  @!PT LDS RZ, [RZ] ;  /* 0x00000000fffff984 */ /* 0x000fe20000000800 */
[----:B---3--:R2:W-:Y:S02]  /*12b20*/  LDGSTS.E.BYPASS.LTC128B.128.ZFILL [R0+0x10100], [R2.64], P0 ;  /* 0x1010000002007fae */ /* 0x0085e40008141d46 */
[C---:B--2---:R-:W-:Y:S05]  /*12b30*/  IADD3 R2, P0, R7.reuse, R26, RZ ;  /* 0x0000001a07027210 */ /* 0x044fea0007f1e0ff */
[C---:B------:R-:W-:Y:S01]  /*12b40*/  IMAD.X R3, R4.reuse, 0x1, R10, P0 ;  /* 0x0000000104037824 */ /* 0x040fe200000e060a */
[C---:B------:R-:W-:Y:S04]  /*12b50*/  IADD3 R30, P0, R7.reuse, R27, RZ ;  /* 0x0000001b071e7210 */ /* 0x040fe80007f1e0ff */
[----:B------:R2:W-:Y:S01]  /*12b60*/  LDGSTS.E.BYPASS.LTC128B.128 [R0+0x12100], [R2.64], !P5 ;  /* 0x1210000002007fae */ /* 0x0005e2000e901d46 */
[C---:B------:R-:W-:Y:S05]  /*12b70*/  IMAD.X R31, R4.reuse, 0x1, R11, P0 ;  /* 0x00000001041f7824 */ /* 0x040fea00000e060b */
[----:B------:R3:W-:Y:S01]  /*12b80*/  LDGSTS.E.BYPASS.LTC128B.128 [R0+0x14100], [R30.64], !P4 ;  /* 0x141000001e007fae */ /* 0x0007e2000e101d46 */
[----:B--2---:R-:W-:Y:S01]  /*12b90*/  IADD3 R2, P0, R7, R28, RZ ;  /* 0x0000001c07027210 */ /* 0x004fe20007f1e0ff */
[----:B------:R-:W-:Y:S04]  /*12ba0*/  IMAD.MOV.U32 R7, RZ, RZ, R5 ;  /* 0x000000ffff077224 */ /* 0x000fe800078e0005 */
[----:B------:R-:W-:Y:S05]  /*12bb0*/  IMAD.X R3, R4, 0x1, R12, P0 ;  /* 0x0000000104037824 */ /* 0x000fea00000e060c */
[----:B------:R3:W-:Y:S02]  /*12bc0*/  LDGSTS.E.BYPASS.LTC128B.128 [R0+0x16100], [R2.64], !P3 ;  /* 0x1610000002007fae */ /* 0x0007e4000d901d46 */
[----:B---3--:R-:W-:Y:S01]  /*12bd0*/  IMAD.MOV.U32 R0, RZ, RZ, 0x1 ;  /* 0x00000001ff007424 */ /* 0x008fe200078e00ff */
        /* <DEDUP_REMOVED lines=13> */
.L_x_541:
[----:B------:R-:W-:Y:S02]  /*12cb0*/  MOV R0, 0x2 ;  /* 0x0000000200007802 */ /* 0x000fe40000000f00 */
[----:B------:R-:W-:Y:S02]  /*12cc0*/  MOV R2, 0x12ce0 ;  /* 0x00012ce000027802 */ /* 0x000fe40000000f00 */
[----:B-----5:R-:W-:Y:S05]  /*12cd0*/  CALL.REL.NOINC `($__internal_2_$__cuda_sm70_shflsync_bfly_p) ;  /* 0x0000067000007944 */ /* 0x020fea0003c00000 */
[----:B------:R-:W-:Y:S01]  /*12ce0*/  FMNMX.FTZ R4, R4, R0, !PT ;  /* 0x0000000004047209 */ /* 0x000fe20007810000 */
[----:B------:R-:W-:Y:S01]  /*12cf0*/  IMAD.MOV.U32 R0, RZ, RZ, 0x1 ;  /* 0x00000001ff007424 */ /* 0x000fe200078e00ff */
[----:B------:R-:W-:Y:S02]  /*12d00*/  MOV R2, 0x12d20 ;  /* 0x00012d2000027802 */ /* 0x000fe40000000f00 */
[----:B-1---5:R-:W-:Y:S05]  /*12d10*/  CALL.REL.NOINC `($__internal_2_$__cuda_sm70_shflsync_bfly_p) ;  /* 0x0000063000007944 */ /* 0x022fea0003c00000 */
[----:B------:R-:W-:Y:S01]  /*12d20*/  FMNMX.FTZ R132, R4, R0, !PT ;  /* 0x0000000004847209 */ /* 0x000fe20007810000 */
[----:B-----5:R-:W-:Y:S01]  /*12d30*/  IMAD.MOV.U32 R4, RZ, RZ, R5 ;  /* 0x000000ffff047224 */ /* 0x020fe200078e0005 */
[----:B------:R-:W-:Y:S01]  /*12d40*/  MOV R2, 0x12d70 ;  /* 0x00012d7000027802 */ /* 0x000fe20000000f00 */
[----:B------:R-:W-:Y:S02]  /*12d50*/  IMAD.MOV.U32 R0, RZ, RZ, 0x2 ;  /* 0x00000002ff007424 */ /* 0x000fe400078e00ff */
[----:B-1----:R-:W-:Y:S05]  /*12d60*/  CALL.REL.NOINC `($__internal_2_$__cuda_sm70_shflsync_bfly_p) ;  /* 0x000005e000007944 */ /* 0x002fea0003c00000 */
[----:B-----5:R-:W-:Y:S01]  /*12d70*/  FMNMX.FTZ R4, R5, R0, !PT ;  /* 0x0000000005047209 */ /* 0x020fe20007810000 */
[----:B------:R-:W-:Y:S01]  /*12d80*/  IMAD.MOV.U32 R0, RZ, RZ, 0x1 ;  /* 0x00000001ff007424 */ /* 0x000fe200078e00ff */
[----:B------:R-:W-:Y:S02]  /*12d90*/  MOV R2, 0x12db0 ;  /* 0x00012db000027802 */ /* 0x000fe40000000f00 */
[----:B-1----:R-:W-:Y:S05]  /*12da0*/  CALL.REL.NOINC `($__internal_2_$__cuda_sm70_shflsync_bfly_p) ;  /* 0x000005a000007944 */ /* 0x002fea0003c00000 */
[----:B-1---5:R-:W-:-:S05]  /*12db0*/  BRA `(.L_x_588) ;  /* 0xffff974000007947 */ /* 0x022fca000383ffff */
.L_x_543:
[----:B------:R1:W5:Y:S01]  /*12dc0*/  LDL R4, [R1+0x78] ;  /* 0x0000780001047983 */ /* 0x0003620000100800 */
[----:B------:R-:W-:-:S02]  /*12dd0*/  MOV R0, 0x2 ;  /* 0x0000000200007802 */ /* 0x000fc40000000f00 */
[----:B------:R-:W-:Y:S02]  /*12de0*/  MOV R2, 0x12e00 ;  /* 0x00012e0000027802 */ /* 0x000fe40000000f00 */
[----:B-1---5:R-:W-:Y:S05]  /*12df0*/  CALL.REL.NOINC `($__internal_2_$__cuda_sm70_shflsync_bfly_p) ;  /* 0x0000055000007944 */ /* 0x022fea0003c00000 */
[----:B-----5:R-:W-:Y:S01]  /*12e00*/  MOV R5, R0 ;  /* 0x0000000000057202 */ /* 0x020fe20000000f00 */
[----:B-1----:R-:W-:Y:S05]  /*12e10*/  BRA `(.L_x_589) ;  /* 0xffffb50000007947 */ /* 0x002fea000383ffff */
.L_x_544:
[----:B------:R-:W-:Y:S01]  /*12e20*/  IMAD.MOV.U32 R4, RZ, RZ, R5 ;  /* 0x000000ffff047224 */ /* 0x000fe200078e0005 */
[----:B------:R-:W-:Y:S02]  /*12e30*/  MOV R0, 0x1 ;  /* 0x0000000100007802 */ /* 0x000fe40000000f00 */
[----:B------:R-:W-:Y:S02]  /*12e40*/  MOV R2, 0x12e60 ;  /* 0x00012e6000027802 */ /* 0x000fe40000000f00 */
[----:B------:R-:W-:Y:S05]  /*12e50*/  CALL.REL.NOINC `($__internal_2_$__cuda_sm70_shflsync_bfly_p) ;  /* 0x000004f000007944 */ /* 0x000fea0003c00000 */
[----:B------:R2:W5:Y:S02]  /*12e60*/  LDL R4, [R1+0x74] ;  /* 0x0000740001047983 */ /* 0x0005640000100800 */
[----:B-----5:R-:W-:Y:S01]  /*12e70*/  FADD.FTZ R5, R5, R0 ;  /* 0x0000000005057221 */ /* 0x020fe20000010000 */
[----:B------:R-:W-:Y:S02]  /*12e80*/  MOV R0, 0x2 ;  /* 0x0000000200007802 */ /* 0x000fe40000000f00 */
[----:B------:R-:W-:Y:S02]  /*12e90*/  MOV R2, 0x12eb0 ;  /* 0x00012eb000027802 */ /* 0x000fe40000000f00 */
[----:B-12---:R-:W-:Y:S05]  /*12ea0*/  CALL.REL.NOINC `($__internal_2_$__cuda_sm70_shflsync_bfly_p) ;  /* 0x000004a000007944 */ /* 0x006fea0003c00000 */
[----:B------:R-:W2:Y:S02]  /*12eb0*/  LDL.LU R2, [R1+0x74] ;  /* 0x0000740001027983 */ /* 0x000ea40000300800 */
[----:B--2---:R-:W-:Y:S01]  /*12ec0*/  FADD.FTZ R4, R2, R0 ;  /* 0x0000000002047221 */ /* 0x004fe20000010000 */
[----:B------:R-:W-:-:S02]  /*12ed0*/  MOV R0, 0x1 ;  /* 0x0000000100007802 */ /* 0x000fc40000000f00 */
[----:B------:R-:W-:Y:S02]  /*12ee0*/  MOV R2, 0x12f00 ;  /* 0x00012f0000027802 */ /* 0x000fe40000000f00 */
[----:B-1---5:R-:W-:Y:S05]  /*12ef0*/  CALL.REL.NOINC `($__internal_2_$__cuda_sm70_shflsync_bfly_p) ;  /* 0x0000045000007944 */ /* 0x022fea0003c00000 */
[----:B------:R-:W-:Y:S01]  /*12f00*/  MOV R3, R0 ;  /* 0x0000000000037202 */ /* 0x000fe20000000f00 */
[----:B-1---5:R-:W-:Y:S05]  /*12f10*/  BRA `(.L_x_590) ;  /* 0xffffb49000007947 */ /* 0x022fea000383ffff */
.L_x_559:
[----:B------:R2:W-:Y:S01]  /*12f20*/  STL [R1+0x64], RZ ;  /* 0x000064ff01007387 */ /* 0x0005e20000100800 */
[----:B------:R-:W-:Y:S01]  /*12f30*/  IMAD.MOV.U32 R7, RZ, RZ, R5 ;  /* 0x000000ffff077224 */ /* 0x000fe200078e0005 */
[----:B------:R-:W-:Y:S02]  /*12f40*/  MOV R3, 0x181f ;  /* 0x0000181f00037802 */ /* 0x000fe40000000f00 */
[----:B------:R-:W-:Y:S02]  /*12f50*/  MOV R2, 0x12f70 ;  /* 0x00012f7000027802 */ /* 0x000fe40000000f00 */
[----:B-12---:R-:W-:Y:S05]  /*12f60*/  CALL.REL.NOINC `($__internal_3_$__cuda_sm70_shflsync_idx_p) ;  /* 0x0000046000007944 */ /* 0x006fea0003c00000 */
[----:B-----5:R-:W-:Y:S01]  /*12f70*/  MOV R4, R7 ;  /* 0x0000000700047202 */ /* 0x020fe20000000f00 */
[----:B-1----:R-:W-:Y:S05]  /*12f80*/  BRA `(.L_x_591) ;  /* 0xffffd96000007947 */ /* 0x002fea000383ffff */
.L_x_560:
[----:B------:R4:W-:Y:S01]  /*12f90*/  STL [R1+0x64], RZ ;  /* 0x000064ff01007387 */ /* 0x0009e20000100800 */
[----:B------:R-:W-:Y:S01]  /*12fa0*/  IMAD.MOV.U32 R7, RZ, RZ, R13 ;  /* 0x000000ffff077224 */ /* 0x000fe200078e000d */
[----:B------:R-:W-:Y:S02]  /*12fb0*/  MOV R3, 0x181f ;  /* 0x0000181f00037802 */ /* 0x000fe40000000f00 */
[----:B------:R-:W-:-:S02]  /*12fc0*/  MOV R2, 0x12fe0 ;  /* 0x00012fe000027802 */ /* 0x000fc40000000f00 */
[----:B-1234-:R-:W-:Y:S05]  /*12fd0*/  CALL.REL.NOINC `($__internal_3_$__cuda_sm70_shflsync_idx_p) ;  /* 0x000003f000007944 */ /* 0x01efea0003c00000 */
[----:B-----5:R-:W-:Y:S01]  /*12fe0*/  MOV R0, R7 ;  /* 0x0000000700007202 */ /* 0x020fe20000000f00 */
[----:B-1----:R-:W-:Y:S05]  /*12ff0*/  BRA `(.L_x_592) ;  /* 0xffffd91000007947 */ /* 0x002fea000383ffff */
.L_x_563:
[----:B-1----:R-:W-:Y:S01]  /*13000*/  MOV R0, 0x1 ;  /* 0x0000000100007802 */ /* 0x002fe20000000f00 */
[----:B------:R-:W-:Y:S01]  /*13010*/  IMAD.MOV.U32 R7, RZ, RZ, R5 ;  /* 0x000000ffff077224 */ /* 0x000fe200078e0005 */
[----:B------:R-:W-:Y:S01]  /*13020*/  MOV R2, 0x13060 ;  /* 0x0001306000027802 */ /* 0x000fe20000000f00 */
[----:B------:R-:W-:-:S02]  /*13030*/  IMAD.MOV.U32 R3, RZ, RZ, 0x181f ;  /* 0x0000181fff037424 */ /* 0x000fc400078e00ff */
[----:B------:R1:W-:Y:S04]  /*13040*/  STL [R1+0x64], R0 ;  /* 0x0000640001007387 */ /* 0x0003e80000100800 */
[----:B-1-34-:R-:W-:Y:S05]  /*13050*/  CALL.REL.NOINC `($__internal_3_$__cuda_sm70_shflsync_idx_p) ;  /* 0x0000037000007944 */ /* 0x01afea0003c00000 */
        /* <DEDUP_REMOVED lines=9> */
.L_x_566:
[----:B-1----:R-:W-:Y:S01]  /*130f0*/  MOV R0, 0x2 ;  /* 0x0000000200007802 */ /* 0x002fe20000000f00 */
[----:B------:R-:W-:Y:S01]  /*13100*/  IMAD.MOV.U32 R7, RZ, RZ, R5 ;  /* 0x000000ffff077224 */ /* 0x000fe200078e0005 */
[----:B------:R-:W-:Y:S01]  /*13110*/  MOV R2, 0x13150 ;  /* 0x0001315000027802 */ /* 0x000fe20000000f00 */
[----:B------:R-:W-:Y:S02]  /*13120*/  IMAD.MOV.U32 R3, RZ, RZ, 0x181f ;  /* 0x0000181fff037424 */ /* 0x000fe400078e00ff */
[----:B------:R1:W-:Y:S04]  /*13130*/  STL [R1+0x64], R0 ;  /* 0x0000640001007387 */ /* 0x0003e80000100800 */
[----:B-1234-:R-:W-:Y:S05]  /*13140*/  CALL.REL.NOINC `($__internal_3_$__cuda_sm70_shflsync_idx_p) ;  /* 0x0000028000007944 */ /* 0x01efea0003c00000 */
[----:B-----5:R-:W-:Y:S01]  /*13150*/  MOV R4, R7 ;  /* 0x0000000700047202 */ /* 0x020fe20000000f00 */
[----:B-1----:R-:W-:Y:S05]  /*13160*/  BRA `(.L_x_594) ;  /* 0xffffdc0000007947 */ /* 0x002fea000383ffff */
.L_x_567:
[----:B-1----:R-:W-:Y:S01]  /*13170*/  MOV R0, 0x2 ;  /* 0x0000000200007802 */ /* 0x002fe20000000f00 */
[----:B------:R-:W-:Y:S01]  /*13180*/  IMAD.MOV.U32 R7, RZ, RZ, R13 ;  /* 0x000000ffff077224 */ /* 0x000fe200078e000d */
[----:B------:R-:W-:Y:S01]  /*13190*/  MOV R2, 0x131d0 ;  /* 0x000131d000027802 */ /* 0x000fe20000000f00 */
[----:B------:R-:W-:-:S02]  /*131a0*/  IMAD.MOV.U32 R3, RZ, RZ, 0x181f ;  /* 0x0000181fff037424 */ /* 0x000fc400078e00ff */
[----:B------:R1:W-:Y:S04]  /*131b0*/  STL [R1+0x64], R0 ;  /* 0x0000640001007387 */ /* 0x0003e80000100800 */
[----:B-1234-:R-:W-:Y:S05]  /*131c0*/  CALL.REL.NOINC `($__internal_3_$__cuda_sm70_shflsync_idx_p) ;  /* 0x0000020000007944 */ /* 0x01efea0003c00000 */
[----:B-----5:R-:W-:Y:S01]  /*131d0*/  MOV R0, R7 ;  /* 0x0000000700007202 */ /* 0x020fe20000000f00 */
[----:B-1----:R-:W-:Y:S05]  /*131e0*/  BRA `(.L_x_595) ;  /* 0xffffdba000007947 */ /* 0x002fea000383ffff */
.L_x_570:
[----:B---3--:R-:W-:Y:S01]  /*131f0*/  MOV R0, 0x3 ;  /* 0x0000000300007802 */ /* 0x008fe20000000f00 */
[----:B--2---:R-:W-:Y:S01]  /*13200*/  IMAD.MOV.U32 R7, RZ, RZ, R5 ;  /* 0x000000ffff077224 */ /* 0x004fe200078e0005 */
[----:B------:R-:W-:Y:S01]  /*13210*/  MOV R2, 0x13250 ;  /* 0x0001325000027802 */ /* 0x000fe20000000f00 */
[----:B------:R-:W-:Y:S02]  /*13220*/  IMAD.MOV.U32 R3, RZ, RZ, 0x181f ;  /* 0x0000181fff037424 */ /* 0x000fe400078e00ff */
        /* <DEDUP_REMOVED lines=11> */
.L_x_572:
[----:B------:R4:W-:Y:S01]  /*132e0*/  STL [R1+0x64], RZ ;  /* 0x000064ff01007387 */ /* 0x0009e20000100800 */
[----:B-12---:R-:W-:Y:S01]  /*132f0*/  IMAD.MOV.U32 R7, RZ, RZ, R81 ;  /* 0x000000ffff077224 */ /* 0x006fe200078e0051 */
[----:B------:R-:W-:-:S02]  /*13300*/  MOV R3, 0x1f ;  /* 0x0000001f00037802 */ /* 0x000fc40000000f00 */
[----:B------:R-:W-:Y:S02]  /*13310*/  MOV R2, 0x13330 ;  /* 0x0001333000027802 */ /* 0x000fe40000000f00 */
[----:B---345:R-:W-:Y:S05]  /*13320*/  CALL.REL.NOINC `($__internal_3_$__cuda_sm70_shflsync_idx_p) ;  /* 0x000000a000007944 */ /* 0x038fea0003c00000 */
[----:B-----5:R-:W-:Y:S01]  /*13330*/  MOV R0, R7 ;  /* 0x0000000700007202 */ /* 0x020fe20000000f00 */
[----:B-1----:R-:W-:Y:S05]  /*13340*/  BRA `(.L_x_597) ;  /* 0xffffdea000007947 */ /* 0x002fea000383ffff */
        .weak           $__internal_2_$__cuda_sm70_shflsync_bfly_p
        .type           $__internal_2_$__cuda_sm70_shflsync_bfly_p,@function
        .size           $__internal_2_$__cuda_sm70_shflsync_bfly_p,($__internal_3_$__cuda_sm70_shflsync_idx_p - $__internal_2_$__cuda_sm70_shflsync_bfly_p)
$__internal_2_$__cuda_sm70_shflsync_bfly_p:
[----:B------:R1:W-:Y:S01]  /*13350*/  STL [R1+0x100], R5 ;  /* 0x0001000501007387 */ /* 0x0003e20000100800 */
[----:B------:R-:W-:Y:S02]  /*13360*/  MOV R3, 0x1f ;  /* 0x0000001f00037802 */ /* 0x000fe40000000f00 */
[----:B-1----:R-:W-:-:S04]  /*13370*/  MOV R5, 0xffffffff ;  /* 0xffffffff00057802 */ /* 0x002fc80000000f00 */
[----:B------:R-:W-:Y:S04]  /*13380*/  WARPSYNC R5 ;  /* 0x0000000500007348 */ /* 0x000fe80003800000 */
[----:B------:R1:W2:Y:S04]  /*13390*/  SHFL.BFLY PT, R0, R4, R0, R3 ;  /* 0x0c00000004007389 */ /* 0x0002a800000e0003 */
[----:B-1----:R1:W5:Y:S01]  /*133a0*/  LDL.LU R5, [R1+0x100] ;  /* 0x0001000001057983 */ /* 0x0023620000300800 */
[----:B------:R-:W-:-:S04]  /*133b0*/  MOV R3, 0x0 ;  /* 0x0000000000037802 */ /* 0x000fc80000000f00 */
[----:B--2---:R-:W-:Y:S05]  /*133c0*/  RET.REL.NODEC R2 `(_ZN7cutlass13device_kernelIN5flash19enable_sm80_to_sm89INS1_16FlashAttnFwdSm80INS1_25CollectiveMainloopFwdSm80ILi8ELi1ELb1EN4cute5tupleIJNS5_1CILi128EEENS7_ILi64EEENS7_ILi256EEEEEELi256ENS_6half_tEfNS_4arch4Sm80ELb1ELb0ELb1ELb0ELb1ELb0ELb1ELb0EEENS1_21CollectiveEpilogueFwdINS6_IJS8_SA_S9_EEENS6_IJNS7_ILi1EEESI_SI_EEESC_SE_Li256ELb0ELb1ELb0ELb0EEENS1_30DynamicPersistentTileSchedulerILi256ELi256ELb0ELb1ELb0EEEEEEEEEvNT_6ParamsE) ;  /* 0xfffecc3002007950 */ /* 0x004fea0003c3ffff */
        .weak           $__internal_3_$__cuda_sm70_shflsync_idx_p
        .type           $__internal_3_$__cuda_sm70_shflsync_idx_p,@function
        .size           $__internal_3_$__cuda_sm70_shflsync_idx_p,(.L_x_1774 - $__internal_3_$__cuda_sm70_shflsync_idx_p)
$__internal_3_$__cuda_sm70_shflsync_idx_p:
[----:B------:R1:W-:Y:S04]  /*133d0*/  STL [R1+0x108], R4 ;  /* 0x0001080401007387 */ /* 0x0003e80000100800 */
[----:B------:R2:W-:Y:S01]  /*133e0*/  STL [R1+0x100], R0 ;  /* 0x0001000001007387 */ /* 0x0005e20000100800 */
[----:B-1----:R-:W-:-:S03]  /*133f0*/  MOV R4, 0xffffffff ;  /* 0xffffffff00047802 */ /* 0x002fc60000000f00 */
[----:B--2---:R-:W2:Y:S01]  /*13400*/  LDL.LU R0, [R1+0x64] ;  /* 0x0000640001007983 */ /* 0x004ea20000300800 */
[----:B------:R-:W-:Y:S04]  /*13410*/  WARPSYNC R4 ;  /* 0x0000000400007348 */ /* 0x000fe80003800000 */
[----:B--2---:R1:W2:Y:S04]  /*13420*/  SHFL.IDX PT, R7, R7, R0, R3 ;  /* 0x0000000007077389 */ /* 0x0042a800000e0003 */
[----:B-1----:R1:W5:Y:S04]  /*13430*/  LDL.LU R4, [R1+0x108] ;  /* 0x0001080001047983 */ /* 0x0023680000300800 */
[----:B------:R1:W5:Y:S01]  /*13440*/  LDL.LU R0, [R1+0x100] ;  /* 0x0001000001007983 */ /* 0x0003620000300800 */
[----:B------:R-:W-:-:S04]  /*13450*/  MOV R3, 0x0 ;  /* 0x0000000000037802 */ /* 0x000fc80000000f00 */
[----:B--2---:R-:W-:Y:S05]  /*13460*/  RET.REL.NODEC R2 `(_ZN7cutlass13device_kernelIN5flash19enable_sm80_to_sm89INS1_16FlashAttnFwdSm80INS1_25CollectiveMainloopFwdSm80ILi8ELi1ELb1EN4cute5tupleIJNS5_1CILi128EEENS7_ILi64EEENS7_ILi256EEEEEELi256ENS_6half_tEfNS_4arch4Sm80ELb1ELb0ELb1ELb0ELb1ELb0ELb1ELb0EEENS1_21CollectiveEpilogueFwdINS6_IJS8_SA_S9_EEENS6_IJNS7_ILi1EEESI_SI_EEESC_SE_Li256ELb0ELb1ELb0ELb0EEENS1_30DynamicPersistentTileSchedulerILi256ELi256ELb0ELb1ELb0EEEEEEEEEvNT_6ParamsE) ;  /* 0xfffecb9002007950 */ /* 0x004fea0003c3ffff */
.L_x_598:
        /* <DEDUP_REMOVED lines=9> */
.L_x_1774:


//--------------------- .text._ZN7cutlass13device_kernelIN5flash19enable_sm80_to_sm89INS1_16FlashAttnFwdSm80INS1_25CollectiveMainloopFwdSm80ILi8ELi1ELb1EN4cute5tupleIJNS5_1CILi128EEENS7_ILi64EEENS7_ILi256EEEEEELi256ENS_6half_tEfNS_4arch4Sm80ELb1ELb0ELb1ELb1ELb1ELb0ELb1ELb0EEENS1_21CollectiveEpilogueFwdINS6_IJS8_SA_S9_EEENS6_IJNS7_ILi1EEESI_SI_EEESC_SE_Li256ELb1ELb1ELb0ELb0EEENS1_19SingleTileSchedulerILb1ELb0ELb1ELi128EEEEEEEEEvNT_6ParamsE --------------------------
	.section	.text._ZN7cutlass13device_kernelIN5flash19enable_sm80_to_sm89INS1_16FlashAttnFwdSm80INS1_25CollectiveMainloopFwdSm80ILi8ELi1ELb1EN4cute5tupleIJNS5_1CILi128EEENS7_ILi64EEENS7_ILi256EEEEEELi256ENS_6half_tEfNS_4arch4Sm80ELb1ELb0ELb1ELb1ELb1ELb0ELb1ELb0EEENS1_21CollectiveEpilogueFwdINS6_IJS8_SA_S9_EEENS6_IJNS7_ILi1EEESI_SI_EEESC_SE_Li256ELb1ELb1ELb0ELb0EEENS1_19SingleTileSchedulerILb1ELb0ELb1ELi128EEEEEEEEEvNT_6ParamsE,"ax",@progbits
	.sectioninfo	@"SHI_REGISTERS=255"
	.align	128
.text._ZN7cutlass13device_kernelIN5flash19enable_sm80_to_sm89INS1_16FlashAttnFwdSm80INS1_25CollectiveMainloopFwdSm80ILi8ELi1ELb1EN4cute5tupleIJNS5_1CILi128EEENS7_ILi64EEENS7_ILi256EEEEEELi256ENS_6half_tEfNS_4arch4Sm80ELb1ELb0ELb1ELb1ELb1ELb0ELb1ELb0EEENS1_21CollectiveEpilogueFwdINS6_IJS8_SA_S9_EEENS6_IJNS7_ILi1EEESI_SI_EEESC_SE_Li256ELb1ELb1ELb0ELb0EEENS1_19SingleTileSchedulerILb1ELb0ELb1ELi128EEEEEEEEEvNT_6ParamsE:
        .type           _ZN7cutlass13device_kernelIN5flash19enable_sm80_to_sm89INS1_16FlashAttnFwdSm80INS1_25CollectiveMainloopFwdSm80ILi8ELi1ELb1EN4cute5tupleIJNS5_1CILi128EEENS7_ILi64EEENS7_ILi256EEEEEELi256ENS_6half_tEfNS_4arch4Sm80ELb1ELb0ELb1ELb1ELb1ELb0ELb1ELb0EEENS1_21CollectiveEpilogueFwdINS6_IJS8_SA_S9_EEENS6_IJNS7_ILi1EEESI_SI_EEESC_SE_Li256ELb1ELb1ELb0ELb0EEENS1_19SingleTileSchedulerILb1ELb0ELb1ELi128EEEEEEEEEvNT_6ParamsE,@function
        .size           _ZN7cutlass13device_kernelIN5flash19enable_sm80_to_sm89INS1_16FlashAttnFwdSm80INS1_25CollectiveMainloopFwdSm80ILi8ELi1ELb1EN4cute5tupleIJNS5_1CILi128EEENS7_ILi64EEENS7_ILi256EEEEEELi256ENS_6half_tEfNS_4arch4Sm80ELb1ELb0ELb1ELb1ELb1ELb0ELb1ELb0EEENS1_21CollectiveEpilogueFwdINS6_IJS8_SA_S9_EEENS6_IJNS7_ILi1EEESI_SI_EEESC_SE_Li256ELb1ELb1ELb0ELb0EEENS1_19SingleTileSchedulerILb1ELb0ELb1ELi128EEEEEEEEEvNT_6ParamsE,(.L_x_1777 - _ZN7cutlass13device_kernelIN5flash19enable_sm80_to_sm89INS1_16FlashAttnFwdSm80INS1_25CollectiveMainloopFwdSm80ILi8ELi1ELb1EN4cute5tupleIJNS5_1CILi128EEENS7_ILi64EEENS7_ILi256EEEEEELi256ENS_6half_tEfNS_4arch4Sm80ELb1ELb0ELb1ELb1ELb1ELb0ELb1ELb0EEENS1_21CollectiveEpilogueFwdINS6_IJS8_SA_S9_EEENS6_IJNS7_ILi1EEESI_SI_EEESC_SE_Li256ELb1ELb1ELb0ELb0EEENS1_19SingleTileSchedulerILb1ELb0ELb1ELi128EEEEEEEEEvNT_6ParamsE)
        .other          _ZN7cutlass13device_kernelIN5flash19enable_sm80_to_sm89INS1_16FlashAttnFwdSm80INS1_25CollectiveMainloopFwdSm80ILi8ELi1ELb1EN4cute5tupleIJNS5_1CILi128EEENS7_ILi64EEENS7_ILi256EEEEEELi256ENS_6half_tEfNS_4arch4Sm80ELb1ELb0ELb1ELb1ELb1ELb0ELb1ELb0EEENS1_21CollectiveEpilogueFwdINS6_IJS8_SA_S9_EEENS6_IJNS7_ILi1EEESI_SI_EEESC_SE_Li256ELb1ELb1ELb0ELb0EEENS1_19SingleTileSchedulerILb1ELb0ELb1ELi128EEEEEEEEEvNT_6ParamsE,@"STO_CUDA_ENTRY STV_DEFAULT"
_ZN7cutlass13device_kernelIN5flash19enable_sm80_to_sm89INS1_16FlashAttnFwdSm80INS1_25CollectiveMainloopFwdSm80ILi8ELi1ELb1EN4cute5tupleIJNS5_1CILi128EEENS7_ILi64EEENS7_ILi256EEEEEELi256ENS_6half_tEfNS_4arch4Sm80ELb1ELb0ELb1ELb1ELb1ELb0ELb1ELb0EEENS1_21CollectiveEpilogueFwdINS6_IJS8_SA_S9_EEENS6_IJNS7_ILi1EEESI_SI_EEESC_SE_Li256ELb1ELb1ELb0ELb0EEENS1_19SingleTileSchedulerILb1ELb0ELb1ELi128EEEEEEEEEvNT_6ParamsE:
        /* <DEDUP_REMOVED lines=21> */
.L_x_600:
        /* <DEDUP_REMOVED lines=13> */
.L_x_602:
[----:B------:R-:W-:Y:S02]  /*0220*/  ULDC UR5, c[0x0][0x54c] ;  /* 0x0001530000057ab9 */ /* 0x000fe40000000800 */
.L_x_601:
[----:B------:R-:W-:Y:S02]  /*0230*/  ULDC UR4, c[0x0][0x548] ;  /* 0x0001520000047ab9 */ /* 0x000fe40000000800 */
[----:B------:R-:W-:-:S02]  /*0240*/  USHF.L.U32 UR11, UR10, 0x7, URZ ;  /* 0x000000070a0b7899 */ /* 0x000fc4000800063f */
[----:B------:R-:W-:-:S04]  /*0250*/  UIMAD UR4, UR5, UR4, URZ ;  /* 0x00000004050472a4 */ /* 0x000fc8000f8e023f */
[----:B------:R-:W-:-:S04]  /*0260*/  UISETP.GE.AND UP0, UPT, UR11, UR4, UPT ;  /* 0x000000040b00728c */ /* 0x000fc8000bf06270 */
[----:B------:R-:W-:Y:S01]  /*0270*/  USEL UR14, UR14, 0xffffffff, !UP0 ;  /* 0xffffffff0e0e7887 */ /* 0x000fe2000c000000 */
[----:B------:R-:W-:Y:S05]  /*0280*/  BRA `(.L_x_603) ;  /* 0x000001b000007947 */ /* 0x000fea0003800000 */
.L_x_599:
        /* <DEDUP_REMOVED lines=8> */
.L_x_604:
        /* <DEDUP_REMOVED lines=13> */
.L_x_606:
[----:B------:R-:W-:Y:S02]  /*03e0*/  ULDC UR5, c[0x0][0x54c] ;  /* 0x0001530000057ab9 */ /* 0x000fe40000000800 */
.L_x_605:
[----:B------:R-:W-:Y:S02]  /*03f0*/  ULDC UR4, c[0x0][0x548] ;  /* 0x0001520000047ab9 */ /* 0x000fe40000000800 */
[----:B------:R-:W-:-:S02]  /*0400*/  USHF.L.U32 UR11, UR10, 0x7, URZ ;  /* 0x000000070a0b7899 */ /* 0x000fc4000800063f */
[----:B------:R-:W-:-:S04]  /*0410*/  UIMAD UR4, UR5, UR4, URZ ;  /* 0x00000004050472a4 */ /* 0x000fc8000f8e023f */
[----:B------:R-:W-:-:S04]  /*0420*/  UISETP.GE.AND UP0, UPT, UR11, UR4, UPT ;  /* 0x000000040b00728c */ /* 0x000fc8000bf06270 */
[----:B------:R-:W-:-:S06]  /*0430*/  USEL UR14, UR14, 0xffffffff, !UP0 ;  /* 0xffffffff0e0e7887 */ /* 0x000fcc000c000000 */
.L_x_603:
        /* <DEDUP_REMOVED lines=40> */
[----:B-1234-:R-:W-:Y:S05]  /*06c0*/  @P0 BRA `(.L_x_607) ;  /* 0x0000006000000947 */ /* 0x01efea0003800000 */
[----:B------:R-:W-:Y:S05]  /*06d0*/  @!P1 BRA `(.L_x_607) ;  /* 0x0000005000009947 */ /* 0x000fea0003800000 */
[----:B------:R-:W2:Y:S04]  /*06e0*/  LDG.E R2, [R6.64] ;  /* 0x0000001006027981 */ /* 0x000ea8000c1e1900 */
[----:B------:R-:W3:Y:S01]  /*06f0*/  LDG.E R0, [R6.64+0x4] ;  /* 0x0000041006007981 */ /* 0x000ee2000c1e1900 */
[----:B--2---:R-:W1:Y:S08]  /*0700*/  R2UR UR13, R2 ;  /* 0x00000000020d73c2 */ /* 0x004e7000000e0000 */
[----:B---3--:R-:W1:Y:S02]  /*0710*/  R2UR UR4, R0 ;  /* 0x00000000000473c2 */ /* 0x008e6400000e0000 */
[----:B-1----:R-:W-:-:S06]  /*0720*/  UIADD3 UR13, -UR13, UR4, URZ ;  /* 0x000000040d0d7290 */ /* 0x002fcc000fffe13f */
.L_x_607:
        /* <DEDUP_REMOVED lines=10> */
.L_x_608:
        /* <DEDUP_REMOVED lines=12> */
.L_x_609:
[----:B------:R-:W-:Y:S01]  /*0890*/  ULDC UR4, c[0x0][0x2c4] ;  /* 0x0000b10000047ab9 */ /* 0x000fe20000000800 */
[----:B------:R-:W-:Y:S01]  /*08a0*/  PLOP3.LUT P2, PT, PT, PT, PT, 0x80, 0x0 ;  /* 0x000000000000781c */ /* 0x000fe20003f4f070 */
[----:B------:R-:W-:Y:S01]  /*08b0*/  UISETP.NE.AND UP1, UPT, UR4, 0x1, UPT ;  /* 0x000000010400788c */ /* 0x000fe2000bf25270 */
[----:B------:R-:W-:Y:S01]  /*08c0*/  CS2R R10, SRZ ;  /* 0x00000000000a7805 */ /* 0x000fe2000001ff00 */
[----:B------:R-:W-:Y:S01]  /*08d0*/  UIADD3 UR7, -UR12, UR7, URZ ;  /* 0x000000070c077290 */ /* 0x000fe2000fffe13f */
[----:B------:R-:W-:Y:S01]  /*08e0*/  IMAD.MOV.U32 R130, RZ, RZ, RZ ;  /* 0x000000ffff827224 */ /* 0x000fe200078e00ff */
[----:B------:R-:W-:Y:S01]  /*08f0*/  ULDC.64 UR4, c[0x0][0x2c8] ;  /* 0x0000b20000047ab9 */ /* 0x000fe20000000a00 */
[----:B------:R-:W-:Y:S01]  /*0900*/  CS2R R128, SRZ ;  /* 0x0000000000807805 */ /* 0x000fe2000001ff00 */
[----:B------:R-:W-:Y:S01]  /*0910*/  UIADD3 UR6, UR7, 0x40, -UR13 ;  /* 0x0000004007067890 */ /* 0x000fe2000fffe80d */
[----:B------:R-:W-:Y:S01]  /*0920*/  CS2R R14, SRZ ;  /* 0x00000000000e7805 */ /* 0x000fe2000001ff00 */
[----:B------:R-:W-:Y:S01]  /*0930*/  IMAD.MOV.U32 R126, RZ, RZ, RZ ;  /* 0x000000ffff7e7224 */ /* 0x000fe200078e00ff */
[----:B------:R-:W-:Y:S01]  /*0940*/  CS2R R124, SRZ ;  /* 0x00000000007c7805 */ /* 0x000fe2000001ff00 */
[----:B------:R-:W-:Y:S01]  /*0950*/  MOV R122, RZ ;  /* 0x000000ff007a7202 */ /* 0x000fe20000000f00 */
[----:B------:R-:W-:Y:S01]  /*0960*/  @UP1 UIADD3 UR18, UR11, 0x7f, URZ ;  /* 0x0000007f0b121890 */ /* 0x000fe2000fffe03f */
[----:B------:R-:W-:Y:S01]  /*0970*/  CS2R R120, SRZ ;  /* 0x0000000000787805 */ /* 0x000fe2000001ff00 */
[----:B------:R-:W-:Y:S01]  /*0980*/  CS2R R12, SRZ ;  /* 0x00000000000c7805 */ /* 0x000fe2000001ff00 */
[----:B------:R-:W-:Y:S01]  /*0990*/  IMAD.MOV.U32 R118, RZ, RZ, RZ ;  /* 0x000000ffff767224 */ /* 0x000fe200078e00ff */
[----:B------:R-:W-:Y:S01]  /*09a0*/  UIMAD.WIDE.U32 UR18, UR18, UR4, URZ ;  /* 0x00000004121272a5 */ /* 0x000fe2000f8e003f */
[----:B------:R-:W-:Y:S01]  /*09b0*/  CS2R R116, SRZ ;  /* 0x0000000000747805 */ /* 0x000fe2000001ff00 */
[----:B------:R-:W-:Y:S01]  /*09c0*/  UIADD3 UR4, UR11, 0x7f, URZ ;  /* 0x0000007f0b047890 */ /* 0x000fe2000fffe03f */
[----:B------:R-:W-:Y:S01]  /*09d0*/  CS2R R16, SRZ ;  /* 0x0000000000107805 */ /* 0x000fe2000001ff00 */
[----:B------:R-:W-:Y:S01]  /*09e0*/  @UP1 USHF.R.U32.HI UR4, URZ, UR5, UR19 ;  /* 0x000000053f041299 */ /* 0x000fe20008011613 */
[----:B------:R-:W-:Y:S01]  /*09f0*/  MOV R114, RZ ;  /* 0x000000ff00727202 */ /* 0x000fe20000000f00 */
[----:B------:R-:W-:Y:S01]  /*0a00*/  UIADD3 UR5, UR7, 0x3f, URZ ;  /* 0x0000003f07057890 */ /* 0x000fe2000fffe03f */
[----:B------:R-:W-:Y:S01]  /*0a10*/  CS2R R112, SRZ ;  /* 0x0000000000707805 */ /* 0x000fe2000001ff00 */
[----:B------:R-:W-:Y:S01]  /*0a20*/  UIADD3 UR6, UR6, UR4, URZ ;  /* 0x0000000406067290 */ /* 0x000fe2000fffe03f */
[----:B------:R-:W-:Y:S01]  /*0a30*/  CS2R R18, SRZ ;  /* 0x0000000000127805 */ /* 0x000fe2000001ff00 */
[----:B------:R-:W-:Y:S01]  /*0a40*/  USHF.R.S32.HI UR18, URZ, 0x1f, UR5 ;  /* 0x0000001f3f127899 */ /* 0x000fe20008011405 */
[----:B------:R-:W-:Y:S01]  /*0a50*/  IMAD.MOV.U32 R110, RZ, RZ, RZ ;  /* 0x000000ffff6e7224 */ /* 0x000fe200078e00ff */
[----:B------:R-:W-:Y:S01]  /*0a60*/  USHF.R.S32.HI UR4, URZ, 0x1f, UR6 ;  /* 0x0000001f3f047899 */ /* 0x000fe20008011406 */
[----:B------:R-:W-:Y:S01]  /*0a70*/  CS2R R108, SRZ ;  /* 0x00000000006c7805 */ /* 0x000fe2000001ff00 */
[----:B------:R-:W-:Y:S01]  /*0a80*/  ULEA.HI UR18, UR18, UR5, URZ, 0x6 ;  /* 0x0000000512127291 */ /* 0x000fe2000f8f303f */
[----:B------:R-:W-:Y:S01]  /*0a90*/  CS2R R106, SRZ ;  /* 0x00000000006a7805 */ /* 0x000fe2000001ff00 */
[----:B------:R-:W-:Y:S01]  /*0aa0*/  ULEA.HI UR4, UR4, UR6, URZ, 0x6 ;  /* 0x0000000604047291 */ /* 0x000fe2000f8f303f */
[----:B------:R-:W-:Y:S01]  /*0ab0*/  CS2R R20, SRZ ;  /* 0x0000000000147805 */ /* 0x000fe2000001ff00 */
[----:B------:R-:W-:Y:S01]  /*0ac0*/  USHF.R.S32.HI UR18, URZ, 0x6, UR18 ;  /* 0x000000063f127899 */ /* 0x000fe20008011412 */
[----:B------:R-:W-:Y:S01]  /*0ad0*/  MOV R104, RZ ;  /* 0x000000ff00687202 */ /* 0x000fe20000000f00 */
[----:B------:R-:W-:Y:S01]  /*0ae0*/  USHF.R.S32.HI UR4, URZ, 0x6, UR4 ;  /* 0x000000063f047899 */ /* 0x000fe20008011404 */
[----:B------:R-:W-:Y:S01]  /*0af0*/  CS2R R102, SRZ ;  /* 0x0000000000667805 */ /* 0x000fe2000001ff00 */
[----:B------:R-:W-:Y:S01]  /*0b00*/  IMAD.MOV.U32 R23, RZ, RZ, RZ ;  /* 0x000000ffff177224 */ /* 0x000fe200078e00ff */
[----:B------:R-:W-:Y:S01]  /*0b10*/  MOV R100, RZ ;  /* 0x000000ff00647202 */ /* 0x000fe20000000f00 */
[----:B------:R-:W-:Y:S01]  /*0b20*/  UISETP.LT.AND UP0, UPT, UR18, UR4, UPT ;  /* 0x000000041200728c */ /* 0x000fe2000bf01270 */
[----:B------:R-:W-:Y:S01]  /*0b30*/  CS2R R98, SRZ ;  /* 0x0000000000627805 */ /* 0x000fe2000001ff00 */
[----:B------:R-:W-:Y:S01]  /*0b40*/  CS2R R24, SRZ ;  /* 0x0000000000187805 */ /* 0x000fe2000001ff00 */
[----:B------:R-:W-:Y:S01]  /*0b50*/  IMAD.MOV.U32 R96, RZ, RZ, RZ ;  /* 0x000000ffff607224 */ /* 0x000fe200078e00ff */
[----:B------:R-:W-:Y:S01]  /*0b60*/  USEL UR6, UR18, UR4, UP0 ;  /* 0x0000000412067287 */ /* 0x000fe20008000000 */
[----:B------:R-:W-:Y:S01]  /*0b70*/  CS2R R94, SRZ ;  /* 0x00000000005e7805 */ /* 0x000fe2000001ff00 */
[----:B------:R-:W-:Y:S01]  /*0b80*/  MOV R92, RZ ;  /* 0x000000ff005c7202 */ /* 0x000fe20000000f00 */
[----:B------:R-:W-:Y:S01]  /*0b90*/  CS2R R90, SRZ ;  /* 0x00000000005a7805 */ /* 0x000fe2000001ff00 */
[----:B------:R-:W-:Y:S01]  /*0ba0*/  UISETP.GE.AND UP0, UPT, UR6, 0x1, UPT ;  /* 0x000000010600788c */ /* 0x000fe2000bf06270 */
[----:B------:R-:W-:Y:S01]  /*0bb0*/  CS2R R26, SRZ ;  /* 0x00000000001a7805 */ /* 0x000fe2000001ff00 */
[----:B------:R-:W-:Y:S01]  /*0bc0*/  IMAD.MOV.U32 R88, RZ, RZ, RZ ;  /* 0x000000ffff587224 */ /* 0x000fe200078e00ff */
[----:B------:R-:W-:Y:S01]  /*0bd0*/  CS2R R86, SRZ ;  /* 0x0000000000567805 */ /* 0x000fe2000001ff00 */
[----:B------:R-:W-:Y:S01]  /*0be0*/  MOV R84, RZ ;  /* 0x000000ff00547202 */ /* 0x000fe20000000f00 */
[----:B------:R-:W-:Y:S01]  /*0bf0*/  CS2R R82, SRZ ;  /* 0x0000000000527805 */ /* 0x000fe2000001ff00 */
[----:B------:R-:W-:Y:S01]  /*0c00*/  PLOP3.LUT P0, PT, PT, PT, UP0, 0x80, 0x0 ;  /* 0x000000000000781c */ /* 0x000fe20003f0f008 */
[----:B------:R-:W-:Y:S01]  /*0c10*/  CS2R R28, SRZ ;  /* 0x00000000001c7805 */ /* 0x000fe2000001ff00 */
[----:B------:R-:W-:Y:S01]  /*0c20*/  IMAD.MOV.U32 R80, RZ, RZ, RZ ;  /* 0x000000ffff507224 */ /* 0x000fe200078e00ff */
[----:B------:R-:W-:Y:S01]  /*0c30*/  CS2R R78, SRZ ;  /* 0x00000000004e7805 */ /* 0x000fe2000001ff00 */
[----:B------:R-:W-:Y:S01]  /*0c40*/  MOV R76, RZ ;  /* 0x000000ff004c7202 */ /* 0x000fe20000000f00 */
[----:B------:R-:W-:Y:S01]  /*0c50*/  CS2R R74, SRZ ;  /* 0x00000000004a7805 */ /* 0x000fe2000001ff00 */
        /* <DEDUP_REMOVED lines=47> */
[----:B------:R-:W-:-:S03]  /*0f50*/  ULDC.64 UR4, c[0x0][0x2b0] ;  /* 0x0000ac0000047ab9 */ /* 0x000fc60000000a00 */
[----:B------:R-:W-:Y:S01]  /*0f60*/  LEA.HI R22, R102, R105, RZ, 0x3 ;  /* 0x0000006966167211 */ /* 0x000fe200078f18ff */
[----:B------:R1:W2:Y:S01]  /*0f70*/  @P0 LDG.E R0, [R2.64] ;  /* 0x0000001002000981 */ /* 0x0002a2000c1e1900 */
[----:B------:R-:W-:Y:S02]  /*0f80*/  IMAD.MOV.U32 R17, RZ, RZ, RZ ;  /* 0x000000ffff117224 */ /* 0x000fe400078e00ff */
[----:B------:R-:W-:Y:S01]  /*0f90*/  SHF.R.S32.HI R20, RZ, 0x3, R22 ;  /* 0x00000003ff147819 */ /* 0x000fe20000011416 */
[----:B-1----:R-:W-:Y:S01]  /*0fa0*/  IMAD.MOV.U32 R2, RZ, RZ, c[0x0][0x2b8] ;  /* 0x0000ae00ff027624 */ /* 0x002fe200078e00ff */
[----:B------:R-:W-:Y:S04]  /*0fb0*/  BAR.SYNC.DEFER_BLOCKING 0x0 ;  /* 0x0000000000007b1d */ /* 0x000fe80000010000 */
[----:B------:R-:W-:-:S02]  /*0fc0*/  ISETP.NE.AND P2, PT, R2, 0x1, PT ;  /* 0x000000010200780c */ /* 0x000fc40003f45270 */
[----:B--2---:R1:W2:Y:S02]  /*0fd0*/  @P0 R2UR UR21, R0 ;  /* 0x00000000001503c2 */ /* 0x0042a400000e0000 */
[----:B--2---:R-:W-:Y:S02]  /*0fe0*/  @!UP0 UMOV UR21, UR14 ;  /* 0x0000000e00158c82 */ /* 0x004fe40008000000 */
[----:B------:R-:W-:Y:S02]  /*0ff0*/  USHF.R.S32.HI UR15, URZ, 0x1f, UR21 ;  /* 0x0000001f3f0f7899 */ /* 0x000fe40008011415 */
[----:B------:R-:W-:Y:S02]  /*1000*/  UIMAD.WIDE.U32 UR18, UR21, UR4, URZ ;  /* 0x00000004151272a5 */ /* 0x000fe4000f8e003f */
[----:B------:R-:W-:-:S04]  /*1010*/  UIMAD UR15, UR15, UR4, URZ ;  /* 0x000000040f0f72a4 */ /* 0x000fc8000f8e023f */
[----:B------:R-:W-:Y:S01]  /*1020*/  UIMAD UR15, UR21, UR5, UR15 ;  /* 0x00000005150f72a4 */ /* 0x000fe2000f8e020f */
[----:B-1----:R-:W-:-:S03]  /*1030*/  LOP3.LUT R0, R22, 0xfffffff8, RZ, 0xc0, !PT ;  /* 0xfffffff816007812 */ /* 0x002fc600078ec0ff */
[----:B------:R-:W-:Y:S02]  /*1040*/  UIADD3 UR15, UR19, UR15, URZ ;  /* 0x0000000f130f7290 */ /* 0x000fe4000fffe03f */
[----:B------:R-:W-:Y:S01]  /*1050*/  USHF.R.S32.HI UR21, URZ, 0x1f, UR20 ;  /* 0x0000001f3f157899 */ /* 0x000fe20008011414 */
[----:B------:R-:W-:Y:S01]  /*1060*/  IMAD.IADD R19, R105, 0x1, -R0 ;  /* 0x0000000169137824 */ /* 0x000fe200078e0a00 */
[----:B------:R-:W-:Y:S01]  /*1070*/  ULDC.64 UR4, c[0x0][0x178] ;  /* 0x00005e0000047ab9 */ /* 0x000fe20000000a00 */
[----:B------:R-:W-:Y:S02]  /*1080*/  IMAD.U32 R0, RZ, RZ, UR6 ;  /* 0x00000006ff007e24 */ /* 0x000fe4000f8e00ff */
[----:B------:R-:W-:-:S04]  /*1090*/  IMAD R114, R19, 0x20, R20 ;  /* 0x0000002013727824 */ /* 0x000fc800078e0214 */
[----:B------:R-:W-:Y:S01]  /*10a0*/  IMAD R0, R0, 0x40, R114 ;  /* 0x0000004000007824 */ /* 0x000fe200078e0272 */
[----:B------:R-:W-:Y:S01]  /*10b0*/  UIMAD UR21, UR21, UR4, URZ ;  /* 0x00000004151572a4 */ /* 0x000fe2000f8e023f */
[----:B------:R-:W-:Y:S01]  /*10c0*/  IMAD.SHL.U32 R112, R19, 0x8, RZ ;  /* 0x0000000813707824 */ /* 0x000fe200078e00ff */
[----:B------:R-:W-:Y:S01]  /*10d0*/  UIMAD.WIDE.U32 UR22, UR20, UR4, URZ ;  /* 0x00000004141672a5 */ /* 0x000fe2000f8e003f */
[----:B------:R-:W-:Y:S01]  /*10e0*/  IADD3 R15, R20, UR11, RZ ;  /* 0x0000000b140f7c10 */ /* 0x000fe2000fffe0ff */
[----:B------:R-:W-:Y:S01]  /*10f0*/  STL [R1+0xa0], R114 ;  /* 0x0000a07201007387 */ /* 0x000fe20000100800 */
[----:B------:R-:W-:-:S04]  /*1100*/  IADD3 R0, R0, -0x40, RZ ;  /* 0xffffffc000007810 */ /* 0x000fc80007ffe0ff */
[C---:B------:R-:W-:Y:S02]  /*1110*/  ISETP.GE.AND P3, PT, R0.reuse, UR7, PT ;  /* 0x0000000700007c0c */ /* 0x040fe4000bf66270 */
        /* <DEDUP_REMOVED lines=13> */
[----:B------:R-:W-:Y:S01]  /*11f0*/  UISETP.GE.AND UP0, UPT, UR6, 0x2, UPT ;  /* 0x000000020600788c */ /* 0x000fe2000bf06270 */
[C---:B------:R-:W-:Y:S01]  /*1200*/  IADD3 R21, R112.reuse, 0x40, RZ ;  /* 0x0000004070157810 */ /* 0x040fe20007ffe0ff */
[----:B------:R-:W-:Y:S01]  /*1210*/  ULDC.64 UR4, c[0x0][0x1b8] ;  /* 0x00006e0000047ab9 */ /* 0x000fe20000000a00 */
[C---:B------:R-:W-:Y:S01]  /*1220*/  IADD3 R35, R112.reuse, 0x80, RZ ;  /* 0x0000008070237810 */ /* 0x040fe20007ffe0ff */
[----:B------:R-:W-:Y:S01]  /*1230*/  UIADD3 UR23, UR23, UR21, URZ ;  /* 0x0000001517177290 */ /* 0x000fe2000fffe03f */
[C---:B------:R-:W-:Y:S01]  /*1240*/  IADD3 R34, R112.reuse, 0xc0, RZ ;  /* 0x000000c070227810 */ /* 0x040fe20007ffe0ff */
[----:B------:R-:W-:Y:S01]  /*1250*/  USHF.R.S32.HI UR21, URZ, 0x1f, UR14 ;  /* 0x0000001f3f157899 */ /* 0x000fe2000801140e */
[----:B------:R-:W-:Y:S01]  /*1260*/  ISETP.GE.AND P6, PT, R112, c[0x0][0x198], PT ;  /* 0x0000660070007a0c */ /* 0x000fe20003fc6270 */
[----:B------:R-:W-:Y:S01]  /*1270*/  UIMAD UR20, UR8, UR4, URZ ;  /* 0x00000004081472a4 */ /* 0x000fe2000f8e023f */
[----:B------:R-:W-:Y:S01]  /*1280*/  ISETP.GE.AND P5, PT, R21, c[0x0][0x198], PT ;  /* 0x0000660015007a0c */ /* 0x000fe20003fa6270 */
[----:B------:R-:W-:Y:S01]  /*1290*/  USEL UR21, UR21, URZ, !UP2 ;  /* 0x0000003f15157287 */ /* 0x000fe2000d000000 */
[----:B------:R-:W-:Y:S01]  /*12a0*/  ISETP.GE.AND P4, PT, R35, c[0x0][0x198], PT ;  /* 0x0000660023007a0c */ /* 0x000fe20003f86270 */
[----:B------:R-:W-:Y:S01]  /*12b0*/  UIMAD UR20, UR9, UR5, UR20 ;  /* 0x00000005091472a4 */ /* 0x000fe2000f8e0214 */
[----:B------:R-:W-:Y:S01]  /*12c0*/  ISETP.GE.AND P3, PT, R34, c[0x0][0x198], PT ;  /* 0x0000660022007a0c */ /* 0x000fe20003f66270 */
[----:B------:R-:W-:Y:S01]  /*12d0*/  UIMAD.WIDE.U32 UR24, UR9, UR4, UR22 ;  /* 0x00000004091872a5 */ /* 0x000fe2000f8e0016 */
[----:B------:R-:W-:Y:S01]  /*12e0*/  LEA.HI R101, R102, R105, RZ, 0x5 ;  /* 0x0000006966657211 */ /* 0x000fe200078f28ff */
[----:B------:R-:W-:Y:S01]  /*12f0*/  USEL UR22, UR14, URZ, !UP2 ;  /* 0x0000003f0e167287 */ /* 0x000fe2000d000000 */
[----:B------:R-:W-:Y:S01]  /*1300*/  SHF.R.S32.HI R113, RZ, 0x1f, R112 ;  /* 0x0000001fff717819 */ /* 0x000fe20000011470 */
[----:B------:R-:W-:Y:S01]  /*1310*/  ULDC.64 UR4, c[0x0][0x1c0] ;  /* 0x0000700000047ab9 */ /* 0x000fe20000000a00 */
[----:B------:R-:W-:Y:S01]  /*1320*/  SHF.R.S32.HI R100, RZ, 0x5, R101 ;  /* 0x00000005ff647819 */ /* 0x000fe20000011465 */
[----:B------:R-:W-:Y:S01]  /*1330*/  UIMAD UR21, UR21, UR4, URZ ;  /* 0x00000004151572a4 */ /* 0x000fe2000f8e023f */
[----:B-1----:R-:W-:Y:S01]  /*1340*/  IADD3 R3, R114, UR11, RZ ;  /* 0x0000000b72037c10 */ /* 0x002fe2000fffe0ff */
[----:B------:R-:W-:-:S02]  /*1350*/  UIADD3 UR25, UR25, UR20, URZ ;  /* 0x0000001419197290 */ /* 0x000fc4000fffe03f */
[----:B------:R-:W-:Y:S02]  /*1360*/  UIMAD UR5, UR22, UR5, UR21 ;  /* 0x00000005160572a4 */ /* 0x000fe4000f8e0215 */
[----:B------:R-:W-:Y:S01]  /*1370*/  @P1 IMAD.HI.U32 R0, R3, c[0x0][0x2c8], RZ ;  /* 0x0000b20003001a27 */ /* 0x000fe200078e00ff */
[----:B------:R-:W-:Y:S02]  /*1380*/  UIMAD.WIDE.U32 UR22, UR22, UR4, UR24 ;  /* 0x00000004161672a5 */ /* 0x000fe4000f8e0018 */
[----:B------:R-:W-:Y:S01]  /*1390*/  ULDC UR21, c[0x0][0x2c4] ;  /* 0x0000b10000157ab9 */ /* 0x000fe20000000800 */
[----:B------:R-:W-:Y:S01]  /*13a0*/  IMAD.MOV.U32 R2, RZ, RZ, R3 ;  /* 0x000000ffff027224 */ /* 0x000fe200078e0003 */
[----:B------:R-:W-:Y:S01]  /*13b0*/  @P0 SHF.R.U32.HI R2, RZ, c[0x0][0x2cc], R0 ;  /* 0x0000b300ff020a19 */ /* 0x000fe20000011600 */
[----:B------:R-:W-:Y:S01]  /*13c0*/  UIADD3 UR5, UR23, UR5, URZ ;  /* 0x0000000517057290 */ /* 0x000fe2000fffe03f */
[----:B------:R-:W-:Y:S01]  /*13d0*/  IMAD.U32 R5, RZ, RZ, UR23 ;  /* 0x00000017ff057e24 */ /* 0x000fe2000f8e00ff */
[----:B------:R-:W-:Y:S01]  /*13e0*/  UIMAD UR21, UR13, UR21, URZ ;  /* 0x000000150d1572a4 */ /* 0x000fe2000f8e023f */
[--C-:B------:R-:W-:Y:S01]  /*13f0*/  SHF.R.S32.HI R0, RZ, 0x1f, R2.reuse ;  /* 0x0000001fff007819 */ /* 0x100fe20000011402 */
[----:B------:R-:W-:Y:S01]  /*1400*/  IMAD.MOV R6, RZ, RZ, -R2 ;  /* 0x000000ffff067224 */ /* 0x000fe200078e0a02 */
[----:B------:R-:W-:Y:S01]  /*1410*/  ULEA UR24, UR6, 0xffffffc0, 0x6 ;  /* 0xffffffc006187891 */ /* 0x000fe2000f8e303f */
[----:B------:R-:W-:-:S02]  /*1420*/  IMAD.U32 R4, RZ, RZ, UR22 ;  /* 0x00000016ff047e24 */ /* 0x000fc4000f8e00ff */
[----:B------:R-:W-:Y:S01]  /*1430*/  IMAD R0, R0, c[0x0][0x1b0], RZ ;  /* 0x00006c0000007a24 */ /* 0x000fe200078e02ff */
[----:B------:R-:W-:Y:S01]  /*1440*/  UIADD3 UR24, UR7, -UR24, URZ ;  /* 0x8000001807187290 */ /* 0x000fe2000fffe03f */
[----:B------:R-:W-:Y:S02]  /*1450*/  IMAD R6, R6, c[0x0][0x2c4], R3 ;  /* 0x0000b10006067a24 */ /* 0x000fe400078e0203 */
[----:B------:R-:W-:Y:S01]  /*1460*/  IMAD.U32 R5, RZ, RZ, UR5 ;  /* 0x00000005ff057e24 */ /* 0x000fe2000f8e00ff */
[----:B------:R-:W-:Y:S01]  /*1470*/  ULDC.64 UR4, c[0x0][0x1e8] ;  /* 0x00007a0000047ab9 */ /* 0x000fe20000000a00 */
[C---:B------:R-:W-:Y:S01]  /*1480*/  IMAD R7, R2.reuse, c[0x0][0x1b4], R0 ;  /* 0x00006d0002077a24 */ /* 0x040fe200078e0200 */
[----:B------:R-:W-:Y:S01]  /*1490*/  SHF.R.S32.HI R0, RZ, 0x1f, R6 ;  /* 0x0000001fff007819 */ /* 0x000fe20000011406 */
[----:B------:R-:W-:Y:S01]  /*14a0*/  IMAD.WIDE.U32 R2, R2, c[0x0][0x1b0], R4 ;  /* 0x00006c0002027a25 */ /* 0x000fe200078e0004 */
[----:B------:R-:W-:Y:S02]  /*14b0*/  UIMAD UR20, UR8, UR4, URZ ;  /* 0x00000004081472a4 */ /* 0x000fe4000f8e023f */
[----:B------:R-:W-:Y:S01]  /*14c0*/  UIMAD.WIDE.U32 UR22, UR9, UR4, URZ ;  /* 0x00000004091672a5 */ /* 0x000fe2000f8e003f */
[C---:B------:R-:W-:Y:S01]  /*14d0*/  IMAD.SHL.U32 R5, R20.reuse, 0x40, RZ ;  /* 0x0000004014057824 */ /* 0x040fe200078e00ff */
[----:B------:R-:W-:Y:S01]  /*14e0*/  UIMAD UR20, UR9, UR5, UR20 ;  /* 0x00000005091472a4 */ /* 0x000fe2000f8e0214 */
[----:B------:R-:W-:Y:S01]  /*14f0*/  IMAD.IADD R3, R3, 0x1, R7 ;  /* 0x0000000103037824 */ /* 0x000fe200078e0207 */
[----:B------:R-:W-:Y:S01]  /*1500*/  IADD3 R20, -R20, UR24, RZ ;  /* 0x0000001814147c10 */ /* 0x000fe2000fffe1ff */
[----:B------:R-:W-:Y:S01]  /*1510*/  IMAD R4, R0, c[0x0][0x1a8], RZ ;  /* 0x00006a0000047a24 */ /* 0x000fe200078e02ff */
[----:B------:R-:W-:Y:S01]  /*1520*/  LOP3.LUT R0, R5, 0x1c0, RZ, 0xc0, !PT ;  /* 0x000001c005007812 */ /* 0x000fe200078ec0ff */
[----:B------:R-:W-:Y:S01]  /*1530*/  IMAD.WIDE.U32 R2, R6, c[0x0][0x1a8], R2 ;  /* 0x00006a0006027a25 */ /* 0x000fe200078e0002 */
[----:B------:R-:W-:-:S02]  /*1540*/  UIADD3 UR20, UR23, UR20, URZ ;  /* 0x0000001417147290 */ /* 0x000fc4000fffe03f */
[----:B------:R-:W-:Y:S01]  /*1550*/  SHF.R.U32.HI R5, RZ, 0x3, R0 ;  /* 0x00000003ff057819 */ /* 0x000fe20000011600 */
[----:B------:R-:W-:Y:S01]  /*1560*/  IMAD R7, R6, c[0x0][0x1ac], R4 ;  /* 0x00006b0006077a24 */ /* 0x000fe200078e0204 */
[----:B------:R-:W-:Y:S01]  /*1570*/  LOP3.LUT R4, R0, 0x38, R112, 0xf8, !PT ;  /* 0x0000003800047812 */ /* 0x000fe200078ef870 */
[----:B------:R-:W-:Y:S01]  /*1580*/  ULDC.64 UR4, c[0x0][0x210] ;  /* 0x0000840000047ab9 */ /* 0x000fe20000000a00 */
[----:B------:R-:W-:Y:S01]  /*1590*/  LEA R14, P0, R2, c[0x0][0x160], 0x1 ;  /* 0x00005800020e7a11 */ /* 0x000fe200078008ff */
[----:B------:R-:W-:Y:S01]  /*15a0*/  IMAD.IADD R0, R3, 0x1, R7 ;  /* 0x0000000103007824 */ /* 0x000fe200078e0207 */
[----:B------:R-:W-:Y:S01]  /*15b0*/  LOP3.LUT R6, R4, R5, RZ, 0x3c, !PT ;  /* 0x0000000504067212 */ /* 0x000fe200078e3cff */
[----:B------:R-:W-:Y:S01]  /*15c0*/  UIMAD UR8, UR8, UR4, URZ ;  /* 0x00000004080872a4 */ /* 0x000fe2000f8e023f */
[----:B------:R-:W-:Y:S01]  /*15d0*/  LEA.HI R3, R102, R105, RZ, 0x6 ;  /* 0x0000006966037211 */ /* 0x000fe200078f30ff */
[----:B------:R-:W-:Y:S01]  /*15e0*/  SHFL.IDX PT, R4, R14, RZ, 0x181f ;  /* 0x00181fff0e047589 */ /* 0x000fe200000e0000 */
[----:B------:R-:W-:Y:S01]  /*15f0*/  LEA.HI.X R13, R2, c[0x0][0x164], R0, 0x1, P0 ;  /* 0x00005900020d7a11 */ /* 0x000fe200000f0c00 */
[----:B------:R-:W-:Y:S01]  /*1600*/  UIMAD.WIDE.U32 UR26, UR9, UR4, URZ ;  /* 0x00000004091a72a5 */ /* 0x000fe2000f8e003f */
[----:B------:R-:W-:Y:S01]  /*1610*/  ISETP.GE.AND P0, PT, R15, UR21, PT ;  /* 0x000000150f007c0c */ /* 0x000fe2000bf06270 */
[----:B------:R-:W-:Y:S01]  /*1620*/  IMAD.SHL.U32 R0, R3, 0x8, RZ ;  /* 0x0000000803007824 */ /* 0x000fe200078e00ff */
[----:B------:R-:W-:Y:S01]  /*1630*/  SHF.R.S32.HI R3, RZ, 0x1f, R21 ;  /* 0x0000001fff037819 */ /* 0x000fe20000011415 */
[----:B------:R-:W1:Y:S01]  /*1640*/  SHFL.IDX PT, R5, R13, RZ, 0x181f ;  /* 0x00181fff0d057589 */ /* 0x000e6200000e0000 */
[----:B------:R-:W-:Y:S01]  /*1650*/  SHF.R.S32.HI R2, RZ, 0x1f, R35 ;  /* 0x0000001fff027819 */ /* 0x000fe20000011423 */
[----:B------:R-:W-:Y:S01]  /*1660*/  UIMAD UR8, UR9, UR5, UR8 ;  /* 0x00000005090872a4 */ /* 0x000fe2000f8e0208 */
[----:B------:R-:W-:-:S02]  /*1670*/  LOP3.LUT R6, R6, 0xfffffe00, R0, 0xf8, !PT ;  /* 0xfffffe0006067812 */ /* 0x000fc400078ef800 */
[----:B------:R-:W-:Y:S01]  /*1680*/  SHF.R.S32.HI R0, RZ, 0x1f, R34 ;  /* 0x0000001fff007819 */ /* 0x000fe20000011422 */
[----:B------:R-:W-:Y:S01]  /*1690*/  UIADD3 UR8, UR27, UR8, URZ ;  /* 0x000000081b087290 */ /* 0x000fe2000fffe03f */
[----:B------:R-:W-:Y:S01]  /*16a0*/  LEA.HI R3, R3, R21, RZ, 0x3 ;  /* 0x0000001503037211 */ /* 0x000fe200078f18ff */
[----:B------:R-:W-:Y:S01]  /*16b0*/  IMAD.SHL.U32 R103, R6, 0x2, RZ ;  /* 0x0000000206677824 */ /* 0x000fe200078e00ff */
[----:B------:R-:W-:Y:S02]  /*16c0*/  LEA.HI R2, R2, R35, RZ, 0x3 ;  /* 0x0000002302027211 */ /* 0x000fe400078f18ff */
[----:B------:R-:W-:Y:S02]  /*16d0*/  LEA.HI R0, R0, R34, RZ, 0x3 ;  /* 0x0000002200007211 */ /* 0x000fe400078f18ff */
[----:B------:R-:W-:Y:S02]  /*16e0*/  LOP3.LUT R110, R3, 0xfffffff8, RZ, 0xc0, !PT ;  /* 0xfffffff8036e7812 */ /* 0x000fe400078ec0ff */
[----:B------:R-:W-:Y:S01]  /*16f0*/  LOP3.LUT R108, R2, 0xfffffff8, RZ, 0xc0, !PT ;  /* 0xfffffff8026c7812 */ /* 0x000fe200078ec0ff */
[----:B------:R-:W-:Y:S01]  /*1700*/  SHFL.IDX PT, R3, R13, 0x1, 0x181f ;  /* 0x00381f000d037f89 */ /* 0x000fe200000e0000 */
[----:B------:R-:W-:-:S02]  /*1710*/  LOP3.LUT R106, R0, 0xfffffff8, RZ, 0xc0, !PT ;  /* 0xfffffff8006a7812 */ /* 0x000fc400078ec0ff */
[----:B------:R-:W-:Y:S01]  /*1720*/  IADD3 R0, R15, 0x20, RZ ;  /* 0x000000200f007810 */ /* 0x000fe20007ffe0ff */
[----:B------:R-:W3:Y:S01]  /*1730*/  SHFL.IDX PT, R2, R14, 0x1, 0x181f ;  /* 0x00381f000e027f89 */ /* 0x000ee200000e0000 */
[----:B------:R-:W-:Y:S02]  /*1740*/  SHF.R.S32.HI R111, RZ, 0x1f, R110 ;  /* 0x0000001fff6f7819 */ /* 0x000fe4000001146e */
[----:B------:R-:W-:Y:S01]  /*1750*/  SHF.R.S32.HI R109, RZ, 0x1f, R108 ;  /* 0x0000001fff6d7819 */ /* 0x000fe2000001146c */
[----:B-1----:R-:W-:Y:S01]  /*1760*/  @!P0 IMAD.WIDE R10, R112, 0x2, R4 ;  /* 0x00000002700a8825 */ /* 0x002fe200078e0204 */
[----:B------:R-:W-:-:S03]  /*1770*/  SHF.R.S32.HI R107, RZ, 0x1f, R106 ;  /* 0x0000001fff6b7819 */ /* 0x000fc6000001146a */
[--C-:B------:R-:W-:Y:S01]  /*1780*/  @!P0 IMAD.WIDE R8, R110, 0x2, R4.reuse ;  /* 0x000000026e088825 */ /* 0x100fe200078e0204 */
[----:B------:R1:W-:Y:S03]  /*1790*/  @!P0 LDGSTS.E.BYPASS.LTC128B.128 [R103+0x100], [R10.64], !P6 ;  /* 0x001000000a678fae */ /* 0x0003e6000f101d50 */
[--C-:B------:R-:W-:Y:S01]  /*17a0*/  @!P0 IMAD.WIDE R6, R108, 0x2, R4.reuse ;  /* 0x000000026c068825 */ /* 0x100fe200078e0204 */
[----:B------:R3:W-:Y:S03]  /*17b0*/  @!P0 LDGSTS.E.BYPASS.LTC128B.128 [R103+0x4100], [R8.64], !P5 ;  /* 0x0410000008678fae */ /* 0x0007e6000e901d50 */
[----:B------:R-:W-:Y:S01]  /*17c0*/  @!P0 IMAD.WIDE R4, R106, 0x2, R4 ;  /* 0x000000026a048825 */ /* 0x000fe200078e0204 */
[----:B------:R4:W-:Y:S04]  /*17d0*/  @!P0 LDGSTS.E.BYPASS.LTC128B.128 [R103+0x8100], [R6.64], !P4 ;  /* 0x0810000006678fae */ /* 0x0009e8000e101d50 */
[----:B------:R5:W-:Y:S01]  /*17e0*/  @!P0 LDGSTS.E.BYPASS.LTC128B.128 [R103+0xc100], [R4.64], !P3 ;  /* 0x0c10000004678fae */ /* 0x000be2000d901d50 */
[----:B------:R-:W-:Y:S01]  /*17f0*/  ISETP.GE.AND P0, PT, R0, UR21, PT ;  /* 0x0000001500007c0c */ /* 0x000fe2000bf06270 */
[----:B------:R-:W-:-:S04]  /*1800*/  IMAD.MOV R0, RZ, RZ, -R12 ;  /* 0x000000ffff007224 */ /* 0x000fc800078e0a0c */
[----:B------:R-:W-:Y:S01]  /*1810*/  IMAD R18, R0, c[0x0][0x2b8], R16 ;  /* 0x0000ae0000127a24 */ /* 0x000fe200078e0210 */
[----:B------:R-:W-:-:S04]  /*1820*/  IADD3 R0, R15, 0x40, RZ ;  /* 0x000000400f007810 */ /* 0x000fc80007ffe0ff */
[----:B------:R-:W-:-:S03]  /*1830*/  SHF.R.S32.HI R12, RZ, 0x1f, R18 ;  /* 0x0000001fff0c7819 */ /* 0x000fc60000011412 */
[----:B---3--:R-:W-:-:S04]  /*1840*/  @!P0 IMAD.WIDE R8, R110, 0x2, R2 ;  /* 0x000000026e088825 */ /* 0x008fc800078e0202 */
[--C-:B----4-:R-:W-:Y:S01]  /*1850*/  @!P0 IMAD.WIDE R6, R112, 0x2, R2.reuse ;  /* 0x0000000270068825 */ /* 0x110fe200078e0202 */
[----:B-----5:R-:W-:Y:S04]  /*1860*/  SHFL.IDX PT, R4, R14, 0x2, 0x181f ;  /* 0x00581f000e047f89 */ /* 0x020fe800000e0000 */
[----:B------:R-:W1:Y:S04]  /*1870*/  SHFL.IDX PT, R5, R13, 0x2, 0x181f ;  /* 0x00581f000d057f89 */ /* 0x000e6800000e0000 */
[----:B------:R3:W-:Y:S04]  /*1880*/  @!P0 LDGSTS.E.BYPASS.LTC128B.128 [R103+0x1100], [R6.64], !P6 ;  /* 0x0110000006678fae */ /* 0x0007e8000f101d50 */
[----:B------:R4:W-:Y:S01]  /*1890*/  @!P0 LDGSTS.E.BYPASS.LTC128B.128 [R103+0x5100], [R8.64], !P5 ;  /* 0x0510000008678fae */ /* 0x0009e2000e901d50 */
[----:B---3--:R-:W-:-:S04]  /*18a0*/  @!P0 IMAD.WIDE R6, R108, 0x2, R2 ;  /* 0x000000026c068825 */ /* 0x008fc800078e0202 */
[----:B------:R-:W-:Y:S01]  /*18b0*/  @!P0 IMAD.WIDE R2, R106, 0x2, R2 ;  /* 0x000000026a028825 */ /* 0x000fe200078e0202 */
[----:B------:R3:W-:Y:S04]  /*18c0*/  @!P0 LDGSTS.E.BYPASS.LTC128B.128 [R103+0x9100], [R6.64], !P4 ;  /* 0x0910000006678fae */ /* 0x0007e8000e101d50 */
[----:B------:R5:W-:Y:S01]  /*18d0*/  @!P0 LDGSTS.E.BYPASS.LTC128B.128 [R103+0xd100], [R2.64], !P3 ;  /* 0x0d10000002678fae */ /* 0x000be2000d901d50 */
[----:B------:R-:W-:Y:S01]  /*18e0*/  ISETP.GE.AND P0, PT, R0, UR21, PT ;  /* 0x0000001500007c0c */ /* 0x000fe2000bf06270 */
[----:B------:R-:W-:-:S04]  /*18f0*/  IMAD R0, R12, c[0x0][0x1e0], RZ ;  /* 0x000078000c007a24 */ /* 0x000fc800078e02ff */
[----:B------:R-:W-:-:S08]  /*1900*/  IMAD R0, R18, c[0x0][0x1e4], R0 ;  /* 0x0000790012007a24 */ /* 0x000fd000078e0200 */
[----:B-1----:R-:W-:-:S04]  /*1910*/  @!P0 IMAD.WIDE R10, R112, 0x2, R4 ;  /* 0x00000002700a8825 */ /* 0x002fc800078e0204 */
[--C-:B----4-:R-:W-:Y:S01]  /*1920*/  @!P0 IMAD.WIDE R8, R110, 0x2, R4.reuse ;  /* 0x000000026e088825 */ /* 0x110fe200078e0204 */
[----:B------:R2:W-:Y:S03]  /*1930*/  @!P0 LDGSTS.E.BYPASS.LTC128B.128 [R103+0x2100], [R10.64], !P6 ;  /* 0x021000000a678fae */ /* 0x0005e6000f101d50 */
[----:B---3--:R-:W-:Y:S01]  /*1940*/  @!P0 IMAD.WIDE R6, R108, 0x2, R4 ;  /* 0x000000026c068825 */ /* 0x008fe200078e0204 */
[----:B------:R1:W-:Y:S03]  /*1950*/  @!P0 LDGSTS.E.BYPASS.LTC128B.128 [R103+0x6100], [R8.64], !P5 ;  /* 0x0610000008678fae */ /* 0x0003e6000e901d50 */
[----:B-----5:R-:W-:Y:S01]  /*1960*/  IMAD.WIDE.U32 R2, R18, c[0x0][0x1e0], RZ ;  /* 0x0000780012027a25 */ /* 0x020fe200078e00ff */
[----:B------:R3:W-:Y:S03]  /*1970*/  @!P0 LDGSTS.E.BYPASS.LTC128B.128 [R103+0xa100], [R6.64], !P4 ;  /* 0x0a10000006678fae */ /* 0x0007e6000e101d50 */
[----:B------:R-:W-:-:S02]  /*1980*/  IMAD.IADD R3, R3, 0x1, R0 ;  /* 0x0000000103037824 */ /* 0x000fc400078e0200 */
[----:B------:R-:W-:-:S05]  /*1990*/  @!P0 IMAD.WIDE R4, R106, 0x2, R4 ;  /* 0x000000026a048825 */ /* 0x000fca00078e0204 */
[----:B------:R4:W-:Y:S04]  /*19a0*/  @!P0 LDGSTS.E.BYPASS.LTC128B.128 [R103+0xe100], [R4.64], !P3 ;  /* 0x0e10000004678fae */ /* 0x0009e8000d901d50 */
[----:B---3--:R-:W-:Y:S04]  /*19b0*/  SHFL.IDX PT, R6, R14, 0x3, 0x181f ;  /* 0x00781f000e067f89 */ /* 0x008fe800000e0000 */
[----:B------:R3:W5:Y:S01]  /*19c0*/  SHFL.IDX PT, R7, R13, 0x3, 0x181f ;  /* 0x00781f000d077f89 */ /* 0x00076200000e0000 */
[----:B----4-:R-:W-:Y:S01]  /*19d0*/  IADD3 R5, R15, 0x60, RZ ;  /* 0x000000600f057810 */ /* 0x010fe20007ffe0ff */
[----:B------:R-:W-:-:S03]  /*19e0*/  IMAD R4, R12, c[0x0][0x208], RZ ;  /* 0x000082000c047a24 */ /* 0x000fc600078e02ff */
[----:B------:R-:W-:Y:S01]  /*19f0*/  ISETP.GE.AND P1, PT, R5, UR21, PT ;  /* 0x0000001505007c0c */ /* 0x000fe2000bf26270 */
[C---:B------:R-:W-:Y:S01]  /*1a00*/  IMAD R4, R18.reuse, c[0x0][0x20c], R4 ;  /* 0x0000830012047a24 */ /* 0x040fe200078e0204 */
[----:B--2---:R-:W-:Y:S01]  /*1a10*/  SHF.R.S32.HI R11, RZ, 0x1f, R17 ;  /* 0x0000001fff0b7819 */ /* 0x004fe20000011411 */
[----:B-1----:R-:W-:Y:S01]  /*1a20*/  IMAD.WIDE.U32 R8, R17, c[0x0][0x1f0], R2 ;  /* 0x00007c0011087a25 */ /* 0x002fe200078e0002 */
[----:B------:R-:W-:Y:S03]  /*1a30*/  STL [R1+0x58], R17 ;  /* 0x0000581101007387 */ /* 0x000fe60000100800 */
[----:B------:R-:W-:Y:S01]  /*1a40*/  IMAD R0, R11, c[0x0][0x1f0], RZ ;  /* 0x00007c000b007a24 */ /* 0x000fe200078e02ff */
[----:B------:R-:W-:Y:S01]  /*1a50*/  STL [R1+0x98], R112 ;  /* 0x0000987001007387 */ /* 0x000fe20000100800 */
[----:B------:R-:W-:-:S03]  /*1a60*/  IMAD.WIDE.U32 R2, R18, c[0x0][0x208], RZ ;  /* 0x0000820012027a25 */ /* 0x000fc600078e00ff */
[----:B------:R-:W-:Y:S01]  /*1a70*/  STL [R1+0x54], R103 ;  /* 0x0000546701007387 */ /* 0x000fe20000100800 */
[----:B------:R-:W-:Y:S01]  /*1a80*/  IMAD R10, R17, c[0x0][0x1f4], R0 ;  /* 0x00007d00110a7a24 */ /* 0x000fe200078e0200 */
[----:B------:R-:W-:Y:S01]  /*1a90*/  IADD3 R0, P0, R8, UR22, RZ ;  /* 0x0000001608007c10 */ /* 0x000fe2000ff1e0ff */
[----:B------:R-:W-:Y:S01]  /*1aa0*/  IMAD.IADD R5, R3, 0x1, R4 ;  /* 0x0000000103057824 */ /* 0x000fe200078e0204 */
[----:B------:R-:W-:Y:S01]  /*1ab0*/  STL [R1+0xd0], R110 ;  /* 0x0000d06e01007387 */ /* 0x000fe20000100800 */
[----:B------:R-:W-:Y:S01]  /*1ac0*/  IMAD.MOV.U32 R4, RZ, RZ, R2 ;  /* 0x000000ffff047224 */ /* 0x000fe200078e0002 */
[----:B------:R-:W-:Y:S02]  /*1ad0*/  IADD3.X R8, R9, UR20, R10, P0, !PT ;  /* 0x0000001409087c10 */ /* 0x000fe400087fe40a */
[C---:B---3--:R-:W-:Y:S01]  /*1ae0*/  LEA R13, P0, R0.reuse, c[0x0][0x1c8], 0x1 ;  /* 0x00007200000d7a11 */ /* 0x048fe200078008ff */
[----:B------:R-:W-:Y:S01]  /*1af0*/  IMAD.WIDE.U32 R4, R17, c[0x0][0x218], R4 ;  /* 0x0000860011047a25 */ /* 0x000fe200078e0004 */
[----:B------:R-:W-:Y:S02]  /*1b00*/  STL [R1+0xd4], R108 ;  /* 0x0000d46c01007387 */ /* 0x000fe40000100800 */
[----:B------:R-:W-:Y:S01]  /*1b10*/  LEA.HI.X R12, R0, c[0x0][0x1cc], R8, 0x1, P0 ;  /* 0x00007300000c7a11 */ /* 0x000fe200000f0c08 */
[----:B------:R-:W-:Y:S01]  /*1b20*/  IMAD R0, R11, c[0x0][0x218], RZ ;  /* 0x000086000b007a24 */ /* 0x000fe200078e02ff */
[----:B------:R-:W-:Y:S01]  /*1b30*/  SHFL.IDX PT, R2, R13, RZ, 0x181f ;  /* 0x00181fff0d027589 */ /* 0x000fe200000e0000 */
[----:B-----5:R-:W-:-:S03]  /*1b40*/  @!P1 IMAD.WIDE R10, R112, 0x2, R6 ;  /* 0x00000002700a9825 */ /* 0x020fc600078e0206 */
[----:B------:R-:W1:Y:S01]  /*1b50*/  SHFL.IDX PT, R3, R12, RZ, 0x181f ;  /* 0x00181fff0c037589 */ /* 0x000e6200000e0000 */
[----:B------:R-:W-:-:S03]  /*1b60*/  @!P1 IMAD.WIDE R8, R110, 0x2, R6 ;  /* 0x000000026e089825 */ /* 0x000fc600078e0206 */
[----:B------:R2:W-:Y:S01]  /*1b70*/  @!P1 LDGSTS.E.BYPASS.LTC128B.128 [R103+0x3100], [R10.64], !P6 ;  /* 0x031000000a679fae */ /* 0x0005e2000f101d50 */
[----:B------:R-:W-:Y:S01]  /*1b80*/  IMAD R0, R17, c[0x0][0x21c], R0 ;  /* 0x0000870011007a24 */ /* 0x000fe200078e0200 */
[----:B------:R-:W-:Y:S02]  /*1b90*/  ISETP.GE.AND P6, PT, R112, c[0x0][0x1d4], PT ;  /* 0x0000750070007a0c */ /* 0x000fe40003fc6270 */
[----:B------:R3:W-:Y:S04]  /*1ba0*/  @!P1 LDGSTS.E.BYPASS.LTC128B.128 [R103+0x7100], [R8.64], !P5 ;  /* 0x0710000008679fae */ /* 0x0007e8000e901d50 */
[----:B------:R-:W-:Y:S04]  /*1bb0*/  STL [R1+0x64], R106 ;  /* 0x0000646a01007387 */ /* 0x000fe80000100800 */
[----:B------:R-:W-:Y:S01]  /*1bc0*/  STL [R1+0x5c], R18 ;  /* 0x00005c1201007387 */ /* 0x000fe20000100800 */
[----:B--2---:R-:W-:-:S02]  /*1bd0*/  IADD3 R10, P0, R4, UR26, RZ ;  /* 0x0000001a040a7c10 */ /* 0x004fc4000ff1e0ff */
[----:B------:R-:W-:Y:S02]  /*1be0*/  LEA.HI R11, R102, R105, RZ, 0x4 ;  /* 0x00000069660b7211 */ /* 0x000fe400078f20ff */
[----:B------:R-:W-:Y:S01]  /*1bf0*/  IADD3.X R4, R5, UR8, R0, P0, !PT ;  /* 0x0000000805047c10 */ /* 0x000fe200087fe400 */
[--C-:B---3--:R-:W-:Y:S01]  /*1c00*/  @!P1 IMAD.WIDE R8, R108, 0x2, R6.reuse ;  /* 0x000000026c089825 */ /* 0x108fe200078e0206 */
[----:B------:R-:W-:Y:S02]  /*1c10*/  LEA R0, P5, R10, c[0x0][0x1f8], 0x1 ;  /* 0x00007e000a007a11 */ /* 0x000fe400078a08ff */
[----:B------:R-:W-:Y:S01]  /*1c20*/  ISETP.GE.AND P0, PT, R20, 0x1, PT ;  /* 0x000000011400780c */ /* 0x000fe20003f06270 */
[----:B------:R-:W-:Y:S01]  /*1c30*/  @!P1 IMAD.WIDE R6, R106, 0x2, R6 ;  /* 0x000000026a069825 */ /* 0x000fe200078e0206 */
[----:B------:R-:W-:Y:S01]  /*1c40*/  LEA.HI.X R10, R10, c[0x0][0x1fc], R4, 0x1, P5 ;  /* 0x00007f000a0a7a11 */ /* 0x000fe200028f0c04 */
[----:B------:R-:W2:Y:S01]  /*1c50*/  SHFL.IDX PT, R14, R0, RZ, 0x181f ;  /* 0x00181fff000e7589 */ /* 0x000ea200000e0000 */
[----:B------:R-:W-:-:S03]  /*1c60*/  ISETP.GE.AND P5, PT, R21, c[0x0][0x1d4], PT ;  /* 0x0000750015007a0c */ /* 0x000fc60003fa6270 */
[----:B------:R3:W-:Y:S01]  /*1c70*/  @!P1 LDGSTS.E.BYPASS.LTC128B.128 [R103+0xb100], [R8.64], !P4 ;  /* 0x0b10000008679fae */ /* 0x0007e2000e101d50 */
[----:B------:R-:W-:-:S03]  /*1c80*/  ISETP.GE.AND P4, PT, R35, c[0x0][0x1d4], PT ;  /* 0x0000750023007a0c */ /* 0x000fc60003f86270 */
[----:B------:R-:W4:Y:S02]  /*1c90*/  SHFL.IDX PT, R17, R10, RZ, 0x181f ;  /* 0x00181fff0a117589 */ /* 0x000f2400000e0000 */
[----:B-1----:R-:W-:Y:S02]  /*1ca0*/  @P0 IMAD.WIDE R4, R108, 0x2, R2 ;  /* 0x000000026c040825 */ /* 0x002fe400078e0202 */
[----:B------:R-:W1:Y:S04]  /*1cb0*/  SHFL.IDX PT, R15, R0, 0x1, 0x181f ;  /* 0x00381f00000f7f89 */ /* 0x000e6800000e0000 */
[----:B------:R5:W-:Y:S01]  /*1cc0*/  @!P1 LDGSTS.E.BYPASS.LTC128B.128 [R103+0xf100], [R6.64], !P3 ;  /* 0x0f10000006679fae */ /* 0x000be2000d901d50 */
[----:B------:R-:W-:Y:S02]  /*1cd0*/  ISETP.GE.AND P3, PT, R34, c[0x0][0x1d4], PT ;  /* 0x0000750022007a0c */ /* 0x000fe40003f66270 */
[----:B------:R-:W-:Y:S01]  /*1ce0*/  ISETP.GT.AND P1, PT, R20, 0x20, PT ;  /* 0x000000201400780c */ /* 0x000fe20003f24270 */
[----:B------:R1:W1:Y:S01]  /*1cf0*/  SHFL.IDX PT, R16, R10, 0x1, 0x181f ;  /* 0x00381f000a107f89 */ /* 0x00026200000e0000 */
[----:B------:R-:W-:-:S03]  /*1d00*/  SEL R104, RZ, 0x10, P3 ;  /* 0x00000010ff687807 */ /* 0x000fc60001800000 */
[----:B------:R-:W0:Y:S01]  /*1d10*/  LDGDEPBAR ;  /* 0x00000000000079af */ /* 0x000e220000000000 */
[----:B---3--:R-:W-:-:S05]  /*1d20*/  @P0 IMAD.WIDE R8, R112, 0x2, R2 ;  /* 0x0000000270080825 */ /* 0x008fca00078e0202 */
[----:B------:R3:W-:Y:S01]  /*1d30*/  @P0 LDGSTS.E.BYPASS.LTC128B.128 [R103+0x10100], [R8.64], !P6 ;  /* 0x1010000008670fae */ /* 0x0007e2000f101d50 */
[----:B-----5:R-:W-:Y:S01]  /*1d40*/  @P0 IMAD.WIDE R6, R110, 0x2, R2 ;  /* 0x000000026e060825 */ /* 0x020fe200078e0202 */
[----:B-1----:R-:W-:-:S04]  /*1d50*/  LOP3.LUT R10, R11, 0xfffffff0, RZ, 0xc0, !PT ;  /* 0xfffffff00b0a7812 */ /* 0x002fc800078ec0ff */
[----:B------:R1:W-:Y:S01]  /*1d60*/  @P0 LDGSTS.E.BYPASS.LTC128B.128 [R103+0x12100], [R6.64], !P5 ;  /* 0x1210000006670fae */ /* 0x0003e2000e901d50 */
[----:B------:R-:W-:-:S03]  /*1d70*/  IMAD.IADD R10, R105, 0x1, -R10 ;  /* 0x00000001690a7824 */ /* 0x000fc600078e0a0a */
[----:B------:R5:W-:Y:S02]  /*1d80*/  @P0 LDGSTS.E.BYPASS.LTC128B.128 [R103+0x14100], [R4.64], !P4 ;  /* 0x1410000004670fae */ /* 0x000be4000e101d50 */
[----:B------:R-:W-:-:S04]  /*1d90*/  SHF.R.S32.HI R18, RZ, 0x1f, R10 ;  /* 0x0000001fff127819 */ /* 0x000fc8000001140a */
[----:B------:R-:W-:Y:S01]  /*1da0*/  LEA.HI R18, R18, R10, RZ, 0x3 ;  /* 0x0000000a12127211 */ /* 0x000fe200078f18ff */
[----:B---3--:R-:W-:Y:S01]  /*1db0*/  IMAD.WIDE R8, R112, 0x2, RZ ;  /* 0x0000000270087825 */ /* 0x008fe200078e02ff */
[----:B-1----:R-:W-:-:S03]  /*1dc0*/  SHF.R.S32.HI R6, RZ, 0x4, R11 ;  /* 0x00000004ff067819 */ /* 0x002fc6000001140b */
[----:B------:R-:W-:Y:S02]  /*1dd0*/  IMAD.SHL.U32 R7, R19, 0x40, RZ ;  /* 0x0000004013077824 */ /* 0x000fe400078e00ff */
[----:B-----5:R-:W-:Y:S01]  /*1de0*/  @P0 IMAD.WIDE R4, R106, 0x2, R2 ;  /* 0x000000026a040825 */ /* 0x020fe200078e0202 */
[----:B------:R-:W-:Y:S01]  /*1df0*/  LEA.HI R0, R11, R6, RZ, 0x1 ;  /* 0x000000060b007211 */ /* 0x000fe200078f08ff */
[----:B------:R1:W-:Y:S01]  /*1e00*/  SHFL.IDX PT, R2, R13, 0x1, 0x181f ;  /* 0x00381f000d027f89 */ /* 0x0003e200000e0000 */
[----:B------:R-:W-:Y:S02]  /*1e10*/  LOP3.LUT R11, R18, 0xfffffff8, RZ, 0xc0, !PT ;  /* 0xfffffff8120b7812 */ /* 0x000fe400078ec0ff */
[----:B------:R-:W-:Y:S01]  /*1e20*/  LOP3.LUT R0, R0, 0xfffffffe, RZ, 0xc0, !PT ;  /* 0xfffffffe00007812 */ /* 0x000fe200078ec0ff */
[----:B------:R-:W3:Y:S02]  /*1e30*/  SHFL.IDX PT, R3, R12, 0x1, 0x181f ;  /* 0x00381f000c037f89 */ /* 0x000ee400000e0000 */
[----:B------:R-:W-:-:S02]  /*1e40*/  IMAD.IADD R11, R10, 0x1, -R11 ;  /* 0x000000010a0b7824 */ /* 0x000fc400078e0a0b */
[----:B------:R5:W-:Y:S01]  /*1e50*/  @P0 LDGSTS.E.BYPASS.LTC128B.128 [R103+0x16100], [R4.64], !P3 ;  /* 0x1610000004670fae */ /* 0x000be2000d901d50 */
[----:B--2---:R-:W-:-:S05]  /*1e60*/  IADD3 R32, P0, R14, R8, RZ ;  /* 0x000000080e207210 */ /* 0x004fca0007f1e0ff */
[----:B----4-:R-:W-:Y:S01]  /*1e70*/  IMAD.X R33, R17, 0x1, R9, P0 ;  /* 0x0000000111217824 */ /* 0x010fe200000e0609 */
[----:B------:R-:W-:-:S05]  /*1e80*/  IADD3 R30, P0, R8, R15, RZ ;  /* 0x0000000f081e7210 */ /* 0x000fca0007f1e0ff */
[----:B------:R-:W-:Y:S02]  /*1e90*/  IMAD.X R31, R9, 0x1, R16, P0 ;  /* 0x00000001091f7824 */ /* 0x000fe400000e0610 */
[----:B-1----:R-:W-:Y:S01]  /*1ea0*/  IMAD.IADD R13, R6, 0x1, -R0 ;  /* 0x00000001060d7824 */ /* 0x002fe200078e0a00 */
[----:B------:R-:W-:Y:S01]  /*1eb0*/  LOP3.LUT R0, R7, 0x1c0, RZ, 0xc0, !PT ;  /* 0x000001c007007812 */ /* 0x000fe200078ec0ff */
[----:B---3--:R-:W-:-:S03]  /*1ec0*/  @P1 IMAD.WIDE R8, R112, 0x2, R2 ;  /* 0x0000000270081825 */ /* 0x008fc600078e0202 */
[----:B------:R-:W-:Y:S02]  /*1ed0*/  LOP3.LUT R12, R0, 0x8, R22, 0xf8, !PT ;  /* 0x00000008000c7812 */ /* 0x000fe400078ef816 */
[----:B------:R-:W-:Y:S01]  /*1ee0*/  SHF.R.U32.HI R0, RZ, 0x3, R0 ;  /* 0x00000003ff007819 */ /* 0x000fe20000011600 */
[----:B------:R-:W-:Y:S01]  /*1ef0*/  @P1 IMAD.WIDE R6, R110, 0x2, R2 ;  /* 0x000000026e061825 */ /* 0x000fe200078e0202 */
[----:B------:R1:W-:Y:S02]  /*1f00*/  @P1 LDGSTS.E.BYPASS.LTC128B.128 [R103+0x11100], [R8.64], !P6 ;  /* 0x1110000008671fae */ /* 0x0003e4000f101d50 */
[----:B------:R-:W-:Y:S01]  /*1f10*/  LOP3.LUT R0, R12, R0, RZ, 0x3c, !PT ;  /* 0x000000000c007212 */ /* 0x000fe200078e3cff */
[----:B-----5:R-:W-:Y:S01]  /*1f20*/  IMAD.WIDE R4, R110, 0x2, RZ ;  /* 0x000000026e047825 */ /* 0x020fe200078e02ff */
[----:B------:R2:W-:Y:S03]  /*1f30*/  @P1 LDGSTS.E.BYPASS.LTC128B.128 [R103+0x13100], [R6.64], !P5 ;  /* 0x1310000006671fae */ /* 0x0005e6000e901d50 */
[----:B------:R-:W-:Y:S01]  /*1f40*/  IMAD R0, R13, 0x200, R0 ;  /* 0x000002000d007824 */ /* 0x000fe200078e0200 */
[----:B------:R-:W-:-:S03]  /*1f50*/  IADD3 R28, P0, R14, R4, RZ ;  /* 0x000000040e1c7210 */ /* 0x000fc60007f1e0ff */
[----:B------:R-:W-:Y:S02]  /*1f60*/  IMAD.SHL.U32 R134, R0, 0x2, RZ ;  /* 0x0000000200867824 */ /* 0x000fe400078e00ff */
[----:B------:R-:W-:Y:S01]  /*1f70*/  IMAD.X R29, R17, 0x1, R5, P0 ;  /* 0x00000001111d7824 */ /* 0x000fe200000e0605 */
[----:B------:R-:W-:Y:S02]  /*1f80*/  IADD3 R26, P0, R4, R15, RZ ;  /* 0x0000000f041a7210 */ /* 0x000fe40007f1e0ff */
[C---:B------:R-:W-:Y:S02]  /*1f90*/  IADD3 R0, R134.reuse, 0x10100, RZ ;  /* 0x0001010086007810 */ /* 0x040fe40007ffe0ff */
[----:B------:R-:W-:Y:S01]  /*1fa0*/  IADD3 R115, R134, 0x10120, RZ ;  /* 0x0001012086737810 */ /* 0x000fe20007ffe0ff */
[----:B------:R-:W-:Y:S02]  /*1fb0*/  IMAD.X R27, R5, 0x1, R16, P0 ;  /* 0x00000001051b7824 */ /* 0x000fe400000e0610 */
[----:B------:R-:W-:-:S04]  /*1fc0*/  @P1 IMAD.WIDE R4, R106, 0x2, R2 ;  /* 0x000000026a041825 */ /* 0x000fc800078e0202 */
[----:B-1----:R-:W-:-:S04]  /*1fd0*/  @P1 IMAD.WIDE R8, R108, 0x2, R2 ;  /* 0x000000026c081825 */ /* 0x002fc800078e0202 */
[----:B------:R-:W-:Y:S01]  /*1fe0*/  IMAD.WIDE R2, R108, 0x2, RZ ;  /* 0x000000026c027825 */ /* 0x000fe200078e02ff */
[----:B------:R1:W-:Y:S03]  /*1ff0*/  @P1 LDGSTS.E.BYPASS.LTC128B.128 [R103+0x15100], [R8.64], !P4 ;  /* 0x1510000008671fae */ /* 0x0003e6000e101d50 */
[----:B--2---:R-:W-:Y:S01]  /*2000*/  IMAD.SHL.U32 R6, R11, 0x40, RZ ;  /* 0x000000400b067824 */ /* 0x004fe200078e00ff */
[----:B------:R2:W-:Y:S01]  /*2010*/  @P1 LDGSTS.E.BYPASS.LTC128B.128 [R103+0x17100], [R4.64], !P3 ;  /* 0x1710000004671fae */ /* 0x0005e2000d901d50 */
[----:B------:R-:W-:Y:S01]  /*2020*/  IMAD.SHL.U32 R7, R13, 0x8, RZ ;  /* 0x000000080d077824 */ /* 0x000fe200078e00ff */
[----:B------:R-:W-:Y:S02]  /*2030*/  IADD3 R24, P1, R14, R2, RZ ;  /* 0x000000020e187210 */ /* 0x000fe40007f3e0ff */
[----:B------:R-:W0:Y:S01]  /*2040*/  LDGDEPBAR ;  /* 0x00000000000079af */ /* 0x000e220000000000 */
[----:B------:R-:W-:-:S02]  /*2050*/  LOP3.LUT R6, R6, 0x1c0, RZ, 0xc0, !PT ;  /* 0x000001c006067812 */ /* 0x000fc400078ec0ff */
[----:B------:R-:W-:Y:S01]  /*2060*/  IADD3 R22, P0, R2, R15, RZ ;  /* 0x0000000f02167210 */ /* 0x000fe20007f1e0ff */
[----:B------:R-:W-:Y:S01]  /*2070*/  IMAD.X R25, R17, 0x1, R3, P1 ;  /* 0x0000000111197824 */ /* 0x000fe200008e0603 */
[----:B------:R-:W-:Y:S01]  /*2080*/  LOP3.LUT R7, R6, 0x8, R7, 0xf8, !PT ;  /* 0x0000000806077812 */ /* 0x000fe200078ef807 */
[----:B------:R-:W-:Y:S01]  /*2090*/  IMAD.SHL.U32 R2, R18, 0x40, RZ ;  /* 0x0000004012027824 */ /* 0x000fe200078e00ff */
[----:B------:R-:W-:Y:S01]  /*20a0*/  SHF.R.U32.HI R6, RZ, 0x3, R6 ;  /* 0x00000003ff067819 */ /* 0x000fe20000011606 */
[----:B------:R-:W-:Y:S01]  /*20b0*/  IMAD.X R23, R3, 0x1, R16, P0 ;  /* 0x0000000103177824 */ /* 0x000fe200000e0610 */
[----:B------:R-:W-:Y:S02]  /*20c0*/  LOP3.LUT P1, RZ, R19, 0x2, RZ, 0xc0, !PT ;  /* 0x0000000213ff7812 */ /* 0x000fe4000782c0ff */
[----:B------:R-:W-:Y:S02]  /*20d0*/  LOP3.LUT R6, R7, R6, RZ, 0x3c, !PT ;  /* 0x0000000607067212 */ /* 0x000fe400078e3cff */
[----:B------:R-:W-:-:S09]  /*20e0*/  IADD3 R3, R103, 0x2100, RZ ;  /* 0x0000210067037810 */ /* 0x000fd20007ffe0ff */
[----:B------:R-:W-:Y:S01]  /*20f0*/  @P1 IADD3 R115, R0, -0x20, RZ ;  /* 0xffffffe000731810 */ /* 0x000fe20007ffe0ff */
[----:B--2---:R-:W-:Y:S01]  /*2100*/  IMAD.WIDE R4, R106, 0x2, RZ ;  /* 0x000000026a047825 */ /* 0x004fe200078e02ff */
[----:B------:R-:W-:-:S04]  /*2110*/  DEPBAR.LE SB0, 0x1 ;  /* 0x000080400000791a */ /* 0x000fc80000000000 */
[----:B------:R-:W-:Y:S01]  /*2120*/  BAR.SYNC.DEFER_BLOCKING 0x0 ;  /* 0x0000000000007b1d */ /* 0x000fe20000010000 */
[----:B------:R-:W-:Y:S02]  /*2130*/  IADD3 R12, P0, R14, R4, RZ ;  /* 0x000000040e0c7210 */ /* 0x000fe40007f1e0ff */
[----:B------:R-:W-:Y:S02]  /*2140*/  LOP3.LUT P1, RZ, R11, 0x2, RZ, 0xc0, !PT ;  /* 0x000000020bff7812 */ /* 0x000fe4000782c0ff */
[----:B------:R-:W-:Y:S01]  /*2150*/  IADD3 R7, R115, 0x2000, RZ ;  /* 0x0000200073077810 */ /* 0x000fe20007ffe0ff */
[----:B------:R-:W-:Y:S01]  /*2160*/  IMAD.X R13, R17, 0x1, R5, P0 ;  /* 0x00000001110d7824 */ /* 0x000fe200000e0605 */
[----:B-1----:R-:W-:Y:S01]  /*2170*/  IADD3 R8, P0, R4, R15, RZ ;  /* 0x0000000f04087210 */ /* 0x002fe20007f1e0ff */
[----:B------:R-:W-:Y:S01]  /*2180*/  STL [R1], R115 ;  /* 0x0000007301007387 */ /* 0x000fe20000100800 */
[----:B------:R-:W-:Y:S01]  /*2190*/  LOP3.LUT R4, R6, 0xfffffe00, R2, 0xf8, !PT ;  /* 0xfffffe0006047812 */ /* 0x000fe200078ef802 */
[----:B------:R-:W-:Y:S01]  /*21a0*/  IMAD.MOV.U32 R2, RZ, RZ, 0x20 ;  /* 0x00000020ff027424 */ /* 0x000fe200078e00ff */
[----:B------:R-:W-:Y:S01]  /*21b0*/  IADD3 R6, R103, 0x100, RZ ;  /* 0x0000010067067810 */ /* 0x000fe20007ffe0ff */
[----:B------:R-:W-:Y:S01]  /*21c0*/  IMAD.X R9, R5, 0x1, R16, P0 ;  /* 0x0000000105097824 */ /* 0x000fe200000e0610 */
[----:B------:R-:W-:Y:S01]  /*21d0*/  LOP3.LUT P0, RZ, R11, 0x4, RZ, 0xc0, !PT ;  /* 0x000000040bff7812 */ /* 0x000fe2000780c0ff */
[----:B------:R-:W-:Y:S01]  /*21e0*/  IMAD.MOV.U32 R5, RZ, RZ, 0x10 ;  /* 0x00000010ff057424 */ /* 0x000fe200078e00ff */
[----:B------:R-:W-:Y:S01]  /*21f0*/  STL [R1+0xe4], R113 ;  /* 0x0000e47101007387 */ /* 0x000fe20000100800 */
[----:B------:R-:W-:Y:S01]  /*2200*/  IMAD R232, R100, 0x400, R4 ;  /* 0x0000040064e87824 */ /* 0x000fe200078e0204 */
[----:B------:R-:W-:-:S02]  /*2210*/  SEL R0, R2, 0xffffffe0, !P0 ;  /* 0xffffffe002007807 */ /* 0x000fc40004000000 */
[----:B------:R-:W-:Y:S01]  /*2220*/  SEL R5, R5, 0xfffffff0, !P1 ;  /* 0xfffffff005057807 */ /* 0x000fe20004800000 */
[----:B------:R-:W-:Y:S01]  /*2230*/  STL [R1+0xb4], R104 ;  /* 0x0000b46801007387 */ /* 0x000fe20000100800 */
[C---:B------:R-:W-:Y:S01]  /*2240*/  LEA R240, R232.reuse, 0x100, 0x1 ;  /* 0x00000100e8f07811 */ /* 0x040fe200078e08ff */
[----:B------:R-:W-:Y:S01]  /*2250*/  IMAD.SHL.U32 R232, R232, 0x2, RZ ;  /* 0x00000002e8e87824 */ /* 0x000fe200078e00ff */
[----:B------:R-:W-:Y:S01]  /*2260*/  ISETP.GE.AND P1, PT, R112, c[0x0][0x1d4], PT ;  /* 0x0000750070007a0c */ /* 0x000fe20003f26270 */
[----:B------:R-:W-:Y:S02]  /*2270*/  STL [R1+0xdc], R111 ;  /* 0x0000dc6f01007387 */ /* 0x000fe40000100800 */
[--C-:B------:R-:W-:Y:S01]  /*2280*/  IMAD R236, R5, 0x2, R240.reuse ;  /* 0x0000000205ec7824 */ /* 0x100fe200078e02f0 */
[----:B------:R-:W-:Y:S01]  /*2290*/  ISETP.LT.OR P0, PT, R20, 0x1, P1 ;  /* 0x000000011400780c */ /* 0x000fe20000f01670 */
[C---:B------:R-:W-:Y:S01]  /*22a0*/  IMAD R240, R0.reuse, 0x2, R240 ;  /* 0x0000000200f07824 */ /* 0x040fe200078e02f0 */
[----:B------:R-:W-:Y:S01]  /*22b0*/  LDSM.16.M88.4 R168, [R232+0x100] ;  /* 0x00010000e8a8783b */ /* 0x000fe20000000200 */
[----:B------:R-:W-:Y:S01]  /*22c0*/  IMAD R244, R0, 0x2, R236 ;  /* 0x0000000200f47824 */ /* 0x000fe200078e02ec */
[----:B------:R-:W-:-:S02]  /*22d0*/  ISETP.GE.AND P1, PT, R21, c[0x0][0x1d4], PT ;  /* 0x0000750015007a0c */ /* 0x000fc40003f26270 */
        /* <DEDUP_REMOVED lines=16> */
[----:B------:R-:W-:Y:S04]  /*23e0*/  STL [R1+0xe0], R109 ;  /* 0x0000e06d01007387 */ /* 0x000fe80000100800 */
[----:B------:R-:W-:Y:S04]  /*23f0*/  STL [R1+0xb0], R107 ;  /* 0x0000b06b01007387 */ /* 0x000fe80000100800 */
[----:B------:R1:W-:Y:S04]  /*2400*/  STL [R1+0x60], R6 ;  /* 0x0000600601007387 */ /* 0x0003e80000100800 */
[----:B------:R2:W-:Y:S01]  /*2410*/  STL [R1+0xc8], R3 ;  /* 0x0000c80301007387 */ /* 0x0005e20000100800 */
[----:B------:R-:W-:-:S04]  /*2420*/  DEPBAR.LE SB0, 0x0 ;  /* 0x000080000000791a */ /* 0x000fc80000000000 */
[----:B------:R-:W-:Y:S01]  /*2430*/  BAR.SYNC.DEFER_BLOCKING 0x0 ;  /* 0x0000000000007b1d */ /* 0x000fe20000010000 */
[C---:B-1----:R-:W-:Y:S02]  /*2440*/  IADD3 R6, R103.reuse, 0x4100, RZ ;  /* 0x0000410067067810 */ /* 0x042fe40007ffe0ff */
[----:B--2---:R-:W-:-:S03]  /*2450*/  IADD3 R3, R103, 0x6100, RZ ;  /* 0x0000610067037810 */ /* 0x004fc60007ffe0ff */
[----:B------:R1:W-:Y:S04]  /*2460*/  STL [R1+0xc4], R6 ;  /* 0x0000c40601007387 */ /* 0x0003e80000100800 */
[----:B------:R2:W-:Y:S04]  /*2470*/  STL [R1+0xc0], R3 ;  /* 0x0000c00301007387 */ /* 0x0005e80000100800 */
[----:B------:R-:W-:Y:S04]  /*2480*/  LDSM.16.M88.4 R36, [R134+0x10100] ;  /* 0x010100008624783b */ /* 0x000fe80000000200 */
[----:B------:R-:W3:Y:S04]  /*2490*/  LDSM.16.M88.4 R40, [R134+0x10900] ;  /* 0x010900008628783b */ /* 0x000ee80000000200 */
[----:B------:R-:W-:Y:S04]  /*24a0*/  LDSM.16.M88.4 R48, [R134+0x11100] ;  /* 0x011100008630783b */ /* 0x000fe80000000200 */
[----:B------:R-:W4:Y:S04]  /*24b0*/  LDSM.16.M88.4 R56, [R134+0x11900] ;  /* 0x011900008638783b */ /* 0x000f280000000200 */
[----:B------:R-:W-:Y:S01]  /*24c0*/  LDSM.16.M88.4 R44, [R115] ;  /* 0x00000000732c783b */ /* 0x000fe20000000200 */
[----:B-1----:R-:W-:-:S03]  /*24d0*/  IADD3 R6, R115, 0x1000, RZ ;  /* 0x0000100073067810 */ /* 0x002fc60007ffe0ff */
[----:B------:R-:W1:Y:S01]  /*24e0*/  LDSM.16.M88.4 R52, [R115+0x800] ;  /* 0x000800007334783b */ /* 0x000e620000000200 */
[----:B--2---:R-:W-:-:S03]  /*24f0*/  IADD3 R3, R115, 0x1800, RZ ;  /* 0x0000180073037810 */ /* 0x004fc60007ffe0ff */
[----:B------:R-:W2:Y:S04]  /*2500*/  LDSM.16.M88.4 R72, [R115+0x1000] ;  /* 0x001000007348783b */ /* 0x000ea80000000200 */
[----:B------:R-:W5:Y:S04]  /*2510*/  LDSM.16.M88.4 R80, [R115+0x1800] ;  /* 0x001800007350783b */ /* 0x000f680000000200 */
[----:B------:R-:W-:Y:S01]  /*2520*/  @!PT LDS RZ, [RZ] ;  /* 0x00000000fffff984 */ /* 0x000fe20000000800 */
[----:B------:R-:W-:Y:S01]  /*2530*/  @!PT LDS RZ, [RZ] ;  /* 0x00000000fffff984 */ /* 0x000fe20000000800 */
[----:B------:R-:W-:Y:S01]  /*2540*/  @!PT LDS RZ, [RZ] ;  /* 0x00000000fffff984 */ /* 0x000fe20000000800 */
[----:B------:R1:W-:Y:S01]  /*2550*/  LDGSTS.E.BYPASS.LTC128B.128 [R103+0x100], [R32.64], !P0 ;  /* 0x0010000020677fae */ /* 0x0003e2000c101d50 */
[----:B------:R-:W-:Y:S02]  /*2560*/  ISETP.LT.OR P0, PT, R20, 0x1, P1 ;  /* 0x000000011400780c */ /* 0x000fe40000f01670 */
[----:B------:R-:W-:-:S11]  /*2570*/  ISETP.GE.AND P1, PT, R35, c[0x0][0x1d4], PT ;  /* 0x0000750023007a0c */ /* 0x000fd60003f26270 */
[----:B------:R4:W-:Y:S01]  /*2580*/  LDGSTS.E.BYPASS.LTC128B.128 [R103+0x2100], [R28.64], !P0 ;  /* 0x021000001c677fae */ /* 0x0009e2000c101d50 */
[----:B------:R-:W-:Y:S02]  /*2590*/  ISETP.LT.OR P0, PT, R20, 0x1, P1 ;  /* 0x000000011400780c */ /* 0x000fe40000f01670 */
[----:B------:R-:W-:-:S11]  /*25a0*/  ISETP.GE.AND P1, PT, R34, c[0x0][0x1d4], PT ;  /* 0x0000750022007a0c */ /* 0x000fd60003f26270 */
[----:B------:R1:W-:Y:S01]  /*25b0*/  LDGSTS.E.BYPASS.LTC128B.128 [R103+0x4100], [R24.64], !P0 ;  /* 0x0410000018677fae */ /* 0x0003e2000c101d50 */
[C---:B------:R-:W-:Y:S02]  /*25c0*/  ISETP.LT.OR P0, PT, R20.reuse, 0x1, P1 ;  /* 0x000000011400780c */ /* 0x040fe40000f01670 */
[----:B------:R-:W-:-:S11]  /*25d0*/  ISETP.LT.OR P1, PT, R20, 0x21, P1 ;  /* 0x000000211400780c */ /* 0x000fd60000f21670 */
[----:B------:R3:W-:Y:S01]  /*25e0*/  LDGSTS.E.BYPASS.LTC128B.128 [R103+0x6100], [R12.64], !P0 ;  /* 0x061000000c677fae */ /* 0x0007e2000c101d50 */
[----:B------:R-:W-:-:S04]  /*25f0*/  ISETP.GE.AND P0, PT, R112, c[0x0][0x1d4], PT ;  /* 0x0000750070007a0c */ /* 0x000fc80003f06270 */
[----:B------:R-:W-:-:S13]  /*2600*/  ISETP.LT.OR P0, PT, R20, 0x21, P0 ;  /* 0x000000211400780c */ /* 0x000fda0000701670 */
[----:B------:R4:W-:Y:S01]  /*2610*/  LDGSTS.E.BYPASS.LTC128B.128 [R103+0x1100], [R30.64], !P0 ;  /* 0x011000001e677fae */ /* 0x0009e2000c101d50 */
[----:B------:R-:W-:-:S04]  /*2620*/  ISETP.GE.AND P0, PT, R21, c[0x0][0x1d4], PT ;  /* 0x0000750015007a0c */ /* 0x000fc80003f06270 */
[----:B------:R-:W-:Y:S01]  /*2630*/  ISETP.LT.OR P0, PT, R20, 0x21, P0 ;  /* 0x000000211400780c */ /* 0x000fe20000701670 */
[C---:B---3--:R-:W-:Y:S11]  /*2640*/  HMMA.16816.F32 R12, R168.reuse, R40, RZ ;  /* 0x00000028a80c723c */ /* 0x048ff600000018ff */
[----:B------:R-:W-:Y:S01]  /*2650*/  @!UPT UIADD3 URZ, URZ, URZ, URZ ;  /* 0x0000003f3f3ff290 */ /* 0x000fe2000fffe03f */
[----:B------:R3:W-:Y:S01]  /*2660*/  LDGSTS.E.BYPASS.LTC128B.128 [R103+0x3100], [R26.64], !P0 ;  /* 0x031000001a677fae */ /* 0x0007e2000c101d50 */
[----:B------:R-:W-:Y:S02]  /*2670*/  LOP3.LUT P0, RZ, R19, 0x4, RZ, 0xc0, !PT ;  /* 0x0000000413ff7812 */ /* 0x000fe4000780c0ff */
[----:B------:R-:W-:Y:S02]  /*2680*/  HMMA.16816.F32 R16, R168, R38, RZ ;  /* 0x00000026a810723c */ /* 0x000fe400000018ff */
[----:B------:R-:W-:Y:S02]  /*2690*/  SEL R2, R2, 0xffffffe0, !P0 ;  /* 0xffffffe002027807 */ /* 0x000fe40004000000 */
[----:B------:R-:W-:-:S03]  /*26a0*/  ISETP.GE.AND P0, PT, R35, c[0x0][0x1d4], PT ;  /* 0x0000750023007a0c */ /* 0x000fc60003f06270 */
[----:B------:R-:W-:Y:S01]  /*26b0*/  IMAD R252, R2, 0x2, R134 ;  /* 0x0000000202fc7824 */ /* 0x000fe200078e0286 */
[----:B------:R-:W-:Y:S01]  /*26c0*/  ISETP.LT.OR P0, PT, R20, 0x21, P0 ;  /* 0x000000211400780c */ /* 0x000fe20000701670 */
[----:B----4-:R-:W-:Y:S01]  /*26d0*/  HMMA.16816.F32 R28, R168, R56, RZ ;  /* 0x00000038a81c723c */ /* 0x010fe200000018ff */
[----:B------:R-:W-:-:S07]  /*26e0*/  IMAD R249, R2, 0x2, R115 ;  /* 0x0000000202f97824 */ /* 0x000fce00078e0273 */
[----:B-1----:R-:W-:Y:S04]  /*26f0*/  HMMA.16816.F32 R60, R172, R52, R12 ;  /* 0x00000034ac3c723c */ /* 0x002fe8000000180c */
[----:B------:R1:W-:Y:S01]  /*2700*/  LDGSTS.E.BYPASS.LTC128B.128 [R103+0x5100], [R22.64], !P0 ;  /* 0x0510000016677fae */ /* 0x0003e2000c101d50 */
[----:B------:R-:W-:-:S03]  /*2710*/  PLOP3.LUT P0, PT, PT, PT, UP0, 0x40, 0x0 ;  /* 0x000000000000781c */ /* 0x000fc60003f0e808 */
[----:B---3--:R-:W-:Y:S01]  /*2720*/  HMMA.16816.F32 R24, R168, R36, RZ ;  /* 0x00000024a818723c */ /* 0x008fe200000018ff */
[----:B------:R3:W-:Y:S01]  /*2730*/  LDGSTS.E.BYPASS.LTC128B.128 [R103+0x7100], [R8.64], !P1 ;  /* 0x0710000008677fae */ /* 0x0007e2000c901d50 */
[----:B------:R-:W-:-:S03]  /*2740*/  ISETP.GT.AND P1, PT, R114, 0x3f, PT ;  /* 0x0000003f7200780c */ /* 0x000fc60003f24270 */
[----:B------:R-:W4:Y:S03]  /*2750*/  LDSM.16.M88.4 R36, [R252+0x10100] ;  /* 0x01010000fc24783b */ /* 0x000f260000000200 */
[----:B------:R-:W-:Y:S01]  /*2760*/  HMMA.16816.F32 R12, R168, R42, RZ ;  /* 0x0000002aa80c723c */ /* 0x000fe200000018ff */
[----:B------:R-:W1:Y:S04]  /*2770*/  LDSM.16.M88.4 R40, [R252+0x10900] ;  /* 0x01090000fc28783b */ /* 0x000e680000000200 */
[----:B------:R-:W-:Y:S03]  /*2780*/  LDSM.16.M88.4 R76, [R252+0x11900] ;  /* 0x01190000fc4c783b */ /* 0x000fe60000000200 */
[C---:B------:R-:W-:Y:S01]  /*2790*/  HMMA.16816.F32 R64, R172.reuse, R46, R16 ;  /* 0x0000002eac40723c */ /* 0x040fe20000001810 */
[----:B------:R-:W-:Y:S04]  /*27a0*/  LDSM.16.M88.4 R84, [R249+0x1800] ;  /* 0x00180000f954783b */ /* 0x000fe80000000200 */
[----:B------:R-:W-:Y:S03]  /*27b0*/  LDSM.16.M88.4 R96, [R115+0x7800] ;  /* 0x007800007360783b */ /* 0x000fe60000000200 */
[----:B------:R-:W-:Y:S01]  /*27c0*/  HMMA.16816.F32 R68, R172, R44, R24 ;  /* 0x0000002cac44723c */ /* 0x000fe20000001818 */
[----:B------:R-:W1:Y:S04]  /*27d0*/  LDSM.16.M88.4 R44, [R252+0x11100] ;  /* 0x01110000fc2c783b */ /* 0x000e680000000200 */
[----:B------:R-:W-:Y:S03]  /*27e0*/  LDSM.16.M88.4 R92, [R252+0x17900] ;  /* 0x01790000fc5c783b */ /* 0x000fe60000000200 */
[C---:B------:R-:W-:Y:S01]  /*27f0*/  HMMA.16816.F32 R16, R168.reuse, R48, RZ ;  /* 0x00000030a810723c */ /* 0x040fe200000018ff */
[----:B------:R-:W-:Y:S04]  /*2800*/  LDSM.16.M88.4 R88, [R252+0x17100] ;  /* 0x01710000fc58783b */ /* 0x000fe80000000200 */
[----:B------:R-:W0:Y:S03]  /*2810*/  LDGDEPBAR ;  /* 0x00000000000079af */ /* 0x000e260000000000 */
[C---:B------:R-:W-:Y:S01]  /*2820*/  HMMA.16816.F32 R24, R168.reuse, R50, RZ ;  /* 0x00000032a818723c */ /* 0x040fe200000018ff */
[----:B------:R-:W-:Y:S07]  /*2830*/  LDSM.16.M88.4 R48, [R249+0x800] ;  /* 0x00080000f930783b */ /* 0x000fee0000000200 */
[----:B------:R-:W-:Y:S01]  /*2840*/  HMMA.16816.F32 R32, R168, R58, RZ ;  /* 0x0000003aa820723c */ /* 0x000fe200000018ff */
[----:B------:R-:W-:Y:S07]  /*2850*/  LDSM.16.M88.4 R56, [R249+0x1000] ;  /* 0x00100000f938783b */ /* 0x000fee0000000200 */
[C---:B---3--:R-:W-:Y:S01]  /*2860*/  HMMA.16816.F32 R8, R172.reuse, R54, R12 ;  /* 0x00000036ac08723c */ /* 0x048fe2000000180c */
[----:B------:R-:W3:Y:S04]  /*2870*/  LDSM.16.M88.4 R12, [R249] ;  /* 0x00000000f90c783b */ /* 0x000ee80000000200 */
[----:B------:R-:W-:Y:S03]  /*2880*/  LDSM.16.M88.4 R52, [R134+0x13100] ;  /* 0x013100008634783b */ /* 0x000fe60000000200 */
[C---:B--2---:R-:W-:Y:S08]  /*2890*/  HMMA.16816.F32 R16, R172.reuse, R72, R16 ;  /* 0x00000048ac10723c */ /* 0x044ff00000001810 */
[C---:B-1----:R-:W-:Y:S01]  /*28a0*/  HMMA.16816.F32 R20, R172.reuse, R74, R24 ;  /* 0x0000004aac14723c */ /* 0x042fe20000001818 */
[----:B------:R-:W-:Y:S07]  /*28b0*/  LDSM.16.M88.4 R72, [R134+0x13900] ;  /* 0x013900008648783b */ /* 0x000fee0000000200 */
[C---:B-----5:R-:W-:Y:S08]  /*28c0*/  HMMA.16816.F32 R24, R172.reuse, R80, R28 ;  /* 0x00000050ac18723c */ /* 0x060ff0000000181c */
[----:B------:R-:W-:Y:S01]  /*28d0*/  HMMA.16816.F32 R28, R172, R82, R32 ;  /* 0x00000052ac1c723c */ /* 0x000fe20000001820 */
[----:B------:R-:W-:Y:S07]  /*28e0*/  LDSM.16.M88.4 R80, [R249+0x5800] ;  /* 0x00580000f950783b */ /* 0x000fee0000000200 */
[C---:B----4-:R-:W-:Y:S01]  /*28f0*/  HMMA.16816.F32 R32, R192.reuse, R36, R68 ;  /* 0x00000024c020723c */ /* 0x050fe20000001844 */
[----:B------:R-:W-:Y:S07]  /*2900*/  LDSM.16.M88.4 R68, [R115+0x3800] ;  /* 0x003800007344783b */ /* 0x000fee0000000200 */
[C---:B------:R-:W-:Y:S01]  /*2910*/  HMMA.16816.F32 R36, R192.reuse, R38, R64 ;  /* 0x00000026c024723c */ /* 0x040fe20000001840 */
[----:B------:R-:W-:Y:S07]  /*2920*/  LDSM.16.M88.4 R64, [R115+0x3000] ;  /* 0x003000007340783b */ /* 0x000fee0000000200 */
[C---:B------:R-:W-:Y:S08]  /*2930*/  HMMA.16816.F32 R60, R192.reuse, R40, R60 ;  /* 0x00000028c03c723c */ /* 0x040ff0000000183c */
[C---:B------:R-:W-:Y:S01]  /*2940*/  HMMA.16816.F32 R8, R192.reuse, R42, R8 ;  /* 0x0000002ac008723c */ /* 0x040fe20000001808 */
[----:B------:R-:W1:Y:S07]  /*2950*/  LDSM.16.M88.4 R40, [R134+0x12100] ;  /* 0x012100008628783b */ /* 0x000e6e0000000200 */
[C---:B------:R-:W-:Y:S08]  /*2960*/  HMMA.16816.F32 R16, R192.reuse, R44, R16 ;  /* 0x0000002cc010723c */ /* 0x040ff00000001810 */
[C---:B------:R-:W-:Y:S01]  /*2970*/  HMMA.16816.F32 R20, R192.reuse, R46, R20 ;  /* 0x0000002ec014723c */ /* 0x040fe20000001814 */
[----:B------:R-:W2:Y:S07]  /*2980*/  LDSM.16.M88.4 R44, [R134+0x12900] ;  /* 0x01290000862c783b */ /* 0x000eae0000000200 */
[C---:B------:R-:W-:Y:S08]  /*2990*/  HMMA.16816.F32 R24, R192.reuse, R76, R24 ;  /* 0x0000004cc018723c */ /* 0x040ff00000001818 */
[----:B------:R-:W-:Y:S01]  /*29a0*/  HMMA.16816.F32 R28, R192, R78, R28 ;  /* 0x0000004ec01c723c */ /* 0x000fe2000000181c */
[----:B------:R-:W-:Y:S07]  /*29b0*/  LDSM.16.M88.4 R76, [R252+0x13900] ;  /* 0x01390000fc4c783b */ /* 0x000fee0000000200 */
[C---:B---3--:R-:W-:Y:S08]  /*29c0*/  HMMA.16816.F32 R32, R196.reuse, R12, R32 ;  /* 0x0000000cc420723c */ /* 0x048ff00000001820 */
[C---:B------:R-:W-:Y:S01]  /*29d0*/  HMMA.16816.F32 R36, R196.reuse, R14, R36 ;  /* 0x0000000ec424723c */ /* 0x040fe20000001824 */
[----:B------:R-:W3:Y:S07]  /*29e0*/  LDSM.16.M88.4 R12, [R115+0x2000] ;  /* 0x00200000730c783b */ /* 0x000eee0000000200 */
[C---:B------:R-:W-:Y:S08]  /*29f0*/  HMMA.16816.F32 R60, R196.reuse, R48, R60 ;  /* 0x00000030c43c723c */ /* 0x040ff0000000183c */
[C---:B------:R-:W-:Y:S01]  /*2a00*/  HMMA.16816.F32 R8, R196.reuse, R50, R8 ;  /* 0x00000032c408723c */ /* 0x040fe20000001808 */
[----:B------:R-:W4:Y:S07]  /*2a10*/  LDSM.16.M88.4 R48, [R115+0x2800] ;  /* 0x002800007330783b */ /* 0x000f2e0000000200 */
[C---:B------:R-:W-:Y:S08]  /*2a20*/  HMMA.16816.F32 R16, R196.reuse, R56, R16 ;  /* 0x00000038c410723c */ /* 0x040ff00000001810 */
[C---:B------:R-:W-:Y:S01]  /*2a30*/  HMMA.16816.F32 R20, R196.reuse, R58, R20 ;  /* 0x0000003ac414723c */ /* 0x040fe20000001814 */
[----:B------:R-:W-:Y:S07]  /*2a40*/  LDSM.16.M88.4 R56, [R252+0x13100] ;  /* 0x01310000fc38783b */ /* 0x000fee0000000200 */
[C---:B------:R-:W-:Y:S08]  /*2a50*/  HMMA.16816.F32 R24, R196.reuse, R84, R24 ;  /* 0x00000054c418723c */ /* 0x040ff00000001818 */
[----:B------:R-:W-:Y:S01]  /*2a60*/  HMMA.16816.F32 R28, R196, R86, R28 ;  /* 0x00000056c41c723c */ /* 0x000fe2000000181c */
[----:B------:R-:W-:Y:S07]  /*2a70*/  LDSM.16.M88.4 R84, [R115+0x5800] ;  /* 0x005800007354783b */ /* 0x000fee0000000200 */
[C---:B-1----:R-:W-:Y:S08]  /*2a80*/  HMMA.16816.F32 R32, R200.reuse, R40, R32 ;  /* 0x00000028c820723c */ /* 0x042ff00000001820 */
[C---:B------:R-:W-:Y:S01]  /*2a90*/  HMMA.16816.F32 R36, R200.reuse, R42, R36 ;  /* 0x0000002ac824723c */ /* 0x040fe20000001824 */
[----:B------:R-:W1:Y:S07]  /*2aa0*/  LDSM.16.M88.4 R40, [R252+0x12100] ;  /* 0x01210000fc28783b */ /* 0x000e6e0000000200 */
[C---:B--2---:R-:W-:Y:S08]  /*2ab0*/  HMMA.16816.F32 R60, R200.reuse, R44, R60 ;  /* 0x0000002cc83c723c */ /* 0x044ff0000000183c */
[C---:B------:R-:W-:Y:S01]  /*2ac0*/  HMMA.16816.F32 R8, R200.reuse, R46, R8 ;  /* 0x0000002ec808723c */ /* 0x040fe20000001808 */
[----:B------:R-:W2:Y:S07]  /*2ad0*/  LDSM.16.M88.4 R44, [R252+0x12900] ;  /* 0x01290000fc2c783b */ /* 0x000eae0000000200 */
[C---:B------:R-:W-:Y:S08]  /*2ae0*/  HMMA.16816.F32 R16, R200.reuse, R52, R16 ;  /* 0x00000034c810723c */ /* 0x040ff00000001810 */
[C---:B------:R-:W-:Y:S01]  /*2af0*/  HMMA.16816.F32 R20, R200.reuse, R54, R20 ;  /* 0x00000036c814723c */ /* 0x040fe20000001814 */
[----:B------:R-:W-:Y:S07]  /*2b00*/  LDSM.16.M88.4 R52, [R249+0x2800] ;  /* 0x00280000f934783b */ /* 0x000fee0000000200 */
[C---:B------:R-:W-:Y:S08]  /*2b10*/  HMMA.16816.F32 R24, R200.reuse, R72, R24 ;  /* 0x00000048c818723c */ /* 0x040ff00000001818 */
[----:B------:R-:W-:Y:S01]  /*2b20*/  HMMA.16816.F32 R28, R200, R74, R28 ;  /* 0x0000004ac81c723c */ /* 0x000fe2000000181c */
[----:B------:R-:W-:Y:S07]  /*2b30*/  LDSM.16.M88.4 R72, [R249+0x3800] ;  /* 0x00380000f948783b */ /* 0x000fee0000000200 */
[C---:B---3--:R-:W-:Y:S08]  /*2b40*/  HMMA.16816.F32 R32, R204.reuse, R12, R32 ;  /* 0x0000000ccc20723c */ /* 0x048ff00000001820 */
        /* <DEDUP_REMOVED lines=11> */
[C---:B-1----:R-:W-:Y:S08]  /*2c00*/  HMMA.16816.F32 R32, R208.reuse, R40, R32 ;  /* 0x00000028d020723c */ /* 0x042ff00000001820 */
[C---:B------:R-:W-:Y:S01]  /*2c10*/  HMMA.16816.F32 R36, R208.reuse, R42, R36 ;  /* 0x0000002ad024723c */ /* 0x040fe20000001824 */
[----:B------:R-:W-:Y:S07]  /*2c20*/  LDSM.16.M88.4 R40, [R115+0x4000] ;  /* 0x004000007328783b */ /* 0x000fee0000000200 */
[C---:B--2---:R-:W-:Y:S08]  /*2c30*/  HMMA.16816.F32 R60, R208.reuse, R44, R60 ;  /* 0x0000002cd03c723c */ /* 0x044ff0000000183c */
        /* <DEDUP_REMOVED lines=9> */
[C---:B------:R-:W-:Y:S08]  /*2cd0*/  HMMA.16816.F32 R36, R212.reuse, R14, R36 ;  /* 0x0000000ed424723c */ /* 0x040ff00000001824 */
[C---:B------:R-:W-:Y:S08]  /*2ce0*/  HMMA.16816.F32 R12, R212.reuse, R54, R8 ;  /* 0x00000036d40c723c */ /* 0x040ff00000001808 */
[C---:B----4-:R-:W-:Y:S08]  /*2cf0*/  HMMA.16816.F32 R8, R212.reuse, R64, R16 ;  /* 0x00000040d408723c */ /* 0x050ff00000001810 */
[C---:B------:R-:W-:Y:S01]  /*2d00*/  HMMA.16816.F32 R20, R212.reuse, R66, R20 ;  /* 0x00000042d414723c */ /* 0x040fe20000001814 */
[----:B------:R-:W-:Y:S07]  /*2d10*/  LDSM.16.M88.4 R64, [R115+0x5000] ;  /* 0x005000007340783b */ /* 0x000fee0000000200 */
[C---:B------:R-:W-:Y:S08]  /*2d20*/  HMMA.16816.F32 R24, R212.reuse, R72, R24 ;  /* 0x00000048d418723c */ /* 0x040ff00000001818 */
[----:B------:R-:W-:Y:S01]  /*2d30*/  HMMA.16816.F32 R28, R212, R74, R28 ;  /* 0x0000004ad41c723c */ /* 0x000fe2000000181c */
[----:B------:R-:W-:Y:S07]  /*2d40*/  LDSM.16.M88.4 R72, [R134+0x17900] ;  /* 0x017900008648783b */ /* 0x000fee0000000200 */
[----:B-1----:R-:W-:Y:S08]  /*2d50*/  HMMA.16816.F32 R32, R216, R44, R32 ;  /* 0x0000002cd820723c */ /* 0x002ff00000001820 */
[----:B------:R-:W-:Y:S01]  /*2d60*/  HMMA.16816.F32 R60, R212, R52, R60 ;  /* 0x00000034d43c723c */ /* 0x000fe2000000183c */
[----:B------:R-:W1:Y:S07]  /*2d70*/  LDSM.16.M88.4 R52, [R115+0x4800] ;  /* 0x004800007334783b */ /* 0x000e6e0000000200 */
[C---:B------:R-:W-:Y:S01]  /*2d80*/  HMMA.16816.F32 R36, R216.reuse, R46, R36 ;  /* 0x0000002ed824723c */ /* 0x040fe20000001824 */
[----:B------:R-:W3:Y:S07]  /*2d90*/  LDSM.16.M88.4 R44, [R252+0x14100] ;  /* 0x01410000fc2c783b */ /* 0x000eee0000000200 */
[C---:B------:R-:W-:Y:S08]  /*2da0*/  HMMA.16816.F32 R16, R216.reuse, R50, R12 ;  /* 0x00000032d810723c */ /* 0x040ff0000000180c */
[C---:B--2---:R-:W-:Y:S08]  /*2db0*/  HMMA.16816.F32 R12, R216.reuse, R56, R8 ;  /* 0x00000038d80c723c */ /* 0x044ff00000001808 */
[C---:B------:R-:W-:Y:S01]  /*2dc0*/  HMMA.16816.F32 R8, R216.reuse, R58, R20 ;  /* 0x0000003ad808723c */ /* 0x040fe20000001814 */
[----:B------:R-:W-:Y:S07]  /*2dd0*/  LDSM.16.M88.4 R56, [R252+0x15100] ;  /* 0x01510000fc38783b */ /* 0x000fee0000000200 */
[C---:B------:R-:W-:Y:S08]  /*2de0*/  HMMA.16816.F32 R24, R216.reuse, R68, R24 ;  /* 0x00000044d818723c */ /* 0x040ff00000001818 */
[----:B------:R-:W-:Y:S01]  /*2df0*/  HMMA.16816.F32 R28, R216, R70, R28 ;  /* 0x00000046d81c723c */ /* 0x000fe2000000181c */
[----:B------:R-:W-:Y:S07]  /*2e00*/  LDSM.16.M88.4 R68, [R134+0x17100] ;  /* 0x017100008644783b */ /* 0x000fee0000000200 */
[----:B------:R-:W-:Y:S08]  /*2e10*/  HMMA.16816.F32 R32, R220, R40, R32 ;  /* 0x00000028dc20723c */ /* 0x000ff00000001820 */
[----:B------:R-:W-:Y:S01]  /*2e20*/  HMMA.16816.F32 R60, R216, R48, R60 ;  /* 0x00000030d83c723c */ /* 0x000fe2000000183c */
[----:B------:R-:W2:Y:S07]  /*2e30*/  LDSM.16.M88.4 R48, [R252+0x14900] ;  /* 0x01490000fc30783b */ /* 0x000eae0000000200 */
[C---:B------:R-:W-:Y:S01]  /*2e40*/  HMMA.16816.F32 R36, R220.reuse, R42, R36 ;  /* 0x0000002adc24723c */ /* 0x040fe20000001824 */
[----:B------:R-:W4:Y:S07]  /*2e50*/  LDSM.16.M88.4 R40, [R249+0x4000] ;  /* 0x00400000f928783b */ /* 0x000f2e0000000200 */
[C---:B-1----:R-:W-:Y:S08]  /*2e60*/  HMMA.16816.F32 R20, R220.reuse, R54, R16 ;  /* 0x00000036dc14723c */ /* 0x042ff00000001810 */
[C---:B------:R-:W-:Y:S08]  /*2e70*/  HMMA.16816.F32 R16, R220.reuse, R64, R12 ;  /* 0x00000040dc10723c */ /* 0x040ff0000000180c */
[C---:B------:R-:W-:Y:S01]  /*2e80*/  HMMA.16816.F32 R12, R220.reuse, R66, R8 ;  /* 0x00000042dc0c723c */ /* 0x040fe20000001808 */
[----:B------:R-:W-:Y:S07]  /*2e90*/  LDSM.16.M88.4 R64, [R249+0x5000] ;  /* 0x00500000f940783b */ /* 0x000fee0000000200 */
[C---:B------:R-:W-:Y:S08]  /*2ea0*/  HMMA.16816.F32 R8, R220.reuse, R84, R24 ;  /* 0x00000054dc08723c */ /* 0x040ff00000001818 */
[----:B------:R-:W-:Y:S01]  /*2eb0*/  HMMA.16816.F32 R28, R220, R86, R28 ;  /* 0x00000056dc1c723c */ /* 0x000fe2000000181c */
[----:B------:R-:W-:Y:S07]  /*2ec0*/  LDSM.16.M88.4 R84, [R252+0x16900] ;  /* 0x01690000fc54783b */ /* 0x000fee0000000200 */
[----:B---3--:R-:W-:Y:S08]  /*2ed0*/  HMMA.16816.F32 R32, R224, R44, R32 ;  /* 0x0000002ce020723c */ /* 0x008ff00000001820 */
[----:B------:R-:W-:Y:S01]  /*2ee0*/  HMMA.16816.F32 R60, R220, R52, R60 ;  /* 0x00000034dc3c723c */ /* 0x000fe2000000183c */
[----:B------:R-:W1:Y:S07]  /*2ef0*/  LDSM.16.M88.4 R52, [R249+0x4800] ;  /* 0x00480000f934783b */ /* 0x000e6e0000000200 */
[C---:B------:R-:W-:Y:S01]  /*2f00*/  HMMA.16816.F32 R36, R224.reuse, R46, R36 ;  /* 0x0000002ee024723c */ /* 0x040fe20000001824 */
[----:B------:R-:W3:Y:S07]  /*2f10*/  LDSM.16.M88.4 R44, [R134+0x16100] ;  /* 0x01610000862c783b */ /* 0x000eee0000000200 */
[C---:B--2---:R-:W-:Y:S08]  /*2f20*/  HMMA.16816.F32 R24, R224.reuse, R50, R20 ;  /* 0x00000032e018723c */ /* 0x044ff00000001814 */
[C---:B------:R-:W-:Y:S08]  /*2f30*/  HMMA.16816.F32 R20, R224.reuse, R56, R16 ;  /* 0x00000038e014723c */ /* 0x040ff00000001810 */
[C---:B------:R-:W-:Y:S01]  /*2f40*/  HMMA.16816.F32 R16, R224.reuse, R58, R12 ;  /* 0x0000003ae010723c */ /* 0x040fe2000000180c */
[----:B------:R-:W-:Y:S07]  /*2f50*/  LDSM.16.M88.4 R56, [R115+0x6800] ;  /* 0x006800007338783b */ /* 0x000fee0000000200 */
[C---:B------:R-:W-:Y:S08]  /*2f60*/  HMMA.16816.F32 R12, R224.reuse, R76, R8 ;  /* 0x0000004ce00c723c */ /* 0x040ff00000001808 */
[----:B------:R-:W-:Y:S01]  /*2f70*/  HMMA.16816.F32 R8, R224, R78, R28 ;  /* 0x0000004ee008723c */ /* 0x000fe2000000181c */
[----:B------:R-:W-:Y:S07]  /*2f80*/  LDSM.16.M88.4 R76, [R249+0x6800] ;  /* 0x00680000f94c783b */ /* 0x000fee0000000200 */
[----:B----4-:R-:W-:Y:S08]  /*2f90*/  HMMA.16816.F32 R32, R228, R40, R32 ;  /* 0x00000028e420723c */ /* 0x010ff00000001820 */
        /* <DEDUP_REMOVED lines=10> */
[----:B------:R-:W1:Y:S07]  /*3040*/  LDSM.16.M88.4 R80, [R252+0x16100] ;  /* 0x01610000fc50783b */ /* 0x000e6e0000000200 */
[----:B---3--:R-:W-:Y:S08]  /*3050*/  HMMA.16816.F32 R8, R232, R44, R32 ;  /* 0x0000002ce808723c */ /* 0x008ff00000001820 */
[----:B------:R-:W-:Y:S08]  /*3060*/  HMMA.16816.F32 R60, R228, R52, R60 ;  /* 0x00000034e43c723c */ /* 0x000ff0000000183c */
[C---:B--2---:R-:W-:Y:S08]  /*3070*/  HMMA.16816.F32 R32, R232.reuse, R50, R28 ;  /* 0x00000032e820723c */ /* 0x044ff0000000181c */
[C---:B------:R-:W-:Y:S08]  /*3080*/  HMMA.16816.F32 R28, R232.reuse, R68, R24 ;  /* 0x00000044e81c723c */ /* 0x040ff00000001818 */
[C---:B------:R-:W-:Y:S01]  /*3090*/  HMMA.16816.F32 R24, R232.reuse, R70, R20 ;  /* 0x00000046e818723c */ /* 0x040fe20000001814 */
[----:B------:R-:W2:Y:S07]  /*30a0*/  LDSM.16.M88.4 R68, [R249+0x6000] ;  /* 0x00600000f944783b */ /* 0x000eae0000000200 */
[C---:B------:R-:W-:Y:S08]  /*30b0*/  HMMA.16816.F32 R20, R232.reuse, R72, R16 ;  /* 0x00000048e814723c */ /* 0x040ff00000001810 */
[C---:B------:R-:W-:Y:S08]  /*30c0*/  HMMA.16816.F32 R36, R232.reuse, R46, R36 ;  /* 0x0000002ee824723c */ /* 0x040ff00000001824 */
[----:B------:R-:W-:Y:S01]  /*30d0*/  HMMA.16816.F32 R16, R232, R74, R12 ;  /* 0x0000004ae810723c */ /* 0x000fe2000000180c */
[----:B------:R-:W3:Y:S07]  /*30e0*/  LDSM.16.M88.4 R72, [R249+0x7000] ;  /* 0x00700000f948783b */ /* 0x000eee0000000200 */
[----:B----4-:R-:W-:Y:S08]  /*30f0*/  HMMA.16816.F32 R12, R236, R40, R8 ;  /* 0x00000028ec0c723c */ /* 0x010ff00000001808 */
[----:B------:R-:W-:Y:S08]  /*3100*/  HMMA.16816.F32 R60, R232, R48, R60 ;  /* 0x00000030e83c723c */ /* 0x000ff0000000183c */
[----:B------:R-:W-:Y:S08]  /*3110*/  HMMA.16816.F32 R8, R236, R42, R36 ;  /* 0x0000002aec08723c */ /* 0x000ff00000001824 */
[----:B-1----:R-:W-:Y:S08]  /*3120*/  HMMA.16816.F32 R36, R240, R80, R12 ;  /* 0x00000050f024723c */ /* 0x002ff0000000180c */
[C---:B------:R-:W-:Y:S08]  /*3130*/  HMMA.16816.F32 R60, R236.reuse, R56, R60 ;  /* 0x00000038ec3c723c */ /* 0x040ff0000000183c */
[----:B------:R-:W-:Y:S08]  /*3140*/  HMMA.16816.F32 R52, R236, R64, R28 ;  /* 0x00000040ec34723c */ /* 0x000ff0000000181c */
[----:B--2---:R-:W-:Y:S08]  /*3150*/  HMMA.16816.F32 R36, R244, R68, R36 ;  /* 0x00000044f424723c */ /* 0x004ff00000001824 */
[----:B------:R-:W-:Y:S08]  /*3160*/  HMMA.16816.F32 R44, R236, R96, R20 ;  /* 0x00000060ec2c723c */ /* 0x000ff00000001814 */
[----:B------:R-:W-:Y:S08]  /*3170*/  HMMA.16816.F32 R28, R240, R84, R60 ;  /* 0x00000054f01c723c */ /* 0x000ff0000000183c */
[----:B------:R-:W-:Y:S01]  /*3180*/  FMUL.FTZ R2, R36, c[0x0][0x320] ;  /* 0x0000c80024027a20 */ /* 0x000fe20000410000 */
[----:B------:R-:W-:Y:S08]  /*3190*/  HMMA.16816.F32 R56, R236, R58, R32 ;  /* 0x0000003aec38723c */ /* 0x000ff00000001820 */
[----:B------:R-:W-:Y:S08]  /*31a0*/  HMMA.16816.F32 R12, R240, R92, R44 ;  /* 0x0000005cf00c723c */ /* 0x000ff0000000182c */
[----:B------:R-:W-:Y:S01]  /*31b0*/  HMMA.16816.F32 R44, R244, R76, R28 ;  /* 0x0000004cf42c723c */ /* 0x000fe2000000181c */
[----:B------:R1:W2:Y:S07]  /*31c0*/  MUFU.TANH R29, R2 ;  /* 0x00000002001d7308 */ /* 0x0002ae0000002400 */
[----:B------:R-:W-:Y:S01]  /*31d0*/  HMMA.16816.F32 R48, R236, R66, R24 ;  /* 0x00000042ec30723c */ /* 0x000fe20000001818 */
[----:B------:R-:W4:Y:S01]  /*31e0*/  LDSM.16.M88.4 R64, [R249+0x7800] ;  /* 0x00780000f940783b */ /* 0x000f220000000200 */
[----:B------:R-:W-:-:S06]  /*31f0*/  DEPBAR.LE SB0, 0x0 ;  /* 0x000080000000791a */ /* 0x000fcc0000000000 */
[----:B------:R-:W-:Y:S01]  /*3200*/  HMMA.16816.F32 R40, R236, R98, R16 ;  /* 0x00000062ec28723c */ /* 0x000fe20000001810 */
[----:B-1----:R-:W-:-:S04]  /*3210*/  FMUL.FTZ R2, R37, c[0x0][0x320] ;  /* 0x0000c80025027a20 */ /* 0x002fc80000410000 */
[----:B------:R1:W1:Y:S03]  /*3220*/  MUFU.TANH R28, R2 ;  /* 0x00000002001c7308 */ /* 0x0002660000002400 */
[C---:B------:R-:W-:Y:S08]  /*3230*/  HMMA.16816.F32 R32, R240.reuse, R82, R8 ;  /* 0x00000052f020723c */ /* 0x040ff00000001808 */
[----:B------:R-:W-:Y:S01]  /*3240*/  HMMA.16816.F32 R20, R240, R88, R52 ;  /* 0x00000058f014723c */ /* 0x000fe20000001834 */
[----:B-1----:R-:W-:-:S07]  /*3250*/  IADD3 R2, R115, 0x800, RZ ;  /* 0x0000080073027810 */ /* 0x002fce0007ffe0ff */
[C---:B------:R-:W-:Y:S01]  /*3260*/  HMMA.16816.F32 R24, R240.reuse, R86, R56 ;  /* 0x00000056f018723c */ /* 0x040fe20000001838 */
[----:B------:R1:W-:Y:S04]  /*3270*/  STL [R1+0x3c], R2 ;  /* 0x00003c0201007387 */ /* 0x0003e80000100800 */
[----:B------:R5:W-:Y:S03]  /*3280*/  STL [R1+0x38], R6 ;  /* 0x0000380601007387 */ /* 0x000be60000100800 */
[C---:B------:R-:W-:Y:S01]  /*3290*/  HMMA.16816.F32 R16, R240.reuse, R90, R48 ;  /* 0x0000005af010723c */ /* 0x040fe20000001830 */
[----:B------:R2:W-:Y:S04]  /*32a0*/  STL [R1+0x34], R3 ;  /* 0x0000340301007387 */ /* 0x0005e80000100800 */
[----:B------:R-:W-:Y:S03]  /*32b0*/  STL [R1+0x30], R7 ;  /* 0x0000300701007387 */ /* 0x000fe60000100800 */
[----:B------:R-:W-:Y:S08]  /*32c0*/  HMMA.16816.F32 R8, R240, R94, R40 ;  /* 0x0000005ef008723c */ /* 0x000ff00000001828 */
[----:B------:R-:W-:Y:S01]  /*32d0*/  HMMA.16816.F32 R68, R244, R70, R32 ;  /* 0x00000046f444723c */ /* 0x000fe20000001820 */
[----:B-1----:R-:W-:Y:S01]  /*32e0*/  FMUL.FTZ R2, R38, c[0x0][0x320] ;  /* 0x0000c80026027a20 */ /* 0x002fe20000410000 */
[----:B-----5:R-:W-:-:S03]  /*32f0*/  IADD3 R6, R115, 0x2800, RZ ;  /* 0x0000280073067810 */ /* 0x020fc60007ffe0ff */
[----:B------:R1:W1:Y:S03]  /*3300*/  MUFU.TANH R30, R2 ;  /* 0x00000002001e7308 */ /* 0x0002660000002400 */
[C---:B---3--:R-:W-:Y:S01]  /*3310*/  HMMA.16816.F32 R32, R244.reuse, R72, R20 ;  /* 0x00000048f420723c */ /* 0x048fe20000001814 */
[C---:B--2---:R-:W-:Y:S01]  /*3320*/  IADD3 R3, R115.reuse, 0x3000, RZ ;  /* 0x0000300073037810 */ /* 0x044fe20007ffe0ff */
[----:B------:R2:W-:Y:S04]  /*3330*/  STL [R1+0x2c], R6 ;  /* 0x00002c0601007387 */ /* 0x0005e80000100800 */
[----:B------:R3:W-:Y:S02]  /*3340*/  STL [R1+0x28], R3 ;  /* 0x0000280301007387 */ /* 0x0007e40000100800 */
[----:B----4-:R-:W-:Y:S01]  /*3350*/  HMMA.16816.F32 R40, R244, R64, R12 ;  /* 0x00000040f428723c */ /* 0x010fe2000000180c */
[----:B-1----:R-:W-:-:S07]  /*3360*/  IADD3 R2, R115, 0x4800, RZ ;  /* 0x0000480073027810 */ /* 0x002fce0007ffe0ff */
[C---:B------:R-:W-:Y:S08]  /*3370*/  HMMA.16816.F32 R76, R244.reuse, R78, R24 ;  /* 0x0000004ef44c723c */ /* 0x040ff00000001818 */
[----:B------:R-:W-:Y:S01]  /*3380*/  HMMA.16816.F32 R72, R244, R74, R16 ;  /* 0x0000004af448723c */ /* 0x000fe20000001810 */
[C---:B--2---:R-:W-:Y:S02]  /*3390*/  IADD3 R6, R115.reuse, 0x3800, RZ ;  /* 0x0000380073067810 */ /* 0x044fe40007ffe0ff */
[----:B---3--:R-:W-:-:S03]  /*33a0*/  IADD3 R3, R115, 0x4000, RZ ;  /* 0x0000400073037810 */ /* 0x008fc60007ffe0ff */
[----:B------:R1:W-:Y:S02]  /*33b0*/  STL [R1+0x24], R6 ;  /* 0x0000240601007387 */ /* 0x0003e40000100800 */
[----:B------:R-:W-:Y:S02]  /*33c0*/  HMMA.16816.F32 R64, R244, R66, R8 ;  /* 0x00000042f440723c */ /* 0x000fe40000001808 */
[----:B------:R2:W-:Y:S04]  /*33d0*/  STL [R1+0x20], R3 ;  /* 0x0000200301007387 */ /* 0x0005e80000100800 */
[----:B------:R3:W-:Y:S01]  /*33e0*/  STL [R1+0x1c], R2 ;  /* 0x00001c0201007387 */ /* 0x0007e20000100800 */
[C---:B-1----:R-:W-:Y:S02]  /*33f0*/  IADD3 R6, R115.reuse, 0x5000, RZ ;  /* 0x0000500073067810 */ /* 0x042fe40007ffe0ff */
[----:B--2---:R-:W-:-:S03]  /*3400*/  IADD3 R3, R115, 0x5800, RZ ;  /* 0x0000580073037810 */ /* 0x004fc60007ffe0ff */
[----:B------:R1:W-:Y:S01]  /*3410*/  STL [R1+0x18], R6 ;  /* 0x0000180601007387 */ /* 0x0003e20000100800 */
[----:B---3--:R-:W-:-:S03]  /*3420*/  IADD3 R2, R115, 0x6000, RZ ;  /* 0x0000600073027810 */ /* 0x008fc60007ffe0ff */
[----:B------:R2:W-:Y:S04]  /*3430*/  STL [R1+0x14], R3 ;  /* 0x0000140301007387 */ /* 0x0005e80000100800 */
[----:B------:R3:W-:Y:S01]  /*3440*/  STL [R1+0x10], R2 ;  /* 0x0000100201007387 */ /* 0x0007e20000100800 */
[C---:B-1----:R-:W-:Y:S02]  /*3450*/  IADD3 R6, R115.reuse, 0x6800, RZ ;  /* 0x0000680073067810 */ /* 0x042fe40007ffe0ff */
[----:B--2---:R-:W-:-:S03]  /*3460*/  IADD3 R3, R115, 0x7000, RZ ;  /* 0x0000700073037810 */ /* 0x004fc60007ffe0ff */
[----:B------:R1:W-:Y:S01]  /*3470*/  STL [R1+0xc], R6 ;  /* 0x00000c0601007387 */ /* 0x0003e20000100800 */
[----:B---3--:R-:W-:-:S05]  /*3480*/  IADD3 R2, R115, 0x7800, RZ ;  /* 0x0000780073027810 */ /* 0x008fca0007ffe0ff */
[----:B------:R1:W-:Y:S04]  /*3490*/  STL [R1+0x4], R2 ;  /* 0x0000040201007387 */ /* 0x0003e80000100800 */
[----:B------:R1:W-:Y:S04]  /*34a0*/  STL [R1+0x8], R3 ;  /* 0x0000080301007387 */ /* 0x0003e80000100800 */
[----:B------:R-:W-:Y:S06]  /*34b0*/  BAR.SYNC.DEFER_BLOCKING 0x0 ;  /* 0x0000000000007b1d */ /* 0x000fec0000010000 */
[----:B------:R-:W-:Y:S05]  /*34c0*/  @P0 BRA `(.L_x_611) ;  /* 0x0000052000000947 */ /* 0x000fea0003800000 */
[----:B------:R-:W-:Y:S01]  /*34d0*/  ULEA UR4, UR6, UR12, 0x6 ;  /* 0x0000000c06047291 */ /* 0x000fe2000f8e303f */
[----:B------:R-:W-:Y:S01]  /*34e0*/  IMAD.MOV.U32 R9, RZ, RZ, RZ ;  /* 0x000000ffff097224 */ /* 0x000fe200078e00ff */
[----:B------:R-:W-:-:S04]  /*34f0*/  P2R R11, PR, RZ, 0x8 ;  /* 0x00000008ff0b7803 */ /* 0x000fc80000000000 */
[----:B-1----:R-:W-:-:S05]  /*3500*/  IMAD.U32 R3, RZ, RZ, UR4 ;  /* 0x00000004ff037e24 */ /* 0x002fca000f8e00ff */
        /* <DEDUP_REMOVED lines=16> */
[----:B------:R-:W-:Y:S01]  /*3610*/  SEL R25, RZ, 0x10, P4 ;  /* 0x00000010ff197807 */ /* 0x000fe20002000000 */
[----:B------:R-:W-:Y:S01]  /*3620*/  IMAD.SHL.U32 R22, R106, 0x2, RZ ;  /* 0x000000026a167824 */ /* 0x000fe200078e00ff */
[----:B------:R-:W-:Y:S01]  /*3630*/  SHF.R.S32.HI R2, RZ, 0x1f, R10 ;  /* 0x0000001fff027819 */ /* 0x000fe2000001140a */
[----:B------:R3:W-:Y:S01]  /*3640*/  STL [R1+0x5c], R10 ;  /* 0x00005c0a01007387 */ /* 0x0007e20000100800 */
[----:B------:R-:W-:-:S02]  /*3650*/  LOP3.LUT R8, R8, 0xf, RZ, 0xc0, !PT ;  /* 0x0000000f08087812 */ /* 0x000fc400078ec0ff */
[----:B------:R-:W-:Y:S02]  /*3660*/  SHF.L.U64.HI R21, R110, 0x1, R111 ;  /* 0x000000016e157819 */ /* 0x000fe4000001026f */
[----:B------:R-:W-:Y:S02]  /*3670*/  SHF.L.U64.HI R23, R108, 0x1, R109 ;  /* 0x000000016c177819 */ /* 0x000fe4000001026d */
[----:B------:R-:W-:Y:S01]  /*3680*/  SHF.L.U64.HI R24, R106, 0x1, R107 ;  /* 0x000000016a187819 */ /* 0x000fe2000001026b */
[----:B-1----:R-:W-:Y:S02]  /*3690*/  IMAD R6, R2, c[0x0][0x1e0], RZ ;  /* 0x0000780002067a24 */ /* 0x002fe400078e02ff */
[----:B------:R-:W-:-:S04]  /*36a0*/  IMAD.WIDE.U32 R2, R10, c[0x0][0x1e0], RZ ;  /* 0x000078000a027a25 */ /* 0x000fc800078e00ff */
[----:B------:R-:W-:-:S04]  /*36b0*/  IMAD R6, R10, c[0x0][0x1e4], R6 ;  /* 0x000079000a067a24 */ /* 0x000fc800078e0206 */
[----:B------:R-:W-:Y:S01]  /*36c0*/  IMAD.IADD R3, R3, 0x1, R6 ;  /* 0x0000000103037824 */ /* 0x000fe200078e0206 */
[----:B---3--:R-:W-:-:S04]  /*36d0*/  IADD3 R10, -R26, 0x10, RZ ;  /* 0x000000101a0a7810 */ /* 0x008fc80007ffe1ff */
[----:B------:R-:W-:Y:S02]  /*36e0*/  LOP3.LUT R10, R10, 0xf, RZ, 0xc0, !PT ;  /* 0x0000000f0a0a7812 */ /* 0x000fe400078ec0ff */
[----:B--2---:R-:W-:Y:S01]  /*36f0*/  SHF.R.S32.HI R6, RZ, 0x1f, R9 ;  /* 0x0000001fff067819 */ /* 0x004fe20000011409 */
[----:B------:R-:W-:Y:S01]  /*3700*/  IMAD.WIDE.U32 R2, R9, c[0x0][0x1f0], R2 ;  /* 0x00007c0009027a25 */ /* 0x000fe200078e0002 */
[----:B------:R1:W-:Y:S03]  /*3710*/  STL [R1+0x58], R9 ;  /* 0x0000580901007387 */ /* 0x0003e60000100800 */
[----:B------:R-:W-:Y:S01]  /*3720*/  IMAD R6, R6, c[0x0][0x1f0], RZ ;  /* 0x00007c0006067a24 */ /* 0x000fe200078e02ff */
[----:B------:R-:W-:-:S03]  /*3730*/  IADD3 R2, P0, R2, UR22, RZ ;  /* 0x0000001602027c10 */ /* 0x000fc6000ff1e0ff */
[----:B------:R-:W-:-:S05]  /*3740*/  IMAD R6, R9, c[0x0][0x1f4], R6 ;  /* 0x00007d0009067a24 */ /* 0x000fca00078e0206 */
[----:B------:R-:W-:Y:S02]  /*3750*/  IADD3.X R3, R3, UR20, R6, P0, !PT ;  /* 0x0000001403037c10 */ /* 0x000fe400087fe406 */
[----:B------:R-:W-:-:S04]  /*3760*/  LEA R7, P0, R2, c[0x0][0x1c8], 0x1 ;  /* 0x0000720002077a11 */ /* 0x000fc800078008ff */
[----:B------:R-:W-:Y:S02]  /*3770*/  LEA.HI.X R6, R2, c[0x0][0x1cc], R3, 0x1, P0 ;  /* 0x0000730002067a11 */ /* 0x000fe400000f0c03 */
[----:B------:R-:W2:Y:S04]  /*3780*/  SHFL.IDX PT, R2, R7, 0x1, 0x181f ;  /* 0x00381f0007027f89 */ /* 0x000ea800000e0000 */
[----:B------:R-:W3:Y:S01]  /*3790*/  SHFL.IDX PT, R3, R6, 0x1, 0x181f ;  /* 0x00381f0006037f89 */ /* 0x000ee200000e0000 */
[----:B-1----:R-:W-:Y:S02]  /*37a0*/  SHF.L.U64.HI R9, R112, 0x1, R113 ;  /* 0x0000000170097819 */ /* 0x002fe40000010271 */
[----:B--2---:R-:W-:Y:S01]  /*37b0*/  IADD3 R18, P3, P0, R8, R2, R31 ;  /* 0x0000000208127210 */ /* 0x004fe2000787e01f */
[----:B------:R-:W-:-:S03]  /*37c0*/  IMAD.SHL.U32 R8, R110, 0x2, RZ ;  /* 0x000000026e087824 */ /* 0x000fc600078e00ff */
[-C--:B---3--:R-:W-:Y:S02]  /*37d0*/  IADD3.X R19, RZ, R3.reuse, R9, P3, P0 ;  /* 0x00000003ff137210 */ /* 0x088fe40001fe0409 */
[----:B------:R-:W-:Y:S02]  /*37e0*/  IADD3 R16, P3, P0, R10, R2, R8 ;  /* 0x000000020a107210 */ /* 0x000fe4000787e008 */
[----:B------:R-:W-:Y:S02]  /*37f0*/  IADD3 R10, -R25, 0x10, RZ ;  /* 0x00000010190a7810 */ /* 0x000fe40007ffe1ff */
[----:B------:R-:W-:Y:S02]  /*3800*/  IADD3.X R17, RZ, R3, R21, P3, P0 ;  /* 0x00000003ff117210 */ /* 0x000fe40001fe0415 */
[----:B------:R-:W-:-:S04]  /*3810*/  LOP3.LUT R10, R10, 0xf, RZ, 0xc0, !PT ;  /* 0x0000000f0a0a7812 */ /* 0x000fc800078ec0ff */
[----:B------:R-:W-:Y:S02]  /*3820*/  IADD3 R14, P3, P0, R10, R2, R20 ;  /* 0x000000020a0e7210 */ /* 0x000fe4000787e014 */
[----:B------:R-:W-:Y:S02]  /*3830*/  IADD3 R10, -R104, 0x10, RZ ;  /* 0x00000010680a7810 */ /* 0x000fe40007ffe1ff */
[----:B------:R-:W-:Y:S02]  /*3840*/  IADD3.X R15, RZ, R3, R23, P3, P0 ;  /* 0x00000003ff0f7210 */ /* 0x000fe40001fe0417 */
[----:B------:R-:W-:-:S04]  /*3850*/  LOP3.LUT R10, R10, 0xf, RZ, 0xc0, !PT ;  /* 0x0000000f0a0a7812 */ /* 0x000fc800078ec0ff */
[----:B------:R-:W-:Y:S02]  /*3860*/  IADD3 R12, P3, P0, R10, R2, R22 ;  /* 0x000000020a0c7210 */ /* 0x000fe4000787e016 */
[----:B------:R-:W1:Y:S02]  /*3870*/  SHFL.IDX PT, R2, R7, RZ, 0x181f ;  /* 0x00181fff07027589 */ /* 0x000e6400000e0000 */
[----:B------:R-:W-:Y:S02]  /*3880*/  IADD3.X R13, RZ, R3, R24, P3, P0 ;  /* 0x00000003ff0d7210 */ /* 0x000fe40001fe0418 */
[----:B------:R-:W2:Y:S01]  /*3890*/  SHFL.IDX PT, R3, R6, RZ, 0x181f ;  /* 0x00181fff06037589 */ /* 0x000ea200000e0000 */
[----:B------:R-:W-:Y:S02]  /*38a0*/  ISETP.NE.AND P3, PT, R11, RZ, PT ;  /* 0x000000ff0b00720c */ /* 0x000fe40003f65270 */
        /* <DEDUP_REMOVED lines=20> */
.L_x_611:
[----:B-1----:R-:W-:Y:S01]  /*39f0*/  FMUL.FTZ R2, R68, c[0x0][0x320] ;  /* 0x0000c80044027a20 */ /* 0x002fe20000410000 */
[----:B------:R-:W-:Y:S01]  /*3a00*/  LOP3.LUT R3, R101, 0xffffffe0, RZ, 0xc0, !PT ;  /* 0xffffffe065037812 */ /* 0x000fe200078ec0ff */
[----:B------:R-:W-:Y:S01]  /*3a10*/  UMOV UR4, 0xffffffc0 ;  /* 0xffffffc000047882 */ /* 0x000fe20000000000 */
[----:B------:R-:W-:Y:S01]  /*3a20*/  LEA.HI R6, R102, R105, RZ, 0x2 ;  /* 0x0000006966067211 */ /* 0x000fe200078f10ff */
[----:B------:R1:W2:Y:S01]  /*3a30*/  MUFU.TANH R14, R2 ;  /* 0x00000002000e7308 */ /* 0x0002a20000002400 */
[----:B------:R-:W-:Y:S01]  /*3a40*/  SHF.R.S32.HI R7, RZ, 0x1f, R100 ;  /* 0x0000001fff077819 */ /* 0x000fe20000011464 */
[----:B------:R-:W-:Y:S01]  /*3a50*/  UIMAD UR4, UR6, UR4, 0x41 ;  /* 0x00000041060474a4 */ /* 0x000fe2000f8e0204 */
[----:B------:R-:W-:Y:S01]  /*3a60*/  LOP3.LUT R6, R6, 0xfffffffc, RZ, 0xc0, !PT ;  /* 0xfffffffc06067812 */ /* 0x000fe200078ec0ff */
[----:B------:R-:W-:Y:S01]  /*3a70*/  IMAD.SHL.U32 R135, R4, 0x2, RZ ;  /* 0x0000000204877824 */ /* 0x000fe200078e00ff */
[----:B------:R-:W-:Y:S01]  /*3a80*/  LEA.HI R7, R7, R100, RZ, 0x3 ;  /* 0x0000006407077211 */ /* 0x000fe200078f18ff */
[----:B------:R-:W-:Y:S01]  /*3a90*/  @UP1 USHF.L.U32 UR10, UR10, 0x7, URZ ;  /* 0x000000070a0a1899 */ /* 0x000fe2000800063f */
[----:B------:R-:W-:Y:S01]  /*3aa0*/  PLOP3.LUT P0, PT, PT, PT, UP1, 0x80, 0x0 ;  /* 0x000000000000781c */ /* 0x000fe20003f0f018 */
[----:B------:R-:W-:Y:S01]  /*3ab0*/  IMAD R248, R5, 0x2, R135 ;  /* 0x0000000205f87824 */ /* 0x000fe200078e0287 */
[----:B------:R-:W-:Y:S01]  /*3ac0*/  LOP3.LUT R7, R7, 0xffffff8, RZ, 0xc0, !PT ;  /* 0x0ffffff807077812 */ /* 0x000fe200078ec0ff */
[----:B------:R-:W0:Y:S01]  /*3ad0*/  LDGDEPBAR ;  /* 0x00000000000079af */ /* 0x000e220000000000 */
[C---:B------:R-:W-:Y:S01]  /*3ae0*/  LEA R251, R0.reuse, R135, 0x1 ;  /* 0x0000008700fb7211 */ /* 0x040fe200078e08ff */
[----:B------:R-:W-:-:S02]  /*3af0*/  IMAD R250, R0, 0x2, R248 ;  /* 0x0000000200fa7824 */ /* 0x000fc400078e02f8 */
[----:B------:R-:W-:Y:S02]  /*3b00*/  IMAD.IADD R10, R100, 0x1, -R7 ;  /* 0x00000001640a7824 */ /* 0x000fe400078e0a07 */
[----:B-1----:R-:W-:Y:S01]  /*3b10*/  FMUL.FTZ R2, R69, c[0x0][0x320] ;  /* 0x0000c80045027a20 */ /* 0x002fe20000410000 */
[----:B------:R-:W-:Y:S03]  /*3b20*/  LDSM.16.MT88.4 R48, [R251+0x100] ;  /* 0x00010000fb30783b */ /* 0x000fe60000004200 */
[----:B------:R1:W3:Y:S01]  /*3b30*/  MUFU.TANH R13, R2 ;  /* 0x00000002000d7308 */ /* 0x0002e20000002400 */
[----:B------:R-:W-:Y:S01]  /*3b40*/  LDSM.16.MT88.4 R56, [R250+0x100] ;  /* 0x00010000fa38783b */ /* 0x000fe20000004200 */
[----:B-1----:R-:W-:-:S06]  /*3b50*/  FMUL.FTZ R2, R44, c[0x0][0x320] ;  /* 0x0000c8002c027a20 */ /* 0x002fcc0000410000 */
[----:B------:R1:W4:Y:S02]  /*3b60*/  MUFU.TANH R21, R2 ;  /* 0x0000000200157308 */ /* 0x0003240000002400 */
[----:B-1----:R-:W-:Y:S02]  /*3b70*/  IMAD.IADD R2, R105, 0x1, -R3 ;  /* 0x0000000169027824 */ /* 0x002fe400078e0a03 */
[----:B------:R-:W-:-:S03]  /*3b80*/  FMUL.FTZ R3, R45, c[0x0][0x320] ;  /* 0x0000c8002d037a20 */ /* 0x000fc60000410000 */
[----:B------:R-:W-:Y:S01]  /*3b90*/  SHF.R.S32.HI R8, RZ, 0x1f, R2 ;  /* 0x0000001fff087819 */ /* 0x000fe20000011402 */
[----:B------:R1:W5:Y:S02]  /*3ba0*/  MUFU.TANH R22, R3 ;  /* 0x0000000300167308 */ /* 0x0003640000002400 */
[----:B-1----:R-:W-:Y:S01]  /*3bb0*/  IMAD.IADD R3, R105, 0x1, -R6 ;  /* 0x0000000169037824 */ /* 0x002fe200078e0a06 */
[----:B------:R-:W-:Y:S01]  /*3bc0*/  LEA.HI R6, R8, R2, RZ, 0x2 ;  /* 0x0000000208067211 */ /* 0x000fe200078f10ff */
[----:B------:R-:W-:-:S03]  /*3bd0*/  FMUL.FTZ R8, R76, c[0x0][0x320] ;  /* 0x0000c8004c087a20 */ /* 0x000fc60000410000 */
[----:B------:R-:W-:Y:S01]  /*3be0*/  LEA.HI R9, R3, R3, RZ, 0x1 ;  /* 0x0000000303097211 */ /* 0x000fe200078f08ff */
[----:B------:R1:W1:Y:S01]  /*3bf0*/  MUFU.TANH R23, R8 ;  /* 0x0000000800177308 */ /* 0x0002620000002400 */
[C---:B------:R-:W-:Y:S02]  /*3c00*/  LEA.HI.SX32 R7, R6.reuse, UR11, 0x1e ;  /* 0x0000000b06077c11 */ /* 0x040fe4000f8ff2ff */
[----:B------:R-:W-:Y:S02]  /*3c10*/  LOP3.LUT R9, R9, 0x1ffffffe, RZ, 0xc0, !PT ;  /* 0x1ffffffe09097812 */ /* 0x000fe400078ec0ff */
[----:B------:R-:W-:Y:S02]  /*3c20*/  LOP3.LUT R6, R6, 0x7ffffffc, RZ, 0xc0, !PT ;  /* 0x7ffffffc06067812 */ /* 0x000fe400078ec0ff */
[----:B------:R-:W-:-:S03]  /*3c30*/  IADD3 R3, R3, -R9, RZ ;  /* 0x8000000903037210 */ /* 0x000fc60007ffe0ff */
[----:B------:R-:W-:Y:S02]  /*3c40*/  IMAD.IADD R6, R2, 0x1, -R6 ;  /* 0x0000000102067824 */ /* 0x000fe400078e0a06 */
[----:B------:R-:W-:-:S03]  /*3c50*/  FMUL.FTZ R2, R64, c[0x0][0x320] ;  /* 0x0000c80040027a20 */ /* 0x000fc60000410000 */
[----:B------:R-:W-:Y:S01]  /*3c60*/  SHF.L.U32 R11, R6, 0x1, RZ ;  /* 0x00000001060b7819 */ /* 0x000fe200000006ff */
[----:B-1----:R-:W-:Y:S01]  /*3c70*/  IMAD R8, R10, 0x10, R7 ;  /* 0x000000100a087824 */ /* 0x002fe200078e0207 */
[----:B------:R1:W-:Y:S01]  /*3c80*/  MUFU.TANH R17, R2 ;  /* 0x0000000200117308 */ /* 0x0003e20000002400 */
[----:B------:R-:W-:Y:S02]  /*3c90*/  FMUL.FTZ R7, R77, c[0x0][0x320] ;  /* 0x0000c8004d077a20 */ /* 0x000fe40000410000 */
[----:B------:R-:W-:Y:S02]  /*3ca0*/  IMAD R133, R3, 0x8, R8 ;  /* 0x0000000803857824 */ /* 0x000fe400078e0208 */
[----:B------:R-:W-:Y:S02]  /*3cb0*/  FMUL.FTZ R3, R32, c[0x0][0x320] ;  /* 0x0000c80020037a20 */ /* 0x000fe40000410000 */
[----:B------:R-:W-:Y:S01]  /*3cc0*/  @P0 IMAD.HI.U32 R8, R133, c[0x0][0x2c8], RZ ;  /* 0x0000b20085080a27 */ /* 0x000fe200078e00ff */
[----:B------:R-:W-:Y:S01]  /*3cd0*/  PLOP3.LUT P0, PT, PT, PT, UP1, 0x80, 0x0 ;  /* 0x000000000000781c */ /* 0x000fe20003f0f018 */
[----:B------:R2:W-:Y:S01]  /*3ce0*/  MUFU.TANH R12, R3 ;  /* 0x00000003000c7308 */ /* 0x0005e20000002400 */
[----:B------:R-:W-:Y:S04]  /*3cf0*/  STL [R1+0xbc], R133 ;  /* 0x0000bc8501007387 */ /* 0x000fe80000100800 */
[----:B------:R-:W-:Y:S01]  /*3d00*/  STL [R1+0xcc], R11 ;  /* 0x0000cc0b01007387 */ /* 0x000fe20000100800 */
[----:B-1----:R-:W-:-:S02]  /*3d10*/  FMUL.FTZ R2, R65, c[0x0][0x320] ;  /* 0x0000c80041027a20 */ /* 0x002fc40000410000 */
[----:B------:R1:W1:Y:S01]  /*3d20*/  MUFU.TANH R25, R7 ;  /* 0x0000000700197308 */ /* 0x0002620000002400 */
[----:B--2---:R-:W-:-:S07]  /*3d30*/  FMUL.FTZ R3, R72, c[0x0][0x320] ;  /* 0x0000c80048037a20 */ /* 0x004fce0000410000 */
[----:B------:R-:W-:Y:S01]  /*3d40*/  MUFU.TANH R16, R2 ;  /* 0x0000000200107308 */ /* 0x000fe20000002400 */
[----:B-1----:R-:W-:-:S07]  /*3d50*/  FMUL.FTZ R7, R73, c[0x0][0x320] ;  /* 0x0000c80049077a20 */ /* 0x002fce0000410000 */
[----:B------:R1:W-:Y:S08]  /*3d60*/  MUFU.TANH R24, R3 ;  /* 0x0000000300187308 */ /* 0x0003f00000002400 */
[----:B------:R2:W-:Y:S01]  /*3d70*/  MUFU.TANH R20, R7 ;  /* 0x0000000700147308 */ /* 0x0005e20000002400 */
[----:B-1----:R-:W-:Y:S01]  /*3d80*/  IMAD.MOV.U32 R3, RZ, RZ, R133 ;  /* 0x000000ffff037224 */ /* 0x002fe200078e0085 */
[----:B------:R-:W-:-:S05]  /*3d90*/  @P0 SHF.R.U32.HI R3, RZ, c[0x0][0x2cc], R8 ;  /* 0x0000b300ff030a19 */ /* 0x000fca0000011608 */
[----:B------:R-:W1:Y:S01]  /*3da0*/  SHFL.IDX PT, R8, R3, RZ, 0x1c1f ;  /* 0x001c1fff03087589 */ /* 0x000e6200000e0000 */
[----:B--2---:R-:W-:-:S04]  /*3db0*/  FMUL.FTZ R7, R40, c[0x0][0x320] ;  /* 0x0000c80028077a20 */ /* 0x004fc80000410000 */
[----:B------:R2:W-:Y:S02]  /*3dc0*/  MUFU.TANH R19, R7 ;  /* 0x0000000700137308 */ /* 0x0005e40000002400 */
[----:B--2---:R-:W-:-:S06]  /*3dd0*/  FMUL.FTZ R7, R41, c[0x0][0x320] ;  /* 0x0000c80029077a20 */ /* 0x004fcc0000410000 */
[----:B------:R2:W-:Y:S02]  /*3de0*/  MUFU.TANH R18, R7 ;  /* 0x0000000700127308 */ /* 0x0005e40000002400 */
[----:B--2---:R-:W-:Y:S01]  /*3df0*/  IMAD.U32 R7, RZ, RZ, UR4 ;  /* 0x00000004ff077e24 */ /* 0x004fe2000f8e00ff */
[----:B------:R-:W-:-:S04]  /*3e00*/  ULDC.64 UR4, c[0x0][0x2c8] ;  /* 0x0000b20000047ab9 */ /* 0x000fc80000000a00 */
[C---:B------:R-:W-:Y:S02]  /*3e10*/  IADD3 R6, -R11.reuse, UR7, R7 ;  /* 0x000000070b067c10 */ /* 0x040fe4000fffe107 */
[----:B------:R-:W-:Y:S01]  /*3e20*/  IADD3 R7, -R11, UR24, RZ ;  /* 0x000000180b077c10 */ /* 0x000fe2000fffe1ff */
[----:B------:R-:W-:Y:S01]  /*3e30*/  UIMAD.WIDE.U32 UR24, UR10, UR4, URZ ;  /* 0x000000040a1872a5 */ /* 0x000fe2000f8e003f */
[----:B------:R-:W-:Y:S01]  /*3e40*/  IADD3 R6, R6, -UR13, RZ ;  /* 0x8000000d06067c10 */ /* 0x000fe2000fffe0ff */
[----:B------:R-:W-:-:S04]  /*3e50*/  UIADD3 UR10, UR6, -0x2, URZ ;  /* 0xfffffffe060a7890 */ /* 0x000fc8000fffe03f */
[----:B-1----:R-:W-:Y:S01]  /*3e60*/  IMAD.IADD R2, R6, 0x1, R8 ;  /* 0x0000000106027824 */ /* 0x002fe200078e0208 */
[----:B------:R-:W-:Y:S01]  /*3e70*/  @UP1 UMOV UR21, UR25 ;  /* 0x0000001900151c82 */ /* 0x000fe20008000000 */
[----:B------:R-:W-:Y:S01]  /*3e80*/  FMUL.FTZ R8, R33, c[0x0][0x320] ;  /* 0x0000c80021087a20 */ /* 0x000fe20000410000 */
[----:B------:R-:W-:Y:S02]  /*3e90*/  @UP1 USHF.R.U32.HI UR11, URZ, UR5, UR21 ;  /* 0x000000053f0b1299 */ /* 0x000fe40008011615 */
[----:B------:R-:W-:Y:S01]  /*3ea0*/  IMNMX R2, R7, R2, PT ;  /* 0x0000000207027217 */ /* 0x000fe20003800200 */
[----:B------:R1:W2:Y:S01]  /*3eb0*/  MUFU.TANH R9, R8 ;  /* 0x0000000800097308 */ /* 0x0002a20000002400 */
[----:B------:R-:W-:Y:S02]  /*3ec0*/  UIADD3 UR11, UR11, UR7, -UR13 ;  /* 0x000000070b0b7290 */ /* 0x000fe4000fffe80d */
[----:B------:R-:W-:Y:S02]  /*3ed0*/  ISETP.GT.AND P0, PT, R2, RZ, PT ;  /* 0x000000ff0200720c */ /* 0x000fe40003f04270 */
[----:B------:R-:W-:-:S02]  /*3ee0*/  USHF.R.S32.HI UR4, URZ, 0x1f, UR11 ;  /* 0x0000001f3f047899 */ /* 0x000fc4000801140b */
[----:B------:R-:W-:Y:S02]  /*3ef0*/  FSEL R11, R29, -INF , P0 ;  /* 0xff8000001d0b7808 */ /* 0x000fe40000000000 */
[----:B------:R-:W-:Y:S01]  /*3f00*/  ISETP.GT.AND P0, PT, R2, 0x1, PT ;  /* 0x000000010200780c */ /* 0x000fe20003f04270 */
[----:B------:R-:W-:-:S03]  /*3f10*/  ULEA.HI UR4, UR4, UR11, URZ, 0x6 ;  /* 0x0000000b04047291 */ /* 0x000fc6000f8f303f */
[----:B------:R-:W-:Y:S01]  /*3f20*/  FSEL R10, R28, -INF , P0 ;  /* 0xff8000001c0a7808 */ /* 0x000fe20000000000 */
[----:B------:R-:W-:Y:S01]  /*3f30*/  USHF.R.S32.HI UR4, URZ, 0x6, UR4 ;  /* 0x000000063f047899 */ /* 0x000fe20008011404 */
[----:B------:R-:W-:Y:S01]  /*3f40*/  ISETP.GT.AND P0, PT, R2, 0x8, PT ;  /* 0x000000080200780c */ /* 0x000fe20003f04270 */
[----:B-1----:R-:W-:Y:S02]  /*3f50*/  FMUL.FTZ R8, R79, c[0x0][0x320] ;  /* 0x0000c8004f087a20 */ /* 0x002fe40000410000 */
[----:B------:R-:W-:Y:S01]  /*3f60*/  UISETP.LT.AND UP0, UPT, URZ, UR4, UPT ;  /* 0x000000043f00728c */ /* 0x000fe2000bf01270 */
[----:B------:R-:W-:Y:S01]  /*3f70*/  FSEL R14, R14, -INF , P0 ;  /* 0xff8000000e0e7808 */ /* 0x000fe20000000000 */
[----:B------:R1:W-:Y:S01]  /*3f80*/  MUFU.TANH R27, R8 ;  /* 0x00000008001b7308 */ /* 0x0003e20000002400 */
[----:B------:R-:W-:Y:S01]  /*3f90*/  ISETP.GT.AND P0, PT, R2, 0x9, PT ;  /* 0x000000090200780c */ /* 0x000fe20003f04270 */
[----:B------:R-:W-:-:S03]  /*3fa0*/  USEL UR4, URZ, UR4, !UP0 ;  /* 0x000000043f047287 */ /* 0x000fc6000c000000 */
[----:B---3--:R-:W-:Y:S01]  /*3fb0*/  FSEL R13, R13, -INF , P0 ;  /* 0xff8000000d0d7808 */ /* 0x008fe20000000000 */
[----:B------:R-:W-:Y:S01]  /*3fc0*/  UISETP.GE.AND UP0, UPT, UR10, UR4, UPT ;  /* 0x000000040a00728c */ /* 0x000fe2000bf06270 */
[----:B------:R-:W-:-:S04]  /*3fd0*/  ISETP.GT.AND P0, PT, R2, 0x10, PT ;  /* 0x000000100200780c */ /* 0x000fc80003f04270 */
[----:B----4-:R-:W-:Y:S02]  /*3fe0*/  FSEL R21, R21, -INF , P0 ;  /* 0xff80000015157808 */ /* 0x010fe40000000000 */
[----:B------:R-:W-:Y:S01]  /*3ff0*/  ISETP.GT.AND P0, PT, R2, 0x11, PT ;  /* 0x000000110200780c */ /* 0x000fe20003f04270 */
[----:B-1----:R-:W-:-:S03]  /*4000*/  FMUL.FTZ R8, R71, c[0x0][0x320] ;  /* 0x0000c80047087a20 */ /* 0x002fc60000410000 */
[----:B-----5:R-:W-:Y:S02]  /*4010*/  FSEL R22, R22, -INF , P0 ;  /* 0xff80000016167808 */ /* 0x020fe40000000000 */
[C---:B------:R-:W-:Y:S01]  /*4020*/  ISETP.GT.AND P0, PT, R2.reuse, 0x18, PT ;  /* 0x000000180200780c */ /* 0x040fe20003f04270 */
[----:B------:R1:W-:Y:S03]  /*4030*/  MUFU.TANH R15, R8 ;  /* 0x00000008000f7308 */ /* 0x0003e60000002400 */
[----:B------:R-:W-:Y:S02]  /*4040*/  FSEL R23, R23, -INF , P0 ;  /* 0xff80000017177808 */ /* 0x000fe40000000000 */
[----:B------:R-:W-:-:S04]  /*4050*/  ISETP.GT.AND P0, PT, R2, 0x19, PT ;  /* 0x000000190200780c */ /* 0x000fc80003f04270 */
[----:B------:R-:W-:Y:S02]  /*4060*/  FSEL R28, R25, -INF , P0 ;  /* 0xff800000191c7808 */ /* 0x000fe40000000000 */
[----:B------:R-:W-:-:S04]  /*4070*/  ISETP.GT.AND P0, PT, R2, 0x20, PT ;  /* 0x000000200200780c */ /* 0x000fc80003f04270 */
[----:B------:R-:W-:Y:S01]  /*4080*/  FSEL R106, R12, -INF , P0 ;  /* 0xff8000000c6a7808 */ /* 0x000fe20000000000 */
[----:B-1----:R-:W-:Y:S01]  /*4090*/  FMUL.FTZ R8, R34, c[0x0][0x320] ;  /* 0x0000c80022087a20 */ /* 0x002fe20000410000 */
[----:B------:R-:W-:-:S03]  /*40a0*/  ISETP.GT.AND P0, PT, R2, 0x21, PT ;  /* 0x000000210200780c */ /* 0x000fc60003f04270 */
[----:B------:R1:W-:Y:S01]  /*40b0*/  MUFU.TANH R98, R8 ;  /* 0x0000000800627308 */ /* 0x0003e20000002400 */
[----:B--2---:R-:W-:Y:S02]  /*40c0*/  FSEL R105, R9, -INF , P0 ;  /* 0xff80000009697808 */ /* 0x004fe40000000000 */
[----:B------:R-:W-:-:S04]  /*40d0*/  ISETP.GT.AND P0, PT, R2, 0x28, PT ;  /* 0x000000280200780c */ /* 0x000fc80003f04270 */
[----:B------:R-:W-:Y:S02]  /*40e0*/  FSEL R104, R24, -INF , P0 ;  /* 0xff80000018687808 */ /* 0x000fe40000000000 */
[----:B------:R-:W-:-:S04]  /*40f0*/  ISETP.GT.AND P0, PT, R2, 0x29, PT ;  /* 0x000000290200780c */ /* 0x000fc80003f04270 */
[----:B------:R-:W-:Y:S01]  /*4100*/  FSEL R103, R20, -INF , P0 ;  /* 0xff80000014677808 */ /* 0x000fe20000000000 */
[----:B------:R-:W-:Y:S01]  /*4110*/  FMUL.FTZ R20, R43, c[0x0][0x320] ;  /* 0x0000c8002b147a20 */ /* 0x000fe20000410000 */
[C---:B------:R-:W-:Y:S01]  /*4120*/  ISETP.GT.AND P0, PT, R2.reuse, 0x30, PT ;  /* 0x000000300200780c */ /* 0x040fe20003f04270 */
[----:B-1----:R-:W-:Y:S02]  /*4130*/  FMUL.FTZ R8, R35, c[0x0][0x320] ;  /* 0x0000c80023087a20 */ /* 0x002fe40000410000 */
[----:B------:R-:W-:Y:S01]  /*4140*/  MUFU.TANH R24, R20 ;  /* 0x0000001400187308 */ /* 0x000fe20000002400 */
[----:B------:R-:W-:Y:S01]  /*4150*/  FSEL R102, R19, -INF , P0 ;  /* 0xff80000013667808 */ /* 0x000fe20000000000 */
[----:B------:R-:W-:Y:S01]  /*4160*/  LDSM.16.MT88.4 R32, [R251+0x900] ;  /* 0x00090000fb20783b */ /* 0x000fe20000004200 */
[----:B------:R-:W-:-:S04]  /*4170*/  ISETP.GT.AND P0, PT, R2, 0x31, PT ;  /* 0x000000310200780c */ /* 0x000fc80003f04270 */
[----:B------:R-:W-:Y:S01]  /*4180*/  FSEL R101, R18, -INF , P0 ;  /* 0xff80000012657808 */ /* 0x000fe20000000000 */
[----:B------:R1:W-:Y:S01]  /*4190*/  MUFU.TANH R97, R8 ;  /* 0x0000000800617308 */ /* 0x0003e20000002400 */
[----:B------:R-:W-:-:S04]  /*41a0*/  ISETP.GT.AND P0, PT, R2, 0x38, PT ;  /* 0x000000380200780c */ /* 0x000fc80003f04270 */
[----:B------:R-:W-:Y:S02]  /*41b0*/  FSEL R100, R17, -INF , P0 ;  /* 0xff80000011647808 */ /* 0x000fe40000000000 */
[----:B------:R-:W-:-:S04]  /*41c0*/  ISETP.GT.AND P0, PT, R2, 0x39, PT ;  /* 0x000000390200780c */ /* 0x000fc80003f04270 */
[----:B------:R-:W-:Y:S01]  /*41d0*/  FSEL R99, R16, -INF , P0 ;  /* 0xff80000010637808 */ /* 0x000fe20000000000 */
[----:B-1----:R-:W-:Y:S02]  /*41e0*/  FMUL.FTZ R8, R39, c[0x0][0x320] ;  /* 0x0000c80027087a20 */ /* 0x002fe40000410000 */
[----:B------:R-:W-:Y:S02]  /*41f0*/  LDSM.16.MT88.4 R36, [R248+0x900] ;  /* 0x00090000f824783b */ /* 0x000fe40000004200 */
[----:B------:R1:W2:Y:S02]  /*4200*/  MUFU.TANH R12, R8 ;  /* 0x00000008000c7308 */ /* 0x0002a40000002400 */
[----:B-1----:R1:W3:Y:S02]  /*4210*/  SHFL.IDX PT, R8, R3, 0x1, 0x1c1f ;  /* 0x003c1f0003087f89 */ /* 0x0022e400000e0000 */
[----:B-1----:R-:W-:Y:S02]  /*4220*/  FMUL.FTZ R3, R74, c[0x0][0x320] ;  /* 0x0000c8004a037a20 */ /* 0x002fe40000410000 */
[----:B---3--:R-:W-:-:S02]  /*4230*/  IMAD.IADD R6, R6, 0x1, R8 ;  /* 0x0000000106067824 */ /* 0x008fc400078e0208 */
[----:B------:R1:W-:Y:S03]  /*4240*/  MUFU.TANH R96, R3 ;  /* 0x0000000300607308 */ /* 0x0003e60000002400 */
[----:B------:R-:W-:Y:S01]  /*4250*/  IMNMX R2, R7, R6, PT ;  /* 0x0000000607027217 */ /* 0x000fe20003800200 */
[----:B------:R-:W-:-:S03]  /*4260*/  FMUL.FTZ R6, R78, c[0x0][0x320] ;  /* 0x0000c8004e067a20 */ /* 0x000fc60000410000 */
[----:B------:R-:W-:Y:S01]  /*4270*/  ISETP.GT.AND P0, PT, R2, RZ, PT ;  /* 0x000000ff0200720c */ /* 0x000fe20003f04270 */
[----:B------:R3:W-:Y:S03]  /*4280*/  MUFU.TANH R17, R6 ;  /* 0x0000000600117308 */ /* 0x0007e60000002400 */
[----:B------:R-:W-:Y:S02]  /*4290*/  FSEL R9, R30, -INF , P0 ;  /* 0xff8000001e097808 */ /* 0x000fe40000000000 */
[----:B------:R-:W-:Y:S01]  /*42a0*/  ISETP.GT.AND P0, PT, R2, 0x1, PT ;  /* 0x000000010200780c */ /* 0x000fe20003f04270 */
[----:B-1----:R-:W-:-:S03]  /*42b0*/  FMUL.FTZ R3, R46, c[0x0][0x320] ;  /* 0x0000c8002e037a20 */ /* 0x002fc60000410000 */
[----:B--2---:R-:W-:Y:S02]  /*42c0*/  FSEL R8, R12, -INF , P0 ;  /* 0xff8000000c087808 */ /* 0x004fe40000000000 */
[----:B------:R-:W-:Y:S01]  /*42d0*/  ISETP.GT.AND P0, PT, R2, 0x8, PT ;  /* 0x000000080200780c */ /* 0x000fe20003f04270 */
[----:B------:R1:W-:Y:S01]  /*42e0*/  MUFU.TANH R19, R3 ;  /* 0x0000000300137308 */ /* 0x0003e20000002400 */
[----:B---3--:R-:W-:Y:S02]  /*42f0*/  FMUL.FTZ R6, R75, c[0x0][0x320] ;  /* 0x0000c8004b067a20 */ /* 0x008fe40000410000 */
[----:B------:R-:W-:Y:S05]  /*4300*/  LDSM.16.MT88.4 R72, [R248+0x2100] ;  /* 0x00210000f848783b */ /* 0x000fea0000004200 */
[----:B------:R2:W-:Y:S01]  /*4310*/  MUFU.TANH R26, R6 ;  /* 0x00000006001a7308 */ /* 0x0005e20000002400 */
[----:B-1----:R-:W-:-:S02]  /*4320*/  FMUL.FTZ R3, R70, c[0x0][0x320] ;  /* 0x0000c80046037a20 */ /* 0x002fc40000410000 */
[----:B------:R-:W-:Y:S05]  /*4330*/  LDSM.16.MT88.4 R68, [R250+0x900] ;  /* 0x00090000fa44783b */ /* 0x000fea0000004200 */
[----:B------:R1:W3:Y:S01]  /*4340*/  MUFU.TANH R7, R3 ;  /* 0x0000000300077308 */ /* 0x0002e20000002400 */
[----:B--2---:R-:W-:Y:S01]  /*4350*/  FMNMX.FTZ R6, R9, R8, !PT ;  /* 0x0000000809067209 */ /* 0x004fe20007810000 */
[----:B-1----:R-:W-:Y:S01]  /*4360*/  FMUL.FTZ R3, R47, c[0x0][0x320] ;  /* 0x0000c8002f037a20 */ /* 0x002fe20000410000 */
[----:B---3--:R-:W-:Y:S02]  /*4370*/  FSEL R7, R7, -INF , P0 ;  /* 0xff80000007077808 */ /* 0x008fe40000000000 */
[----:B------:R-:W-:-:S03]  /*4380*/  ISETP.GT.AND P0, PT, R2, 0x9, PT ;  /* 0x000000090200780c */ /* 0x000fc60003f04270 */
[----:B------:R1:W2:Y:S01]  /*4390*/  MUFU.TANH R18, R3 ;  /* 0x0000000300127308 */ /* 0x0002a20000002400 */
[----:B------:R-:W-:Y:S02]  /*43a0*/  FMNMX.FTZ R6, R7, R6, !PT ;  /* 0x0000000607067209 */ /* 0x000fe40007810000 */
[----:B------:R-:W-:Y:S01]  /*43b0*/  FSEL R12, R15, -INF , P0 ;  /* 0xff8000000f0c7808 */ /* 0x000fe20000000000 */
[----:B------:R-:W-:Y:S01]  /*43c0*/  FMUL.FTZ R15, R42, c[0x0][0x320] ;  /* 0x0000c8002a0f7a20 */ /* 0x000fe20000410000 */
[----:B------:R-:W-:Y:S01]  /*43d0*/  ISETP.GT.AND P0, PT, R2, 0x10, PT ;  /* 0x000000100200780c */ /* 0x000fe20003f04270 */
[----:B------:R-:W-:Y:S01]  /*43e0*/  LDSM.16.MT88.4 R40, [R135+0x900] ;  /* 0x000900008728783b */ /* 0x000fe20000004200 */
[----:B------:R-:W-:Y:S01]  /*43f0*/  FMNMX.FTZ R6, R12, R6, !PT ;  /* 0x000000060c067209 */ /* 0x000fe20007810000 */
[----:B------:R3:W4:Y:S01]  /*4400*/  MUFU.TANH R25, R15 ;  /* 0x0000000f00197308 */ /* 0x0007220000002400 */
[----:B------:R-:W-:Y:S02]  /*4410*/  FSEL R19, R19, -INF , P0 ;  /* 0xff80000013137808 */ /* 0x000fe40000000000 */
[----:B------:R-:W-:-:S02]  /*4420*/  ISETP.GT.AND P0, PT, R2, 0x11, PT ;  /* 0x000000110200780c */ /* 0x000fc40003f04270 */
[----:B-1----:R-:W-:Y:S02]  /*4430*/  FMNMX.FTZ R3, R11, R10, !PT ;  /* 0x0000000a0b037209 */ /* 0x002fe40007810000 */
[----:B--2---:R-:W-:Y:S02]  /*4440*/  FSEL R18, R18, -INF , P0 ;  /* 0xff80000012127808 */ /* 0x004fe40000000000 */
[----:B------:R-:W-:Y:S02]  /*4450*/  FMNMX.FTZ R3, R14, R3, !PT ;  /* 0x000000030e037209 */ /* 0x000fe40007810000 */
[----:B------:R-:W-:Y:S02]  /*4460*/  ISETP.GT.AND P0, PT, R2, 0x18, PT ;  /* 0x000000180200780c */ /* 0x000fe40003f04270 */
[----:B------:R-:W-:Y:S01]  /*4470*/  FMNMX.FTZ R3, R13, R3, !PT ;  /* 0x000000030d037209 */ /* 0x000fe20007810000 */
[----:B---3--:R-:W-:Y:S01]  /*4480*/  FMUL.FTZ R15, R66, c[0x0][0x320] ;  /* 0x0000c800420f7a20 */ /* 0x008fe20000410000 */
[----:B------:R-:W-:-:S02]  /*4490*/  FSEL R17, R17, -INF , P0 ;  /* 0xff80000011117808 */ /* 0x000fc40000000000 */
[----:B------:R-:W-:Y:S01]  /*44a0*/  FMNMX.FTZ R3, R21, R3, !PT ;  /* 0x0000000315037209 */ /* 0x000fe20007810000 */
[----:B------:R-:W1:Y:S01]  /*44b0*/  MUFU.TANH R20, R15 ;  /* 0x0000000f00147308 */ /* 0x000e620000002400 */
[----:B------:R-:W-:Y:S02]  /*44c0*/  ISETP.GT.AND P0, PT, R2, 0x19, PT ;  /* 0x000000190200780c */ /* 0x000fe40003f04270 */
[----:B------:R-:W-:Y:S02]  /*44d0*/  FMNMX.FTZ R3, R22, R3, !PT ;  /* 0x0000000316037209 */ /* 0x000fe40007810000 */
[----:B------:R-:W-:Y:S02]  /*44e0*/  FSEL R16, R27, -INF , P0 ;  /* 0xff8000001b107808 */ /* 0x000fe40000000000 */
[----:B------:R-:W-:Y:S02]  /*44f0*/  FMNMX.FTZ R3, R23, R3, !PT ;  /* 0x0000000317037209 */ /* 0x000fe40007810000 */
[----:B------:R-:W-:-:S02]  /*4500*/  ISETP.GT.AND P0, PT, R2, 0x20, PT ;  /* 0x000000200200780c */ /* 0x000fc40003f04270 */
[----:B------:R-:W-:Y:S02]  /*4510*/  FMNMX.FTZ R3, R28, R3, !PT ;  /* 0x000000031c037209 */ /* 0x000fe40007810000 */
[----:B------:R-:W-:Y:S02]  /*4520*/  FSEL R98, R98, -INF , P0 ;  /* 0xff80000062627808 */ /* 0x000fe40000000000 */
[----:B------:R-:W-:Y:S02]  /*4530*/  FMNMX.FTZ R3, R106, R3, !PT ;  /* 0x000000036a037209 */ /* 0x000fe40007810000 */
[----:B------:R-:W-:Y:S02]  /*4540*/  ISETP.GT.AND P0, PT, R2, 0x21, PT ;  /* 0x000000210200780c */ /* 0x000fe40003f04270 */
[----:B------:R-:W-:Y:S02]  /*4550*/  FMNMX.FTZ R132, R105, R3, !PT ;  /* 0x0000000369847209 */ /* 0x000fe40007810000 */
[----:B------:R-:W-:Y:S01]  /*4560*/  FMNMX.FTZ R3, R19, R6, !PT ;  /* 0x0000000613037209 */ /* 0x000fe20007810000 */
[----:B------:R-:W-:Y:S01]  /*4570*/  FMUL.FTZ R6, R67, c[0x0][0x320] ;  /* 0x0000c80043067a20 */ /* 0x000fe20000410000 */
[----:B------:R-:W-:Y:S01]  /*4580*/  FSEL R97, R97, -INF , P0 ;  /* 0xff80000061617808 */ /* 0x000fe20000000000 */
[----:B------:R-:W-:Y:S01]  /*4590*/  LDSM.16.MT88.4 R64, [R135+0x2100] ;  /* 0x002100008740783b */ /* 0x000fe20000004200 */
[----:B------:R-:W-:Y:S01]  /*45a0*/  FMNMX.FTZ R3, R18, R3, !PT ;  /* 0x0000000312037209 */ /* 0x000fe20007810000 */
[----:B------:R-:W2:Y:S01]  /*45b0*/  MUFU.TANH R15, R6 ;  /* 0x00000006000f7308 */ /* 0x000ea20000002400 */
[----:B------:R-:W-:-:S02]  /*45c0*/  ISETP.GT.AND P0, PT, R2, 0x28, PT ;  /* 0x000000280200780c */ /* 0x000fc40003f04270 */
[----:B------:R-:W-:Y:S02]  /*45d0*/  FMNMX.FTZ R3, R17, R3, !PT ;  /* 0x0000000311037209 */ /* 0x000fe40007810000 */
[----:B------:R-:W-:Y:S02]  /*45e0*/  FSEL R96, R96, -INF , P0 ;  /* 0xff80000060607808 */ /* 0x000fe40000000000 */
[----:B------:R-:W-:Y:S02]  /*45f0*/  FMNMX.FTZ R3, R16, R3, !PT ;  /* 0x0000000310037209 */ /* 0x000fe40007810000 */
[----:B------:R-:W-:Y:S02]  /*4600*/  ISETP.GT.AND P0, PT, R2, 0x29, PT ;  /* 0x000000290200780c */ /* 0x000fe40003f04270 */
[----:B------:R-:W-:Y:S02]  /*4610*/  FMNMX.FTZ R3, R98, R3, !PT ;  /* 0x0000000362037209 */ /* 0x000fe40007810000 */
[----:B------:R-:W-:-:S02]  /*4620*/  FMNMX.FTZ R132, R104, R132, !PT ;  /* 0x0000008468847209 */ /* 0x000fc40007810000 */
[----:B------:R-:W-:Y:S02]  /*4630*/  FSEL R95, R26, -INF , P0 ;  /* 0xff8000001a5f7808 */ /* 0x000fe40000000000 */
[----:B------:R-:W-:Y:S02]  /*4640*/  ISETP.GT.AND P0, PT, R2, 0x30, PT ;  /* 0x000000300200780c */ /* 0x000fe40003f04270 */
[----:B------:R-:W-:Y:S02]  /*4650*/  FMNMX.FTZ R3, R97, R3, !PT ;  /* 0x0000000361037209 */ /* 0x000fe40007810000 */
[----:B------:R-:W-:Y:S02]  /*4660*/  FMNMX.FTZ R132, R103, R132, !PT ;  /* 0x0000008467847209 */ /* 0x000fe40007810000 */
[----:B----4-:R-:W-:Y:S02]  /*4670*/  FSEL R94, R25, -INF , P0 ;  /* 0xff800000195e7808 */ /* 0x010fe40000000000 */
[----:B------:R-:W-:-:S02]  /*4680*/  FMNMX.FTZ R3, R96, R3, !PT ;  /* 0x0000000360037209 */ /* 0x000fc40007810000 */
[----:B------:R-:W-:Y:S02]  /*4690*/  ISETP.GT.AND P0, PT, R2, 0x31, PT ;  /* 0x000000310200780c */ /* 0x000fe40003f04270 */
[----:B------:R-:W-:Y:S02]  /*46a0*/  FMNMX.FTZ R132, R102, R132, !PT ;  /* 0x0000008466847209 */ /* 0x000fe40007810000 */
[----:B------:R-:W-:Y:S02]  /*46b0*/  FMNMX.FTZ R3, R95, R3, !PT ;  /* 0x000000035f037209 */ /* 0x000fe40007810000 */
[----:B------:R-:W-:Y:S02]  /*46c0*/  FSEL R93, R24, -INF , P0 ;  /* 0xff800000185d7808 */ /* 0x000fe40000000000 */
[----:B------:R-:W-:Y:S01]  /*46d0*/  ISETP.GT.AND P0, PT, R2, 0x38, PT ;  /* 0x000000380200780c */ /* 0x000fe20003f04270 */
[----:B------:R-:W-:Y:S01]  /*46e0*/  LDSM.16.MT88.4 R24, [R135+0x100] ;  /* 0x000100008718783b */ /* 0x000fe20000004200 */
[----:B------:R-:W-:-:S02]  /*46f0*/  FMNMX.FTZ R132, R101, R132, !PT ;  /* 0x0000008465847209 */ /* 0x000fc40007810000 */
[----:B------:R-:W-:Y:S02]  /*4700*/  FMNMX.FTZ R3, R94, R3, !PT ;  /* 0x000000035e037209 */ /* 0x000fe40007810000 */
[----:B-1----:R-:W-:Y:S02]  /*4710*/  FSEL R92, R20, -INF , P0 ;  /* 0xff800000145c7808 */ /* 0x002fe40000000000 */
[----:B------:R-:W-:Y:S02]  /*4720*/  FMNMX.FTZ R132, R100, R132, !PT ;  /* 0x0000008464847209 */ /* 0x000fe40007810000 */
[----:B------:R-:W-:Y:S02]  /*4730*/  ISETP.GT.AND P0, PT, R2, 0x39, PT ;  /* 0x000000390200780c */ /* 0x000fe40003f04270 */
[----:B------:R-:W-:Y:S02]  /*4740*/  FMNMX.FTZ R2, R93, R3, !PT ;  /* 0x000000035d027209 */ /* 0x000fe40007810000 */
[----:B------:R-:W-:-:S02]  /*4750*/  FMNMX.FTZ R132, R99, R132, !PT ;  /* 0x0000008463847209 */ /* 0x000fc40007810000 */
[----:B--2---:R-:W-:Y:S02]  /*4760*/  FSEL R91, R15, -INF , P0 ;  /* 0xff8000000f5b7808 */ /* 0x004fe40000000000 */
[----:B------:R-:W-:Y:S01]  /*4770*/  FMNMX.FTZ R2, R92, R2, !PT ;  /* 0x000000025c027209 */ /* 0x000fe20007810000 */
[----:B------:R-:W1:Y:S03]  /*4780*/  SHFL.BFLY PT, R6, R132, 0x2, 0x1f ;  /* 0x0c401f0084067f89 */ /* 0x000e6600000e0000 */
        /* <DEDUP_REMOVED lines=8> */
[----:B------:R-:W-:Y:S01]  /*4810*/  FMUL.FTZ R6, R132, c[0x0][0x2d0] ;  /* 0x0000b40084067a20 */ /* 0x000fe20000410000 */
[----:B--2---:R-:W-:-:S04]  /*4820*/  FMNMX.FTZ R3, R3, R2, !PT ;  /* 0x0000000203037209 */ /* 0x004fc80007810000 */
[----:B------:R-:W-:Y:S02]  /*4830*/  FSEL R6, R6, RZ, P0 ;  /* 0x000000ff06067208 */ /* 0x000fe40000000000 */
[C---:B------:R-:W-:Y:S01]  /*4840*/  FSETP.NEU.FTZ.AND P0, PT, R3.reuse, -INF , PT ;  /* 0xff8000000300780b */ /* 0x040fe20003f1d000 */
[----:B------:R-:W-:Y:S02]  /*4850*/  FMUL.FTZ R2, R3, c[0x0][0x2d0] ;  /* 0x0000b40003027a20 */ /* 0x000fe40000410000 */
[--C-:B------:R-:W-:Y:S02]  /*4860*/  FFMA.FTZ R11, R11, c[0x0][0x2d0], -R6.reuse ;  /* 0x0000b4000b0b7a23 */ /* 0x100fe40000010806 */
[--C-:B------:R-:W-:Y:S01]  /*4870*/  FFMA.FTZ R10, R10, c[0x0][0x2d0], -R6.reuse ;  /* 0x0000b4000a0a7a23 */ /* 0x100fe20000010806 */
[----:B------:R-:W-:Y:S01]  /*4880*/  FSEL R2, R2, RZ, P0 ;  /* 0x000000ff02027208 */ /* 0x000fe20000000000 */
[----:B------:R-:W-:Y:S01]  /*4890*/  MUFU.EX2 R79, R11 ;  /* 0x0000000b004f7308 */ /* 0x000fe20000000800 */
[--C-:B------:R-:W-:Y:S01]  /*48a0*/  FFMA.FTZ R14, R14, c[0x0][0x2d0], -R6.reuse ;  /* 0x0000b4000e0e7a23 */ /* 0x100fe20000010806 */
[----:B------:R-:W-:Y:S01]  /*48b0*/  PLOP3.LUT P0, PT, PT, PT, UP0, 0x40, 0x0 ;  /* 0x000000000000781c */ /* 0x000fe20003f0e808 */
[----:B------:R-:W-:-:S02]  /*48c0*/  FFMA.FTZ R13, R13, c[0x0][0x2d0], -R6 ;  /* 0x0000b4000d0d7a23 */ /* 0x000fc40000010806 */
[--C-:B------:R-:W-:Y:S02]  /*48d0*/  FFMA.FTZ R9, R9, c[0x0][0x2d0], -R2.reuse ;  /* 0x0000b40009097a23 */ /* 0x100fe40000010802 */
[--C-:B------:R-:W-:Y:S01]  /*48e0*/  FFMA.FTZ R4, R8, c[0x0][0x2d0], -R2.reuse ;  /* 0x0000b40008047a23 */ /* 0x100fe20000010802 */
[----:B------:R-:W1:Y:S01]  /*48f0*/  MUFU.EX2 R78, R10 ;  /* 0x0000000a004e7308 */ /* 0x000e620000000800 */
[----:B------:R-:W-:Y:S02]  /*4900*/  FFMA.FTZ R7, R7, c[0x0][0x2d0], -R2 ;  /* 0x0000b40007077a23 */ /* 0x000fe40000010802 */
[----:B------:R-:W-:-:S05]  /*4910*/  FFMA.FTZ R0, R28, c[0x0][0x2d0], -R6 ;  /* 0x0000b4001c007a23 */ /* 0x000fca0000010806 */
[----:B------:R2:W-:Y:S08]  /*4920*/  MUFU.EX2 R77, R9 ;  /* 0x00000009004d7308 */ /* 0x0005f00000000800 */
[----:B------:R3:W-:Y:S01]  /*4930*/  MUFU.EX2 R76, R4 ;  /* 0x00000004004c7308 */ /* 0x0007e20000000800 */
[----:B--2---:R-:W2:Y:S07]  /*4940*/  LDSM.16.MT88.4 R8, [R248+0x100] ;  /* 0x00010000f808783b */ /* 0x004eae0000004200 */
[----:B------:R-:W-:Y:S01]  /*4950*/  MUFU.EX2 R82, R14 ;  /* 0x0000000e00527308 */ /* 0x000fe20000000800 */
[----:B---3--:R-:W-:-:S07]  /*4960*/  FFMA.FTZ R4, R12, c[0x0][0x2d0], -R2 ;  /* 0x0000b4000c047a23 */ /* 0x008fce0000010802 */
[----:B------:R-:W3:Y:S01]  /*4970*/  MUFU.EX2 R85, R13 ;  /* 0x0000000d00557308 */ /* 0x000ee20000000800 */
[----:B-1----:R-:W-:-:S07]  /*4980*/  F2FP.PACK_AB R12, R78, R79 ;  /* 0x0000004f4e0c723e */ /* 0x002fce00000000ff */
[----:B------:R-:W-:Y:S08]  /*4990*/  MUFU.EX2 R80, R7 ;  /* 0x0000000700507308 */ /* 0x000ff00000000800 */
[----:B------:R1:W4:Y:S01]  /*49a0*/  MUFU.EX2 R84, R4 ;  /* 0x0000000400547308 */ /* 0x0003220000000800 */
[----:B---3--:R-:W-:Y:S02]  /*49b0*/  F2FP.PACK_AB R14, R85, R82 ;  /* 0x00000052550e723e */ /* 0x008fe400000000ff */
[----:B------:R-:W-:-:S05]  /*49c0*/  F2FP.PACK_AB R13, R76, R77 ;  /* 0x0000004d4c0d723e */ /* 0x000fca00000000ff */
[----:B------:R3:W-:Y:S01]  /*49d0*/  MUFU.EX2 R89, R0 ;  /* 0x0000000000597308 */ /* 0x0007e20000000800 */
[----:B-1----:R-:W-:Y:S01]  /*49e0*/  FFMA.FTZ R4, R21, c[0x0][0x2d0], -R6 ;  /* 0x0000b40015047a23 */ /* 0x002fe20000010806 */
[----:B----4-:R-:W-:-:S06]  /*49f0*/  F2FP.PACK_AB R15, R84, R80 ;  /* 0x00000050540f723e */ /* 0x010fcc00000000ff */
[----:B------:R1:W-:Y:S01]  /*4a00*/  MUFU.EX2 R83, R4 ;  /* 0x0000000400537308 */ /* 0x0003e20000000800 */
[----:B---3--:R-:W-:Y:S01]  /*4a10*/  FFMA.FTZ R0, R19, c[0x0][0x2d0], -R2 ;  /* 0x0000b40013007a23 */ /* 0x008fe20000010802 */
[C---:B--2---:R-:W-:Y:S06]  /*4a20*/  HMMA.16816.F32 R44, R12.reuse, R8, RZ ;  /* 0x000000080c2c723c */ /* 0x044fec00000018ff */
[----:B------:R2:W-:Y:S02]  /*4a30*/  MUFU.EX2 R7, R0 ;  /* 0x0000000000077308 */ /* 0x0005e40000000800 */
[----:B------:R-:W-:Y:S01]  /*4a40*/  HMMA.16816.F32 R60, R12, R24, RZ ;  /* 0x000000180c3c723c */ /* 0x000fe200000018ff */
[----:B-1----:R-:W-:-:S05]  /*4a50*/  FFMA.FTZ R4, R22, c[0x0][0x2d0], -R6 ;  /* 0x0000b40016047a23 */ /* 0x002fca0000010806 */
[----:B------:R1:W3:Y:S02]  /*4a60*/  MUFU.EX2 R88, R4 ;  /* 0x0000000400587308 */ /* 0x0002e40000000800 */
[----:B------:R-:W-:Y:S01]  /*4a70*/  HMMA.16816.F32 R52, R12, R26, RZ ;  /* 0x0000001a0c34723c */ /* 0x000fe200000018ff */
[----:B--2---:R-:W-:-:S05]  /*4a80*/  FFMA.FTZ R0, R18, c[0x0][0x2d0], -R2 ;  /* 0x0000b40012007a23 */ /* 0x004fca0000010802 */
[----:B------:R2:W4:Y:S02]  /*4a90*/  MUFU.EX2 R81, R0 ;  /* 0x0000000000517308 */ /* 0x0005240000000800 */
[----:B------:R-:W-:Y:S01]  /*4aa0*/  HMMA.16816.F32 R24, R12, R48, RZ ;  /* 0x000000300c18723c */ /* 0x000fe200000018ff */
[----:B-1----:R-:W-:-:S07]  /*4ab0*/  FFMA.FTZ R4, R23, c[0x0][0x2d0], -R6 ;  /* 0x0000b40017047a23 */ /* 0x002fce0000010806 */
[----:B------:R-:W-:Y:S01]  /*4ac0*/  HMMA.16816.F32 R28, R12, R10, RZ ;  /* 0x0000000a0c1c723c */ /* 0x000fe200000018ff */
[----:B---3--:R-:W-:Y:S01]  /*4ad0*/  F2FP.PACK_AB R8, R88, R83 ;  /* 0x000000535808723e */ /* 0x008fe200000000ff */
[----:B------:R-:W1:Y:S01]  /*4ae0*/  MUFU.EX2 R90, R4 ;  /* 0x00000004005a7308 */ /* 0x000e620000000800 */
[----:B--2---:R-:W-:-:S05]  /*4af0*/  FFMA.FTZ R0, R17, c[0x0][0x2d0], -R2 ;  /* 0x0000b40011007a23 */ /* 0x004fca0000010802 */
[----:B------:R-:W-:Y:S01]  /*4b00*/  HMMA.16816.F32 R20, R12, R50, RZ ;  /* 0x000000320c14723c */ /* 0x000fe200000018ff */
[----:B----4-:R-:W-:Y:S01]  /*4b10*/  F2FP.PACK_AB R9, R81, R7 ;  /* 0x000000075109723e */ /* 0x010fe200000000ff */
[----:B------:R-:W-:Y:S01]  /*4b20*/  LDSM.16.MT88.4 R48, [R250+0x2100] ;  /* 0x00210000fa30783b */ /* 0x000fe20000004200 */
[----:B------:R2:W-:Y:S01]  /*4b30*/  MUFU.EX2 R87, R0 ;  /* 0x0000000000577308 */ /* 0x0005e20000000800 */
[----:B-1----:R-:W-:Y:S01]  /*4b40*/  F2FP.PACK_AB R10, R89, R90 ;  /* 0x0000005a590a723e */ /* 0x002fe200000000ff */
[----:B--2---:R-:W-:-:S03]  /*4b50*/  FFMA.FTZ R0, R16, c[0x0][0x2d0], -R2 ;  /* 0x0000b40010007a23 */ /* 0x004fc60000010802 */
[----:B------:R-:W-:Y:S03]  /*4b60*/  HMMA.16816.F32 R16, R12, R56, RZ ;  /* 0x000000380c10723c */ /* 0x000fe600000018ff */
[----:B------:R-:W1:Y:S02]  /*4b70*/  MUFU.EX2 R86, R0 ;  /* 0x0000000000567308 */ /* 0x000e640000000800 */
[----:B-1----:R-:W-:-:S07]  /*4b80*/  F2FP.PACK_AB R11, R86, R87 ;  /* 0x00000057560b723e */ /* 0x002fce00000000ff */
[C---:B------:R-:W-:Y:S01]  /*4b90*/  HMMA.16816.F32 R108, R8.reuse, R36, R44 ;  /* 0x00000024086c723c */ /* 0x040fe2000000182c */
[----:B------:R-:W1:Y:S07]  /*4ba0*/  LDSM.16.MT88.4 R44, [R135+0x2900] ;  /* 0x00290000872c783b */ /* 0x000e6e0000004200 */
[C---:B------:R-:W-:Y:S08]  /*4bb0*/  HMMA.16816.F32 R24, R8.reuse, R32, R24 ;  /* 0x000000200818723c */ /* 0x040ff00000001818 */
[C---:B------:R-:W-:Y:S01]  /*4bc0*/  HMMA.16816.F32 R148, R8.reuse, R38, R28 ;  /* 0x000000260894723c */ /* 0x040fe2000000181c */
[----:B------:R-:W2:Y:S07]  /*4bd0*/  LDSM.16.MT88.4 R36, [R248+0x2900] ;  /* 0x00290000f824783b */ /* 0x000eae0000004200 */
[----:B------:R-:W-:Y:S01]  /*4be0*/  HMMA.16816.F32 R140, R8, R34, R20 ;  /* 0x00000022088c723c */ /* 0x000fe20000001814 */
[----:B------:R-:W-:Y:S01]  /*4bf0*/  IMAD.MOV.U32 R129, RZ, RZ, R110 ;  /* 0x000000ffff817224 */ /* 0x000fe200078e006e */
[----:B------:R-:W-:Y:S01]  /*4c00*/  MOV R128, R111 ;  /* 0x0000006f00807202 */ /* 0x000fe20000000f00 */
[----:B------:R-:W-:-:S02]  /*4c10*/  IMAD.MOV.U32 R131, RZ, RZ, R108 ;  /* 0x000000ffff837224 */ /* 0x000fc400078e006c */
[----:B------:R-:W-:-:S03]  /*4c20*/  IMAD.MOV.U32 R130, RZ, RZ, R109 ;  /* 0x000000ffff827224 */ /* 0x000fc600078e006d */
[C---:B------:R-:W-:Y:S01]  /*4c30*/  HMMA.16816.F32 R32, R12.reuse, R58, RZ ;  /* 0x0000003a0c20723c */ /* 0x040fe200000018ff */
[----:B------:R-:W-:Y:S01]  /*4c40*/  IMAD.MOV.U32 R112, RZ, RZ, R25 ;  /* 0x000000ffff707224 */ /* 0x000fe200078e0019 */
[----:B------:R-:W-:Y:S01]  /*4c50*/  LDSM.16.MT88.4 R56, [R251+0x2900] ;  /* 0x00290000fb38783b */ /* 0x000fe20000004200 */
[----:B------:R-:W-:Y:S02]  /*4c60*/  IMAD.MOV.U32 R111, RZ, RZ, R26 ;  /* 0x000000ffff6f7224 */ /* 0x000fe400078e001a */
[----:B------:R-:W-:Y:S02]  /*4c70*/  IMAD.MOV.U32 R110, RZ, RZ, R24 ;  /* 0x000000ffff6e7224 */ /* 0x000fe400078e0018 */
[----:B------:R-:W-:Y:S01]  /*4c80*/  IMAD.MOV.U32 R107, RZ, RZ, R27 ;  /* 0x000000ffff6b7224 */ /* 0x000fe200078e001b */
[----:B------:R-:W-:Y:S08]  /*4c90*/  HMMA.16816.F32 R28, R12, R64, RZ ;  /* 0x000000400c1c723c */ /* 0x000ff000000018ff */
[C---:B------:R-:W-:Y:S01]  /*4ca0*/  HMMA.16816.F32 R164, R8.reuse, R40, R60 ;  /* 0x0000002808a4723c */ /* 0x040fe2000000183c */
[----:B------:R-:W-:Y:S07]  /*4cb0*/  LDSM.16.MT88.4 R60, [R135+0x4100] ;  /* 0x00410000873c783b */ /* 0x000fee0000004200 */
[----:B------:R-:W-:Y:S01]  /*4cc0*/  HMMA.16816.F32 R156, R8, R42, R52 ;  /* 0x0000002a089c723c */ /* 0x000fe20000001834 */
[----:B------:R-:W3:Y:S07]  /*4cd0*/  LDSM.16.MT88.4 R40, [R251+0x2100] ;  /* 0x00210000fb28783b */ /* 0x000eee0000004200 */
[C---:B------:R-:W-:Y:S01]  /*4ce0*/  HMMA.16816.F32 R24, R12.reuse, R66, RZ ;  /* 0x000000420c18723c */ /* 0x040fe200000018ff */
[----:B------:R-:W-:Y:S07]  /*4cf0*/  LDSM.16.MT88.4 R64, [R135+0x4900] ;  /* 0x004900008740783b */ /* 0x000fee0000004200 */
[----:B------:R-:W-:Y:S08]  /*4d00*/  HMMA.16816.F32 R20, R12, R72, RZ ;  /* 0x000000480c14723c */ /* 0x000ff000000018ff */
[C---:B------:R-:W-:Y:S08]  /*4d10*/  HMMA.16816.F32 R52, R8.reuse, R70, R32 ;  /* 0x000000460834723c */ /* 0x040ff00000001820 */
[C---:B-1----:R-:W-:Y:S08]  /*4d20*/  HMMA.16816.F32 R28, R8.reuse, R44, R28 ;  /* 0x0000002c081c723c */ /* 0x042ff0000000181c */
[C---:B------:R-:W-:Y:S08]  /*4d30*/  HMMA.16816.F32 R16, R8.reuse, R68, R16 ;  /* 0x000000440810723c */ /* 0x040ff00000001810 */
[----:B------:R-:W-:Y:S01]  /*4d40*/  HMMA.16816.F32 R24, R8, R46, R24 ;  /* 0x0000002e0818723c */ /* 0x000fe20000001818 */
[----:B------:R-:W-:Y:S01]  /*4d50*/  IMAD.MOV.U32 R109, RZ, RZ, R52 ;  /* 0x000000ffff6d7224 */ /* 0x000fe200078e0034 */
[----:B------:R-:W-:Y:S01]  /*4d60*/  MOV R108, R53 ;  /* 0x00000035006c7202 */ /* 0x000fe20000000f00 */
[----:B------:R-:W-:Y:S01]  /*4d70*/  IMAD.MOV.U32 R5, RZ, RZ, R54 ;  /* 0x000000ffff057224 */ /* 0x000fe200078e0036 */
[----:B------:R-:W-:Y:S01]  /*4d80*/  LDSM.16.MT88.4 R44, [R251+0x4100] ;  /* 0x00410000fb2c783b */ /* 0x000fe20000004200 */
[----:B------:R-:W-:-:S03]  /*4d90*/  IMAD.MOV.U32 R0, RZ, RZ, R55 ;  /* 0x000000ffff007224 */ /* 0x000fc600078e0037 */
[----:B--2---:R-:W-:Y:S01]  /*4da0*/  HMMA.16816.F32 R20, R8, R36, R20 ;  /* 0x000000240814723c */ /* 0x004fe20000001814 */
[----:B------:R-:W-:Y:S01]  /*4db0*/  IMAD.MOV.U32 R116, RZ, RZ, R28 ;  /* 0x000000ffff747224 */ /* 0x000fe200078e001c */
[----:B------:R-:W-:Y:S01]  /*4dc0*/  MOV R114, R30 ;  /* 0x0000001e00727202 */ /* 0x000fe20000000f00 */
[----:B------:R-:W-:Y:S01]  /*4dd0*/  IMAD.MOV.U32 R115, RZ, RZ, R29 ;  /* 0x000000ffff737224 */ /* 0x000fe200078e001d */
[----:B------:R-:W1:Y:S01]  /*4de0*/  LDSM.16.MT88.4 R52, [R250+0x2900] ;  /* 0x00290000fa34783b */ /* 0x000e620000004200 */
[----:B------:R-:W-:-:S03]  /*4df0*/  IMAD.MOV.U32 R113, RZ, RZ, R31 ;  /* 0x000000ffff717224 */ /* 0x000fc600078e001f */
[C---:B---3--:R-:W-:Y:S01]  /*4e00*/  HMMA.16816.F32 R32, R12.reuse, R40, RZ ;  /* 0x000000280c20723c */ /* 0x048fe200000018ff */
[----:B------:R-:W-:Y:S01]  /*4e10*/  MOV R178, R16 ;  /* 0x0000001000b27202 */ /* 0x000fe20000000f00 */
[----:B------:R-:W-:Y:S02]  /*4e20*/  IMAD.MOV.U32 R177, RZ, RZ, R17 ;  /* 0x000000ffffb17224 */ /* 0x000fe400078e0011 */
[----:B------:R-:W-:Y:S02]  /*4e30*/  IMAD.MOV.U32 R176, RZ, RZ, R18 ;  /* 0x000000ffffb07224 */ /* 0x000fe400078e0012 */
[----:B------:R-:W-:Y:S02]  /*4e40*/  IMAD.MOV.U32 R4, RZ, RZ, R19 ;  /* 0x000000ffff047224 */ /* 0x000fe400078e0013 */
[----:B------:R-:W-:Y:S01]  /*4e50*/  HMMA.16816.F32 R28, R12, R42, RZ ;  /* 0x0000002a0c1c723c */ /* 0x000fe200000018ff */
[----:B------:R-:W2:Y:S01]  /*4e60*/  LDSM.16.MT88.4 R40, [R248+0x4100] ;  /* 0x00410000f828783b */ /* 0x000ea20000004200 */
[----:B------:R-:W-:Y:S01]  /*4e70*/  IMAD.MOV.U32 R120, RZ, RZ, R24 ;  /* 0x000000ffff787224 */ /* 0x000fe200078e0018 */
[----:B------:R-:W-:Y:S01]  /*4e80*/  MOV R117, R27 ;  /* 0x0000001b00757202 */ /* 0x000fe20000000f00 */
[----:B------:R-:W-:-:S02]  /*4e90*/  IMAD.MOV.U32 R119, RZ, RZ, R25 ;  /* 0x000000ffff777224 */ /* 0x000fc400078e0019 */
[----:B------:R-:W-:Y:S02]  /*4ea0*/  IMAD.MOV.U32 R118, RZ, RZ, R26 ;  /* 0x000000ffff767224 */ /* 0x000fe400078e001a */
[----:B------:R-:W-:Y:S01]  /*4eb0*/  HMMA.16816.F32 R16, R12, R74, RZ ;  /* 0x0000004a0c10723c */ /* 0x000fe200000018ff */
[----:B------:R-:W-:Y:S01]  /*4ec0*/  IMAD.MOV.U32 R73, RZ, RZ, R20 ;  /* 0x000000ffff497224 */ /* 0x000fe200078e0014 */
[----:B------:R-:W-:Y:S01]  /*4ed0*/  MOV R36, R23 ;  /* 0x0000001700247202 */ /* 0x000fe20000000f00 */
[----:B------:R-:W-:Y:S02]  /*4ee0*/  IMAD.MOV.U32 R72, RZ, RZ, R21 ;  /* 0x000000ffff487224 */ /* 0x000fe400078e0015 */
[----:B------:R-:W-:-:S03]  /*4ef0*/  IMAD.MOV.U32 R37, RZ, RZ, R22 ;  /* 0x000000ffff257224 */ /* 0x000fc600078e0016 */
[C---:B------:R-:W-:Y:S07]  /*4f00*/  HMMA.16816.F32 R24, R12.reuse, R48, RZ ;  /* 0x000000300c18723c */ /* 0x040fee00000018ff */
[----:B------:R-:W-:Y:S01]  /*4f10*/  IMAD.MOV.U32 R49, RZ, RZ, R111 ;  /* 0x000000ffff317224 */ /* 0x000fe200078e006f */
[----:B------:R-:W-:Y:S01]  /*4f20*/  HMMA.16816.F32 R20, R12, R50, RZ ;  /* 0x000000320c14723c */ /* 0x000fe200000018ff */
[----:B------:R-:W-:-:S06]  /*4f30*/  IMAD.MOV.U32 R48, RZ, RZ, R112 ;  /* 0x000000ffff307224 */ /* 0x000fcc00078e0070 */
[----:B------:R-:W-:Y:S01]  /*4f40*/  IMAD.MOV.U32 R51, RZ, RZ, R110 ;  /* 0x000000ffff337224 */ /* 0x000fe200078e006e */
[C---:B------:R-:W-:Y:S01]  /*4f50*/  HMMA.16816.F32 R180, R8.reuse, R56, R32 ;  /* 0x0000003808b4723c */ /* 0x040fe20000001820 */
[----:B------:R-:W3:Y:S06]  /*4f60*/  LDSM.16.MT88.4 R32, [R248+0x4900] ;  /* 0x00490000f820783b */ /* 0x000eec0000004200 */
[----:B------:R-:W-:Y:S01]  /*4f70*/  IMAD.MOV.U32 R56, RZ, RZ, R73 ;  /* 0x000000ffff387224 */ /* 0x000fe200078e0049 */
[----:B------:R-:W-:Y:S01]  /*4f80*/  HMMA.16816.F32 R188, R8, R38, R16 ;  /* 0x0000002608bc723c */ /* 0x000fe20000001810 */
[----:B------:R-:W-:-:S07]  /*4f90*/  IMAD.MOV.U32 R57, RZ, RZ, R72 ;  /* 0x000000ffff397224 */ /* 0x000fce00078e0048 */
[----:B------:R-:W-:Y:S07]  /*4fa0*/  HMMA.16816.F32 R16, R12, R60, RZ ;  /* 0x0000003c0c10723c */ /* 0x000fee00000018ff */
[----:B------:R-:W-:Y:S01]  /*4fb0*/  IMAD.MOV.U32 R60, RZ, RZ, R116 ;  /* 0x000000ffff3c7224 */ /* 0x000fe200078e0074 */
[----:B------:R-:W-:Y:S01]  /*4fc0*/  HMMA.16816.F32 R68, R8, R58, R28 ;  /* 0x0000003a0844723c */ /* 0x000fe2000000181c */
[----:B------:R-:W-:-:S06]  /*4fd0*/  IMAD.MOV.U32 R61, RZ, RZ, R115 ;  /* 0x000000ffff3d7224 */ /* 0x000fcc00078e0073 */
[----:B------:R-:W-:Y:S01]  /*4fe0*/  IMAD.MOV.U32 R58, RZ, RZ, R37 ;  /* 0x000000ffff3a7224 */ /* 0x000fe200078e0025 */
[----:B------:R-:W-:Y:S01]  /*4ff0*/  MOV R59, R36 ;  /* 0x00000024003b7202 */ /* 0x000fe20000000f00 */
[C---:B-1----:R-:W-:Y:S01]  /*5000*/  HMMA.16816.F32 R72, R8.reuse, R52, R24 ;  /* 0x000000340848723c */ /* 0x042fe20000001818 */
[----:B------:R-:W1:Y:S06]  /*5010*/  LDSM.16.MT88.4 R36, [R251+0x4900] ;  /* 0x00490000fb24783b */ /* 0x000e6c0000004200 */
[----:B------:R-:W-:Y:S01]  /*5020*/  IMAD.MOV.U32 R52, RZ, RZ, R120 ;  /* 0x000000ffff347224 */ /* 0x000fe200078e0078 */
[----:B------:R-:W-:Y:S01]  /*5030*/  HMMA.16816.F32 R152, R8, R54, R20 ;  /* 0x000000360898723c */ /* 0x000fe20000001814 */
[----:B------:R-:W-:-:S06]  /*5040*/  IMAD.MOV.U32 R53, RZ, RZ, R119 ;  /* 0x000000ffff357224 */ /* 0x000fcc00078e0077 */
[----:B------:R-:W-:Y:S01]  /*5050*/  IMAD.MOV.U32 R54, RZ, RZ, R118 ;  /* 0x000000ffff367224 */ /* 0x000fe200078e0076 */
[----:B--2---:R-:W-:Y:S01]  /*5060*/  HMMA.16816.F32 R24, R12, R40, RZ ;  /* 0x000000280c18723c */ /* 0x004fe200000018ff */
[----:B------:R-:W-:-:S07]  /*5070*/  MOV R55, R117 ;  /* 0x0000007500377202 */ /* 0x000fce0000000f00 */
[----:B------:R-:W-:Y:S01]  /*5080*/  HMMA.16816.F32 R20, R12, R42, RZ ;  /* 0x0000002a0c14723c */ /* 0x000fe200000018ff */
[----:B------:R-:W2:Y:S07]  /*5090*/  LDSM.16.MT88.4 R40, [R250+0x4100] ;  /* 0x00410000fa28783b */ /* 0x000eae0000004200 */
[----:B------:R-:W-:Y:S08]  /*50a0*/  HMMA.16816.F32 R160, R8, R64, R16 ;  /* 0x0000004008a0723c */ /* 0x000ff00000001810 */
[----:B------:R-:W-:Y:S07]  /*50b0*/  HMMA.16816.F32 R16, R12, R44, RZ ;  /* 0x0000002c0c10723c */ /* 0x000fee00000018ff */
[----:B------:R-:W-:Y:S01]  /*50c0*/  MOV R44, R109 ;  /* 0x0000006d002c7202 */ /* 0x000fe20000000f00 */
[----:B---3--:R-:W-:Y:S01]  /*50d0*/  HMMA.16816.F32 R144, R8, R32, R24 ;  /* 0x000000200890723c */ /* 0x008fe20000001818 */
[----:B------:R-:W3:Y:S01]  /*50e0*/  LDSM.16.MT88.4 R24, [R250+0x4900] ;  /* 0x00490000fa18783b */ /* 0x000ee20000004200 */
[----:B------:R-:W-:-:S05]  /*50f0*/  IMAD.MOV.U32 R45, RZ, RZ, R108 ;  /* 0x000000ffff2d7224 */ /* 0x000fca00078e006c */
[--C-:B------:R-:W-:Y:S01]  /*5100*/  FFMA.FTZ R33, R94, c[0x0][0x2d0], -R2.reuse ;  /* 0x0000b4005e217a23 */ /* 0x100fe20000010802 */
[----:B------:R-:W-:Y:S01]  /*5110*/  HMMA.16816.F32 R28, R12, R62, RZ ;  /* 0x0000003e0c1c723c */ /* 0x000fe200000018ff */
[----:B------:R-:W-:-:S06]  /*5120*/  FFMA.FTZ R32, R93, c[0x0][0x2d0], -R2 ;  /* 0x0000b4005d207a23 */ /* 0x000fcc0000010802 */
[----:B------:R-:W-:Y:S01]  /*5130*/  IMAD.MOV.U32 R62, RZ, RZ, R114 ;  /* 0x000000ffff3e7224 */ /* 0x000fe200078e0072 */
[----:B-1----:R-:W-:Y:S01]  /*5140*/  HMMA.16816.F32 R136, R8, R36, R16 ;  /* 0x000000240888723c */ /* 0x002fe20000001810 */
[----:B------:R-:W-:-:S06]  /*5150*/  MOV R63, R113 ;  /* 0x00000071003f7202 */ /* 0x000fcc0000000f00 */
[--C-:B------:R-:W-:Y:S01]  /*5160*/  FFMA.FTZ R36, R102, c[0x0][0x2d0], -R6.reuse ;  /* 0x0000b40066247a23 */ /* 0x100fe20000010806 */
[----:B--2---:R-:W-:Y:S01]  /*5170*/  HMMA.16816.F32 R16, R12, R40, RZ ;  /* 0x000000280c10723c */ /* 0x004fe200000018ff */
[----:B------:R-:W-:Y:S01]  /*5180*/  FFMA.FTZ R37, R101, c[0x0][0x2d0], -R6 ;  /* 0x0000b40065257a23 */ /* 0x000fe20000010806 */
[----:B------:R-:W-:Y:S01]  /*5190*/  MOV R101, R130 ;  /* 0x0000008200657202 */ /* 0x000fe20000000f00 */
[----:B------:R-:W-:-:S05]  /*51a0*/  IMAD.MOV.U32 R102, RZ, RZ, R129 ;  /* 0x000000ffff667224 */ /* 0x000fca00078e0081 */
[C---:B------:R-:W-:Y:S07]  /*51b0*/  HMMA.16816.F32 R120, R8.reuse, R34, R20 ;  /* 0x000000220878723c */ /* 0x040fee0000001814 */
[--C-:B------:R-:W-:Y:S01]  /*51c0*/  FFMA.FTZ R35, R92, c[0x0][0x2d0], -R2.reuse ;  /* 0x0000b4005c237a23 */ /* 0x100fe20000010802 */
[----:B------:R-:W-:Y:S01]  /*51d0*/  HMMA.16816.F32 R124, R8, R66, R28 ;  /* 0x00000042087c723c */ /* 0x000fe2000000181c */
[----:B------:R-:W1:Y:S01]  /*51e0*/  LDSM.16.MT88.4 R28, [R135+0x6100] ;  /* 0x00610000871c783b */ /* 0x000e620000004200 */
[----:B------:R-:W-:-:S06]  /*51f0*/  FFMA.FTZ R34, R91, c[0x0][0x2d0], -R2 ;  /* 0x0000b4005b227a23 */ /* 0x000fcc0000010802 */
[----:B------:R-:W-:Y:S07]  /*5200*/  HMMA.16816.F32 R20, R12, R46, RZ ;  /* 0x0000002e0c14723c */ /* 0x000fee00000018ff */
[----:B------:R-:W-:Y:S01]  /*5210*/  IMAD.MOV.U32 R46, RZ, RZ, R5 ;  /* 0x000000ffff2e7224 */ /* 0x000fe200078e0005 */
[----:B---3--:R-:W-:Y:S01]  /*5220*/  HMMA.16816.F32 R116, R8, R24, R16 ;  /* 0x000000180874723c */ /* 0x008fe20000001810 */
[----:B------:R-:W-:Y:S02]  /*5230*/  IMAD.MOV.U32 R47, RZ, RZ, R0 ;  /* 0x000000ffff2f7224 */ /* 0x000fe400078e0000 */
[----:B------:R-:W-:-:S02]  /*5240*/  FADD.FTZ R0, R79, R78 ;  /* 0x0000004e4f007221 */ /* 0x000fc40000010000 */
[----:B------:R-:W-:Y:S01]  /*5250*/  FADD.FTZ R5, R77, R76 ;  /* 0x0000004c4d057221 */ /* 0x000fe20000010000 */
[----:B------:R-:W-:Y:S01]  /*5260*/  MOV R76, R178 ;  /* 0x000000b2004c7202 */ /* 0x000fe20000000f00 */
[----:B------:R-:W-:Y:S01]  /*5270*/  IMAD.MOV.U32 R77, RZ, RZ, R177 ;  /* 0x000000ffff4d7224 */ /* 0x000fe200078e00b1 */
[----:B------:R-:W-:Y:S01]  /*5280*/  HMMA.16816.F32 R16, R12, R42, RZ ;  /* 0x0000002a0c10723c */ /* 0x000fe200000018ff */
[----:B------:R-:W-:Y:S02]  /*5290*/  IMAD.MOV.U32 R78, RZ, RZ, R176 ;  /* 0x000000ffff4e7224 */ /* 0x000fe400078e00b0 */
[----:B------:R-:W-:Y:S02]  /*52a0*/  FADD.FTZ R0, R82, R0 ;  /* 0x0000000052007221 */ /* 0x000fe40000010000 */
[----:B------:R-:W-:Y:S02]  /*52b0*/  IMAD.MOV.U32 R79, RZ, RZ, R4 ;  /* 0x000000ffff4f7224 */ /* 0x000fe400078e0004 */
[----:B------:R-:W-:Y:S01]  /*52c0*/  FADD.FTZ R5, R80, R5 ;  /* 0x0000000550057221 */ /* 0x000fe20000010000 */
[----:B------:R-:W-:Y:S01]  /*52d0*/  HMMA.16816.F32 R108, R8, R38, R20 ;  /* 0x00000026086c723c */ /* 0x000fe20000001814 */
[----:B------:R-:W2:Y:S01]  /*52e0*/  LDSM.16.MT88.4 R20, [R135+0x6900] ;  /* 0x006900008714783b */ /* 0x000ea20000004200 */
[----:B------:R-:W-:-:S02]  /*52f0*/  FADD.FTZ R4, R85, R0 ;  /* 0x0000000055047221 */ /* 0x000fc40000010000 */
[----:B------:R-:W-:Y:S02]  /*5300*/  FADD.FTZ R0, R84, R5 ;  /* 0x0000000554007221 */ /* 0x000fe40000010000 */
[----:B------:R-:W-:Y:S02]  /*5310*/  FADD.FTZ R4, R83, R4 ;  /* 0x0000000453047221 */ /* 0x000fe40000010000 */
[----:B------:R-:W-:Y:S02]  /*5320*/  FADD.FTZ R0, R7, R0 ;  /* 0x0000000007007221 */ /* 0x000fe40000010000 */
[--C-:B------:R-:W-:Y:S02]  /*5330*/  FFMA.FTZ R24, R106, c[0x0][0x2d0], -R6.reuse ;  /* 0x0000b4006a187a23 */ /* 0x100fe40000010806 */
[--C-:B------:R-:W-:Y:S02]  /*5340*/  FFMA.FTZ R38, R100, c[0x0][0x2d0], -R6.reuse ;  /* 0x0000b40064267a23 */ /* 0x100fe40000010806 */
[----:B------:R-:W-:-:S02]  /*5350*/  FFMA.FTZ R39, R99, c[0x0][0x2d0], -R6 ;  /* 0x0000b40063277a23 */ /* 0x000fc40000010806 */
[----:B------:R-:W-:Y:S01]  /*5360*/  HMMA.16816.F32 R112, R8, R26, R16 ;  /* 0x0000001a0870723c */ /* 0x000fe20000001810 */
[----:B------:R-:W-:Y:S02]  /*5370*/  FADD.FTZ R25, R88, R4 ;  /* 0x0000000458197221 */ /* 0x000fe40000010000 */
[----:B------:R-:W-:Y:S02]  /*5380*/  IMAD.MOV.U32 R106, RZ, RZ, R49 ;  /* 0x000000ffff6a7224 */ /* 0x000fe400078e0031 */
[----:B------:R-:W-:Y:S02]  /*5390*/  IMAD.MOV.U32 R100, RZ, RZ, R131 ;  /* 0x000000ffff647224 */ /* 0x000fe400078e0083 */
[----:B------:R-:W-:Y:S01]  /*53a0*/  FFMA.FTZ R26, R105, c[0x0][0x2d0], -R6 ;  /* 0x0000b400691a7a23 */ /* 0x000fe20000010806 */
[----:B-1----:R-:W-:Y:S01]  /*53b0*/  HMMA.16816.F32 R16, R12, R28, RZ ;  /* 0x0000001c0c10723c */ /* 0x002fe200000018ff */
[----:B------:R-:W-:Y:S02]  /*53c0*/  FADD.FTZ R27, R81, R0 ;  /* 0x00000000511b7221 */ /* 0x000fe40000010000 */
[----:B------:R-:W-:Y:S01]  /*53d0*/  MUFU.EX2 R0, R26 ;  /* 0x0000001a00007308 */ /* 0x000fe20000000800 */
[----:B------:R-:W-:-:S03]  /*53e0*/  IMAD.MOV.U32 R105, RZ, RZ, R48 ;  /* 0x000000ffff697224 */ /* 0x000fc600078e0030 */
[--C-:B------:R-:W-:Y:S01]  /*53f0*/  FFMA.FTZ R28, R104, c[0x0][0x2d0], -R6.reuse ;  /* 0x0000b400681c7a23 */ /* 0x100fe20000010806 */
[----:B------:R-:W-:Y:S01]  /*5400*/  MOV R104, R51 ;  /* 0x0000003300687202 */ /* 0x000fe20000000f00 */
[----:B------:R-:W-:Y:S02]  /*5410*/  FFMA.FTZ R29, R103, c[0x0][0x2d0], -R6 ;  /* 0x0000b400671d7a23 */ /* 0x000fe40000010806 */
[----:B------:R-:W-:Y:S11]  /*5420*/  IMAD.MOV.U32 R103, RZ, RZ, R128 ;  /* 0x000000ffff677224 */ /* 0x000ff600078e0080 */
[----:B------:R-:W-:Y:S02]  /*5430*/  @!UPT UIADD3 URZ, URZ, URZ, URZ ;  /* 0x0000003f3f3ff290 */ /* 0x000fe4000fffe03f */
[----:B--2---:R-:W-:Y:S08]  /*5440*/  HMMA.16816.F32 R184, R8, R20, R16 ;  /* 0x0000001408b8723c */ /* 0x004ff00000001810 */
[----:B------:R-:W-:Y:S07]  /*5450*/  HMMA.16816.F32 R16, R12, R30, RZ ;  /* 0x0000001e0c10723c */ /* 0x000fee00000018ff */
[----:B------:R-:W-:-:S02]  /*5460*/  FFMA.FTZ R31, R96, c[0x0][0x2d0], -R2 ;  /* 0x0000b400601f7a23 */ /* 0x000fc40000010802 */
[--C-:B------:R-:W-:Y:S11]  /*5470*/  FFMA.FTZ R30, R95, c[0x0][0x2d0], -R2.reuse ;  /* 0x0000b4005f1e7a23 */ /* 0x100ff60000010802 */
[----:B------:R-:W-:Y:S04]  /*5480*/  @!UPT UIADD3 URZ, URZ, URZ, URZ ;  /* 0x0000003f3f3ff290 */ /* 0x000fe8000fffe03f */
[----:B------:R-:W-:Y:S01]  /*5490*/  HMMA.16816.F32 R176, R8, R22, R16 ;  /* 0x0000001608b0723c */ /* 0x000fe20000001810 */
[----:B------:R-:W1:Y:S04]  /*54a0*/  LDSM.16.MT88.4 R20, [R248+0x6100] ;  /* 0x00610000f814783b */ /* 0x000e680000004200 */
[----:B------:R-:W2:Y:S03]  /*54b0*/  LDSM.16.MT88.4 R16, [R248+0x6900] ;  /* 0x00690000f810783b */ /* 0x000ea60000004200 */
[C---:B-1----:R-:W-:Y:S08]  /*54c0*/  HMMA.16816.F32 R4, R12.reuse, R20, RZ ;  /* 0x000000140c04723c */ /* 0x042ff000000018ff */
[----:B------:R-:W-:Y:S11]  /*54d0*/  HMMA.16816.F32 R20, R12, R22, RZ ;  /* 0x000000160c14723c */ /* 0x000ff600000018ff */
[----:B------:R-:W-:Y:S05]  /*54e0*/  @!UPT UIADD3 URZ, URZ, URZ, URZ ;  /* 0x0000003f3f3ff290 */ /* 0x000fea000fffe03f */
[C---:B--2---:R-:W-:Y:S01]  /*54f0*/  HMMA.16816.F32 R80, R8.reuse, R16, R4 ;  /* 0x000000100850723c */ /* 0x044fe20000001804 */
[----:B------:R1:W2:Y:S06]  /*5500*/  MUFU.EX2 R4, R24 ;  /* 0x0000001800047308 */ /* 0x0002ac0000000800 */
[----:B------:R-:W-:Y:S01]  /*5510*/  FADD.FTZ R5, R90, R25 ;  /* 0x000000195a057221 */ /* 0x000fe20000010000 */
[----:B------:R-:W-:Y:S01]  /*5520*/  HMMA.16816.F32 R64, R8, R18, R20 ;  /* 0x000000120840723c */ /* 0x000fe20000001814 */
[----:B------:R-:W-:Y:S01]  /*5530*/  FADD.FTZ R17, R87, R27 ;  /* 0x0000001b57117221 */ /* 0x000fe20000010000 */
[----:B------:R-:W3:Y:S01]  /*5540*/  MUFU.EX2 R16, R28 ;  /* 0x0000001c00107308 */ /* 0x000ee20000000800 */
[--C-:B------:R-:W-:Y:S01]  /*5550*/  FFMA.FTZ R6, R98, c[0x0][0x2d0], -R2.reuse ;  /* 0x0000b40062067a23 */ /* 0x100fe20000010802 */
[----:B------:R-:W-:Y:S03]  /*5560*/  LDSM.16.MT88.4 R20, [R251+0x6900] ;  /* 0x00690000fb14783b */ /* 0x000fe60000004200 */
[----:B------:R-:W-:Y:S01]  /*5570*/  FADD.FTZ R18, R89, R5 ;  /* 0x0000000559127221 */ /* 0x000fe20000010000 */
[----:B-1----:R-:W1:Y:S01]  /*5580*/  LDSM.16.MT88.4 R24, [R251+0x6100] ;  /* 0x00610000fb18783b */ /* 0x002e620000004200 */
[----:B------:R-:W-:Y:S01]  /*5590*/  FFMA.FTZ R5, R97, c[0x0][0x2d0], -R2 ;  /* 0x0000b40061057a23 */ /* 0x000fe20000010802 */
[----:B------:R-:W4:Y:S01]  /*55a0*/  MUFU.EX2 R6, R6 ;  /* 0x0000000600067308 */ /* 0x000f220000000800 */
[----:B------:R-:W-:-:S02]  /*55b0*/  FADD.FTZ R19, R86, R17 ;  /* 0x0000001156137221 */ /* 0x000fc40000010000 */
[----:B--2---:R-:W-:Y:S01]  /*55c0*/  FADD.FTZ R17, R4, R18 ;  /* 0x0000001204117221 */ /* 0x004fe20000010000 */
[----:B------:R-:W-:-:S03]  /*55d0*/  F2FP.PACK_AB R4, R0, R4 ;  /* 0x000000040004723e */ /* 0x000fc600000000ff */
[----:B------:R-:W-:Y:S01]  /*55e0*/  FADD.FTZ R2, R0, R17 ;  /* 0x0000001100027221 */ /* 0x000fe20000010000 */
[----:B------:R-:W2:Y:S03]  /*55f0*/  MUFU.EX2 R5, R5 ;  /* 0x0000000500057308 */ /* 0x000ea60000000800 */
[----:B---3--:R-:W-:-:S05]  /*5600*/  FADD.FTZ R2, R16, R2 ;  /* 0x0000000210027221 */ /* 0x008fca0000010000 */
[----:B------:R2:W3:Y:S01]  /*5610*/  MUFU.EX2 R7, R29 ;  /* 0x0000001d00077308 */ /* 0x0004e20000000800 */
[----:B----4-:R-:W-:-:S04]  /*5620*/  FADD.FTZ R0, R6, R19 ;  /* 0x0000001306007221 */ /* 0x010fc80000010000 */
[C---:B--2---:R-:W-:Y:S01]  /*5630*/  FADD.FTZ R29, R5.reuse, R0 ;  /* 0x00000000051d7221 */ /* 0x044fe20000010000 */
[----:B------:R-:W-:Y:S01]  /*5640*/  F2FP.PACK_AB R5, R5, R6 ;  /* 0x000000060505723e */ /* 0x000fe200000000ff */
[C---:B---3--:R-:W-:Y:S01]  /*5650*/  FADD.FTZ R28, R7.reuse, R2 ;  /* 0x00000002071c7221 */ /* 0x048fe20000010000 */
[----:B------:R-:W-:Y:S01]  /*5660*/  F2FP.PACK_AB R6, R7, R16 ;  /* 0x000000100706723e */ /* 0x000fe200000000ff */
[----:B------:R-:W2:Y:S01]  /*5670*/  MUFU.EX2 R2, R31 ;  /* 0x0000001f00027308 */ /* 0x000ea20000000800 */
[C---:B-1----:R-:W-:Y:S07]  /*5680*/  HMMA.16816.F32 R16, R12.reuse, R24, RZ ;  /* 0x000000180c10723c */ /* 0x042fee00000018ff */
[----:B------:R-:W1:Y:S01]  /*5690*/  MUFU.EX2 R0, R30 ;  /* 0x0000001e00007308 */ /* 0x000e620000000800 */
[----:B------:R-:W-:Y:S01]  /*56a0*/  HMMA.16816.F32 R24, R12, R26, RZ ;  /* 0x0000001a0c18723c */ /* 0x000fe200000018ff */
[----:B--2---:R-:W-:Y:S11]  /*56b0*/  FADD.FTZ R7, R2, R29 ;  /* 0x0000001d02077221 */ /* 0x004ff60000010000 */
[----:B------:R-:W-:Y:S04]  /*56c0*/  @!UPT UIADD3 URZ, URZ, URZ, URZ ;  /* 0x0000003f3f3ff290 */ /* 0x000fe8000fffe03f */
[C---:B------:R-:W-:Y:S01]  /*56d0*/  HMMA.16816.F32 R48, R8.reuse, R20, R16 ;  /* 0x000000140830723c */ /* 0x040fe20000001810 */
[----:B------:R-:W2:Y:S07]  /*56e0*/  MUFU.EX2 R17, R36 ;  /* 0x0000002400117308 */ /* 0x000eae0000000800 */
[----:B------:R-:W-:Y:S01]  /*56f0*/  HMMA.16816.F32 R40, R8, R22, R24 ;  /* 0x000000160828723c */ /* 0x000fe20000001818 */
[----:B------:R-:W3:Y:S06]  /*5700*/  MUFU.EX2 R16, R37 ;  /* 0x0000002500107308 */ /* 0x000eec0000000800 */
[C---:B-1----:R-:W-:Y:S01]  /*5710*/  FADD.FTZ R23, R0.reuse, R7 ;  /* 0x0000000700177221 */ /* 0x042fe20000010000 */
[----:B------:R-:W-:Y:S01]  /*5720*/  F2FP.PACK_AB R7, R0, R2 ;  /* 0x000000020007723e */ /* 0x000fe200000000ff */
[----:B------:R-:W1:Y:S01]  /*5730*/  MUFU.EX2 R19, R33 ;  /* 0x0000002100137308 */ /* 0x000e620000000800 */
[----:B--2---:R-:W-:-:S07]  /*5740*/  FADD.FTZ R22, R17, R28 ;  /* 0x0000001c11167221 */ /* 0x004fce0000010000 */
[----:B------:R-:W2:Y:S01]  /*5750*/  MUFU.EX2 R21, R38 ;  /* 0x0000002600157308 */ /* 0x000ea20000000800 */
[C---:B---3--:R-:W-:Y:S01]  /*5760*/  FADD.FTZ R2, R16.reuse, R22 ;  /* 0x0000001610027221 */ /* 0x048fe20000010000 */
[----:B------:R-:W-:-:S06]  /*5770*/  F2FP.PACK_AB R128, R16, R17 ;  /* 0x000000111080723e */ /* 0x000fcc00000000ff */
[----:B------:R-:W3:Y:S01]  /*5780*/  MUFU.EX2 R18, R32 ;  /* 0x0000002000127308 */ /* 0x000ee20000000800 */
[----:B-1----:R-:W-:-:S07]  /*5790*/  FADD.FTZ R0, R19, R23 ;  /* 0x0000001713007221 */ /* 0x002fce0000010000 */
[----:B------:R-:W1:Y:S01]  /*57a0*/  MUFU.EX2 R20, R39 ;  /* 0x0000002700147308 */ /* 0x000e620000000800 */
[----:B--2---:R-:W-:Y:S02]  /*57b0*/  FADD.FTZ R2, R21, R2 ;  /* 0x0000000215027221 */ /* 0x004fe40000010000 */
[C---:B---3--:R-:W-:Y:S01]  /*57c0*/  FADD.FTZ R16, R18.reuse, R0 ;  /* 0x0000000012107221 */ /* 0x048fe20000010000 */
[----:B------:R-:W-:Y:S01]  /*57d0*/  F2FP.PACK_AB R129, R18, R19 ;  /* 0x000000131281723e */ /* 0x000fe200000000ff */
[C---:B-1----:R-:W-:Y:S01]  /*57e0*/  FADD.FTZ R0, R20.reuse, R2 ;  /* 0x0000000214007221 */ /* 0x042fe20000010000 */
[----:B------:R-:W-:Y:S02]  /*57f0*/  F2FP.PACK_AB R130, R20, R21 ;  /* 0x000000151482723e */ /* 0x000fe400000000ff */
[----:B------:R-:W1:Y:S01]  /*5800*/  MUFU.EX2 R2, R35 ;  /* 0x0000002300027308 */ /* 0x000e620000000800 */
[----:B------:R-:W2:Y:S04]  /*5810*/  LDSM.16.MT88.4 R20, [R250+0x6100] ;  /* 0x00610000fa14783b */ /* 0x000ea80000004200 */
[----:B------:R3:W-:Y:S01]  /*5820*/  STL [R1+0xa4], R0 ;  /* 0x0000a40001007387 */ /* 0x0007e20000100800 */
[----:B-1----:R-:W-:-:S02]  /*5830*/  FADD.FTZ R16, R2, R16 ;  /* 0x0000001002107221 */ /* 0x002fc40000010000 */
[----:B---3--:R-:W1:Y:S01]  /*5840*/  MUFU.EX2 R0, R34 ;  /* 0x0000002200007308 */ /* 0x008e620000000800 */
[----:B--2---:R-:W-:Y:S01]  /*5850*/  HMMA.16816.F32 R24, R12, R20, RZ ;  /* 0x000000140c18723c */ /* 0x004fe200000018ff */
[C---:B-1----:R-:W-:Y:S01]  /*5860*/  FADD.FTZ R16, R0.reuse, R16 ;  /* 0x0000001000107221 */ /* 0x042fe20000010000 */
[----:B------:R-:W-:-:S06]  /*5870*/  F2FP.PACK_AB R131, R0, R2 ;  /* 0x000000020083723e */ /* 0x000fcc00000000ff */
[----:B------:R-:W-:Y:S01]  /*5880*/  HMMA.16816.F32 R12, R12, R22, RZ ;  /* 0x000000160c0c723c */ /* 0x000fe200000018ff */
[----:B------:R-:W-:Y:S04]  /*5890*/  STL [R1+0x9c], R16 ;  /* 0x00009c1001007387 */ /* 0x000fe80000100800 */
[----:B------:R-:W1:Y:S11]  /*58a0*/  LDSM.16.MT88.4 R16, [R250+0x6900] ;  /* 0x00690000fa10783b */ /* 0x000e760000004200 */
[C---:B-1----:R-:W-:Y:S08]  /*58b0*/  HMMA.16816.F32 R24, R8.reuse, R16, R24 ;  /* 0x000000100818723c */ /* 0x042ff00000001818 */
[----:B------:R-:W-:Y:S01]  /*58c0*/  HMMA.16816.F32 R12, R8, R18, R12 ;  /* 0x00000012080c723c */ /* 0x000fe2000000180c */
        /* <DEDUP_REMOVED lines=25> */
[----:B------:R-:W2:Y:S03]  /*5a60*/  LDSM.16.MT88.4 R152, [R248+0x1900] ;  /* 0x00190000f898783b */ /* 0x000ea60000004200 */
[C---:B-1----:R-:W-:Y:S01]  /*5a70*/  HMMA.16816.F32 R84, R4.reuse, R8, R160 ;  /* 0x000000080454723c */ /* 0x042fe200000018a0 */
[----:B------:R-:W1:Y:S07]  /*5a80*/  LDSM.16.MT88.4 R160, [R135+0x1900] ;  /* 0x0019000087a0783b */ /* 0x000e6e0000004200 */
[----:B------:R-:W-:Y:S01]  /*5a90*/  HMMA.16816.F32 R88, R4, R10, R124 ;  /* 0x0000000a0458723c */ /* 0x000fe2000000187c */
[----:B------:R-:W3:Y:S07]  /*5aa0*/  LDSM.16.MT88.4 R8, [R248+0x5100] ;  /* 0x00510000f808783b */ /* 0x000eee0000004200 */
[C---:B--2---:R-:W-:Y:S08]  /*5ab0*/  HMMA.16816.F32 R156, R128.reuse, R152, R156 ;  /* 0x00000098809c723c */ /* 0x044ff0000000189c */
[C---:B------:R-:W-:Y:S08]  /*5ac0*/  HMMA.16816.F32 R152, R128.reuse, R154, R20 ;  /* 0x0000009a8098723c */ /* 0x040ff00000001814 */
[----:B-1----:R-:W-:Y:S08]  /*5ad0*/  HMMA.16816.F32 R164, R128, R160, R164 ;  /* 0x000000a080a4723c */ /* 0x002ff000000018a4 */
[C---:B---3--:R-:W-:Y:S01]  /*5ae0*/  HMMA.16816.F32 R92, R4.reuse, R8, R144 ;  /* 0x00000008045c723c */ /* 0x048fe20000001890 */
[----:B------:R-:W1:Y:S07]  /*5af0*/  LDSM.16.MT88.4 R144, [R251+0x1900] ;  /* 0x00190000fb90783b */ /* 0x000e6e0000004200 */
[----:B------:R-:W-:Y:S01]  /*5b00*/  HMMA.16816.F32 R96, R4, R10, R120 ;  /* 0x0000000a0460723c */ /* 0x000fe20000001878 */
[----:B------:R-:W2:Y:S07]  /*5b10*/  LDSM.16.MT88.4 R8, [R251+0x5100] ;  /* 0x00510000fb08783b */ /* 0x000eae0000004200 */
[C---:B------:R-:W-:Y:S08]  /*5b20*/  HMMA.16816.F32 R160, R128.reuse, R162, R16 ;  /* 0x000000a280a0723c */ /* 0x040ff00000001810 */
[----:B-1----:R-:W-:Y:S08]  /*5b30*/  HMMA.16816.F32 R148, R128, R144, R148 ;  /* 0x000000908094723c */ /* 0x002ff00000001894 */
[C---:B--2---:R-:W-:Y:S01]  /*5b40*/  HMMA.16816.F32 R100, R4.reuse, R8, R136 ;  /* 0x000000080464723c */ /* 0x044fe20000001888 */
[----:B------:R-:W1:Y:S07]  /*5b50*/  LDSM.16.MT88.4 R136, [R250+0x1900] ;  /* 0x00190000fa88783b */ /* 0x000e6e0000004200 */
[----:B------:R-:W-:Y:S01]  /*5b60*/  HMMA.16816.F32 R104, R4, R10, R108 ;  /* 0x0000000a0468723c */ /* 0x000fe2000000186c */
[----:B------:R-:W2:Y:S07]  /*5b70*/  LDSM.16.MT88.4 R8, [R250+0x5100] ;  /* 0x00510000fa08783b */ /* 0x000eae0000004200 */
[C---:B------:R-:W-:Y:S08]  /*5b80*/  HMMA.16816.F32 R144, R128.reuse, R146, R28 ;  /* 0x000000928090723c */ /* 0x040ff0000000181c */
[----:B-1----:R-:W-:Y:S08]  /*5b90*/  HMMA.16816.F32 R140, R128, R136, R140 ;  /* 0x00000088808c723c */ /* 0x002ff0000000188c */
[C---:B--2---:R-:W-:Y:S08]  /*5ba0*/  HMMA.16816.F32 R108, R4.reuse, R8, R116 ;  /* 0x00000008046c723c */ /* 0x044ff00000001874 */
[----:B------:R-:W-:Y:S01]  /*5bb0*/  HMMA.16816.F32 R112, R4, R10, R112 ;  /* 0x0000000a0470723c */ /* 0x000fe20000001870 */
[----:B------:R-:W1:Y:S07]  /*5bc0*/  LDSM.16.MT88.4 R8, [R135+0x7100] ;  /* 0x007100008708783b */ /* 0x000e6e0000004200 */
[----:B------:R-:W-:Y:S08]  /*5bd0*/  HMMA.16816.F32 R136, R128, R138, R32 ;  /* 0x0000008a8088723c */ /* 0x000ff00000001820 */
[C---:B-1----:R-:W-:Y:S08]  /*5be0*/  HMMA.16816.F32 R184, R4.reuse, R8, R184 ;  /* 0x0000000804b8723c */ /* 0x042ff000000018b8 */
[C---:B------:R-:W-:Y:S01]  /*5bf0*/  HMMA.16816.F32 R176, R4.reuse, R10, R176 ;  /* 0x0000000a04b0723c */ /* 0x040fe200000018b0 */
[----:B------:R-:W1:Y:S07]  /*5c00*/  LDSM.16.MT88.4 R8, [R248+0x7100] ;  /* 0x00710000f808783b */ /* 0x000e6e0000004200 */
[C---:B-1----:R-:W-:Y:S01]  /*5c10*/  HMMA.16816.F32 R120, R4.reuse, R8, R80 ;  /* 0x000000080478723c */ /* 0x042fe20000001850 */
[----:B------:R-:W-:Y:S07]  /*5c20*/  LDSM.16.MT88.4 R80, [R248+0x5900] ;  /* 0x00590000f850783b */ /* 0x000fee0000004200 */
[C---:B------:R-:W-:Y:S01]  /*5c30*/  HMMA.16816.F32 R116, R4.reuse, R10, R64 ;  /* 0x0000000a0474723c */ /* 0x040fe20000001840 */
[----:B------:R-:W1:Y:S04]  /*5c40*/  LDSM.16.MT88.4 R8, [R251+0x7100] ;  /* 0x00710000fb08783b */ /* 0x000e680000004200 */
[----:B------:R-:W-:Y:S03]  /*5c50*/  LDSM.16.MT88.4 R64, [R250+0x3900] ;  /* 0x00390000fa40783b */ /* 0x000fe60000004200 */
[C---:B-1----:R-:W-:Y:S01]  /*5c60*/  HMMA.16816.F32 R124, R4.reuse, R10, R40 ;  /* 0x0000000a047c723c */ /* 0x042fe20000001828 */
[----:B------:R-:W1:Y:S07]  /*5c70*/  LDSM.16.MT88.4 R40, [R135+0x3900] ;  /* 0x003900008728783b */ /* 0x000e6e0000004200 */
[----:B------:R-:W-:Y:S01]  /*5c80*/  HMMA.16816.F32 R180, R4, R8, R48 ;  /* 0x0000000804b4723c */ /* 0x000fe20000001830 */
[----:B------:R-:W2:Y:S04]  /*5c90*/  LDSM.16.MT88.4 R48, [R248+0x3900] ;  /* 0x00390000f830783b */ /* 0x000ea80000004200 */
[----:B------:R-:W3:Y:S03]  /*5ca0*/  LDSM.16.MT88.4 R8, [R250+0x7100] ;  /* 0x00710000fa08783b */ /* 0x000ee60000004200 */
[C---:B-1----:R-:W-:Y:S08]  /*5cb0*/  HMMA.16816.F32 R36, R128.reuse, R40, R36 ;  /* 0x000000288024723c */ /* 0x042ff00000001824 */
[C---:B------:R-:W-:Y:S08]  /*5cc0*/  HMMA.16816.F32 R40, R128.reuse, R42, R44 ;  /* 0x0000002a8028723c */ /* 0x040ff0000000182c */
[C---:B--2---:R-:W-:Y:S08]  /*5cd0*/  HMMA.16816.F32 R44, R128.reuse, R48, R52 ;  /* 0x00000030802c723c */ /* 0x044ff00000001834 */
[----:B------:R-:W-:Y:S01]  /*5ce0*/  HMMA.16816.F32 R48, R128, R50, R56 ;  /* 0x000000328030723c */ /* 0x000fe20000001838 */
[----:B------:R-:W1:Y:S07]  /*5cf0*/  LDSM.16.MT88.4 R56, [R251+0x3900] ;  /* 0x00390000fb38783b */ /* 0x000e6e0000004200 */
[C---:B---3--:R-:W-:Y:S08]  /*5d00*/  HMMA.16816.F32 R24, R4.reuse, R8, R24 ;  /* 0x000000080418723c */ /* 0x048ff00000001818 */
[----:B------:R-:W-:Y:S01]  /*5d10*/  HMMA.16816.F32 R12, R4, R10, R12 ;  /* 0x0000000a040c723c */ /* 0x000fe2000000180c */
[----:B------:R-:W-:Y:S07]  /*5d20*/  LDSM.16.MT88.4 R4, [R250+0x7900] ;  /* 0x00790000fa04783b */ /* 0x000fee0000004200 */
[C---:B-1----:R-:W-:Y:S08]  /*5d30*/  HMMA.16816.F32 R52, R128.reuse, R56, R60 ;  /* 0x000000388034723c */ /* 0x042ff0000000183c */
[C---:B------:R-:W-:Y:S01]  /*5d40*/  HMMA.16816.F32 R60, R128.reuse, R64, R72 ;  /* 0x00000040803c723c */ /* 0x040fe20000001848 */
[----:B------:R-:W1:Y:S07]  /*5d50*/  LDSM.16.MT88.4 R72, [R135+0x5900] ;  /* 0x005900008748783b */ /* 0x000e6e0000004200 */
[C---:B------:R-:W-:Y:S08]  /*5d60*/  HMMA.16816.F32 R64, R128.reuse, R66, R76 ;  /* 0x000000428040723c */ /* 0x040ff0000000184c */
[C---:B------:R-:W-:Y:S08]  /*5d70*/  HMMA.16816.F32 R76, R128.reuse, R80, R92 ;  /* 0x00000050804c723c */ /* 0x040ff0000000185c */
[C---:B------:R-:W-:Y:S01]  /*5d80*/  HMMA.16816.F32 R80, R128.reuse, R82, R96 ;  /* 0x000000528050723c */ /* 0x040fe20000001860 */
[----:B------:R-:W2:Y:S07]  /*5d90*/  LDSM.16.MT88.4 R96, [R250+0x5900] ;  /* 0x00590000fa60783b */ /* 0x000eae0000004200 */
[C---:B------:R-:W-:Y:S08]  /*5da0*/  HMMA.16816.F32 R56, R128.reuse, R58, R68 ;  /* 0x0000003a8038723c */ /* 0x040ff00000001844 */
        /* <DEDUP_REMOVED lines=9> */
[C---:B--2---:R-:W-:Y:S01]  /*5e40*/  HMMA.16816.F32 R108, R128.reuse, R112, R120 ;  /* 0x00000070806c723c */ /* 0x044fe20000001878 */
[----:B------:R-:W2:Y:S07]  /*5e50*/  LDSM.16.MT88.4 R120, [R251+0x7900] ;  /* 0x00790000fb78783b */ /* 0x000eae0000004200 */
[C---:B------:R-:W-:Y:S08]  /*5e60*/  HMMA.16816.F32 R112, R128.reuse, R114, R116 ;  /* 0x000000728070723c */ /* 0x040ff00000001874 */
[C---:B-1----:R-:W-:Y:S08]  /*5e70*/  HMMA.16816.F32 R100, R128.reuse, R104, R184 ;  /* 0x000000688064723c */ /* 0x042ff000000018b8 */
[C---:B------:R-:W-:Y:S08]  /*5e80*/  HMMA.16816.F32 R104, R128.reuse, R106, R176 ;  /* 0x0000006a8068723c */ /* 0x040ff000000018b0 */
[C---:B--2---:R-:W-:Y:S08]  /*5e90*/  HMMA.16816.F32 R116, R128.reuse, R120, R180 ;  /* 0x000000788074723c */ /* 0x044ff000000018b4 */
[C---:B------:R-:W-:Y:S08]  /*5ea0*/  HMMA.16816.F32 R120, R128.reuse, R122, R124 ;  /* 0x0000007a8078723c */ /* 0x040ff0000000187c */
[C---:B------:R-:W-:Y:S08]  /*5eb0*/  HMMA.16816.F32 R124, R128.reuse, R4, R24 ;  /* 0x00000004807c723c */ /* 0x040ff00000001818 */
[----:B------:R-:W-:Y:S01]  /*5ec0*/  HMMA.16816.F32 R128, R128, R6, R12 ;  /* 0x000000068080723c */ /* 0x000fe2000000180c */
[----:B------:R-:W-:Y:S07]  /*5ed0*/  @P0 BRA `(.L_x_612) ;  /* 0x0000447000000947 */ /* 0x000fee0003800000 */
[----:B------:R-:W2:Y:S04]  /*5ee0*/  LDL R8, [R1+0xe4] ;  /* 0x0000e40001087983 */ /* 0x000ea80000100800 */
[----:B------:R-:W2:Y:S04]  /*5ef0*/  LDL R9, [R1+0x98] ;  /* 0x0000980001097983 */ /* 0x000ea80000100800 */
[----:B------:R-:W3:Y:S04]  /*5f00*/  LDL R188, [R1+0xdc] ;  /* 0x0000dc0001bc7983 */ /* 0x000ee80000100800 */
[----:B------:R-:W3:Y:S04]  /*5f10*/  LDL R189, [R1+0xd0] ;  /* 0x0000d00001bd7983 */ /* 0x000ee80000100800 */
[----:B------:R-:W4:Y:S04]  /*5f20*/  LDL R190, [R1+0xe0] ;  /* 0x0000e00001be7983 */ /* 0x000f280000100800 */
[----:B------:R-:W4:Y:S01]  /*5f30*/  LDL R191, [R1+0xd4] ;  /* 0x0000d40001bf7983 */ /* 0x000f220000100800 */
[----:B------:R-:W-:Y:S01]  /*5f40*/  PLOP3.LUT P0, PT, PT, PT, UP1, 0x80, 0x0 ;  /* 0x000000000000781c */ /* 0x000fe20003f0f018 */
[----:B------:R-:W-:Y:S01]  /*5f50*/  IMAD.MOV.U32 R2, RZ, RZ, R132 ;  /* 0x000000ffff027224 */ /* 0x000fe200078e0084 */
[----:B------:R-:W-:-:S11]  /*5f60*/  UMOV UR5, 0x1 ;  /* 0x0000000100057882 */ /* 0x000fd60000000000 */
[----:B------:R-:W-:Y:S01]  /*5f70*/  @P0 IMAD.HI.U32 R0, R133, c[0x0][0x2c8], RZ ;  /* 0x0000b20085000a27 */ /* 0x000fe200078e00ff */
[----:B------:R-:W-:-:S03]  /*5f80*/  PLOP3.LUT P0, PT, PT, PT, UP1, 0x80, 0x0 ;  /* 0x000000000000781c */ /* 0x000fc60003f0f018 */
[----:B------:R-:W-:-:S10]  /*5f90*/  IMAD.MOV.U32 R133, RZ, RZ, R3 ;  /* 0x000000ffff857224 */ /* 0x000fd400078e0003 */
[----:B------:R-:W-:-:S05]  /*5fa0*/  @P0 SHF.R.U32.HI R4, RZ, c[0x0][0x2cc], R0 ;  /* 0x0000b300ff040a19 */ /* 0x000fca0000011600 */
[----:B------:R3:W-:Y:S01]  /*5fb0*/  @P0 STL [R1+0xb8], R4 ;  /* 0x0000b80401000387 */ /* 0x0007e20000100800 */
[C---:B--2---:R-:W-:Y:S01]  /*5fc0*/  SHF.L.U64.HI R3, R9.reuse, 0x1, R8 ;  /* 0x0000000109037819 */ /* 0x044fe20000010208 */
[----:B------:R-:W-:-:S04]  /*5fd0*/  IMAD.SHL.U32 R0, R9, 0x2, RZ ;  /* 0x0000000209007824 */ /* 0x000fc800078e00ff */
[----:B------:R1:W-:Y:S01]  /*5fe0*/  STL [R1+0x94], R3 ;  /* 0x0000940301007387 */ /* 0x0003e20000100800 */
[----:B---3--:R-:W-:-:S03]  /*5ff0*/  SHF.L.U64.HI R4, R189, 0x1, R188 ;  /* 0x00000001bd047819 */ /* 0x008fc600000102bc */
[----:B------:R2:W-:Y:S04]  /*6000*/  STL [R1+0xd8], R0 ;  /* 0x0000d80001007387 */ /* 0x0005e80000100800 */
[----:B------:R4:W-:Y:S01]  /*6010*/  STL [R1+0x90], R4 ;  /* 0x0000900401007387 */ /* 0x0009e20000100800 */
[----:B-1----:R-:W-:Y:S01]  /*6020*/  IMAD.SHL.U32 R3, R189, 0x2, RZ ;  /* 0x00000002bd037824 */ /* 0x002fe200078e00ff */
[----:B--2---:R-:W-:-:S04]  /*6030*/  SEL R0, RZ, 0x10, P5 ;  /* 0x00000010ff007807 */ /* 0x004fc80002800000 */
[----:B------:R1:W-:Y:S01]  /*6040*/  STL [R1+0x8c], R3 ;  /* 0x00008c0301007387 */ /* 0x0003e20000100800 */
[----:B----4-:R-:W-:-:S03]  /*6050*/  SHF.L.U64.HI R4, R191, 0x1, R190 ;  /* 0x00000001bf047819 */ /* 0x010fc600000102be */
[----:B------:R2:W-:Y:S04]  /*6060*/  STL [R1+0xac], R0 ;  /* 0x0000ac0001007387 */ /* 0x0005e80000100800 */
[----:B------:R3:W-:Y:S01]  /*6070*/  STL [R1+0x88], R4 ;  /* 0x0000880401007387 */ /* 0x0007e20000100800 */
[----:B-1----:R-:W-:Y:S01]  /*6080*/  IMAD.SHL.U32 R3, R191, 0x2, RZ ;  /* 0x00000002bf037824 */ /* 0x002fe200078e00ff */
[----:B--2---:R-:W-:-:S04]  /*6090*/  SEL R0, RZ, 0x10, P4 ;  /* 0x00000010ff007807 */ /* 0x004fc80002000000 */
[----:B------:R3:W-:Y:S04]  /*60a0*/  STL [R1+0x84], R3 ;  /* 0x0000840301007387 */ /* 0x0007e80000100800 */
[----:B------:R3:W-:Y:S02]  /*60b0*/  STL [R1+0xa8], R0 ;  /* 0x0000a80001007387 */ /* 0x0007e40000100800 */
.L_x_615:
[----:B------:R-:W2:Y:S01]  /*60c0*/  LDL R5, [R1] ;  /* 0x0000000001057983 */ /* 0x000ea20000100800 */
[----:B------:R-:W-:Y:S04]  /*60d0*/  DEPBAR.LE SB0, 0x0 ;  /* 0x000080000000791a */ /* 0x000fe80000000000 */
[----:B---3--:R-:W3:Y:S04]  /*60e0*/  LDL R4, [R1+0x3c] ;  /* 0x00003c0001047983 */ /* 0x008ee80000100800 */
[----:B------:R-:W-:Y:S01]  /*60f0*/  BAR.SYNC.DEFER_BLOCKING 0x0 ;  /* 0x0000000000007b1d */ /* 0x000fe20000010000 */
[----:B------:R-:W-:Y:S05]  /*6100*/  ISETP.LE.AND P0, PT, RZ, UR10, PT ;  /* 0x0000000aff007c0c */ /* 0x000fea000bf03270 */
[----:B------:R-:W4:Y:S04]  /*6110*/  LDL R3, [R1+0x38] ;  /* 0x0000380001037983 */ /* 0x000f280000100800 */
[----:B------:R-:W4:Y:S04]  /*6120*/  LDL R0, [R1+0x34] ;  /* 0x0000340001007983 */ /* 0x000f280000100800 */
[----:B------:R1:W5:Y:S04]  /*6130*/  LDL R132, [R1+0x40] ;  /* 0x0000400001847983 */ /* 0x0003680000100800 */
[----:B------:R1:W1:Y:S04]  /*6140*/  LDSM.16.M88.4 R8, [R134+0x10100] ;  /* 0x010100008608783b */ /* 0x0002680000000200 */
[----:B------:R1:W1:Y:S04]  /*6150*/  LDSM.16.M88.4 R16, [R134+0x10900] ;  /* 0x010900008610783b */ /* 0x0002680000000200 */
[----:B------:R1:W1:Y:S04]  /*6160*/  LDSM.16.M88.4 R24, [R134+0x11100] ;  /* 0x011100008618783b */ /* 0x0002680000000200 */
[----:B------:R1:W1:Y:S04]  /*6170*/  LDSM.16.M88.4 R32, [R134+0x11900] ;  /* 0x011900008620783b */ /* 0x0002680000000200 */
[----:B--2---:R2:W1:Y:S04]  /*6180*/  LDSM.16.M88.4 R176, [R5] ;  /* 0x0000000005b0783b */ /* 0x0044680000000200 */
[----:B---3--:R2:W3:Y:S04]  /*6190*/  LDSM.16.M88.4 R180, [R4] ;  /* 0x0000000004b4783b */ /* 0x0084e80000000200 */
[----:B----4-:R2:W4:Y:S04]  /*61a0*/  LDSM.16.M88.4 R184, [R3] ;  /* 0x0000000003b8783b */ /* 0x0105280000000200 */
[----:B------:R2:W1:Y:S01]  /*61b0*/  LDSM.16.M88.4 R188, [R0] ;  /* 0x0000000000bc783b */ /* 0x0004620000000200 */
[----:B------:R-:W-:-:S05]  /*61c0*/  @!P0 BRA `(.L_x_613) ;  /* 0x000004b000008947 */ /* 0x000fca0003800000 */
[----:B--2---:R-:W2:Y:S01]  /*61d0*/  LDL R3, [R1+0x5c] ;  /* 0x00005c0001037983 */ /* 0x004ea20000100800 */
[----:B-----5:R-:W-:Y:S03]  /*61e0*/  LOP3.LUT R132, R132, 0xffffffdf, RZ, 0xc0, !PT ;  /* 0xffffffdf84847812 */ /* 0x020fe600078ec0ff */
[----:B----4-:R-:W4:Y:S01]  /*61f0*/  LDL R6, [R1+0x58] ;  /* 0x0000580001067983 */ /* 0x010f220000100800 */
[----:B------:R-:W-:Y:S03]  /*6200*/  @P1 LOP3.LUT R132, R132, 0x20, RZ, 0xfc, !PT ;  /* 0x0000002084841812 */ /* 0x000fe600078efcff */
[----:B---3--:R-:W3:Y:S04]  /*6210*/  LDL R13, [R1+0x60] ;  /* 0x00006000010d7983 */ /* 0x008ee80000100800 */
[----:B------:R-:W-:Y:S04]  /*6220*/  STL [R1+0x40], R132 ;  /* 0x0000408401007387 */ /* 0x000fe80000100800 */
[----:B------:R-:W3:Y:S04]  /*6230*/  LDL R29, [R1+0xd8] ;  /* 0x0000d800011d7983 */ /* 0x000ee80000100800 */
        /* <DEDUP_REMOVED lines=8> */
[----:B------:R-:W3:Y:S01]  /*62c0*/  LDL R30, [R1+0xc0] ;  /* 0x0000c000011e7983 */ /* 0x000ee20000100800 */
[----:B--2---:R-:W-:Y:S01]  /*62d0*/  SHF.R.S32.HI R0, RZ, 0x1f, R3 ;  /* 0x0000001fff007819 */ /* 0x004fe20000011403 */
[C---:B------:R-:W-:Y:S04]  /*62e0*/  IMAD.WIDE.U32 R4, R3.reuse, c[0x0][0x208], RZ ;  /* 0x0000820003047a25 */ /* 0x040fe800078e00ff */
[----:B------:R-:W-:Y:S04]  /*62f0*/  IMAD R0, R0, c[0x0][0x208], RZ ;  /* 0x0000820000007a24 */ /* 0x000fe800078e02ff */
[----:B------:R-:W-:Y:S04]  /*6300*/  IMAD R0, R3, c[0x0][0x20c], R0 ;  /* 0x0000830003007a24 */ /* 0x000fe800078e0200 */
[----:B------:R-:W-:Y:S01]  /*6310*/  IMAD.IADD R5, R5, 0x1, R0 ;  /* 0x0000000105057824 */ /* 0x000fe200078e0200 */
[----:B----4-:R-:W-:Y:S03]  /*6320*/  SHF.R.S32.HI R0, RZ, 0x1f, R6 ;  /* 0x0000001fff007819 */ /* 0x010fe60000011406 */
        /* <DEDUP_REMOVED lines=8> */
[----:B------:R2:W-:Y:S04]  /*63b0*/  SHFL.IDX PT, R0, R12, 0x1, 0x181f ;  /* 0x00381f000c007f89 */ /* 0x0005e800000e0000 */
[----:B------:R-:W4:Y:S04]  /*63c0*/  SHFL.IDX PT, R5, R3, RZ, 0x181f ;  /* 0x00181fff03057589 */ /* 0x000f2800000e0000 */
[----:B------:R-:W1:Y:S01]  /*63d0*/  SHFL.IDX PT, R3, R3, 0x1, 0x181f ;  /* 0x00381f0003037f89 */ /* 0x000e6200000e0000 */
[C---:B---3--:R-:W-:Y:S03]  /*63e0*/  IADD3 R6, P0, R4.reuse, R29, RZ ;  /* 0x0000001d04067210 */ /* 0x048fe60007f1e0ff */
[----:B--2---:R-:W2:Y:S02]  /*63f0*/  LDL R12, [R1+0xb0] ;  /* 0x0000b000010c7983 */ /* 0x004ea40000100800 */
[C---:B----4-:R-:W-:Y:S05]  /*6400*/  IMAD.X R7, R5.reuse, 0x1, R28, P0 ;  /* 0x0000000105077824 */ /* 0x050fea00000e061c */
[----:B------:R3:W-:Y:S02]  /*6410*/  LDGSTS.E.BYPASS.LTC128B.128 [R13], [R6.64], !P6 ;  /* 0x00000000060d7fae */ /* 0x0007e4000f101d50 */
[C---:B---3--:R-:W-:Y:S05]  /*6420*/  IADD3 R6, P0, R4.reuse, R23, RZ ;  /* 0x0000001704067210 */ /* 0x048fea0007f1e0ff */
[C---:B------:R-:W-:Y:S05]  /*6430*/  IMAD.X R7, R5.reuse, 0x1, R22, P0 ;  /* 0x0000000105077824 */ /* 0x040fea00000e0616 */
[----:B------:R3:W-:Y:S02]  /*6440*/  LDGSTS.E.BYPASS.LTC128B.128 [R21], [R6.64], !P5 ;  /* 0x0000000006157fae */ /* 0x0007e4000e901d50 */
[C---:B---3--:R-:W-:Y:S02]  /*6450*/  IADD3 R6, P0, R4.reuse, R20, RZ ;  /* 0x0000001404067210 */ /* 0x048fe40007f1e0ff */
[----:B------:R-:W3:Y:S03]  /*6460*/  LDL R21, [R1+0xac] ;  /* 0x0000ac0001157983 */ /* 0x000ee60000100800 */
[----:B------:R-:W-:Y:S05]  /*6470*/  IMAD.X R7, R5, 0x1, R15, P0 ;  /* 0x0000000105077824 */ /* 0x000fea00000e060f */
[----:B------:R4:W-:Y:S04]  /*6480*/  LDGSTS.E.BYPASS.LTC128B.128 [R14], [R6.64], !P4 ;  /* 0x00000000060e7fae */ /* 0x0009e8000e101d50 */
[----:B----4-:R-:W4:Y:S01]  /*6490*/  LDL R14, [R1+0xa8] ;  /* 0x0000a800010e7983 */ /* 0x010f220000100800 */
[C---:B------:R-:W-:Y:S05]  /*64a0*/  IMAD.SHL.U32 R6, R31.reuse, 0x2, RZ ;  /* 0x000000021f067824 */ /* 0x040fea00078e00ff */
[----:B------:R-:W-:Y:S02]  /*64b0*/  IADD3 R4, P0, R4, R6, RZ ;  /* 0x0000000604047210 */ /* 0x000fe40007f1e0ff */
[----:B--2---:R-:W-:Y:S02]  /*64c0*/  SHF.L.U64.HI R7, R31, 0x1, R12 ;  /* 0x000000011f077819 */ /* 0x004fe4000001020c */
[----:B------:R-:W2:Y:S03]  /*64d0*/  LDL R12, [R1+0xb4] ;  /* 0x0000b400010c7983 */ /* 0x000ea60000100800 */
[----:B------:R-:W-:Y:S05]  /*64e0*/  IMAD.X R5, R5, 0x1, R7, P0 ;  /* 0x0000000105057824 */ /* 0x000fea00000e0607 */
[----:B------:R1:W-:Y:S02]  /*64f0*/  LDGSTS.E.BYPASS.LTC128B.128 [R30], [R4.64], !P3 ;  /* 0x00000000041e7fae */ /* 0x0003e4000d901d50 */
[----:B-1----:R-:W-:Y:S05]  /*6500*/  IADD3 R4, P0, R0, R29, RZ ;  /* 0x0000001d00047210 */ /* 0x002fea0007f1e0ff */
[----:B------:R-:W-:Y:S05]  /*6510*/  IMAD.X R5, R3, 0x1, R28, P0 ;  /* 0x0000000103057824 */ /* 0x000fea00000e061c */
[----:B------:R3:W-:Y:S02]  /*6520*/  LDGSTS.E.BYPASS.LTC128B.128 [R13+0x1000], [R4.64], !P6 ;  /* 0x01000000040d7fae */ /* 0x0007e4000f101d50 */
[C---:B---3--:R-:W-:Y:S04]  /*6530*/  IADD3 R4, -R21.reuse, 0x10, RZ ;  /* 0x0000001015047810 */ /* 0x048fe80007ffe1ff */
[----:B------:R-:W-:Y:S04]  /*6540*/  LOP3.LUT R4, R4, 0xf, RZ, 0xc0, !PT ;  /* 0x0000000f04047812 */ /* 0x000fe800078ec0ff */
[-C--:B------:R-:W-:Y:S04]  /*6550*/  IADD3 R4, P1, P0, R4, R0.reuse, R23 ;  /* 0x0000000004047210 */ /* 0x080fe8000783e017 */
[-C--:B------:R-:W-:Y:S02]  /*6560*/  IADD3.X R5, RZ, R3.reuse, R22, P1, P0 ;  /* 0x00000003ff057210 */ /* 0x080fe40000fe0416 */
[----:B------:R-:W-:Y:S11]  /*6570*/  ISETP.NE.U32.AND P0, PT, R21, RZ, PT ;  /* 0x000000ff1500720c */ /* 0x000ff60003f05070 */
[----:B------:R-:W-:Y:S02]  /*6580*/  @!UPT UIADD3 URZ, URZ, URZ, URZ ;  /* 0x0000003f3f3ff290 */ /* 0x000fe4000fffe03f */
[----:B------:R4:W-:Y:S02]  /*6590*/  LDGSTS.E.BYPASS.LTC128B.128.ZFILL [R13+0x3000], [R4.64], P0 ;  /* 0x03000000040d7fae */ /* 0x0009e40008141d50 */
[----:B----4-:R-:W-:Y:S04]  /*65a0*/  IADD3 R4, -R14, 0x10, RZ ;  /* 0x000000100e047810 */ /* 0x010fe80007ffe1ff */
[----:B------:R-:W-:Y:S04]  /*65b0*/  LOP3.LUT R4, R4, 0xf, RZ, 0xc0, !PT ;  /* 0x0000000f04047812 */ /* 0x000fe800078ec0ff */
[-C--:B------:R-:W-:Y:S04]  /*65c0*/  IADD3 R4, P1, P0, R4, R0.reuse, R20 ;  /* 0x0000000004047210 */ /* 0x080fe8000783e014 */
[-C--:B------:R-:W-:Y:S02]  /*65d0*/  IADD3.X R5, RZ, R3.reuse, R15, P1, P0 ;  /* 0x00000003ff057210 */ /* 0x080fe40000fe040f */
[----:B------:R-:W-:Y:S11]  /*65e0*/  ISETP.NE.U32.AND P0, PT, R14, RZ, PT ;  /* 0x000000ff0e00720c */ /* 0x000ff60003f05070 */
[----:B------:R-:W-:Y:S02]  /*65f0*/  @!UPT UIADD3 URZ, URZ, URZ, URZ ;  /* 0x0000003f3f3ff290 */ /* 0x000fe4000fffe03f */
[----:B------:R2:W-:Y:S02]  /*6600*/  LDGSTS.E.BYPASS.LTC128B.128.ZFILL [R13+0x5000], [R4.64], P0 ;  /* 0x05000000040d7fae */ /* 0x0005e40008141d50 */
[----:B--2---:R-:W-:Y:S04]  /*6610*/  IADD3 R4, -R12, 0x10, RZ ;  /* 0x000000100c047810 */ /* 0x004fe80007ffe1ff */
[----:B------:R-:W-:Y:S04]  /*6620*/  LOP3.LUT R4, R4, 0xf, RZ, 0xc0, !PT ;  /* 0x0000000f04047812 */ /* 0x000fe800078ec0ff */
[----:B------:R-:W-:Y:S04]  /*6630*/  IADD3 R4, P1, P0, R4, R0, R6 ;  /* 0x0000000004047210 */ /* 0x000fe8000783e006 */
[----:B------:R-:W-:Y:S02]  /*6640*/  IADD3.X R5, RZ, R3, R7, P1, P0 ;  /* 0x00000003ff057210 */ /* 0x000fe40000fe0407 */
[----:B------:R-:W-:Y:S02]  /*6650*/  ISETP.NE.U32.AND P0, PT, R12, RZ, PT ;  /* 0x000000ff0c00720c */ /* 0x000fe40003f05070 */
[----:B------:R-:W-:Y:S11]  /*6660*/  LOP3.LUT P1, RZ, R132, 0x20, RZ, 0xc0, !PT ;  /* 0x0000002084ff7812 */ /* 0x000ff6000782c0ff */
[----:B------:R1:W-:Y:S02]  /*6670*/  LDGSTS.E.BYPASS.LTC128B.128.ZFILL [R13+0x7000], [R4.64], P0 ;  /* 0x07000000040d7fae */ /* 0x0003e40008141d50 */
.L_x_613:
[C---:B-12---:R-:W-:Y:S01]  /*6680*/  HMMA.16816.F32 R4, R168.reuse, R8, RZ ;  /* 0x00000008a804723c */ /* 0x046fe200000018ff */
[----:B------:R-:W2:Y:S01]  /*6690*/  LDL R3, [R1+0x28] ;  /* 0x0000280001037983 */ /* 0x000ea20000100800 */
[----:B------:R-:W-:Y:S03]  /*66a0*/  UISETP.GE.AND UP0, UPT, UR10, 0x1, UPT ;  /* 0x000000010a00788c */ /* 0x000fe6000bf06270 */
[----:B------:R-:W0:Y:S03]  /*66b0*/  LDGDEPBAR ;  /* 0x00000000000079af */ /* 0x000e260000000000 */
[C---:B------:R-:W-:Y:S01]  /*66c0*/  HMMA.16816.F32 R8, R168.reuse, R10, RZ ;  /* 0x0000000aa808723c */ /* 0x040fe200000018ff */
[----:B------:R-:W-:Y:S04]  /*66d0*/  PLOP3.LUT P0, PT, PT, PT, UP0, 0x40, 0x0 ;  /* 0x000000000000781c */ /* 0x000fe80003f0e808 */
[----:B----4-:R-:W4:Y:S03]  /*66e0*/  LDL R0, [R1+0x24] ;  /* 0x0000240001007983 */ /* 0x010f260000100800 */
[C---:B------:R-:W-:Y:S08]  /*66f0*/  HMMA.16816.F32 R12, R168.reuse, R16, RZ ;  /* 0x00000010a80c723c */ /* 0x040ff000000018ff */
        /* <DEDUP_REMOVED lines=8> */
[C---:B---3--:R-:W-:Y:S08]  /*6780*/  HMMA.16816.F32 R12, R172.reuse, R180, R12 ;  /* 0x000000b4ac0c723c */ /* 0x048ff0000000180c */
[C---:B------:R-:W-:Y:S01]  /*6790*/  HMMA.16816.F32 R16, R172.reuse, R182, R16 ;  /* 0x000000b6ac10723c */ /* 0x040fe20000001810 */
[----:B------:R-:W3:Y:S07]  /*67a0*/  LDSM.16.M88.4 R180, [R252+0x10900] ;  /* 0x01090000fcb4783b */ /* 0x000eee0000000200 */
[C---:B------:R-:W-:Y:S08]  /*67b0*/  HMMA.16816.F32 R20, R172.reuse, R184, R20 ;  /* 0x000000b8ac14723c */ /* 0x040ff00000001814 */
[C---:B------:R-:W-:Y:S01]  /*67c0*/  HMMA.16816.F32 R24, R172.reuse, R186, R24 ;  /* 0x000000baac18723c */ /* 0x040fe20000001818 */
[----:B------:R-:W-:Y:S07]  /*67d0*/  LDSM.16.M88.4 R184, [R252+0x11900] ;  /* 0x01190000fcb8783b */ /* 0x000fee0000000200 */
[C---:B------:R-:W-:Y:S01]  /*67e0*/  HMMA.16816.F32 R28, R172.reuse, R188, R28 ;  /* 0x000000bcac1c723c */ /* 0x040fe2000000181c */
[----:B------:R-:W4:Y:S04]  /*67f0*/  LDL R188, [R1+0x30] ;  /* 0x0000300001bc7983 */ /* 0x000f280000100800 */
[----:B------:R-:W4:Y:S03]  /*6800*/  LDL R189, [R1+0x2c] ;  /* 0x00002c0001bd7983 */ /* 0x000f260000100800 */
        /* <DEDUP_REMOVED lines=12> */
[----:B------:R-:W1:Y:S07]  /*68d0*/  LDSM.16.M88.4 R184, [R249+0x1000] ;  /* 0x00100000f9b8783b */ /* 0x000e6e0000000200 */
[C---:B---3--:R-:W-:Y:S08]  /*68e0*/  HMMA.16816.F32 R4, R196.reuse, R180, R4 ;  /* 0x000000b4c404723c */ /* 0x048ff00000001804 */
[C---:B------:R-:W-:Y:S01]  /*68f0*/  HMMA.16816.F32 R8, R196.reuse, R182, R8 ;  /* 0x000000b6c408723c */ /* 0x040fe20000001808 */
[----:B------:R-:W3:Y:S07]  /*6900*/  LDSM.16.M88.4 R180, [R249+0x1800] ;  /* 0x00180000f9b4783b */ /* 0x000eee0000000200 */
[C---:B-1----:R-:W-:Y:S08]  /*6910*/  HMMA.16816.F32 R12, R196.reuse, R176, R12 ;  /* 0x000000b0c40c723c */ /* 0x042ff0000000180c */
[C---:B------:R-:W-:Y:S01]  /*6920*/  HMMA.16816.F32 R16, R196.reuse, R178, R16 ;  /* 0x000000b2c410723c */ /* 0x040fe20000001810 */
[----:B------:R-:W1:Y:S07]  /*6930*/  LDSM.16.M88.4 R176, [R134+0x12100] ;  /* 0x0121000086b0783b */ /* 0x000e6e0000000200 */
[C---:B------:R-:W-:Y:S08]  /*6940*/  HMMA.16816.F32 R20, R196.reuse, R184, R20 ;  /* 0x000000b8c414723c */ /* 0x040ff00000001814 */
[C---:B------:R-:W-:Y:S01]  /*6950*/  HMMA.16816.F32 R24, R196.reuse, R186, R24 ;  /* 0x000000bac418723c */ /* 0x040fe20000001818 */
[----:B------:R-:W2:Y:S07]  /*6960*/  LDSM.16.M88.4 R184, [R134+0x12900] ;  /* 0x0129000086b8783b */ /* 0x000eae0000000200 */
[C---:B---3--:R-:W-:Y:S08]  /*6970*/  HMMA.16816.F32 R28, R196.reuse, R180, R28 ;  /* 0x000000b4c41c723c */ /* 0x048ff0000000181c */
[----:B------:R-:W-:Y:S01]  /*6980*/  HMMA.16816.F32 R32, R196, R182, R32 ;  /* 0x000000b6c420723c */ /* 0x000fe20000001820 */
[----:B------:R-:W3:Y:S07]  /*6990*/  LDSM.16.M88.4 R180, [R134+0x13100] ;  /* 0x0131000086b4783b */ /* 0x000eee0000000200 */
[C---:B-1----:R-:W-:Y:S08]  /*69a0*/  HMMA.16816.F32 R4, R200.reuse, R176, R4 ;  /* 0x000000b0c804723c */ /* 0x042ff00000001804 */
[C---:B------:R-:W-:Y:S01]  /*69b0*/  HMMA.16816.F32 R8, R200.reuse, R178, R8 ;  /* 0x000000b2c808723c */ /* 0x040fe20000001808 */
[----:B------:R-:W1:Y:S07]  /*69c0*/  LDSM.16.M88.4 R176, [R134+0x13900] ;  /* 0x0139000086b0783b */ /* 0x000e6e0000000200 */
[C---:B--2---:R-:W-:Y:S08]  /*69d0*/  HMMA.16816.F32 R12, R200.reuse, R184, R12 ;  /* 0x000000b8c80c723c */ /* 0x044ff0000000180c */
[C---:B------:R-:W-:Y:S08]  /*69e0*/  HMMA.16816.F32 R16, R200.reuse, R186, R16 ;  /* 0x000000bac810723c */ /* 0x040ff00000001810 */
[C---:B---3--:R-:W-:Y:S08]  /*69f0*/  HMMA.16816.F32 R20, R200.reuse, R180, R20 ;  /* 0x000000b4c814723c */ /* 0x048ff00000001814 */
[C---:B------:R-:W-:Y:S08]  /*6a00*/  HMMA.16816.F32 R24, R200.reuse, R182, R24 ;  /* 0x000000b6c818723c */ /* 0x040ff00000001818 */
[C---:B-1----:R-:W-:Y:S08]  /*6a10*/  HMMA.16816.F32 R28, R200.reuse, R176, R28 ;  /* 0x000000b0c81c723c */ /* 0x042ff0000000181c */
[----:B------:R-:W-:Y:S01]  /*6a20*/  HMMA.16816.F32 R32, R200, R178, R32 ;  /* 0x000000b2c820723c */ /* 0x000fe20000001820 */
[----:B------:R1:W-:Y:S08]  /*6a30*/  LDSM.16.M88.4 R176, [R3] ;  /* 0x0000000003b0783b */ /* 0x0003f00000000200 */
[----:B-1----:R-:W2:Y:S04]  /*6a40*/  LDL R3, [R1+0x18] ;  /* 0x0000180001037983 */ /* 0x002ea80000100800 */
[----:B----4-:R1:W3:Y:S08]  /*6a50*/  LDSM.16.M88.4 R184, [R188] ;  /* 0x00000000bcb8783b */ /* 0x0102f00000000200 */
[----:B------:R4:W3:Y:S08]  /*6a60*/  LDSM.16.M88.4 R180, [R189] ;  /* 0x00000000bdb4783b */ /* 0x0008f00000000200 */
[----:B-1----:R-:W2:Y:S04]  /*6a70*/  LDL R188, [R1+0x1c] ;  /* 0x00001c0001bc7983 */ /* 0x002ea80000100800 */
[----:B----4-:R-:W4:Y:S01]  /*6a80*/  LDL R189, [R1+0x20] ;  /* 0x0000200001bd7983 */ /* 0x010f220000100800 */
[C---:B---3--:R-:W-:Y:S08]  /*6a90*/  HMMA.16816.F32 R4, R204.reuse, R184, R4 ;  /* 0x000000b8cc04723c */ /* 0x048ff00000001804 */
[C---:B------:R-:W-:Y:S01]  /*6aa0*/  HMMA.16816.F32 R8, R204.reuse, R186, R8 ;  /* 0x000000bacc08723c */ /* 0x040fe20000001808 */
[----:B------:R1:W3:Y:S07]  /*6ab0*/  LDSM.16.M88.4 R184, [R0] ;  /* 0x0000000000b8783b */ /* 0x0002ee0000000200 */
[C---:B------:R-:W-:Y:S08]  /*6ac0*/  HMMA.16816.F32 R12, R204.reuse, R180, R12 ;  /* 0x000000b4cc0c723c */ /* 0x040ff0000000180c */
[C---:B------:R-:W-:Y:S01]  /*6ad0*/  HMMA.16816.F32 R16, R204.reuse, R182, R16 ;  /* 0x000000b6cc10723c */ /* 0x040fe20000001810 */
[----:B------:R-:W3:Y:S07]  /*6ae0*/  LDSM.16.M88.4 R180, [R252+0x12100] ;  /* 0x01210000fcb4783b */ /* 0x000eee0000000200 */
[C---:B------:R-:W-:Y:S01]  /*6af0*/  HMMA.16816.F32 R20, R204.reuse, R176, R20 ;  /* 0x000000b0cc14723c */ /* 0x040fe20000001814 */
[----:B-1----:R-:W4:Y:S07]  /*6b00*/  LDL R0, [R1+0x14] ;  /* 0x0000140001007983 */ /* 0x002f2e0000100800 */
[C---:B------:R-:W-:Y:S01]  /*6b10*/  HMMA.16816.F32 R24, R204.reuse, R178, R24 ;  /* 0x000000b2cc18723c */ /* 0x040fe20000001818 */
[----:B------:R-:W1:Y:S07]  /*6b20*/  LDSM.16.M88.4 R176, [R252+0x12900] ;  /* 0x01290000fcb0783b */ /* 0x000e6e0000000200 */
[C---:B---3--:R-:W-:Y:S08]  /*6b30*/  HMMA.16816.F32 R28, R204.reuse, R184, R28 ;  /* 0x000000b8cc1c723c */ /* 0x048ff0000000181c */
[----:B------:R-:W-:Y:S01]  /*6b40*/  HMMA.16816.F32 R32, R204, R186, R32 ;  /* 0x000000bacc20723c */ /* 0x000fe20000001820 */
[----:B------:R-:W3:Y:S07]  /*6b50*/  LDSM.16.M88.4 R184, [R252+0x13100] ;  /* 0x01310000fcb8783b */ /* 0x000eee0000000200 */
[C---:B------:R-:W-:Y:S08]  /*6b60*/  HMMA.16816.F32 R4, R208.reuse, R180, R4 ;  /* 0x000000b4d004723c */ /* 0x040ff00000001804 */
[C---:B------:R-:W-:Y:S01]  /*6b70*/  HMMA.16816.F32 R8, R208.reuse, R182, R8 ;  /* 0x000000b6d008723c */ /* 0x040fe20000001808 */
[----:B------:R-:W3:Y:S07]  /*6b80*/  LDSM.16.M88.4 R180, [R252+0x13900] ;  /* 0x01390000fcb4783b */ /* 0x000eee0000000200 */
[C---:B-1----:R-:W-:Y:S08]  /*6b90*/  HMMA.16816.F32 R12, R208.reuse, R176, R12 ;  /* 0x000000b0d00c723c */ /* 0x042ff0000000180c */
[C---:B------:R-:W-:Y:S01]  /*6ba0*/  HMMA.16816.F32 R16, R208.reuse, R178, R16 ;  /* 0x000000b2d010723c */ /* 0x040fe20000001810 */
[----:B------:R-:W1:Y:S07]  /*6bb0*/  LDSM.16.M88.4 R176, [R249+0x2000] ;  /* 0x00200000f9b0783b */ /* 0x000e6e0000000200 */
[C---:B---3--:R-:W-:Y:S08]  /*6bc0*/  HMMA.16816.F32 R20, R208.reuse, R184, R20 ;  /* 0x000000b8d014723c */ /* 0x048ff00000001814 */
[C---:B------:R-:W-:Y:S01]  /*6bd0*/  HMMA.16816.F32 R24, R208.reuse, R186, R24 ;  /* 0x000000bad018723c */ /* 0x040fe20000001818 */
[----:B------:R-:W3:Y:S07]  /*6be0*/  LDSM.16.M88.4 R184, [R249+0x2800] ;  /* 0x00280000f9b8783b */ /* 0x000eee0000000200 */
[C---:B------:R-:W-:Y:S08]  /*6bf0*/  HMMA.16816.F32 R28, R208.reuse, R180, R28 ;  /* 0x000000b4d01c723c */ /* 0x040ff0000000181c */
[----:B------:R-:W-:Y:S01]  /*6c00*/  HMMA.16816.F32 R32, R208, R182, R32 ;  /* 0x000000b6d020723c */ /* 0x000fe20000001820 */
        /* <DEDUP_REMOVED lines=8> */
[C---:B------:R-:W-:Y:S01]  /*6c90*/  HMMA.16816.F32 R24, R212.reuse, R182, R24 ;  /* 0x000000b6d418723c */ /* 0x040fe20000001818 */
[----:B------:R-:W3:Y:S07]  /*6ca0*/  LDSM.16.M88.4 R180, [R134+0x14900] ;  /* 0x0149000086b4783b */ /* 0x000eee0000000200 */
[C---:B-1----:R-:W-:Y:S08]  /*6cb0*/  HMMA.16816.F32 R28, R212.reuse, R176, R28 ;  /* 0x000000b0d41c723c */ /* 0x042ff0000000181c */
[----:B------:R-:W-:Y:S01]  /*6cc0*/  HMMA.16816.F32 R32, R212, R178, R32 ;  /* 0x000000b2d420723c */ /* 0x000fe20000001820 */
[----:B------:R-:W1:Y:S07]  /*6cd0*/  LDSM.16.M88.4 R176, [R134+0x15100] ;  /* 0x0151000086b0783b */ /* 0x000e6e0000000200 */
[C---:B---3--:R-:W-:Y:S08]  /*6ce0*/  HMMA.16816.F32 R4, R216.reuse, R184, R4 ;  /* 0x000000b8d804723c */ /* 0x048ff00000001804 */
[C---:B------:R-:W-:Y:S01]  /*6cf0*/  HMMA.16816.F32 R8, R216.reuse, R186, R8 ;  /* 0x000000bad808723c */ /* 0x040fe20000001808 */
[----:B------:R-:W3:Y:S07]  /*6d00*/  LDSM.16.M88.4 R184, [R134+0x15900] ;  /* 0x0159000086b8783b */ /* 0x000eee0000000200 */
[C---:B------:R-:W-:Y:S08]  /*6d10*/  HMMA.16816.F32 R12, R216.reuse, R180, R12 ;  /* 0x000000b4d80c723c */ /* 0x040ff0000000180c */
[C---:B------:R-:W-:Y:S08]  /*6d20*/  HMMA.16816.F32 R16, R216.reuse, R182, R16 ;  /* 0x000000b6d810723c */ /* 0x040ff00000001810 */
[C---:B-1----:R-:W-:Y:S08]  /*6d30*/  HMMA.16816.F32 R20, R216.reuse, R176, R20 ;  /* 0x000000b0d814723c */ /* 0x042ff00000001814 */
[C---:B------:R-:W-:Y:S08]  /*6d40*/  HMMA.16816.F32 R24, R216.reuse, R178, R24 ;  /* 0x000000b2d818723c */ /* 0x040ff00000001818 */
[C---:B---3--:R-:W-:Y:S08]  /*6d50*/  HMMA.16816.F32 R28, R216.reuse, R184, R28 ;  /* 0x000000b8d81c723c */ /* 0x048ff0000000181c */
[----:B------:R-:W-:Y:S01]  /*6d60*/  HMMA.16816.F32 R32, R216, R186, R32 ;  /* 0x000000bad820723c */ /* 0x000fe20000001820 */
[----:B--2---:R1:W-:Y:S08]  /*6d70*/  LDSM.16.M88.4 R184, [R3] ;  /* 0x0000000003b8783b */ /* 0x0043f00000000200 */
[----:B-1----:R-:W2:Y:S04]  /*6d80*/  LDL R3, [R1+0x8] ;  /* 0x0000080001037983 */ /* 0x002ea80000100800 */
[----:B------:R1:W-:Y:S08]  /*6d90*/  LDSM.16.M88.4 R176, [R188] ;  /* 0x00000000bcb0783b */ /* 0x0003f00000000200 */
[----:B----4-:R3:W4:Y:S08]  /*6da0*/  LDSM.16.M88.4 R180, [R189] ;  /* 0x00000000bdb4783b */ /* 0x0107300000000200 */
[----:B-1----:R-:W2:Y:S04]  /*6db0*/  LDL R188, [R1+0xc] ;  /* 0x00000c0001bc7983 */ /* 0x002ea80000100800 */
[----:B---3--:R-:W3:Y:S01]  /*6dc0*/  LDL R189, [R1+0x10] ;  /* 0x0000100001bd7983 */ /* 0x008ee20000100800 */
[C---:B----4-:R-:W-:Y:S08]  /*6dd0*/  HMMA.16816.F32 R4, R220.reuse, R180, R4 ;  /* 0x000000b4dc04723c */ /* 0x050ff00000001804 */
[C---:B------:R-:W-:Y:S01]  /*6de0*/  HMMA.16816.F32 R8, R220.reuse, R182, R8 ;  /* 0x000000b6dc08723c */ /* 0x040fe20000001808 */
[----:B------:R1:W4:Y:S07]  /*6df0*/  LDSM.16.M88.4 R180, [R0] ;  /* 0x0000000000b4783b */ /* 0x00032e0000000200 */
[C---:B------:R-:W-:Y:S08]  /*6e00*/  HMMA.16816.F32 R12, R220.reuse, R176, R12 ;  /* 0x000000b0dc0c723c */ /* 0x040ff0000000180c */
[C---:B------:R-:W-:Y:S01]  /*6e10*/  HMMA.16816.F32 R16, R220.reuse, R178, R16 ;  /* 0x000000b2dc10723c */ /* 0x040fe20000001810 */
[----:B------:R-:W4:Y:S07]  /*6e20*/  LDSM.16.M88.4 R176, [R252+0x14100] ;  /* 0x01410000fcb0783b */ /* 0x000f2e0000000200 */
[C---:B------:R-:W-:Y:S01]  /*6e30*/  HMMA.16816.F32 R20, R220.reuse, R184, R20 ;  /* 0x000000b8dc14723c */ /* 0x040fe20000001814 */
[----:B-1----:R-:W3:Y:S07]  /*6e40*/  LDL R0, [R1+0x4] ;  /* 0x0000040001007983 */ /* 0x002eee0000100800 */
[C---:B------:R-:W-:Y:S01]  /*6e50*/  HMMA.16816.F32 R24, R220.reuse, R186, R24 ;  /* 0x000000badc18723c */ /* 0x040fe20000001818 */
[----:B------:R-:W1:Y:S07]  /*6e60*/  LDSM.16.M88.4 R184, [R252+0x14900] ;  /* 0x01490000fcb8783b */ /* 0x000e6e0000000200 */
[C---:B----4-:R-:W-:Y:S08]  /*6e70*/  HMMA.16816.F32 R28, R220.reuse, R180, R28 ;  /* 0x000000b4dc1c723c */ /* 0x050ff0000000181c */
[----:B------:R-:W-:Y:S01]  /*6e80*/  HMMA.16816.F32 R32, R220, R182, R32 ;  /* 0x000000b6dc20723c */ /* 0x000fe20000001820 */
[----:B------:R-:W4:Y:S07]  /*6e90*/  LDSM.16.M88.4 R180, [R252+0x15100] ;  /* 0x01510000fcb4783b */ /* 0x000f2e0000000200 */
[C---:B------:R-:W-:Y:S08]  /*6ea0*/  HMMA.16816.F32 R4, R224.reuse, R176, R4 ;  /* 0x000000b0e004723c */ /* 0x040ff00000001804 */
[C---:B------:R-:W-:Y:S01]  /*6eb0*/  HMMA.16816.F32 R8, R224.reuse, R178, R8 ;  /* 0x000000b2e008723c */ /* 0x040fe20000001808 */
[----:B------:R-:W4:Y:S07]  /*6ec0*/  LDSM.16.M88.4 R176, [R252+0x15900] ;  /* 0x01590000fcb0783b */ /* 0x000f2e0000000200 */
[C---:B-1----:R-:W-:Y:S08]  /*6ed0*/  HMMA.16816.F32 R12, R224.reuse, R184, R12 ;  /* 0x000000b8e00c723c */ /* 0x042ff0000000180c */
[C---:B------:R-:W-:Y:S01]  /*6ee0*/  HMMA.16816.F32 R16, R224.reuse, R186, R16 ;  /* 0x000000bae010723c */ /* 0x040fe20000001810 */
[----:B------:R-:W1:Y:S07]  /*6ef0*/  LDSM.16.M88.4 R184, [R249+0x4000] ;  /* 0x00400000f9b8783b */ /* 0x000e6e0000000200 */
[C---:B----4-:R-:W-:Y:S08]  /*6f00*/  HMMA.16816.F32 R20, R224.reuse, R180, R20 ;  /* 0x000000b4e014723c */ /* 0x050ff00000001814 */
[C---:B------:R-:W-:Y:S01]  /*6f10*/  HMMA.16816.F32 R24, R224.reuse, R182, R24 ;  /* 0x000000b6e018723c */ /* 0x040fe20000001818 */
[----:B------:R-:W4:Y:S07]  /*6f20*/  LDSM.16.M88.4 R180, [R249+0x4800] ;  /* 0x00480000f9b4783b */ /* 0x000f2e0000000200 */
[C---:B------:R-:W-:Y:S08]  /*6f30*/  HMMA.16816.F32 R28, R224.reuse, R176, R28 ;  /* 0x000000b0e01c723c */ /* 0x040ff0000000181c */
[----:B------:R-:W-:Y:S01]  /*6f40*/  HMMA.16816.F32 R32, R224, R178, R32 ;  /* 0x000000b2e020723c */ /* 0x000fe20000001820 */
        /* <DEDUP_REMOVED lines=8> */
[C---:B------:R-:W-:Y:S01]  /*6fd0*/  HMMA.16816.F32 R24, R228.reuse, R178, R24 ;  /* 0x000000b2e418723c */ /* 0x040fe20000001818 */
[----:B------:R-:W4:Y:S07]  /*6fe0*/  LDSM.16.M88.4 R176, [R134+0x16900] ;  /* 0x0169000086b0783b */ /* 0x000f2e0000000200 */
[C---:B-1----:R-:W-:Y:S08]  /*6ff0*/  HMMA.16816.F32 R28, R228.reuse, R184, R28 ;  /* 0x000000b8e41c723c */ /* 0x042ff0000000181c */
[----:B------:R-:W-:Y:S01]  /*7000*/  HMMA.16816.F32 R32, R228, R186, R32 ;  /* 0x000000bae420723c */ /* 0x000fe20000001820 */
[----:B------:R-:W1:Y:S07]  /*7010*/  LDSM.16.M88.4 R184, [R134+0x17100] ;  /* 0x0171000086b8783b */ /* 0x000e6e0000000200 */
[C---:B----4-:R-:W-:Y:S08]  /*7020*/  HMMA.16816.F32 R4, R232.reuse, R180, R4 ;  /* 0x000000b4e804723c */ /* 0x050ff00000001804 */
[C---:B------:R-:W-:Y:S01]  /*7030*/  HMMA.16816.F32 R8, R232.reuse, R182, R8 ;  /* 0x000000b6e808723c */ /* 0x040fe20000001808 */
[----:B------:R-:W4:Y:S07]  /*7040*/  LDSM.16.M88.4 R180, [R134+0x17900] ;  /* 0x0179000086b4783b */ /* 0x000f2e0000000200 */
[C---:B------:R-:W-:Y:S08]  /*7050*/  HMMA.16816.F32 R12, R232.reuse, R176, R12 ;  /* 0x000000b0e80c723c */ /* 0x040ff0000000180c */
[C---:B------:R-:W-:Y:S08]  /*7060*/  HMMA.16816.F32 R16, R232.reuse, R178, R16 ;  /* 0x000000b2e810723c */ /* 0x040ff00000001810 */
[C---:B-1----:R-:W-:Y:S08]  /*7070*/  HMMA.16816.F32 R20, R232.reuse, R184, R20 ;  /* 0x000000b8e814723c */ /* 0x042ff00000001814 */
[C---:B------:R-:W-:Y:S08]  /*7080*/  HMMA.16816.F32 R24, R232.reuse, R186, R24 ;  /* 0x000000bae818723c */ /* 0x040ff00000001818 */
[C---:B----4-:R-:W-:Y:S08]  /*7090*/  HMMA.16816.F32 R28, R232.reuse, R180, R28 ;  /* 0x000000b4e81c723c */ /* 0x050ff0000000181c */
[----:B------:R-:W-:Y:S01]  /*70a0*/  HMMA.16816.F32 R32, R232, R182, R32 ;  /* 0x000000b6e820723c */ /* 0x000fe20000001820 */
[----:B--2---:R-:W-:Y:S08]  /*70b0*/  LDSM.16.M88.4 R180, [R3] ;  /* 0x0000000003b4783b */ /* 0x004ff00000000200 */
[----:B------:R-:W-:Y:S08]  /*70c0*/  LDSM.16.M88.4 R184, [R188] ;  /* 0x00000000bcb8783b */ /* 0x000ff00000000200 */
[----:B---3--:R-:W1:Y:S02]  /*70d0*/  LDSM.16.M88.4 R176, [R189] ;  /* 0x00000000bdb0783b */ /* 0x008e640000000200 */
[C---:B-1----:R-:W-:Y:S08]  /*70e0*/  HMMA.16816.F32 R4, R236.reuse, R176, R4 ;  /* 0x000000b0ec04723c */ /* 0x042ff00000001804 */
[C---:B------:R-:W-:Y:S01]  /*70f0*/  HMMA.16816.F32 R8, R236.reuse, R178, R8 ;  /* 0x000000b2ec08723c */ /* 0x040fe20000001808 */
[----:B------:R-:W1:Y:S07]  /*7100*/  LDSM.16.M88.4 R176, [R0] ;  /* 0x0000000000b0783b */ /* 0x000e6e0000000200 */
[C---:B------:R-:W-:Y:S08]  /*7110*/  HMMA.16816.F32 R12, R236.reuse, R184, R12 ;  /* 0x000000b8ec0c723c */ /* 0x040ff0000000180c */
[C---:B------:R-:W-:Y:S01]  /*7120*/  HMMA.16816.F32 R16, R236.reuse, R186, R16 ;  /* 0x000000baec10723c */ /* 0x040fe20000001810 */
[----:B------:R-:W2:Y:S07]  /*7130*/  LDSM.16.M88.4 R184, [R252+0x16100] ;  /* 0x01610000fcb8783b */ /* 0x000eae0000000200 */
[C---:B------:R-:W-:Y:S08]  /*7140*/  HMMA.16816.F32 R20, R236.reuse, R180, R20 ;  /* 0x000000b4ec14723c */ /* 0x040ff00000001814 */
[C---:B------:R-:W-:Y:S01]  /*7150*/  HMMA.16816.F32 R24, R236.reuse, R182, R24 ;  /* 0x000000b6ec18723c */ /* 0x040fe20000001818 */
[----:B------:R-:W3:Y:S07]  /*7160*/  LDSM.16.M88.4 R180, [R252+0x16900] ;  /* 0x01690000fcb4783b */ /* 0x000eee0000000200 */
[C---:B-1----:R-:W-:Y:S08]  /*7170*/  HMMA.16816.F32 R28, R236.reuse, R176, R28 ;  /* 0x000000b0ec1c723c */ /* 0x042ff0000000181c */
[----:B------:R-:W-:Y:S01]  /*7180*/  HMMA.16816.F32 R32, R236, R178, R32 ;  /* 0x000000b2ec20723c */ /* 0x000fe20000001820 */
[----:B------:R-:W1:Y:S07]  /*7190*/  LDSM.16.M88.4 R176, [R252+0x17100] ;  /* 0x01710000fcb0783b */ /* 0x000e6e0000000200 */
[C---:B--2---:R-:W-:Y:S08]  /*71a0*/  HMMA.16816.F32 R4, R240.reuse, R184, R4 ;  /* 0x000000b8f004723c */ /* 0x044ff00000001804 */
[C---:B------:R-:W-:Y:S01]  /*71b0*/  HMMA.16816.F32 R8, R240.reuse, R186, R8 ;  /* 0x000000baf008723c */ /* 0x040fe20000001808 */
[----:B------:R-:W2:Y:S07]  /*71c0*/  LDSM.16.M88.4 R184, [R252+0x17900] ;  /* 0x01790000fcb8783b */ /* 0x000eae0000000200 */
[C---:B---3--:R-:W-:Y:S08]  /*71d0*/  HMMA.16816.F32 R12, R240.reuse, R180, R12 ;  /* 0x000000b4f00c723c */ /* 0x048ff0000000180c */
[C---:B------:R-:W-:Y:S01]  /*71e0*/  HMMA.16816.F32 R16, R240.reuse, R182, R16 ;  /* 0x000000b6f010723c */ /* 0x040fe20000001810 */
[----:B------:R-:W3:Y:S07]  /*71f0*/  LDSM.16.M88.4 R180, [R249+0x6000] ;  /* 0x00600000f9b4783b */ /* 0x000eee0000000200 */
[C---:B-1----:R-:W-:Y:S08]  /*7200*/  HMMA.16816.F32 R20, R240.reuse, R176, R20 ;  /* 0x000000b0f014723c */ /* 0x042ff00000001814 */
[C---:B------:R-:W-:Y:S01]  /*7210*/  HMMA.16816.F32 R24, R240.reuse, R178, R24 ;  /* 0x000000b2f018723c */ /* 0x040fe20000001818 */
[----:B------:R-:W1:Y:S07]  /*7220*/  LDSM.16.M88.4 R176, [R249+0x6800] ;  /* 0x00680000f9b0783b */ /* 0x000e6e0000000200 */
[C---:B--2---:R-:W-:Y:S08]  /*7230*/  HMMA.16816.F32 R28, R240.reuse, R184, R28 ;  /* 0x000000b8f01c723c */ /* 0x044ff0000000181c */
[----:B------:R-:W-:Y:S08]  /*7240*/  HMMA.16816.F32 R32, R240, R186, R32 ;  /* 0x000000baf020723c */ /* 0x000ff00000001820 */
[C---:B---3--:R-:W-:Y:S08]  /*7250*/  HMMA.16816.F32 R4, R244.reuse, R180, R4 ;  /* 0x000000b4f404723c */ /* 0x048ff00000001804 */
        /* <DEDUP_REMOVED lines=20> */
[----:B------:R-:W-:Y:S03]  /*73a0*/  FMUL.FTZ R19, R19, c[0x0][0x320] ;  /* 0x0000c80013137a20 */ /* 0x000fe60000410000 */
[----:B------:R3:W-:Y:S01]  /*73b0*/  MUFU.TANH R190, R5 ;  /* 0x0000000500be7308 */ /* 0x0007e20000002400 */
[----:B--2---:R2:W-:Y:S09]  /*73c0*/  STL [R1+0x4c], R0 ;  /* 0x00004c0001007387 */ /* 0x0045f20000100800 */
[----:B------:R-:W-:Y:S10]  /*73d0*/  MUFU.TANH R189, R8 ;  /* 0x0000000800bd7308 */ /* 0x000ff40000002400 */
[----:B------:R-:W-:Y:S01]  /*73e0*/  MUFU.TANH R185, R9 ;  /* 0x0000000900b97308 */ /* 0x000fe20000002400 */
[----:B---3--:R-:W3:Y:S09]  /*73f0*/  LDSM.16.M88.4 R4, [R249+0x7000] ;  /* 0x00700000f904783b */ /* 0x008ef20000000200 */
[----:B-1----:R-:W1:Y:S10]  /*7400*/  MUFU.TANH R3, R10 ;  /* 0x0000000a00037308 */ /* 0x002e740000002400 */
[----:B--2---:R2:W4:Y:S10]  /*7410*/  MUFU.TANH R0, R11 ;  /* 0x0000000b00007308 */ /* 0x0045340000002400 */
[----:B------:R4:W4:Y:S01]  /*7420*/  MUFU.TANH R187, R15 ;  /* 0x0000000f00bb7308 */ /* 0x0009220000002400 */
[----:B-1----:R-:W-:Y:S09]  /*7430*/  STL [R1+0x48], R3 ;  /* 0x0000480301007387 */ /* 0x002ff20000100800 */
[----:B------:R-:W1:Y:S01]  /*7440*/  MUFU.TANH R179, R12 ;  /* 0x0000000c00b37308 */ /* 0x000e620000002400 */
[----:B--2---:R-:W2:Y:S01]  /*7450*/  LDSM.16.M88.4 R8, [R249+0x7800] ;  /* 0x00780000f908783b */ /* 0x004ea20000000200 */
[----:B------:R-:W-:Y:S04]  /*7460*/  DEPBAR.LE SB0, 0x0 ;  /* 0x000080000000791a */ /* 0x000fe80000000000 */
[C---:B---3--:R-:W-:Y:S04]  /*7470*/  HMMA.16816.F32 R20, R244.reuse, R4, R20 ;  /* 0x00000004f414723c */ /* 0x048fe80000001814 */
[----:B------:R3:W1:Y:S01]  /*7480*/  MUFU.TANH R178, R13 ;  /* 0x0000000d00b27308 */ /* 0x0006620000002400 */
[----:B----4-:R4:W-:Y:S01]  /*7490*/  STL [R1+0x44], R0 ;  /* 0x0000440001007387 */ /* 0x0109e20000100800 */
[----:B-----5:R-:W-:Y:S08]  /*74a0*/  MOV R15, R132 ;  /* 0x00000084000f7202 */ /* 0x020ff00000000f00 */
[----:B------:R1:W1:Y:S01]  /*74b0*/  MUFU.TANH R188, R14 ;  /* 0x0000000e00bc7308 */ /* 0x0002620000002400 */
[----:B------:R-:W-:Y:S01]  /*74c0*/  BAR.SYNC.DEFER_BLOCKING 0x0 ;  /* 0x0000000000007b1d */ /* 0x000fe20000010000 */
[C---:B------:R-:W-:Y:S08]  /*74d0*/  HMMA.16816.F32 R24, R244.reuse, R6, R24 ;  /* 0x00000006f418723c */ /* 0x040ff00000001818 */
[----:B------:R-:W4:Y:S01]  /*74e0*/  MUFU.TANH R184, R18 ;  /* 0x0000001200b87308 */ /* 0x000f220000002400 */
[----:B------:R-:W-:Y:S03]  /*74f0*/  FMUL.FTZ R21, R21, c[0x0][0x320] ;  /* 0x0000c80015157a20 */ /* 0x000fe60000410000 */
[----:B------:R-:W-:Y:S02]  /*7500*/  FMUL.FTZ R22, R22, c[0x0][0x320] ;  /* 0x0000c80016167a20 */ /* 0x000fe40000410000 */
[----:B------:R-:W-:Y:S04]  /*7510*/  FMUL.FTZ R23, R23, c[0x0][0x320] ;  /* 0x0000c80017177a20 */ /* 0x000fe80000410000 */
[----:B------:R-:W4:Y:S01]  /*7520*/  MUFU.TANH R132, R21 ;  /* 0x0000001500847308 */ /* 0x000f220000002400 */
[----:B---3--:R-:W-:Y:S02]  /*7530*/  FMUL.FTZ R13, R17, c[0x0][0x320] ;  /* 0x0000c800110d7a20 */ /* 0x008fe40000410000 */
[----:B------:R-:W-:Y:S01]  /*7540*/  FMUL.FTZ R12, R20, c[0x0][0x320] ;  /* 0x0000c800140c7a20 */ /* 0x000fe20000410000 */
[C---:B--2---:R-:W-:Y:S03]  /*7550*/  HMMA.16816.F32 R28, R244.reuse, R8, R28 ;  /* 0x00000008f41c723c */ /* 0x044fe6000000181c */
[----:B-1----:R-:W-:Y:S02]  /*7560*/  FMUL.FTZ R14, R16, c[0x0][0x320] ;  /* 0x0000c800100e7a20 */ /* 0x002fe40000410000 */
[----:B------:R-:W-:Y:S01]  /*7570*/  FMUL.FTZ R24, R24, c[0x0][0x320] ;  /* 0x0000c80018187a20 */ /* 0x000fe20000410000 */
[----:B------:R1:W2:Y:S01]  /*7580*/  MUFU.TANH R177, R22 ;  /* 0x0000001600b17308 */ /* 0x0002a20000002400 */
[----:B------:R-:W-:Y:S01]  /*7590*/  FMUL.FTZ R9, R25, c[0x0][0x320] ;  /* 0x0000c80019097a20 */ /* 0x000fe20000410000 */
[----:B------:R-:W-:Y:S04]  /*75a0*/  HMMA.16816.F32 R32, R244, R10, R32 ;  /* 0x0000000af420723c */ /* 0x000fe80000001820 */
[----:B------:R-:W-:Y:S02]  /*75b0*/  FMUL.FTZ R25, R26, c[0x0][0x320] ;  /* 0x0000c8001a197a20 */ /* 0x000fe40000410000 */
[----:B------:R-:W-:Y:S02]  /*75c0*/  FMUL.FTZ R27, R27, c[0x0][0x320] ;  /* 0x0000c8001b1b7a20 */ /* 0x000fe40000410000 */
[----:B------:R3:W2:Y:S08]  /*75d0*/  MUFU.TANH R176, R23 ;  /* 0x0000001700b07308 */ /* 0x0006b00000002400 */
[----:B------:R-:W-:Y:S02]  /*75e0*/  FMUL.FTZ R30, R30, c[0x0][0x320] ;  /* 0x0000c8001e1e7a20 */ /* 0x000fe40000410000 */
[----:B------:R-:W2:Y:S01]  /*75f0*/  MUFU.TANH R14, R14 ;  /* 0x0000000e000e7308 */ /* 0x000ea20000002400 */
[----:B------:R-:W-:Y:S02]  /*7600*/  FMUL.FTZ R31, R31, c[0x0][0x320] ;  /* 0x0000c8001f1f7a20 */ /* 0x000fe40000410000 */
[----:B-1----:R-:W-:Y:S03]  /*7610*/  FMUL.FTZ R22, R29, c[0x0][0x320] ;  /* 0x0000c8001d167a20 */ /* 0x002fe60000410000 */
[----:B------:R-:W-:Y:S02]  /*7620*/  FMUL.FTZ R21, R32, c[0x0][0x320] ;  /* 0x0000c80020157a20 */ /* 0x000fe40000410000 */
[----:B------:R-:W-:Y:S02]  /*7630*/  FMUL.FTZ R20, R33, c[0x0][0x320] ;  /* 0x0000c80021147a20 */ /* 0x000fe40000410000 */
[----:B------:R-:W1:Y:S01]  /*7640*/  MUFU.TANH R13, R13 ;  /* 0x0000000d000d7308 */ /* 0x000e620000002400 */
[----:B------:R-:W-:Y:S02]  /*7650*/  FMUL.FTZ R35, R35, c[0x0][0x320] ;  /* 0x0000c80023237a20 */ /* 0x000fe40000410000 */
[----:B------:R-:W-:Y:S02]  /*7660*/  FMUL.FTZ R34, R34, c[0x0][0x320] ;  /* 0x0000c80022227a20 */ /* 0x000fe40000410000 */
[----:B---3--:R-:W-:Y:S05]  /*7670*/  FMUL.FTZ R23, R28, c[0x0][0x320] ;  /* 0x0000c8001c177a20 */ /* 0x008fea0000410000 */
[----:B------:R3:W1:Y:S10]  /*7680*/  MUFU.TANH R183, R19 ;  /* 0x0000001300b77308 */ /* 0x0006740000002400 */
[----:B------:R-:W1:Y:S10]  /*7690*/  MUFU.TANH R12, R12 ;  /* 0x0000000c000c7308 */ /* 0x000e740000002400 */
[----:B------:R-:W1:Y:S10]  /*76a0*/  MUFU.TANH R24, R24 ;  /* 0x0000001800187308 */ /* 0x000e740000002400 */
[----:B------:R-:W1:Y:S10]  /*76b0*/  MUFU.TANH R9, R9 ;  /* 0x0000000900097308 */ /* 0x000e740000002400 */
[----:B------:R-:W1:Y:S10]  /*76c0*/  MUFU.TANH R25, R25 ;  /* 0x0000001900197308 */ /* 0x000e740000002400 */
[----:B------:R3:W1:Y:S10]  /*76d0*/  MUFU.TANH R186, R27 ;  /* 0x0000001b00ba7308 */ /* 0x0006740000002400 */
[----:B------:R-:W1:Y:S10]  /*76e0*/  MUFU.TANH R23, R23 ;  /* 0x0000001700177308 */ /* 0x000e740000002400 */
[----:B------:R-:W1:Y:S10]  /*76f0*/  MUFU.TANH R22, R22 ;  /* 0x0000001600167308 */ /* 0x000e740000002400 */
[----:B------:R3:W1:Y:S10]  /*7700*/  MUFU.TANH R182, R30 ;  /* 0x0000001e00b67308 */ /* 0x0006740000002400 */
[----:B------:R3:W1:Y:S10]  /*7710*/  MUFU.TANH R181, R31 ;  /* 0x0000001f00b57308 */ /* 0x0006740000002400 */
[----:B------:R-:W1:Y:S10]  /*7720*/  MUFU.TANH R21, R21 ;  /* 0x0000001500157308 */ /* 0x000e740000002400 */
[----:B------:R-:W1:Y:S10]  /*7730*/  MUFU.TANH R20, R20 ;  /* 0x0000001400147308 */ /* 0x000e740000002400 */
[----:B------:R3:W1:Y:S10]  /*7740*/  MUFU.TANH R180, R34 ;  /* 0x0000002200b47308 */ /* 0x0006740000002400 */
[----:B------:R-:W1:Y:S01]  /*7750*/  MUFU.TANH R35, R35 ;  /* 0x0000002300237308 */ /* 0x000e620000002400 */
[----:B------:R-:W-:-:S05]  /*7760*/  @P0 BRA `(.L_x_614) ;  /* 0x000005c000000947 */ /* 0x000fca0003800000 */
[----:B--2-4-:R-:W2:Y:S01]  /*7770*/  LDL R0, [R1+0xa0] ;  /* 0x0000a00001007983 */ /* 0x014ea20000100800 */
[----:B------:R-:W-:Y:S01]  /*7780*/  ULEA UR6, UR10, UR12, 0x6 ;  /* 0x0000000c0a067291 */ /* 0x000fe2000f8e303f */
[----:B------:R-:W-:Y:S01]  /*7790*/  IMAD.MOV.U32 R7, RZ, RZ, RZ ;  /* 0x000000ffff077224 */ /* 0x000fe200078e00ff */
[----:B------:R-:W-:Y:S01]  /*77a0*/  LOP3.LUT R15, R15, 0xffffffdf, RZ, 0xc0, !PT ;  /* 0xffffffdf0f0f7812 */ /* 0x000fe200078ec0ff */
[----:B------:R-:W4:Y:S03]  /*77b0*/  LDL R29, [R1+0xd8] ;  /* 0x0000d800011d7983 */ /* 0x000f260000100800 */
[----:B------:R-:W-:Y:S01]  /*77c0*/  IMAD.U32 R3, RZ, RZ, UR6 ;  /* 0x00000006ff037e24 */ /* 0x000fe2000f8e00ff */
[----:B------:R-:W5:Y:S01]  /*77d0*/  LDL R11, [R1+0x94] ;  /* 0x00009400010b7983 */ /* 0x000f620000100800 */
[----:B------:R-:W-:Y:S03]  /*77e0*/  @P2 LOP3.LUT R15, R15, 0x20, RZ, 0xfc, !PT ;  /* 0x000000200f0f2812 */ /* 0x000fe600078efcff */
[----:B---3--:R-:W3:Y:S01]  /*77f0*/  LDL R10, [R1+0x54] ;  /* 0x00005400010a7983 */ /* 0x008ee20000100800 */
[----:B------:R-:W-:Y:S03]  /*7800*/  LOP3.LUT R15, R15, 0xffffffbf, RZ, 0xc0, !PT ;  /* 0xffffffbf0f0f7812 */ /* 0x000fe600078ec0ff */
[----:B------:R-:W3:Y:S01]  /*7810*/  LDL R28, [R1+0x8c] ;  /* 0x00008c00011c7983 */ /* 0x000ee20000100800 */
[----:B------:R-:W-:Y:S03]  /*7820*/  @P1 LOP3.LUT R15, R15, 0x40, RZ, 0xfc, !PT ;  /* 0x000000400f0f1812 */ /* 0x000fe600078efcff */
[----:B------:R-:W3:Y:S01]  /*7830*/  LDL R27, [R1+0x90] ;  /* 0x00009000011b7983 */ /* 0x000ee20000100800 */
[----:B------:R-:W-:Y:S03]  /*7840*/  LOP3.LUT R15, R15, 0xffffff7f, RZ, 0xc0, !PT ;  /* 0xffffff7f0f0f7812 */ /* 0x000fe600078ec0ff */
[----:B------:R-:W3:Y:S01]  /*7850*/  LDL R19, [R1+0x84] ;  /* 0x0000840001137983 */ /* 0x000ee20000100800 */
[----:B------:R-:W-:Y:S03]  /*7860*/  @P5 LOP3.LUT R15, R15, 0x80, RZ, 0xfc, !PT ;  /* 0x000000800f0f5812 */ /* 0x000fe600078efcff */
[----:B------:R-:W3:Y:S04]  /*7870*/  LDL R18, [R1+0x88] ;  /* 0x0000880001127983 */ /* 0x000ee80000100800 */
[----:B------:R-:W3:Y:S01]  /*7880*/  LDL R30, [R1+0x64] ;  /* 0x00006400011e7983 */ /* 0x000ee20000100800 */
[----:B--2---:R-:W-:Y:S05]  /*7890*/  IADD3 R3, R3, -0x40, R0 ;  /* 0xffffffc003037810 */ /* 0x004fea0007ffe000 */
[----:B------:R-:W-:Y:S04]  /*78a0*/  @P2 IMAD.HI.U32 R4, R3, c[0x0][0x2bc], RZ ;  /* 0x0000af0003042a27 */ /* 0x000fe800078e00ff */
[--C-:B------:R-:W-:Y:S01]  /*78b0*/  IMAD.MOV.U32 R0, RZ, RZ, R3.reuse ;  /* 0x000000ffff007224 */ /* 0x100fe200078e0003 */
        /* <DEDUP_REMOVED lines=10> */
[----:B------:R-:W-:Y:S02]  /*7960*/  IMAD R0, R0, c[0x0][0x1e0], RZ ;  /* 0x0000780000007a24 */ /* 0x000fe400078e02ff */
[----:B------:R-:W3:Y:S02]  /*7970*/  LDL R31, [R1+0xb0] ;  /* 0x0000b000011f7983 */ /* 0x000ee40000100800 */
[C---:B------:R-:W-:Y:S02]  /*7980*/  IMAD R0, R8.reuse, c[0x0][0x1e4], R0 ;  /* 0x0000790008007a24 */ /* 0x040fe400078e0200 */
[----:B-1----:R-:W-:Y:S04]  /*7990*/  IMAD.WIDE.U32 R4, R8, c[0x0][0x1e0], RZ ;  /* 0x0000780008047a25 */ /* 0x002fe800078e00ff */
[----:B------:R-:W-:Y:S01]  /*79a0*/  IMAD.IADD R5, R5, 0x1, R0 ;  /* 0x0000000105057824 */ /* 0x000fe200078e0200 */
[----:B--2---:R-:W-:Y:S01]  /*79b0*/  STL [R1+0x58], R7 ;  /* 0x0000580701007387 */ /* 0x004fe20000100800 */
[----:B------:R-:W-:Y:S02]  /*79c0*/  SHF.R.S32.HI R3, RZ, 0x1f, R7 ;  /* 0x0000001fff037819 */ /* 0x000fe40000011407 */
[----:B------:R-:W-:Y:S01]  /*79d0*/  IMAD.WIDE.U32 R4, R7, c[0x0][0x1f0], R4 ;  /* 0x00007c0007047a25 */ /* 0x000fe200078e0004 */
[----:B------:R-:W2:Y:S03]  /*79e0*/  LDL R26, [R1+0xac] ;  /* 0x0000ac00011a7983 */ /* 0x000ea60000100800 */
[----:B------:R-:W-:Y:S01]  /*79f0*/  IMAD R3, R3, c[0x0][0x1f0], RZ ;  /* 0x00007c0003037a24 */ /* 0x000fe200078e02ff */
[----:B------:R-:W-:Y:S01]  /*7a00*/  IADD3 R0, P0, R4, UR22, RZ ;  /* 0x0000001604007c10 */ /* 0x000fe2000ff1e0ff */
[----:B------:R-:W2:Y:S02]  /*7a10*/  LDL R16, [R1+0xb4] ;  /* 0x0000b40001107983 */ /* 0x000ea40000100800 */
[----:B------:R-:W-:Y:S02]  /*7a20*/  IMAD R3, R7, c[0x0][0x1f4], R3 ;  /* 0x00007d0007037a24 */ /* 0x000fe400078e0203 */
[----:B------:R-:W2:Y:S03]  /*7a30*/  LDL R17, [R1+0xa8] ;  /* 0x0000a80001117983 */ /* 0x000ea60000100800 */
[----:B------:R-:W-:Y:S01]  /*7a40*/  IADD3.X R3, R5, UR20, R3, P0, !PT ;  /* 0x0000001405037c10 */ /* 0x000fe200087fe403 */
[----:B------:R-:W-:Y:S01]  /*7a50*/  STL [R1+0x40], R15 ;  /* 0x0000400f01007387 */ /* 0x000fe20000100800 */
[C---:B------:R-:W-:Y:S04]  /*7a60*/  LEA R8, P0, R0.reuse, c[0x0][0x1c8], 0x1 ;  /* 0x0000720000087a11 */ /* 0x040fe800078008ff */
[----:B------:R-:W-:Y:S01]  /*7a70*/  LEA.HI.X R3, R0, c[0x0][0x1cc], R3, 0x1, P0 ;  /* 0x0000730000037a11 */ /* 0x000fe200000f0c03 */
[----:B------:R-:W4:Y:S04]  /*7a80*/  SHFL.IDX PT, R4, R8, RZ, 0x181f ;  /* 0x00181fff08047589 */ /* 0x000f2800000e0000 */
[----:B------:R-:W5:Y:S04]  /*7a90*/  SHFL.IDX PT, R5, R3, RZ, 0x181f ;  /* 0x00181fff03057589 */ /* 0x000f6800000e0000 */
[----:B------:R3:W1:Y:S04]  /*7aa0*/  SHFL.IDX PT, R0, R8, 0x1, 0x181f ;  /* 0x00381f0008007f89 */ /* 0x00066800000e0000 */
[----:B------:R-:W1:Y:S01]  /*7ab0*/  SHFL.IDX PT, R3, R3, 0x1, 0x181f ;  /* 0x00381f0003037f89 */ /* 0x000e6200000e0000 */
[----:B----4-:R-:W-:Y:S05]  /*7ac0*/  IADD3 R6, P0, R4, R29, RZ ;  /* 0x0000001d04067210 */ /* 0x010fea0007f1e0ff */
[C---:B-----5:R-:W-:Y:S01]  /*7ad0*/  IMAD.X R7, R5.reuse, 0x1, R11, P0 ;  /* 0x0000000105077824 */ /* 0x060fe200000e060b */
[----:B---3--:R-:W-:Y:S04]  /*7ae0*/  SHF.L.U64.HI R8, R30, 0x1, R31 ;  /* 0x000000011e087819 */ /* 0x008fe8000001021f */
[----:B------:R3:W-:Y:S02]  /*7af0*/  LDGSTS.E.BYPASS.LTC128B.128 [R10+0x10100], [R6.64], !P6 ;  /* 0x10100000060a7fae */ /* 0x0007e4000f101d50 */
[C---:B---3--:R-:W-:Y:S05]  /*7b00*/  IADD3 R6, P0, R4.reuse, R28, RZ ;  /* 0x0000001c04067210 */ /* 0x048fea0007f1e0ff */
[C---:B------:R-:W-:Y:S05]  /*7b10*/  IMAD.X R7, R5.reuse, 0x1, R27, P0 ;  /* 0x0000000105077824 */ /* 0x040fea00000e061b */
[----:B------:R3:W-:Y:S02]  /*7b20*/  LDGSTS.E.BYPASS.LTC128B.128 [R10+0x12100], [R6.64], !P5 ;  /* 0x12100000060a7fae */ /* 0x0007e4000e901d50 */
[----:B---3--:R-:W-:Y:S05]  /*7b30*/  IADD3 R6, P0, R4, R19, RZ ;  /* 0x0000001304067210 */ /* 0x008fea0007f1e0ff */
[C---:B------:R-:W-:Y:S05]  /*7b40*/  IMAD.X R7, R5.reuse, 0x1, R18, P0 ;  /* 0x0000000105077824 */ /* 0x040fea00000e0612 */
[----:B------:R3:W-:Y:S02]  /*7b50*/  LDGSTS.E.BYPASS.LTC128B.128 [R10+0x14100], [R6.64], !P4 ;  /* 0x14100000060a7fae */ /* 0x0007e4000e101d50 */
[----:B---3--:R-:W-:Y:S05]  /*7b60*/  IMAD.SHL.U32 R7, R30, 0x2, RZ ;  /* 0x000000021e077824 */ /* 0x008fea00078e00ff */
[----:B------:R-:W-:Y:S05]  /*7b70*/  IADD3 R4, P0, R4, R7, RZ ;  /* 0x0000000704047210 */ /* 0x000fea0007f1e0ff */
[----:B------:R-:W-:Y:S05]  /*7b80*/  IMAD.X R5, R5, 0x1, R8, P0 ;  /* 0x0000000105057824 */ /* 0x000fea00000e0608 */
[----:B------:R1:W-:Y:S02]  /*7b90*/  LDGSTS.E.BYPASS.LTC128B.128 [R10+0x16100], [R4.64], !P3 ;  /* 0x16100000040a7fae */ /* 0x0003e4000d901d50 */
[----:B-1----:R-:W-:Y:S05]  /*7ba0*/  IADD3 R4, P0, R0, R29, RZ ;  /* 0x0000001d00047210 */ /* 0x002fea0007f1e0ff */
[----:B------:R-:W-:Y:S05]  /*7bb0*/  IMAD.X R5, R3, 0x1, R11, P0 ;  /* 0x0000000103057824 */ /* 0x000fea00000e060b */
[----:B------:R2:W-:Y:S02]  /*7bc0*/  LDGSTS.E.BYPASS.LTC128B.128 [R10+0x11100], [R4.64], !P6 ;  /* 0x11100000040a7fae */ /* 0x0005e4000f101d50 */
[----:B--2---:R-:W-:Y:S04]  /*7bd0*/  IADD3 R4, -R26, 0x10, RZ ;  /* 0x000000101a047810 */ /* 0x004fe80007ffe1ff */
[----:B------:R-:W-:Y:S04]  /*7be0*/  LOP3.LUT R4, R4, 0xf, RZ, 0xc0, !PT ;  /* 0x0000000f04047812 */ /* 0x000fe800078ec0ff */
[-C--:B------:R-:W-:Y:S02]  /*7bf0*/  IADD3 R4, P2, P0, R4, R0.reuse, R28 ;  /* 0x0000000004047210 */ /* 0x080fe4000785e01c */
[C---:B------:R-:W-:Y:S02]  /*7c00*/  IADD3 R6, -R17.reuse, 0x10, RZ ;  /* 0x0000001011067810 */ /* 0x040fe40007ffe1ff */
[-C--:B------:R-:W-:Y:S02]  /*7c10*/  IADD3.X R5, RZ, R3.reuse, R27, P2, P0 ;  /* 0x00000003ff057210 */ /* 0x080fe400017e041b */
[----:B------:R-:W-:Y:S02]  /*7c20*/  ISETP.NE.U32.AND P0, PT, R26, RZ, PT ;  /* 0x000000ff1a00720c */ /* 0x000fe40003f05070 */
[----:B------:R-:W-:Y:S04]  /*7c30*/  LOP3.LUT R6, R6, 0xf, RZ, 0xc0, !PT ;  /* 0x0000000f06067812 */ /* 0x000fe800078ec0ff */
[-C--:B------:R-:W-:Y:S07]  /*7c40*/  IADD3 R6, P2, P1, R6, R0.reuse, R19 ;  /* 0x0000000006067210 */ /* 0x080fee000795e013 */
[----:B------:R1:W-:Y:S02]  /*7c50*/  LDGSTS.E.BYPASS.LTC128B.128.ZFILL [R10+0x13100], [R4.64], P0 ;  /* 0x13100000040a7fae */ /* 0x0003e40008141d50 */
[----:B-1----:R-:W-:Y:S04]  /*7c60*/  IADD3 R4, -R16, 0x10, RZ ;  /* 0x0000001010047810 */ /* 0x002fe80007ffe1ff */
[----:B------:R-:W-:Y:S04]  /*7c70*/  LOP3.LUT R4, R4, 0xf, RZ, 0xc0, !PT ;  /* 0x0000000f04047812 */ /* 0x000fe800078ec0ff */
[----:B------:R-:W-:Y:S02]  /*7c80*/  IADD3 R4, P5, P0, R4, R0, R7 ;  /* 0x0000000004047210 */ /* 0x000fe400078be007 */
[-C--:B------:R-:W-:Y:S02]  /*7c90*/  IADD3.X R7, RZ, R3.reuse, R18, P2, P1 ;  /* 0x00000003ff077210 */ /* 0x080fe400017e2412 */
[----:B------:R-:W-:Y:S02]  /*7ca0*/  IADD3.X R5, RZ, R3, R8, P5, P0 ;  /* 0x00000003ff057210 */ /* 0x000fe40002fe0408 */
[----:B------:R-:W-:Y:S02]  /*7cb0*/  ISETP.NE.U32.AND P0, PT, R17, RZ, PT ;  /* 0x000000ff1100720c */ /* 0x000fe40003f05070 */
[C---:B------:R-:W-:Y:S02]  /*7cc0*/  LOP3.LUT P5, RZ, R15.reuse, 0x80, RZ, 0xc0, !PT ;  /* 0x000000800fff7812 */ /* 0x040fe400078ac0ff */
[C---:B------:R-:W-:Y:S02]  /*7cd0*/  LOP3.LUT P1, RZ, R15.reuse, 0x40, RZ, 0xc0, !PT ;  /* 0x000000400fff7812 */ /* 0x040fe4000782c0ff */
[----:B------:R-:W-:Y:S07]  /*7ce0*/  LOP3.LUT P2, RZ, R15, 0x20, RZ, 0xc0, !PT ;  /* 0x000000200fff7812 */ /* 0x000fee000784c0ff */
[----:B------:R1:W-:Y:S01]  /*7cf0*/  LDGSTS.E.BYPASS.LTC128B.128.ZFILL [R10+0x15100], [R6.64], P0 ;  /* 0x15100000060a7fae */ /* 0x0003e20008141d50 */
[----:B------:R-:W-:Y:S11]  /*7d00*/  ISETP.NE.U32.AND P0, PT, R16, RZ, PT ;  /* 0x000000ff1000720c */ /* 0x000ff60003f05070 */
[----:B------:R-:W-:Y:S02]  /*7d10*/  @!UPT UIADD3 URZ, URZ, URZ, URZ ;  /* 0x0000003f3f3ff290 */ /* 0x000fe4000fffe03f */
[----:B------:R1:W-:Y:S02]  /*7d20*/  LDGSTS.E.BYPASS.LTC128B.128.ZFILL [R10+0x17100], [R4.64], P0 ;  /* 0x17100000040a7fae */ /* 0x0003e40008141d50 */
.L_x_614:
[----:B-12-4-:R-:W2:Y:S01]  /*7d30*/  LDL R4, [R1+0xb8] ;  /* 0x0000b80001047983 */ /* 0x016ea20000100800 */
[----:B------:R-:W-:Y:S01]  /*7d40*/  MOV R26, R15 ;  /* 0x0000000f001a7202 */ /* 0x000fe20000000f00 */
[----:B------:R-:W-:Y:S01]  /*7d50*/  UIMAD UR6, UR10, -0x40, UR5 ;  /* 0xffffffc00a0678a4 */ /* 0x000fe2000f8e0205 */
[----:B------:R-:W-:Y:S01]  /*7d60*/  PLOP3.LUT P0, PT, PT, PT, UP1, 0x80, 0x0 ;  /* 0x000000000000781c */ /* 0x000fe20003f0f018 */
[----:B------:R1:W2:Y:S01]  /*7d70*/  LDL R0, [R1+0xbc] ;  /* 0x0000bc0001007983 */ /* 0x0002a20000100800 */
[----:B------:R-:W-:Y:S01]  /*7d80*/  LOP3.LUT R26, R26, 0xffffff7f, RZ, 0xc0, !PT ;  /* 0xffffff7f1a1a7812 */ /* 0x000fe200078ec0ff */
[----:B------:R-:W-:Y:S02]  /*7d90*/  UISETP.GT.AND UP0, UPT, UR10, UR4, UPT ;  /* 0x000000040a00728c */ /* 0x000fe4000bf04270 */
[----:B------:R-:W4:Y:S01]  /*7da0*/  LDL R3, [R1+0xcc] ;  /* 0x0000cc0001037983 */ /* 0x000f220000100800 */
[----:B------:R-:W-:Y:S01]  /*7db0*/  @P3 LOP3.LUT R26, R26, 0x80, RZ, 0xfc, !PT ;  /* 0x000000801a1a3812 */ /* 0x000fe200078efcff */
[----:B------:R-:W-:Y:S02]  /*7dc0*/  UIADD3 UR10, UR10, -0x1, URZ ;  /* 0xffffffff0a0a7890 */ /* 0x000fe4000fffe03f */
[----:B------:R-:W0:Y:S01]  /*7dd0*/  LDGDEPBAR ;  /* 0x00000000000079af */ /* 0x000e220000000000 */
[----:B------:R-:W-:Y:S04]  /*7de0*/  LOP3.LUT R26, R26, 0xffffffbf, RZ, 0xc0, !PT ;  /* 0xffffffbf1a1a7812 */ /* 0x000fe800078ec0ff */
[----:B------:R-:W-:Y:S04]  /*7df0*/  @P2 LOP3.LUT R26, R26, 0x40, RZ, 0xfc, !PT ;  /* 0x000000401a1a2812 */ /* 0x000fe800078efcff */
[----:B------:R-:W-:Y:S04]  /*7e00*/  LOP3.LUT R26, R26, 0xffffffdf, RZ, 0xc0, !PT ;  /* 0xffffffdf1a1a7812 */ /* 0x000fe800078ec0ff */
[----:B------:R-:W-:Y:S05]  /*7e10*/  @P1 LOP3.LUT R26, R26, 0x20, RZ, 0xfc, !PT ;  /* 0x000000201a1a1812 */ /* 0x000fea00078efcff */
[----:B------:R-:W-:Y:S04]  /*7e20*/  STL [R1+0x40], R26 ;  /* 0x0000401a01007387 */ /* 0x000fe80000100800 */
[----:B---3--:R-:W3:Y:S04]  /*7e30*/  LDL.LU R30, [R1+0x50] ;  /* 0x00005000011e7983 */ /* 0x008ee80000300800 */
[----:B------:R-:W5:Y:S04]  /*7e40*/  LDL.LU R29, [R1+0x4c] ;  /* 0x00004c00011d7983 */ /* 0x000f680000300800 */
[----:B------:R-:W3:Y:S04]  /*7e50*/  LDL.LU R28, [R1+0x48] ;  /* 0x00004800011c7983 */ /* 0x000ee80000300800 */
[----:B------:R-:W3:Y:S01]  /*7e60*/  LDL.LU R27, [R1+0x44] ;  /* 0x00004400011b7983 */ /* 0x000ee20000300800 */
[----:B--2---:R-:W-:Y:S05]  /*7e70*/  @P0 MOV R0, R4 ;  /* 0x0000000400000202 */ /* 0x004fea0000000f00 */
[----:B------:R-:W2:Y:S08]  /*7e80*/  SHFL.IDX PT, R5, R0, RZ, 0x1c1f ;  /* 0x001c1fff00057589 */ /* 0x000eb000000e0000 */
[----:B------:R1:W2:Y:S02]  /*7e90*/  SHFL.IDX PT, R4, R0, 0x1, 0x1c1f ;  /* 0x003c1f0000047f89 */ /* 0x0002a400000e0000 */
[----:B-1----:R-:W-:Y:S04]  /*7ea0*/  MOV R0, UR7 ;  /* 0x0000000700007c02 */ /* 0x002fe80008000f00 */
[----:B----4-:R-:W-:Y:S04]  /*7eb0*/  IADD3 R0, R0, UR6, -R3 ;  /* 0x0000000600007c10 */ /* 0x010fe8000fffe803 */
[----:B------:R-:W-:Y:S04]  /*7ec0*/  IADD3 R3, R0, -UR13, RZ ;  /* 0x8000000d00037c10 */ /* 0x000fe8000fffe0ff */
[C---:B--2---:R-:W-:Y:S02]  /*7ed0*/  IADD3 R0, R3.reuse, R5, RZ ;  /* 0x0000000503007210 */ /* 0x044fe40007ffe0ff */
[----:B------:R-:W-:Y:S02]  /*7ee0*/  IADD3 R3, R3, R4, RZ ;  /* 0x0000000403037210 */ /* 0x000fe40007ffe0ff */
[C---:B------:R-:W-:Y:S02]  /*7ef0*/  ISETP.GT.AND P0, PT, R0.reuse, RZ, PT ;  /* 0x000000ff0000720c */ /* 0x040fe40003f04270 */
[----:B------:R-:W-:Y:S02]  /*7f00*/  ISETP.GT.AND P2, PT, R3, 0x30, PT ;  /* 0x000000300300780c */ /* 0x000fe40003f44270 */
[----:B------:R-:W-:Y:S02]  /*7f10*/  FSEL R4, R191, -INF , P0 ;  /* 0xff800000bf047808 */ /* 0x000fe40000000000 */
[----:B------:R-:W-:Y:S02]  /*7f20*/  ISETP.GT.AND P0, PT, R0, 0x1, PT ;  /* 0x000000010000780c */ /* 0x000fe40003f04270 */
[----:B------:R-:W-:Y:S02]  /*7f30*/  MOV R191, R26 ;  /* 0x0000001a00bf7202 */ /* 0x000fe40000000f00 */
[----:B------:R-:W-:Y:S02]  /*7f40*/  FSEL R19, R190, -INF , P0 ;  /* 0xff800000be137808 */ /* 0x000fe40000000000 */
[C---:B------:R-:W-:Y:S02]  /*7f50*/  ISETP.GT.AND P0, PT, R0.reuse, 0x8, PT ;  /* 0x000000080000780c */ /* 0x040fe40003f04270 */
[----:B------:R-:W-:Y:S02]  /*7f60*/  ISETP.GT.AND P1, PT, R3, 0x31, PT ;  /* 0x000000310300780c */ /* 0x000fe40003f24270 */
[----:B------:R-:W-:Y:S02]  /*7f70*/  FSEL R18, R189, -INF , P0 ;  /* 0xff800000bd127808 */ /* 0x000fe40000000000 */
[C---:B------:R-:W-:Y:S02]  /*7f80*/  ISETP.GT.AND P0, PT, R0.reuse, 0x9, PT ;  /* 0x000000090000780c */ /* 0x040fe40003f04270 */
[----:B------:R-:W-:Y:S02]  /*7f90*/  ISETP.GT.AND P3, PT, R3, 0x29, PT ;  /* 0x000000290300780c */ /* 0x000fe40003f64270 */
[----:B------:R-:W-:Y:S02]  /*7fa0*/  FSEL R17, R185, -INF , P0 ;  /* 0xff800000b9117808 */ /* 0x000fe40000000000 */
[C---:B------:R-:W-:Y:S04]  /*7fb0*/  ISETP.GT.AND P0, PT, R0.reuse, 0x10, PT ;  /* 0x000000100000780c */ /* 0x040fe80003f04270 */
[----:B------:R-:W-:Y:S02]  /*7fc0*/  FSEL R16, R179, -INF , P0 ;  /* 0xff800000b3107808 */ /* 0x000fe40000000000 */
[----:B------:R-:W2:Y:S01]  /*7fd0*/  LDL.LU R179, [R1+0xa4] ;  /* 0x0000a40001b37983 */ /* 0x000ea20000300800 */
[----:B------:R-:W-:Y:S04]  /*7fe0*/  ISETP.GT.AND P0, PT, R0, 0x11, PT ;  /* 0x000000110000780c */ /* 0x000fe80003f04270 */
[----:B------:R-:W-:Y:S02]  /*7ff0*/  FSEL R15, R178, -INF , P0 ;  /* 0xff800000b20f7808 */ /* 0x000fe40000000000 */
[----:B------:R-:W-:Y:S04]  /*8000*/  ISETP.GT.AND P0, PT, R0, 0x18, PT ;  /* 0x000000180000780c */ /* 0x000fe80003f04270 */
[----:B------:R-:W-:Y:S02]  /*8010*/  FSEL R14, R14, -INF , P0 ;  /* 0xff8000000e0e7808 */ /* 0x000fe40000000000 */
[C---:B------:R-:W-:Y:S04]  /*8020*/  ISETP.GT.AND P0, PT, R0.reuse, 0x19, PT ;  /* 0x000000190000780c */ /* 0x040fe80003f04270 */
[----:B------:R-:W-:Y:S02]  /*8030*/  FSEL R13, R13, -INF , P0 ;  /* 0xff8000000d0d7808 */ /* 0x000fe40000000000 */
[----:B------:R-:W-:Y:S04]  /*8040*/  ISETP.GT.AND P0, PT, R0, 0x20, PT ;  /* 0x000000200000780c */ /* 0x000fe80003f04270 */
[----:B------:R-:W-:Y:S02]  /*8050*/  FSEL R12, R12, -INF , P0 ;  /* 0xff8000000c0c7808 */ /* 0x000fe40000000000 */
[----:B------:R-:W-:Y:S04]  /*8060*/  ISETP.GT.AND P0, PT, R0, 0x21, PT ;  /* 0x000000210000780c */ /* 0x000fe80003f04270 */
[----:B------:R-:W-:Y:S02]  /*8070*/  FSEL R11, R132, -INF , P0 ;  /* 0xff800000840b7808 */ /* 0x000fe40000000000 */
[----:B------:R-:W-:Y:S04]  /*8080*/  ISETP.GT.AND P0, PT, R0, 0x28, PT ;  /* 0x000000280000780c */ /* 0x000fe80003f04270 */
[----:B------:R-:W-:Y:S02]  /*8090*/  FSEL R10, R24, -INF , P0 ;  /* 0xff800000180a7808 */ /* 0x000fe40000000000 */
[----:B------:R-:W-:Y:S02]  /*80a0*/  ISETP.GT.AND P0, PT, R0, 0x29, PT ;  /* 0x000000290000780c */ /* 0x000fe40003f04270 */
[----:B------:R-:W-:Y:S02]  /*80b0*/  FSEL R24, R186, -INF , P3 ;  /* 0xff800000ba187808 */ /* 0x000fe40001800000 */
[----:B------:R-:W-:Y:S02]  /*80c0*/  FSEL R9, R9, -INF , P0 ;  /* 0xff80000009097808 */ /* 0x000fe40000000000 */
[C---:B------:R-:W-:Y:S02]  /*80d0*/  ISETP.GT.AND P0, PT, R0.reuse, 0x30, PT ;  /* 0x000000300000780c */ /* 0x040fe40003f04270 */
[----:B------:R-:W-:Y:S02]  /*80e0*/  LOP3.LUT P3, RZ, R191, 0x80, RZ, 0xc0, !PT ;  /* 0x00000080bfff7812 */ /* 0x000fe4000786c0ff */
[----:B------:R-:W-:Y:S02]  /*80f0*/  FSEL R8, R23, -INF , P0 ;  /* 0xff80000017087808 */ /* 0x000fe40000000000 */
[----:B------:R-:W-:Y:S02]  /*8100*/  ISETP.GT.AND P0, PT, R0, 0x31, PT ;  /* 0x000000310000780c */ /* 0x000fe40003f04270 */
[----:B------:R-:W-:Y:S02]  /*8110*/  FSEL R23, R182, -INF , P2 ;  /* 0xff800000b6177808 */ /* 0x000fe40001000000 */
[----:B------:R-:W-:Y:S02]  /*8120*/  FSEL R7, R22, -INF , P0 ;  /* 0xff80000016077808 */ /* 0x000fe40000000000 */
[C---:B------:R-:W-:Y:S02]  /*8130*/  ISETP.GT.AND P0, PT, R0.reuse, 0x38, PT ;  /* 0x000000380000780c */ /* 0x040fe40003f04270 */
[----:B------:R-:W-:Y:S02]  /*8140*/  FSEL R22, R181, -INF , P1 ;  /* 0xff800000b5167808 */ /* 0x000fe40000800000 */
[----:B------:R-:W-:Y:S02]  /*8150*/  FSEL R6, R21, -INF , P0 ;  /* 0xff80000015067808 */ /* 0x000fe40000000000 */
[----:B------:R-:W-:Y:S02]  /*8160*/  ISETP.GT.AND P0, PT, R0, 0x39, PT ;  /* 0x000000390000780c */ /* 0x000fe40003f04270 */
[----:B------:R-:W-:Y:S02]  /*8170*/  FMNMX.FTZ R0, R4, R2, !PT ;  /* 0x0000000204007209 */ /* 0x000fe40007810000 */
[----:B------:R-:W-:Y:S02]  /*8180*/  FSEL R5, R20, -INF , P0 ;  /* 0xff80000014057808 */ /* 0x000fe40000000000 */
[----:B------:R-:W-:Y:S02]  /*8190*/  FMNMX.FTZ R0, R19, R0, !PT ;  /* 0x0000000013007209 */ /* 0x000fe40007810000 */
[----:B------:R-:W-:Y:S02]  /*81a0*/  ISETP.GT.AND P0, PT, R3, RZ, PT ;  /* 0x000000ff0300720c */ /* 0x000fe40003f04270 */
[----:B------:R-:W-:Y:S02]  /*81b0*/  FMNMX.FTZ R0, R18, R0, !PT ;  /* 0x0000000012007209 */ /* 0x000fe40007810000 */
[----:B---3--:R-:W-:Y:S02]  /*81c0*/  FSEL R20, R30, -INF , P0 ;  /* 0xff8000001e147808 */ /* 0x008fe40000000000 */
[----:B------:R-:W-:Y:S02]  /*81d0*/  FMNMX.FTZ R0, R17, R0, !PT ;  /* 0x0000000011007209 */ /* 0x000fe40007810000 */
[----:B------:R-:W-:Y:S02]  /*81e0*/  ISETP.GT.AND P0, PT, R3, 0x1, PT ;  /* 0x000000010300780c */ /* 0x000fe40003f04270 */
[----:B------:R-:W-:Y:S02]  /*81f0*/  FMNMX.FTZ R0, R16, R0, !PT ;  /* 0x0000000010007209 */ /* 0x000fe40007810000 */
[----:B-----5:R-:W-:Y:S02]  /*8200*/  FSEL R34, R29, -INF , P0 ;  /* 0xff8000001d227808 */ /* 0x020fe40000000000 */
[----:B------:R-:W-:Y:S02]  /*8210*/  FMNMX.FTZ R0, R15, R0, !PT ;  /* 0x000000000f007209 */ /* 0x000fe40007810000 */
[----:B------:R-:W-:Y:S02]  /*8220*/  ISETP.GT.AND P0, PT, R3, 0x8, PT ;  /* 0x000000080300780c */ /* 0x000fe40003f04270 */
[----:B------:R-:W-:Y:S02]  /*8230*/  FMNMX.FTZ R0, R14, R0, !PT ;  /* 0x000000000e007209 */ /* 0x000fe40007810000 */
[----:B------:R-:W-:Y:S02]  /*8240*/  FSEL R33, R28, -INF , P0 ;  /* 0xff8000001c217808 */ /* 0x000fe40000000000 */
        /* <DEDUP_REMOVED lines=18> */
[----:B------:R-:W-:Y:S01]  /*8370*/  LOP3.LUT P2, RZ, R191, 0x40, RZ, 0xc0, !PT ;  /* 0x00000040bfff7812 */ /* 0x000fe2000784c0ff */
[----:B------:R-:W1:Y:S01]  /*8380*/  SHFL.BFLY PT, R21, R0, 0x2, 0x1f ;  /* 0x0c401f0000157f89 */ /* 0x000e6200000e0000 */
[----:B------:R-:W-:Y:S02]  /*8390*/  FSEL R28, R183, -INF , P0 ;  /* 0xff800000b71c7808 */ /* 0x000fe40000000000 */
[----:B------:R-:W-:Y:S02]  /*83a0*/  ISETP.GT.AND P0, PT, R3, 0x20, PT ;  /* 0x000000200300780c */ /* 0x000fe40003f04270 */
[----:B------:R-:W-:Y:S02]  /*83b0*/  LOP3.LUT P1, RZ, R191, 0x20, RZ, 0xc0, !PT ;  /* 0x00000020bfff7812 */ /* 0x000fe4000782c0ff */
[----:B------:R-:W-:Y:S02]  /*83c0*/  FSEL R27, R177, -INF , P0 ;  /* 0xff800000b11b7808 */ /* 0x000fe40000000000 */
[C---:B------:R-:W-:Y:S04]  /*83d0*/  ISETP.GT.AND P0, PT, R3.reuse, 0x21, PT ;  /* 0x000000210300780c */ /* 0x040fe80003f04270 */
[----:B------:R-:W-:Y:S02]  /*83e0*/  FSEL R26, R176, -INF , P0 ;  /* 0xff800000b01a7808 */ /* 0x000fe40000000000 */
[----:B------:R-:W-:Y:S04]  /*83f0*/  ISETP.GT.AND P0, PT, R3, 0x28, PT ;  /* 0x000000280300780c */ /* 0x000fe80003f04270 */
[----:B------:R-:W-:Y:S02]  /*8400*/  FSEL R25, R25, -INF , P0 ;  /* 0xff80000019197808 */ /* 0x000fe40000000000 */
[----:B-1----:R-:W-:Y:S05]  /*8410*/  FMNMX.FTZ R0, R21, R0, !PT ;  /* 0x0000000015007209 */ /* 0x002fea0007810000 */
[----:B------:R-:W1:Y:S02]  /*8420*/  SHFL.BFLY PT, R132, R0, 0x1, 0x1f ;  /* 0x0c201f0000847f89 */ /* 0x000e6400000e0000 */
[----:B-1----:R-:W-:Y:S04]  /*8430*/  FMNMX.FTZ R132, R0, R132, !PT ;  /* 0x0000008400847209 */ /* 0x002fe80007810000 */
[C---:B------:R-:W-:Y:S04]  /*8440*/  FSETP.NEU.FTZ.AND P0, PT, R132.reuse, -INF , PT ;  /* 0xff8000008400780b */ /* 0x040fe80003f1d000 */
[----:B------:R-:W-:Y:S05]  /*8450*/  FSEL R0, R132, RZ, P0 ;  /* 0x000000ff84007208 */ /* 0x000fea0000000000 */
[----:B------:R-:W-:Y:S02]  /*8460*/  FADD.FTZ R0, -R0, R2 ;  /* 0x0000000200007221 */ /* 0x000fe40000010100 */
[----:B------:R-:W-:Y:S02]  /*8470*/  FMUL.FTZ R2, R132, c[0x0][0x2d0] ;  /* 0x0000b40084027a20 */ /* 0x000fe40000410000 */
[----:B------:R-:W-:Y:S03]  /*8480*/  FMUL.FTZ R0, R0, c[0x0][0x2d0] ;  /* 0x0000b40000007a20 */ /* 0x000fe60000410000 */
[----:B------:R-:W-:Y:S02]  /*8490*/  FSEL R2, R2, RZ, P0 ;  /* 0x000000ff02027208 */ /* 0x000fe40000000000 */
[C---:B------:R-:W-:Y:S03]  /*84a0*/  ISETP.GT.AND P0, PT, R3.reuse, 0x38, PT ;  /* 0x000000380300780c */ /* 0x040fe60003f04270 */
[--C-:B------:R-:W-:Y:S01]  /*84b0*/  FFMA.FTZ R4, R4, c[0x0][0x2d0], -R2.reuse ;  /* 0x0000b40004047a23 */ /* 0x100fe20000010802 */
[----:B------:R-:W-:Y:S01]  /*84c0*/  FSEL R21, R180, -INF , P0 ;  /* 0xff800000b4157808 */ /* 0x000fe20000000000 */
[--C-:B------:R-:W-:Y:S01]  /*84d0*/  FFMA.FTZ R6, R6, c[0x0][0x2d0], -R2.reuse ;  /* 0x0000b40006067a23 */ /* 0x100fe20000010802 */
[----:B------:R-:W-:Y:S01]  /*84e0*/  ISETP.GT.AND P0, PT, R3, 0x39, PT ;  /* 0x000000390300780c */ /* 0x000fe20003f04270 */
        /* <DEDUP_REMOVED lines=16> */
[----:B------:R-:W-:Y:S07]  /*85f0*/  FFMA.FTZ R183, R5, c[0x0][0x2d0], -R2 ;  /* 0x0000b40005b77a23 */ /* 0x000fee0000010802 */
[----:B------:R-:W1:Y:S02]  /*8600*/  MUFU.EX2 R2, R0 ;  /* 0x0000000000027308 */ /* 0x000e640000000800 */
[C---:B-1----:R-:W-:Y:S02]  /*8610*/  FMUL.FTZ R9, R2.reuse, R161 ;  /* 0x000000a102097220 */ /* 0x042fe40000410000 */
        /* <DEDUP_REMOVED lines=16> */
[C---:B--2---:R-:W-:Y:S02]  /*8720*/  FFMA.FTZ R0, R2.reuse, R179, R4 ;  /* 0x000000b302007223 */ /* 0x044fe40000010004 */
[----:B------:R-:W-:Y:S02]  /*8730*/  FMUL.FTZ R64, R2, R64 ;  /* 0x0000004002407220 */ /* 0x000fe40000410000 */
[C---:B------:R-:W-:Y:S01]  /*8740*/  FADD.FTZ R5, R176.reuse, R0 ;  /* 0x00000000b0057221 */ /* 0x040fe20000010000 */
[----:B------:R-:W-:Y:S01]  /*8750*/  F2FP.PACK_AB R176, R176, R4 ;  /* 0x00000004b0b0723e */ /* 0x000fe200000000ff */
[----:B------:R-:W1:Y:S01]  /*8760*/  MUFU.EX2 R0, R17 ;  /* 0x0000001100007308 */ /* 0x000e620000000800 */
[----:B------:R-:W-:Y:S02]  /*8770*/  FMUL.FTZ R65, R2, R65 ;  /* 0x0000004102417220 */ /* 0x000fe40000410000 */
[----:B------:R-:W-:Y:S02]  /*8780*/  FADD.FTZ R4, R178, R5 ;  /* 0x00000005b2047221 */ /* 0x000fe40000010000 */
        /* <DEDUP_REMOVED lines=10> */
[C---:B-1----:R-:W-:Y:S01]  /*8830*/  F2FP.PACK_AB R178, R0.reuse, R178 ;  /* 0x000000b200b2723e */ /* 0x042fe200000000ff */
[----:B------:R-:W-:Y:S01]  /*8840*/  FADD.FTZ R181, R0, R4 ;  /* 0x0000000400b57221 */ /* 0x000fe20000010000 */
[----:B------:R-:W-:Y:S01]  /*8850*/  FMNMX.FTZ R0, R20, R133, !PT ;  /* 0x0000008514007209 */ /* 0x000fe20007810000 */
[C---:B------:R-:W-:Y:S01]  /*8860*/  FMUL.FTZ R17, R2.reuse, R153 ;  /* 0x0000009902117220 */ /* 0x040fe20000410000 */
[----:B------:R-:W-:Y:S01]  /*8870*/  FSEL R4, R35, -INF , P0 ;  /* 0xff80000023047808 */ /* 0x000fe20000000000 */
[----:B------:R-:W-:Y:S01]  /*8880*/  FMUL.FTZ R88, R2, R88 ;  /* 0x0000005802587220 */ /* 0x000fe20000410000 */
[----:B------:R-:W-:Y:S01]  /*8890*/  FMNMX.FTZ R0, R34, R0, !PT ;  /* 0x0000000022007209 */ /* 0x000fe20007810000 */
[C---:B------:R-:W-:Y:S01]  /*88a0*/  FMUL.FTZ R89, R2.reuse, R89 ;  /* 0x0000005902597220 */ /* 0x040fe20000410000 */
[----:B------:R-:W-:Y:S01]  /*88b0*/  MOV R35, R12 ;  /* 0x0000000c00237202 */ /* 0x000fe20000000f00 */
[C---:B------:R-:W-:Y:S01]  /*88c0*/  FMUL.FTZ R12, R2.reuse, R156 ;  /* 0x0000009c020c7220 */ /* 0x040fe20000410000 */
[----:B------:R-:W-:Y:S01]  /*88d0*/  FMNMX.FTZ R0, R33, R0, !PT ;  /* 0x0000000021007209 */ /* 0x000fe20007810000 */
[C---:B------:R-:W-:Y:S02]  /*88e0*/  FMUL.FTZ R92, R2.reuse, R92 ;  /* 0x0000005c025c7220 */ /* 0x040fe40000410000 */
[----:B------:R-:W-:Y:S01]  /*88f0*/  FMUL.FTZ R93, R2, R93 ;  /* 0x0000005d025d7220 */ /* 0x000fe20000410000 */
[----:B------:R-:W-:Y:S01]  /*8900*/  FMNMX.FTZ R0, R32, R0, !PT ;  /* 0x0000000020007209 */ /* 0x000fe20007810000 */
[C---:B------:R-:W-:Y:S02]  /*8910*/  FMUL.FTZ R96, R2.reuse, R96 ;  /* 0x0000006002607220 */ /* 0x040fe40000410000 */
        /* <DEDUP_REMOVED lines=24> */
[----:B------:R-:W-:Y:S01]  /*8aa0*/  FMUL.FTZ R129, R2, R129 ;  /* 0x0000008102817220 */ /* 0x000fe20000410000 */
        /* <DEDUP_REMOVED lines=13> */
[----:B------:R-:W-:Y:S02]  /*8b80*/  FADD.FTZ R0, -R0, R133 ;  /* 0x0000008500007221 */ /* 0x000fe40000010100 */
[--C-:B------:R-:W-:Y:S01]  /*8b90*/  FFMA.FTZ R191, R27, c[0x0][0x2d0], -R5.reuse ;  /* 0x0000b4001bbf7a23 */ /* 0x100fe20000010805 */
[----:B------:R-:W-:Y:S01]  /*8ba0*/  MOV R27, R6 ;  /* 0x00000006001b7202 */ /* 0x000fe20000000f00 */
[----:B------:R-:W-:Y:S01]  /*8bb0*/  FMUL.FTZ R0, R0, c[0x0][0x2d0] ;  /* 0x0000b40000007a20 */ /* 0x000fe20000410000 */
[----:B------:R-:W2:Y:S01]  /*8bc0*/  LDL.LU R6, [R1+0x9c] ;  /* 0x00009c0001067983 */ /* 0x000ea20000300800 */
[--C-:B------:R-:W-:Y:S02]  /*8bd0*/  FFMA.FTZ R34, R34, c[0x0][0x2d0], -R5.reuse ;  /* 0x0000b40022227a23 */ /* 0x100fe40000010805 */
[--C-:B------:R-:W-:Y:S02]  /*8be0*/  FFMA.FTZ R179, R33, c[0x0][0x2d0], -R5.reuse ;  /* 0x0000b40021b37a23 */ /* 0x100fe40000010805 */
[----:B------:R-:W-:Y:S01]  /*8bf0*/  FMUL.FTZ R33, R2, R137 ;  /* 0x0000008902217220 */ /* 0x000fe20000410000 */
[----:B------:R-:W-:Y:S01]  /*8c00*/  MUFU.EX2 R0, R0 ;  /* 0x0000000000007308 */ /* 0x000fe20000000800 */
[--C-:B------:R-:W-:Y:S02]  /*8c10*/  FFMA.FTZ R180, R32, c[0x0][0x2d0], -R5.reuse ;  /* 0x0000b40020b47a23 */ /* 0x100fe40000010805 */
[----:B------:R-:W-:Y:S02]  /*8c20*/  FMUL.FTZ R32, R2, R136 ;  /* 0x0000008802207220 */ /* 0x000fe40000410000 */
[--C-:B------:R-:W-:Y:S02]  /*8c30*/  FFMA.FTZ R184, R28, c[0x0][0x2d0], -R5.reuse ;  /* 0x0000b4001cb87a23 */ /* 0x100fe40000010805 */
[C---:B------:R-:W-:Y:S02]  /*8c40*/  FMUL.FTZ R28, R2.reuse, R140 ;  /* 0x0000008c021c7220 */ /* 0x040fe40000410000 */
[--C-:B------:R-:W-:Y:S01]  /*8c50*/  FFMA.FTZ R14, R25, c[0x0][0x2d0], -R5.reuse ;  /* 0x0000b400190e7a23 */ /* 0x100fe20000010805 */
[----:B------:R-:W-:Y:S01]  /*8c60*/  MUFU.EX2 R153, R179 ;  /* 0x000000b300997308 */ /* 0x000fe20000000800 */
[----:B------:R-:W-:Y:S02]  /*8c70*/  FMUL.FTZ R25, R2, R145 ;  /* 0x0000009102197220 */ /* 0x000fe40000410000 */
[--C-:B------:R-:W-:Y:S02]  /*8c80*/  FFMA.FTZ R23, R23, c[0x0][0x2d0], -R5.reuse ;  /* 0x0000b40017177a23 */ /* 0x100fe40000010805 */
[--C-:B------:R-:W-:Y:S02]  /*8c90*/  FFMA.FTZ R22, R22, c[0x0][0x2d0], -R5.reuse ;  /* 0x0000b40016167a23 */ /* 0x100fe40000010805 */
[--C-:B------:R-:W-:Y:S01]  /*8ca0*/  FFMA.FTZ R177, R20, c[0x0][0x2d0], -R5.reuse ;  /* 0x0000b40014b17a23 */ /* 0x100fe20000010805 */
[----:B------:R-:W-:Y:S01]  /*8cb0*/  MOV R161, R23 ;  /* 0x0000001700a17202 */ /* 0x000fe20000000f00 */
[C---:B------:R-:W-:Y:S01]  /*8cc0*/  FMUL.FTZ R20, R2.reuse, R148 ;  /* 0x0000009402147220 */ /* 0x040fe20000410000 */
[----:B------:R-:W1:Y:S01]  /*8cd0*/  MUFU.EX2 R156, R180 ;  /* 0x000000b4009c7308 */ /* 0x000e620000000800 */
[--C-:B------:R-:W-:Y:S01]  /*8ce0*/  FFMA.FTZ R185, R31, c[0x0][0x2d0], -R5.reuse ;  /* 0x0000b4001fb97a23 */ /* 0x100fe20000010805 */
[----:B------:R-:W-:Y:S01]  /*8cf0*/  MOV R148, R18 ;  /* 0x0000001200947202 */ /* 0x000fe20000000f00 */
[--C-:B------:R-:W-:Y:S02]  /*8d00*/  FFMA.FTZ R31, R21, c[0x0][0x2d0], -R5.reuse ;  /* 0x0000b400151f7a23 */ /* 0x100fe40000010805 */
[----:B------:R-:W-:Y:S02]  /*8d10*/  FMUL.FTZ R21, R2, R149 ;  /* 0x0000009502157220 */ /* 0x000fe40000410000 */
[--C-:B------:R-:W-:Y:S01]  /*8d20*/  FFMA.FTZ R186, R30, c[0x0][0x2d0], -R5.reuse ;  /* 0x0000b4001eba7a23 */ /* 0x100fe20000010805 */
[----:B------:R-:W-:Y:S01]  /*8d30*/  MOV R30, R183 ;  /* 0x000000b7001e7202 */ /* 0x000fe20000000f00 */
[--C-:B------:R-:W-:Y:S01]  /*8d40*/  FFMA.FTZ R183, R29, c[0x0][0x2d0], -R5.reuse ;  /* 0x0000b4001db77a23 */ /* 0x100fe20000010805 */
[----:B------:R-:W2:Y:S01]  /*8d50*/  MUFU.EX2 R177, R177 ;  /* 0x000000b100b17308 */ /* 0x000ea20000000800 */
[----:B------:R-:W-:Y:S01]  /*8d60*/  FMUL.FTZ R29, R2, R141 ;  /* 0x0000008d021d7220 */ /* 0x000fe20000410000 */
[----:B------:R-:W-:Y:S01]  /*8d70*/  MOV R157, R30 ;  /* 0x0000001e009d7202 */ /* 0x000fe20000000f00 */
[--C-:B------:R-:W-:Y:S01]  /*8d80*/  FFMA.FTZ R190, R26, c[0x0][0x2d0], -R5.reuse ;  /* 0x0000b4001abe7a23 */ /* 0x100fe20000010805 */
[----:B------:R-:W-:Y:S01]  /*8d90*/  MOV R26, R7 ;  /* 0x00000007001a7202 */ /* 0x000fe20000000f00 */
[--C-:B------:R-:W-:Y:S01]  /*8da0*/  FFMA.FTZ R11, R24, c[0x0][0x2d0], -R5.reuse ;  /* 0x0000b400180b7a23 */ /* 0x100fe20000010805 */
[----:B------:R-:W-:Y:S01]  /*8db0*/  MOV R7, R8 ;  /* 0x0000000800077202 */ /* 0x000fe20000000f00 */
[C---:B------:R-:W-:Y:S01]  /*8dc0*/  FMUL.FTZ R8, R2.reuse, R160 ;  /* 0x000000a002087220 */ /* 0x040fe20000410000 */
[----:B------:R-:W-:Y:S01]  /*8dd0*/  MOV R160, R22 ;  /* 0x0000001600a07202 */ /* 0x000fe20000000f00 */
[----:B------:R-:W-:Y:S01]  /*8de0*/  FMUL.FTZ R24, R2, R144 ;  /* 0x0000009002187220 */ /* 0x000fe20000410000 */
[----:B------:R-:W-:Y:S01]  /*8df0*/  MOV R152, R7 ;  /* 0x0000000700987202 */ /* 0x000fe20000000f00 */
[----:B------:R-:W-:Y:S01]  /*8e00*/  FFMA.FTZ R10, R4, c[0x0][0x2d0], -R5 ;  /* 0x0000b400040a7a23 */ /* 0x000fe20000010805 */
[----:B------:R-:W-:Y:S01]  /*8e10*/  MUFU.EX2 R144, R187 ;  /* 0x000000bb00907308 */ /* 0x000fe20000000800 */
[----:B------:R-:W-:Y:S01]  /*8e20*/  FMUL.FTZ R4, R2, R164 ;  /* 0x000000a402047220 */ /* 0x000fe20000410000 */
[----:B-1----:R-:W-:Y:S01]  /*8e30*/  F2FP.PACK_AB R179, R156, R153 ;  /* 0x000000999cb3723e */ /* 0x002fe200000000ff */
[----:B------:R-:W-:Y:S01]  /*8e40*/  FMUL.FTZ R5, R2, R165 ;  /* 0x000000a502057220 */ /* 0x000fe20000410000 */
[----:B------:R-:W-:Y:S01]  /*8e50*/  MOV R164, R10 ;  /* 0x0000000a00a47202 */ /* 0x000fe20000000f00 */
[C---:B------:R-:W-:Y:S01]  /*8e60*/  FMUL.FTZ R10, R0.reuse, R162 ;  /* 0x000000a2000a7220 */ /* 0x040fe20000410000 */
[----:B------:R-:W-:Y:S01]  /*8e70*/  MOV R162, R11 ;  /* 0x0000000b00a27202 */ /* 0x000fe20000000f00 */
[C---:B------:R-:W-:Y:S01]  /*8e80*/  FMUL.FTZ R11, R0.reuse, R163 ;  /* 0x000000a3000b7220 */ /* 0x040fe20000410000 */
[----:B------:R-:W-:Y:S01]  /*8e90*/  MOV R163, R14 ;  /* 0x0000000e00a37202 */ /* 0x000fe20000000f00 */
[C---:B------:R-:W-:Y:S01]  /*8ea0*/  FMUL.FTZ R14, R0.reuse, R158 ;  /* 0x0000009e000e7220 */ /* 0x040fe20000410000 */
[----:B------:R1:W3:Y:S01]  /*8eb0*/  MUFU.EX2 R2, R34 ;  /* 0x0000002200027308 */ /* 0x0002e20000000800 */
        /* <DEDUP_REMOVED lines=18> */
[----:B------:R-:W-:Y:S01]  /*8fe0*/  LDSM.16.MT88.4 R140, [R135+0x900] ;  /* 0x00090000878c783b */ /* 0x000fe20000004200 */
[C---:B-1----:R-:W-:Y:S02]  /*8ff0*/  FMUL.FTZ R34, R0.reuse, R138 ;  /* 0x0000008a00227220 */ /* 0x042fe40000410000 */
[C---:B------:R-:W-:Y:S02]  /*9000*/  FMUL.FTZ R39, R0.reuse, R39 ;  /* 0x0000002700277220 */ /* 0x040fe40000410000 */
[C---:B------:R-:W-:Y:S02]  /*9010*/  FMUL.FTZ R42, R0.reuse, R42 ;  /* 0x0000002a002a7220 */ /* 0x040fe40000410000 */
[C---:B------:R-:W-:Y:S01]  /*9020*/  FMUL.FTZ R43, R0.reuse, R43 ;  /* 0x0000002b002b7220 */ /* 0x040fe20000410000 */
[----:B------:R-:W1:Y:S01]  /*9030*/  LDSM.16.MT88.4 R136, [R135+0x100] ;  /* 0x000100008788783b */ /* 0x000e620000004200 */
        /* <DEDUP_REMOVED lines=50> */
[----:B---3--:R-:W-:Y:S01]  /*9360*/  F2FP.PACK_AB R177, R2, R177 ;  /* 0x000000b102b1723e */ /* 0x008fe200000000ff */
[C---:B------:R-:W-:Y:S01]  /*9370*/  FMUL.FTZ R6, R0.reuse, R166 ;  /* 0x000000a600067220 */ /* 0x040fe20000410000 */
[----:B------:R-:W-:Y:S01]  /*9380*/  MOV R166, R27 ;  /* 0x0000001b00a67202 */ /* 0x000fe20000000f00 */
[----:B------:R-:W-:Y:S02]  /*9390*/  FMUL.FTZ R27, R0, R147 ;  /* 0x00000093001b7220 */ /* 0x000fe40000410000 */
[----:B------:R-:W-:Y:S01]  /*93a0*/  FADD.FTZ R154, R2, R133 ;  /* 0x00000085029a7221 */ /* 0x000fe20000010000 */
[----:B------:R-:W-:Y:S02]  /*93b0*/  MUFU.EX2 R0, R188 ;  /* 0x000000bc00007308 */ /* 0x000fe40000000800 */
[C---:B-1----:R-:W-:Y:S08]  /*93c0*/  HMMA.16816.F32 R4, R176.reuse, R136, R4 ;  /* 0x00000088b004723c */ /* 0x042ff00000001804 */
[C---:B------:R-:W-:Y:S01]  /*93d0*/  HMMA.16816.F32 R8, R176.reuse, R138, R8 ;  /* 0x0000008ab008723c */ /* 0x040fe20000001808 */
[----:B------:R-:W1:Y:S01]  /*93e0*/  LDSM.16.MT88.4 R136, [R248+0x100] ;  /* 0x00010000f888783b */ /* 0x000e620000004200 */
[----:B------:R-:W-:Y:S10]  /*93f0*/  MUFU.EX2 R188, R160 ;  /* 0x000000a000bc7308 */ /* 0x000ff40000000800 */
[----:B------:R-:W2:Y:S10]  /*9400*/  MUFU.EX2 R2, R189 ;  /* 0x000000bd00027308 */ /* 0x000eb40000000800 */
[----:B------:R-:W-:Y:S10]  /*9410*/  MUFU.EX2 R189, R161 ;  /* 0x000000a100bd7308 */ /* 0x000ff40000000800 */
[----:B------:R-:W3:Y:S01]  /*9420*/  MUFU.EX2 R133, R182 ;  /* 0x000000b600857308 */ /* 0x000ee20000000800 */
[C---:B-1----:R-:W-:Y:S09]  /*9430*/  HMMA.16816.F32 R12, R176.reuse, R136, R12 ;  /* 0x00000088b00c723c */ /* 0x042ff2000000180c */
[----:B------:R-:W-:Y:S01]  /*9440*/  MUFU.EX2 R182, R190 ;  /* 0x000000be00b67308 */ /* 0x000fe20000000800 */
[C---:B------:R-:W-:Y:S01]  /*9450*/  HMMA.16816.F32 R16, R176.reuse, R138, R16 ;  /* 0x0000008ab010723c */ /* 0x040fe20000001810 */
[----:B------:R-:W1:Y:S08]  /*9460*/  LDSM.16.MT88.4 R136, [R251+0x100] ;  /* 0x00010000fb88783b */ /* 0x000e700000004200 */
[----:B------:R4:W-:Y:S03]  /*9470*/  MUFU.EX2 R190, R162 ;  /* 0x000000a200be7308 */ /* 0x0009e60000000800 */
[----:B----4-:R-:W-:Y:S01]  /*9480*/  MOV R162, R152 ;  /* 0x0000009800a27202 */ /* 0x010fe20000000f00 */
        /* <DEDUP_REMOVED lines=40> */
[----:B--2---:R-:W-:Y:S01]  /*9710*/  FADD.FTZ R136, R2, R181 ;  /* 0x000000b502887221 */ /* 0x004fe20000010000 */
[----:B------:R-:W-:Y:S01]  /*9720*/  HMMA.16816.F32 R128, R176, R138, R128 ;  /* 0x0000008ab080723c */ /* 0x000fe20000001880 */
[----:B------:R-:W-:Y:S03]  /*9730*/  MUFU.EX2 R181, R191 ;  /* 0x000000bf00b57308 */ /* 0x000fe60000000800 */
[----:B------:R-:W-:Y:S03]  /*9740*/  FADD.FTZ R136, R0, R136 ;  /* 0x0000008800887221 */ /* 0x000fe60000010000 */
[C---:B---3--:R-:W-:Y:S01]  /*9750*/  F2FP.PACK_AB R138, R133.reuse, R144 ;  /* 0x00000090858a723e */ /* 0x048fe200000000ff */
[----:B------:R-:W-:Y:S01]  /*9760*/  FADD.FTZ R137, R144, R136 ;  /* 0x0000008890897221 */ /* 0x000fe20000010000 */
[----:B------:R-:W-:Y:S01]  /*9770*/  F2FP.PACK_AB R136, R0, R2 ;  /* 0x000000020088723e */ /* 0x000fe200000000ff */
[----:B------:R-:W1:Y:S01]  /*9780*/  LDSM.16.MT88.4 R144, [R248+0x900] ;  /* 0x00090000f890783b */ /* 0x000e620000004200 */
[----:B------:R-:W2:Y:S01]  /*9790*/  MUFU.EX2 R2, R155 ;  /* 0x0000009b00027308 */ /* 0x000ea20000000800 */
[----:B------:R-:W-:Y:S01]  /*97a0*/  FADD.FTZ R149, R133, R137 ;  /* 0x0000008985957221 */ /* 0x000fe20000010000 */
[----:B------:R-:W-:Y:S02]  /*97b0*/  F2FP.PACK_AB R137, R186, R185 ;  /* 0x000000b9ba89723e */ /* 0x000fe400000000ff */
[----:B------:R-:W-:Y:S02]  /*97c0*/  F2FP.PACK_AB R139, R184, R183 ;  /* 0x000000b7b88b723e */ /* 0x000fe400000000ff */
[----:B------:R-:W-:Y:S04]  /*97d0*/  F2FP.PACK_AB R177, R188, R189 ;  /* 0x000000bdbcb1723e */ /* 0x000fe800000000ff */
[----:B------:R-:W-:Y:S01]  /*97e0*/  MUFU.EX2 R0, R159 ;  /* 0x0000009f00007308 */ /* 0x000fe20000000800 */
[C---:B------:R-:W-:Y:S08]  /*97f0*/  HMMA.16816.F32 R4, R136.reuse, R140, R4 ;  /* 0x0000008c8804723c */ /* 0x040ff00000001804 */
[C---:B------:R-:W-:Y:S01]  /*9800*/  HMMA.16816.F32 R8, R136.reuse, R142, R8 ;  /* 0x0000008e8808723c */ /* 0x040fe20000001808 */
[----:B------:R-:W3:Y:S01]  /*9810*/  LDSM.16.MT88.4 R140, [R251+0x900] ;  /* 0x00090000fb8c783b */ /* 0x000ee20000004200 */
[----:B------:R-:W4:Y:S10]  /*9820*/  MUFU.EX2 R133, R158 ;  /* 0x0000009e00857308 */ /* 0x000f340000000800 */
[----:B------:R-:W-:Y:S01]  /*9830*/  MUFU.EX2 R176, R167 ;  /* 0x000000a700b07308 */ /* 0x000fe20000000800 */
[C---:B-1----:R-:W-:Y:S09]  /*9840*/  HMMA.16816.F32 R12, R136.reuse, R144, R12 ;  /* 0x00000090880c723c */ /* 0x042ff2000000180c */
[----:B------:R-:W-:Y:S01]  /*9850*/  MUFU.EX2 R178, R157 ;  /* 0x0000009d00b27308 */ /* 0x000fe20000000800 */
        /* <DEDUP_REMOVED lines=42> */
[----:B------:R-:W-:Y:S01]  /*9b00*/  HMMA.16816.F32 R128, R136, R146, R128 ;  /* 0x000000928880723c */ /* 0x000fe20000001880 */
[----:B------:R-:W1:Y:S06]  /*9b10*/  LDSM.16.MT88.4 R144, [R248+0x1100] ;  /* 0x00110000f890783b */ /* 0x000e6c0000004200 */
[----:B--2---:R-:W-:Y:S01]  /*9b20*/  FADD.FTZ R136, R2, R149 ;  /* 0x0000009502887221 */ /* 0x004fe20000010000 */
[C---:B----4-:R-:W-:Y:S04]  /*9b30*/  F2FP.PACK_AB R138, R133.reuse, R148 ;  /* 0x00000094858a723e */ /* 0x050fe800000000ff */
[----:B------:R-:W-:Y:S01]  /*9b40*/  FADD.FTZ R136, R0, R136 ;  /* 0x0000008800887221 */ /* 0x000fe20000010000 */
[----:B------:R-:W-:Y:S03]  /*9b50*/  F2FP.PACK_AB R139, R190, R180 ;  /* 0x000000b4be8b723e */ /* 0x000fe600000000ff */
[----:B------:R-:W-:Y:S01]  /*9b60*/  FADD.FTZ R137, R148, R136 ;  /* 0x0000008894897221 */ /* 0x000fe20000010000 */
[----:B------:R-:W-:Y:S01]  /*9b70*/  F2FP.PACK_AB R136, R0, R2 ;  /* 0x000000020088723e */ /* 0x000fe200000000ff */
[----:B------:R-:W2:Y:S01]  /*9b80*/  LDSM.16.MT88.4 R148, [R251+0x1100] ;  /* 0x00110000fb94783b */ /* 0x000ea20000004200 */
[----:B------:R-:W4:Y:S01]  /*9b90*/  MUFU.EX2 R0, R162 ;  /* 0x000000a200007308 */ /* 0x000f220000000800 */
[----:B------:R-:W-:Y:S01]  /*9ba0*/  FADD.FTZ R152, R133, R137 ;  /* 0x0000008985987221 */ /* 0x000fe20000010000 */
[----:B------:R-:W-:Y:S07]  /*9bb0*/  F2FP.PACK_AB R137, R182, R181 ;  /* 0x000000b5b689723e */ /* 0x000fee00000000ff */
[C---:B---3--:R-:W-:Y:S01]  /*9bc0*/  HMMA.16816.F32 R4, R136.reuse, R140, R4 ;  /* 0x0000008c8804723c */ /* 0x048fe20000001804 */
[----:B------:R-:W3:Y:S07]  /*9bd0*/  MUFU.EX2 R2, R166 ;  /* 0x000000a600027308 */ /* 0x000eee0000000800 */
[C---:B------:R-:W-:Y:S01]  /*9be0*/  HMMA.16816.F32 R8, R136.reuse, R142, R8 ;  /* 0x0000008e8808723c */ /* 0x040fe20000001808 */
[----:B------:R-:W5:Y:S03]  /*9bf0*/  LDSM.16.MT88.4 R140, [R250+0x1100] ;  /* 0x00110000fa8c783b */ /* 0x000f660000004200 */
[----:B----4-:R-:W-:Y:S04]  /*9c00*/  FADD.FTZ R133, R0, R152 ;  /* 0x0000009800857221 */ /* 0x010fe80000010000 */
[C---:B-1----:R-:W-:Y:S01]  /*9c10*/  HMMA.16816.F32 R12, R136.reuse, R144, R12 ;  /* 0x00000090880c723c */ /* 0x042fe2000000180c */
[----:B------:R-:W-:Y:S03]  /*9c20*/  LDSM.16.MT88.4 R160, [R135+0x1900] ;  /* 0x0019000087a0783b */ /* 0x000fe60000004200 */
[C---:B------:R-:W-:Y:S01]  /*9c30*/  FADD.FTZ R133, R176.reuse, R133 ;  /* 0x00000085b0857221 */ /* 0x040fe20000010000 */
[----:B------:R-:W-:Y:S03]  /*9c40*/  F2FP.PACK_AB R176, R176, R0 ;  /* 0x00000000b0b0723e */ /* 0x000fe600000000ff */
[C---:B------:R-:W-:Y:S01]  /*9c50*/  HMMA.16816.F32 R16, R136.reuse, R146, R16 ;  /* 0x000000928810723c */ /* 0x040fe20000001810 */
[----:B------:R-:W1:Y:S03]  /*9c60*/  LDSM.16.MT88.4 R144, [R135+0x3100] ;  /* 0x003100008790783b */ /* 0x000e660000004200 */
[----:B---3--:R-:W-:Y:S01]  /*9c70*/  FADD.FTZ R0, R2, R133 ;  /* 0x0000008502007221 */ /* 0x008fe20000010000 */
[----:B------:R-:W-:Y:S03]  /*9c80*/  MOV R133, R3 ;  /* 0x0000000300857202 */ /* 0x000fe60000000f00 */
[C---:B--2---:R-:W-:Y:S04]  /*9c90*/  HMMA.16816.F32 R20, R136.reuse, R148, R20 ;  /* 0x000000948814723c */ /* 0x044fe80000001814 */
[C---:B------:R-:W-:Y:S01]  /*9ca0*/  FADD.FTZ R0, R178.reuse, R0 ;  /* 0x00000000b2007221 */ /* 0x040fe20000010000 */
[----:B------:R-:W-:Y:S02]  /*9cb0*/  F2FP.PACK_AB R178, R178, R2 ;  /* 0x00000002b2b2723e */ /* 0x000fe400000000ff */
[----:B------:R-:W2:Y:S01]  /*9cc0*/  MUFU.EX2 R2, R164 ;  /* 0x000000a400027308 */ /* 0x000ea20000000800 */
[C---:B------:R-:W-:Y:S01]  /*9cd0*/  HMMA.16816.F32 R24, R136.reuse, R150, R24 ;  /* 0x000000968818723c */ /* 0x040fe20000001818 */
[----:B------:R-:W3:Y:S07]  /*9ce0*/  LDSM.16.MT88.4 R148, [R248+0x3100] ;  /* 0x00310000f894783b */ /* 0x000eee0000004200 */
[C---:B-----5:R-:W-:Y:S01]  /*9cf0*/  HMMA.16816.F32 R28, R136.reuse, R140, R28 ;  /* 0x0000008c881c723c */ /* 0x060fe2000000181c */
[----:B------:R-:W-:Y:S07]  /*9d00*/  STL [R1+0xa4], R0 ;  /* 0x0000a40001007387 */ /* 0x000fee0000100800 */
[C---:B------:R-:W-:Y:S01]  /*9d10*/  HMMA.16816.F32 R32, R136.reuse, R142, R32 ;  /* 0x0000008e8820723c */ /* 0x040fe20000001820 */
[----:B------:R-:W4:Y:S03]  /*9d20*/  LDSM.16.MT88.4 R140, [R251+0x3100] ;  /* 0x00310000fb8c783b */ /* 0x000f260000004200 */
[----:B--2---:R-:W-:Y:S04]  /*9d30*/  F2FP.PACK_AB R179, R2, R187 ;  /* 0x000000bb02b3723e */ /* 0x004fe800000000ff */
[C---:B-1----:R-:W-:Y:S08]  /*9d40*/  HMMA.16816.F32 R36, R136.reuse, R144, R36 ;  /* 0x000000908824723c */ /* 0x042ff00000001824 */
[C---:B------:R-:W-:Y:S01]  /*9d50*/  HMMA.16816.F32 R40, R136.reuse, R146, R40 ;  /* 0x000000928828723c */ /* 0x040fe20000001828 */
[----:B------:R-:W1:Y:S07]  /*9d60*/  LDSM.16.MT88.4 R144, [R250+0x3100] ;  /* 0x00310000fa90783b */ /* 0x000e6e0000004200 */
[C---:B---3--:R-:W-:Y:S08]  /*9d70*/  HMMA.16816.F32 R44, R136.reuse, R148, R44 ;  /* 0x00000094882c723c */ /* 0x048ff0000000182c */
[C---:B------:R-:W-:Y:S01]  /*9d80*/  HMMA.16816.F32 R48, R136.reuse, R150, R48 ;  /* 0x000000968830723c */ /* 0x040fe20000001830 */
[----:B------:R-:W2:Y:S07]  /*9d90*/  LDSM.16.MT88.4 R148, [R135+0x5100] ;  /* 0x005100008794783b */ /* 0x000eae0000004200 */
[C---:B----4-:R-:W-:Y:S08]  /*9da0*/  HMMA.16816.F32 R52, R136.reuse, R140, R52 ;  /* 0x0000008c8834723c */ /* 0x050ff00000001834 */
        /* <DEDUP_REMOVED lines=20> */
[C---:B-1----:R-:W-:Y:S07]  /*9ef0*/  HMMA.16816.F32 R108, R136.reuse, R144, R108 ;  /* 0x00000090886c723c */ /* 0x042fee000000186c */
[----:B------:R-:W-:Y:S01]  /*9f00*/  FADD.FTZ R144, R153, R154 ;  /* 0x0000009a99907221 */ /* 0x000fe20000010000 */
[C---:B------:R-:W-:Y:S01]  /*9f10*/  HMMA.16816.F32 R112, R136.reuse, R146, R112 ;  /* 0x000000928870723c */ /* 0x040fe20000001870 */
[----:B------:R-:W1:Y:S03]  /*9f20*/  LDSM.16.MT88.4 R152, [R248+0x1900] ;  /* 0x00190000f898783b */ /* 0x000e660000004200 */
[----:B------:R-:W-:Y:S04]  /*9f30*/  FADD.FTZ R0, R156, R144 ;  /* 0x000000909c007221 */ /* 0x000fe80000010000 */
[C---:B--2---:R-:W-:Y:S01]  /*9f40*/  HMMA.16816.F32 R116, R136.reuse, R148, R116 ;  /* 0x000000948874723c */ /* 0x044fe20000001874 */
[----:B------:R-:W2:Y:S03]  /*9f50*/  LDSM.16.MT88.4 R144, [R251+0x1900] ;  /* 0x00190000fb90783b */ /* 0x000ea60000004200 */
[----:B------:R-:W-:Y:S04]  /*9f60*/  FADD.FTZ R0, R185, R0 ;  /* 0x00000000b9007221 */ /* 0x000fe80000010000 */
[C---:B------:R-:W-:Y:S04]  /*9f70*/  HMMA.16816.F32 R120, R136.reuse, R150, R120 ;  /* 0x000000968878723c */ /* 0x040fe80000001878 */
[----:B------:R-:W-:Y:S04]  /*9f80*/  FADD.FTZ R0, R186, R0 ;  /* 0x00000000ba007221 */ /* 0x000fe80000010000 */
[----:B------:R-:W-:Y:S01]  /*9f90*/  FADD.FTZ R0, R183, R0 ;  /* 0x00000000b7007221 */ /* 0x000fe20000010000 */
[C---:B---3--:R-:W-:Y:S03]  /*9fa0*/  HMMA.16816.F32 R124, R136.reuse, R140, R124 ;  /* 0x0000008c887c723c */ /* 0x048fe6000000187c */
[----:B------:R-:W-:Y:S04]  /*9fb0*/  FADD.FTZ R0, R184, R0 ;  /* 0x00000000b8007221 */ /* 0x000fe80000010000 */
[----:B------:R-:W-:Y:S01]  /*9fc0*/  FADD.FTZ R0, R181, R0 ;  /* 0x00000000b5007221 */ /* 0x000fe20000010000 */
[----:B------:R-:W-:Y:S01]  /*9fd0*/  HMMA.16816.F32 R128, R136, R142, R128 ;  /* 0x0000008e8880723c */ /* 0x000fe20000001880 */
[----:B------:R-:W3:Y:S03]  /*9fe0*/  LDSM.16.MT88.4 R136, [R250+0x1900] ;  /* 0x00190000fa88783b */ /* 0x000ee60000004200 */
[----:B------:R-:W-:Y:S04]  /*9ff0*/  FADD.FTZ R0, R182, R0 ;  /* 0x00000000b6007221 */ /* 0x000fe80000010000 */
[C---:B------:R-:W-:Y:S01]  /*a000*/  HMMA.16816.F32 R164, R176.reuse, R160, R4 ;  /* 0x000000a0b0a4723c */ /* 0x040fe20000001804 */
[----:B------:R-:W4:Y:S04]  /*a010*/  LDSM.16.MT88.4 R4, [R135+0x3900] ;  /* 0x003900008704783b */ /* 0x000f280000004200 */
[----:B------:R-:W-:Y:S03]  /*a020*/  FADD.FTZ R0, R180, R0 ;  /* 0x00000000b4007221 */ /* 0x000fe60000010000 */
[C---:B------:R-:W-:Y:S01]  /*a030*/  HMMA.16816.F32 R160, R176.reuse, R162, R8 ;  /* 0x000000a2b0a0723c */ /* 0x040fe20000001808 */
[----:B------:R-:W5:Y:S03]  /*a040*/  LDSM.16.MT88.4 R8, [R248+0x3900] ;  /* 0x00390000f808783b */ /* 0x000f660000004200 */
[----:B------:R-:W-:Y:S04]  /*a050*/  FADD.FTZ R0, R190, R0 ;  /* 0x00000000be007221 */ /* 0x000fe80000010000 */
[C---:B-1----:R-:W-:Y:S01]  /*a060*/  HMMA.16816.F32 R156, R176.reuse, R152, R12 ;  /* 0x00000098b09c723c */ /* 0x042fe2000000180c */
[----:B------:R-:W1:Y:S03]  /*a070*/  LDSM.16.MT88.4 R12, [R251+0x3900] ;  /* 0x00390000fb0c783b */ /* 0x000e660000004200 */
[----:B------:R-:W-:Y:S04]  /*a080*/  FADD.FTZ R0, R189, R0 ;  /* 0x00000000bd007221 */ /* 0x000fe80000010000 */
[C---:B------:R-:W-:Y:S01]  /*a090*/  HMMA.16816.F32 R152, R176.reuse, R154, R16 ;  /* 0x0000009ab098723c */ /* 0x040fe20000001810 */
[----:B------:R-:W1:Y:S03]  /*a0a0*/  LDSM.16.MT88.4 R16, [R250+0x3900] ;  /* 0x00390000fa10783b */ /* 0x000e660000004200 */
[----:B------:R-:W-:Y:S04]  /*a0b0*/  FADD.FTZ R0, R188, R0 ;  /* 0x00000000bc007221 */ /* 0x000fe80000010000 */
[C---:B--2---:R-:W-:Y:S04]  /*a0c0*/  HMMA.16816.F32 R148, R176.reuse, R144, R20 ;  /* 0x00000090b094723c */ /* 0x044fe80000001814 */
[----:B------:R-:W-:Y:S04]  /*a0d0*/  FADD.FTZ R0, R187, R0 ;  /* 0x00000000bb007221 */ /* 0x000fe80000010000 */
[C---:B------:R-:W-:Y:S04]  /*a0e0*/  HMMA.16816.F32 R144, R176.reuse, R146, R24 ;  /* 0x00000092b090723c */ /* 0x040fe80000001818 */
[----:B------:R-:W-:Y:S01]  /*a0f0*/  FADD.FTZ R0, R2, R0 ;  /* 0x0000000002007221 */ /* 0x000fe20000010000 */
[----:B------:R-:W-:Y:S03]  /*a100*/  MOV R2, R132 ;  /* 0x0000008400027202 */ /* 0x000fe60000000f00 */
[C---:B---3--:R-:W-:Y:S01]  /*a110*/  HMMA.16816.F32 R140, R176.reuse, R136, R28 ;  /* 0x00000088b08c723c */ /* 0x048fe2000000181c */
[----:B------:R-:W-:Y:S07]  /*a120*/  STL [R1+0x9c], R0 ;  /* 0x00009c0001007387 */ /* 0x000fee0000100800 */
[C---:B------:R-:W-:Y:S08]  /*a130*/  HMMA.16816.F32 R136, R176.reuse, R138, R32 ;  /* 0x0000008ab088723c */ /* 0x040ff00000001820 */
[C---:B----4-:R-:W-:Y:S08]  /*a140*/  HMMA.16816.F32 R36, R176.reuse, R4, R36 ;  /* 0x00000004b024723c */ /* 0x050ff00000001824 */
[C---:B------:R-:W-:Y:S01]  /*a150*/  HMMA.16816.F32 R40, R176.reuse, R6, R40 ;  /* 0x00000006b028723c */ /* 0x040fe20000001828 */
[----:B------:R-:W2:Y:S07]  /*a160*/  LDSM.16.MT88.4 R4, [R135+0x5900] ;  /* 0x005900008704783b */ /* 0x000eae0000004200 */
[C---:B-----5:R-:W-:Y:S08]  /*a170*/  HMMA.16816.F32 R44, R176.reuse, R8, R44 ;  /* 0x00000008b02c723c */ /* 0x060ff0000000182c */
[C---:B------:R-:W-:Y:S01]  /*a180*/  HMMA.16816.F32 R48, R176.reuse, R10, R48 ;  /* 0x0000000ab030723c */ /* 0x040fe20000001830 */
[----:B------:R-:W3:Y:S07]  /*a190*/  LDSM.16.MT88.4 R8, [R248+0x5900] ;  /* 0x00590000f808783b */ /* 0x000eee0000004200 */
[C---:B-1----:R-:W-:Y:S08]  /*a1a0*/  HMMA.16816.F32 R52, R176.reuse, R12, R52 ;  /* 0x0000000cb034723c */ /* 0x042ff00000001834 */
[C---:B------:R-:W-:Y:S01]  /*a1b0*/  HMMA.16816.F32 R56, R176.reuse, R14, R56 ;  /* 0x0000000eb038723c */ /* 0x040fe20000001838 */
[----:B------:R-:W1:Y:S07]  /*a1c0*/  LDSM.16.MT88.4 R12, [R251+0x5900] ;  /* 0x00590000fb0c783b */ /* 0x000e6e0000004200 */
[C---:B------:R-:W-:Y:S08]  /*a1d0*/  HMMA.16816.F32 R60, R176.reuse, R16, R60 ;  /* 0x00000010b03c723c */ /* 0x040ff0000000183c */
[C---:B------:R-:W-:Y:S01]  /*a1e0*/  HMMA.16816.F32 R64, R176.reuse, R18, R64 ;  /* 0x00000012b040723c */ /* 0x040fe20000001840 */
[----:B------:R-:W4:Y:S07]  /*a1f0*/  LDSM.16.MT88.4 R16, [R250+0x5900] ;  /* 0x00590000fa10783b */ /* 0x000f2e0000004200 */
        /* <DEDUP_REMOVED lines=18> */
[C---:B----4-:R-:W-:Y:S08]  /*a320*/  HMMA.16816.F32 R124, R176.reuse, R16, R124 ;  /* 0x00000010b07c723c */ /* 0x050ff0000000187c */
[----:B------:R-:W-:Y:S01]  /*a330*/  HMMA.16816.F32 R128, R176, R18, R128 ;  /* 0x00000012b080723c */ /* 0x000fe20000001880 */
[----:B------:R-:W-:-:S07]  /*a340*/  @P0 BRA `(.L_x_615) ;  /* 0xffffbd7000000947 */ /* 0x000fce000383ffff */
.L_x_612:
[----:B------:R-:W-:-:S13]  /*a350*/  ISETP.LE.AND P0, PT, RZ, UR10, PT ;  /* 0x0000000aff007c0c */ /* 0x000fda000bf03270 */
[----:B------:R-:W-:Y:S05]  /*a360*/  @!P0 BRA `(.L_x_616) ;  /* 0x00003be000008947 */ /* 0x000fea0003800000 */
[----:B------:R-:W2:Y:S04]  /*a370*/  LDL.LU R4, [R1+0xe4] ;  /* 0x0000e40001047983 */ /* 0x000ea80000300800 */
[----:B------:R-:W2:Y:S01]  /*a380*/  LDL.LU R0, [R1+0x98] ;  /* 0x0000980001007983 */ /* 0x000ea20000300800 */
[----:B------:R-:W-:Y:S01]  /*a390*/  IMAD.MOV.U32 R133, RZ, RZ, R3 ;  /* 0x000000ffff857224 */ /* 0x000fe200078e0003 */
[C---:B--2---:R-:W-:Y:S01]  /*a3a0*/  SHF.L.U64.HI R2, R0.reuse, 0x1, R4 ;  /* 0x0000000100027819 */ /* 0x044fe20000010204 */
[----:B------:R-:W-:-:S04]  /*a3b0*/  IMAD.SHL.U32 R0, R0, 0x2, RZ ;  /* 0x0000000200007824 */ /* 0x000fc800078e00ff */
[----:B------:R1:W-:Y:S04]  /*a3c0*/  STL [R1+0x84], R2 ;  /* 0x0000840201007387 */ /* 0x0003e80000100800 */
[----:B------:R2:W-:Y:S04]  /*a3d0*/  STL [R1+0x80], R0 ;  /* 0x0000800001007387 */ /* 0x0005e80000100800 */
[----:B------:R-:W3:Y:S04]  /*a3e0*/  LDL.LU R8, [R1+0xdc] ;  /* 0x0000dc0001087983 */ /* 0x000ee80000300800 */
[----:B------:R-:W3:Y:S04]  /*a3f0*/  LDL.LU R7, [R1+0xd0] ;  /* 0x0000d00001077983 */ /* 0x000ee80000300800 */
[----:B------:R-:W4:Y:S04]  /*a400*/  LDL.LU R6, [R1+0xe0] ;  /* 0x0000e00001067983 */ /* 0x000f280000300800 */
[----:B------:R-:W4:Y:S04]  /*a410*/  LDL.LU R5, [R1+0xd4] ;  /* 0x0000d40001057983 */ /* 0x000f280000300800 */
[----:B------:R-:W5:Y:S01]  /*a420*/  LDL.LU R4, [R1+0xb0] ;  /* 0x0000b00001047983 */ /* 0x000f620000300800 */
[----:B-1----:R-:W-:-:S03]  /*a430*/  IMAD.MOV.U32 R2, RZ, RZ, R132 ;  /* 0x000000ffff027224 */ /* 0x002fc600078e0084 */
[----:B--2---:R-:W5:Y:S01]  /*a440*/  LDL.LU R0, [R1+0x64] ;  /* 0x0000640001007983 */ /* 0x004f620000300800 */
[C---:B---3--:R-:W-:Y:S02]  /*a450*/  SHF.L.U64.HI R8, R7.reuse, 0x1, R8 ;  /* 0x0000000107087819 */ /* 0x048fe40000010208 */
[----:B------:R-:W-:-:S03]  /*a460*/  SHF.L.U32 R3, R7, 0x1, RZ ;  /* 0x0000000107037819 */ /* 0x000fc600000006ff */
[----:B------:R-:W-:Y:S01]  /*a470*/  STL [R1+0x7c], R8 ;  /* 0x00007c0801007387 */ /* 0x000fe20000100800 */
[----:B----4-:R-:W-:-:S03]  /*a480*/  SHF.L.U64.HI R6, R5, 0x1, R6 ;  /* 0x0000000105067819 */ /* 0x010fc60000010206 */
[----:B------:R5:W-:Y:S01]  /*a490*/  STL [R1+0x78], R3 ;  /* 0x0000780301007387 */ /* 0x000be20000100800 */
[----:B------:R-:W-:-:S03]  /*a4a0*/  IMAD.SHL.U32 R5, R5, 0x2, RZ ;  /* 0x0000000205057824 */ /* 0x000fc600078e00ff */
[----:B------:R1:W-:Y:S04]  /*a4b0*/  STL [R1+0x74], R6 ;  /* 0x0000740601007387 */ /* 0x0003e80000100800 */
[----:B------:R1:W-:Y:S01]  /*a4c0*/  STL [R1+0x70], R5 ;  /* 0x0000700501007387 */ /* 0x0003e20000100800 */
[C---:B-----5:R-:W-:Y:S02]  /*a4d0*/  SHF.L.U64.HI R3, R0.reuse, 0x1, R4 ;  /* 0x0000000100037819 */ /* 0x060fe40000010204 */
[----:B------:R-:W-:-:S05]  /*a4e0*/  SHF.L.U32 R0, R0, 0x1, RZ ;  /* 0x0000000100007819 */ /* 0x000fca00000006ff */
[----:B------:R1:W-:Y:S04]  /*a4f0*/  STL [R1+0x68], R0 ;  /* 0x0000680001007387 */ /* 0x0003e80000100800 */
[----:B------:R1:W-:Y:S01]  /*a500*/  STL [R1+0x6c], R3 ;  /* 0x00006c0301007387 */ /* 0x0003e20000100800 */
[----:B------:R-:W-:Y:S05]  /*a510*/  BRA `(.L_x_617) ;  /* 0x0000043000007947 */ /* 0x000fea0003800000 */
.L_x_619:
[----:B------:R-:W2:Y:S01]  /*a520*/  LDL R12, [R1+0xa0] ;  /* 0x0000a000010c7983 */ /* 0x000ea20000100800 */
[----:B------:R-:W-:Y:S01]  /*a530*/  ULEA UR4, UR10, UR12, 0x6 ;  /* 0x0000000c0a047291 */ /* 0x000fe2000f8e303f */
[----:B------:R-:W-:Y:S02]  /*a540*/  IMAD.MOV.U32 R9, RZ, RZ, RZ ;  /* 0x000000ffff097224 */ /* 0x000fe400078e00ff */
[----:B------:R-:W3:Y:S03]  /*a550*/  LDL R31, [R1+0x80] ;  /* 0x00008000011f7983 */ /* 0x000ee60000100800 */
[----:B------:R-:W-:Y:S01]  /*a560*/  IMAD.U32 R5, RZ, RZ, UR4 ;  /* 0x00000004ff057e24 */ /* 0x000fe2000f8e00ff */
[----:B------:R-:W4:Y:S04]  /*a570*/  LDL R30, [R1+0x84] ;  /* 0x00008400011e7983 */ /* 0x000f280000100800 */
        /* <DEDUP_REMOVED lines=18> */
[----:B------:R2:W3:Y:S02]  /*a6a0*/  @!P1 LDG.E R9, [R6.64] ;  /* 0x0000001006099981 */ /* 0x0004e4000c1e1900 */
[----:B------:R-:W-:Y:S04]  /*a6b0*/  IMAD R0, R0, c[0x0][0x1e0], RZ ;  /* 0x0000780000007a24 */ /* 0x000fe800078e02ff */
[C---:B------:R-:W-:Y:S02]  /*a6c0*/  IMAD R0, R10.reuse, c[0x0][0x1e4], R0 ;  /* 0x000079000a007a24 */ /* 0x040fe400078e0200 */
[----:B--2---:R-:W-:Y:S04]  /*a6d0*/  IMAD.WIDE.U32 R6, R10, c[0x0][0x1e0], RZ ;  /* 0x000078000a067a25 */ /* 0x004fe800078e00ff */
[----:B------:R-:W-:Y:S01]  /*a6e0*/  IMAD.IADD R7, R7, 0x1, R0 ;  /* 0x0000000107077824 */ /* 0x000fe200078e0200 */
[----:B---3--:R-:W-:Y:S01]  /*a6f0*/  STL [R1+0x58], R9 ;  /* 0x0000580901007387 */ /* 0x008fe20000100800 */
[----:B-1----:R-:W-:Y:S02]  /*a700*/  SHF.R.S32.HI R10, RZ, 0x1f, R9 ;  /* 0x0000001fff0a7819 */ /* 0x002fe40000011409 */
[C---:B------:R-:W-:Y:S04]  /*a710*/  IMAD.WIDE.U32 R6, R9.reuse, c[0x0][0x1f0], R6 ;  /* 0x00007c0009067a25 */ /* 0x040fe800078e0006 */
[----:B------:R-:W-:Y:S01]  /*a720*/  IMAD R10, R10, c[0x0][0x1f0], RZ ;  /* 0x00007c000a0a7a24 */ /* 0x000fe200078e02ff */
[----:B------:R-:W-:Y:S03]  /*a730*/  IADD3 R0, P0, R6, UR22, RZ ;  /* 0x0000001606007c10 */ /* 0x000fe6000ff1e0ff */
[----:B------:R-:W-:Y:S05]  /*a740*/  IMAD R10, R9, c[0x0][0x1f4], R10 ;  /* 0x00007d00090a7a24 */ /* 0x000fea00078e020a */
[----:B------:R-:W-:Y:S02]  /*a750*/  IADD3.X R10, R7, UR20, R10, P0, !PT ;  /* 0x00000014070a7c10 */ /* 0x000fe400087fe40a */
[C---:B------:R-:W-:Y:S04]  /*a760*/  LEA R5, P0, R0.reuse, c[0x0][0x1c8], 0x1 ;  /* 0x0000720000057a11 */ /* 0x040fe800078008ff */
[----:B------:R-:W-:Y:S01]  /*a770*/  LEA.HI.X R10, R0, c[0x0][0x1cc], R10, 0x1, P0 ;  /* 0x00007300000a7a11 */ /* 0x000fe200000f0c0a */
[----:B------:R-:W1:Y:S04]  /*a780*/  SHFL.IDX PT, R6, R5, RZ, 0x181f ;  /* 0x00181fff05067589 */ /* 0x000e6800000e0000 */
[----:B------:R-:W4:Y:S04]  /*a790*/  SHFL.IDX PT, R7, R10, RZ, 0x181f ;  /* 0x00181fff0a077589 */ /* 0x000f2800000e0000 */
[----:B------:R-:W2:Y:S04]  /*a7a0*/  SHFL.IDX PT, R0, R5, 0x1, 0x181f ;  /* 0x00381f0005007f89 */ /* 0x000ea800000e0000 */
[----:B------:R3:W2:Y:S01]  /*a7b0*/  SHFL.IDX PT, R5, R10, 0x1, 0x181f ;  /* 0x00381f000a057f89 */ /* 0x0006a200000e0000 */
[C---:B-1----:R-:W-:Y:S05]  /*a7c0*/  IADD3 R8, P0, R6.reuse, R31, RZ ;  /* 0x0000001f06087210 */ /* 0x042fea0007f1e0ff */
[C---:B----4-:R-:W-:Y:S05]  /*a7d0*/  IMAD.X R9, R7.reuse, 0x1, R30, P0 ;  /* 0x0000000107097824 */ /* 0x050fea00000e061e */
[----:B-----5:R1:W-:Y:S02]  /*a7e0*/  LDGSTS.E.BYPASS.LTC128B.128 [R24+0x10100], [R8.64], !P6 ;  /* 0x1010000008187fae */ /* 0x0203e4000f101d50 */
[C---:B-1----:R-:W-:Y:S04]  /*a7f0*/  IADD3 R8, P0, R6.reuse, R29, RZ ;  /* 0x0000001d06087210 */ /* 0x042fe80007f1e0ff */
[CC--:B------:R-:W-:Y:S02]  /*a800*/  IADD3.X R9, R7.reuse, R28.reuse, RZ, P0, !PT ;  /* 0x0000001c07097210 */ /* 0x0c0fe400007fe4ff */
[C---:B------:R-:W-:Y:S03]  /*a810*/  IADD3 R12, P0, R6.reuse, R27, RZ ;  /* 0x0000001b060c7210 */ /* 0x040fe60007f1e0ff */
[----:B------:R1:W-:Y:S02]  /*a820*/  LDGSTS.E.BYPASS.LTC128B.128 [R24+0x12100], [R8.64], !P5 ;  /* 0x1210000008187fae */ /* 0x0003e4000e901d50 */
[C---:B------:R-:W-:Y:S01]  /*a830*/  IMAD.X R13, R7.reuse, 0x1, R26, P0 ;  /* 0x00000001070d7824 */ /* 0x040fe200000e061a */
[----:B---3--:R-:W-:Y:S04]  /*a840*/  IADD3 R10, P0, R6, R25, RZ ;  /* 0x00000019060a7210 */ /* 0x008fe80007f1e0ff */
[----:B------:R3:W-:Y:S01]  /*a850*/  LDGSTS.E.BYPASS.LTC128B.128 [R24+0x14100], [R12.64], !P4 ;  /* 0x141000000c187fae */ /* 0x0007e2000e101d50 */
[----:B------:R-:W-:Y:S01]  /*a860*/  IMAD.X R11, R7, 0x1, R132, P0 ;  /* 0x00000001070b7824 */ /* 0x000fe200000e0684 */
[C---:B--2---:R-:W-:Y:S04]  /*a870*/  IADD3 R6, P0, R0.reuse, R31, RZ ;  /* 0x0000001f00067210 */ /* 0x044fe80007f1e0ff */
[----:B------:R3:W-:Y:S01]  /*a880*/  LDGSTS.E.BYPASS.LTC128B.128 [R24+0x16100], [R10.64], !P3 ;  /* 0x161000000a187fae */ /* 0x0007e2000d901d50 */
[C---:B------:R-:W-:Y:S05]  /*a890*/  IMAD.X R7, R5.reuse, 0x1, R30, P0 ;  /* 0x0000000105077824 */ /* 0x040fea00000e061e */
[----:B------:R2:W-:Y:S02]  /*a8a0*/  LDGSTS.E.BYPASS.LTC128B.128 [R24+0x11100], [R6.64], !P6 ;  /* 0x1110000006187fae */ /* 0x0005e4000f101d50 */
[C---:B--2---:R-:W-:Y:S04]  /*a8b0*/  IADD3 R6, P0, R0.reuse, R29, RZ ;  /* 0x0000001d00067210 */ /* 0x044fe80007f1e0ff */
[C---:B------:R-:W-:Y:S02]  /*a8c0*/  IADD3.X R7, R5.reuse, R28, RZ, P0, !PT ;  /* 0x0000001c05077210 */ /* 0x040fe400007fe4ff */
[C---:B-1----:R-:W-:Y:S03]  /*a8d0*/  IADD3 R8, P0, R0.reuse, R27, RZ ;  /* 0x0000001b00087210 */ /* 0x042fe60007f1e0ff */
[----:B------:R1:W-:Y:S02]  /*a8e0*/  LDGSTS.E.BYPASS.LTC128B.128 [R24+0x13100], [R6.64], !P5 ;  /* 0x1310000006187fae */ /* 0x0003e4000e901d50 */
[C---:B------:R-:W-:Y:S05]  /*a8f0*/  IMAD.X R9, R5.reuse, 0x1, R26, P0 ;  /* 0x0000000105097824 */ /* 0x040fea00000e061a */
[----:B------:R3:W-:Y:S01]  /*a900*/  LDGSTS.E.BYPASS.LTC128B.128 [R24+0x15100], [R8.64], !P4 ;  /* 0x1510000008187fae */ /* 0x0007e2000e101d50 */
[----:B-1----:R-:W-:Y:S05]  /*a910*/  IADD3 R6, P0, R0, R25, RZ ;  /* 0x0000001900067210 */ /* 0x002fea0007f1e0ff */
[----:B------:R-:W-:Y:S05]  /*a920*/  IMAD.X R7, R5, 0x1, R132, P0 ;  /* 0x0000000105077824 */ /* 0x000fea00000e0684 */
[----:B------:R3:W-:Y:S01]  /*a930*/  LDGSTS.E.BYPASS.LTC128B.128 [R24+0x17100], [R6.64], !P3 ;  /* 0x1710000006187fae */ /* 0x0007e2000d901d50 */
[----:B------:R-:W-:-:S05]  /*a940*/  BRA `(.L_x_618) ;  /* 0x0000162000007947 */ /* 0x000fca0003800000 */
.L_x_617:
[----:B-1----:R-:W2:Y:S01]  /*a950*/  LDL R3, [R1+0x5c] ;  /* 0x00005c0001037983 */ /* 0x002ea20000100800 */
[----:B------:R-:W-:Y:S04]  /*a960*/  DEPBAR.LE SB0, 0x0 ;  /* 0x000080000000791a */ /* 0x000fe80000000000 */
[----:B------:R-:W3:Y:S01]  /*a970*/  LDL R7, [R1+0x58] ;  /* 0x0000580001077983 */ /* 0x000ee20000100800 */
[----:B------:R-:W-:Y:S04]  /*a980*/  UISETP.GE.AND UP0, UPT, UR10, 0x1, UPT ;  /* 0x000000010a00788c */ /* 0x000fe8000bf06270 */
[----:B------:R1:W-:Y:S05]  /*a990*/  STL [R1+0x104], R41 ;  /* 0x0001042901007387 */ /* 0x0003ea0000100800 */
[----:B------:R-:W-:Y:S05]  /*a9a0*/  STL [R1+0x100], R40 ;  /* 0x0001002801007387 */ /* 0x000fea0000100800 */
[----:B------:R4:W-:Y:S05]  /*a9b0*/  STL.64 [R1+0xf8], R38 ;  /* 0x0000f82601007387 */ /* 0x0009ea0000100a00 */
[----:B------:R1:W-:Y:S05]  /*a9c0*/  STL [R1+0xf0], R37 ;  /* 0x0000f02501007387 */ /* 0x0003ea0000100800 */
[----:B------:R4:W-:Y:S05]  /*a9d0*/  STL [R1+0xec], R36 ;  /* 0x0000ec2401007387 */ /* 0x0009ea0000100800 */
[----:B------:R4:W-:Y:S05]  /*a9e0*/  STL [R1+0xe8], R2 ;  /* 0x0000e80201007387 */ /* 0x0009ea0000100800 */
[----:B------:R-:W3:Y:S05]  /*a9f0*/  LDL R22, [R1+0x80] ;  /* 0x0000800001167983 */ /* 0x000eea0000100800 */
[----:B------:R-:W3:Y:S05]  /*aa00*/  LDL R6, [R1] ;  /* 0x0000000001067983 */ /* 0x000eea0000100800 */
[----:B-1----:R-:W3:Y:S05]  /*aa10*/  LDL R41, [R1+0x84] ;  /* 0x0000840001297983 */ /* 0x002eea0000100800 */
[----:B----4-:R-:W4:Y:S05]  /*aa20*/  LDL R38, [R1+0x3c] ;  /* 0x00003c0001267983 */ /* 0x010f2a0000100800 */
[----:B------:R-:W4:Y:S05]  /*aa30*/  LDL R31, [R1+0x38] ;  /* 0x00003800011f7983 */ /* 0x000f2a0000100800 */
        /* <DEDUP_REMOVED lines=11> */
[----:B------:R-:W-:Y:S05]  /*aaf0*/  LDSM.16.M88.4 R32, [R134+0x11900] ;  /* 0x011900008620783b */ /* 0x000fea0000000200 */
[----:B------:R-:W4:Y:S05]  /*ab00*/  LDL R23, [R1+0xc8] ;  /* 0x0000c80001177983 */ /* 0x000f2a0000100800 */
[----:B------:R-:W4:Y:S01]  /*ab10*/  LDL R132, [R1+0x6c] ;  /* 0x00006c0001847983 */ /* 0x000f220000100800 */
[----:B--2---:R-:W-:Y:S01]  /*ab20*/  SHF.R.S32.HI R0, RZ, 0x1f, R3 ;  /* 0x0000001fff007819 */ /* 0x004fe20000011403 */
[C---:B------:R-:W-:Y:S04]  /*ab30*/  IMAD.WIDE.U32 R4, R3.reuse, c[0x0][0x208], RZ ;  /* 0x0000820003047a25 */ /* 0x040fe800078e00ff */
        /* <DEDUP_REMOVED lines=12> */
[----:B------:R-:W2:Y:S05]  /*ac00*/  SHFL.IDX PT, R3, R28, RZ, 0x181f ;  /* 0x00181fff1c037589 */ /* 0x000eaa00000e0000 */
[----:B------:R3:W-:Y:S05]  /*ac10*/  LDSM.16.M88.4 R176, [R6] ;  /* 0x0000000006b0783b */ /* 0x0007ea0000000200 */
[----:B------:R-:W4:Y:S05]  /*ac20*/  SHFL.IDX PT, R20, R20, 0x1, 0x181f ;  /* 0x00381f0014147f89 */ /* 0x000f2a00000e0000 */
[----:B----4-:R-:W-:Y:S01]  /*ac30*/  LDSM.16.M88.4 R180, [R38] ;  /* 0x0000000026b4783b */ /* 0x010fe20000000200 */
[C---:B-1----:R-:W-:Y:S04]  /*ac40*/  IADD3 R12, P0, R0.reuse, R22, RZ ;  /* 0x00000016000c7210 */ /* 0x042fe80007f1e0ff */
[----:B------:R-:W-:Y:S01]  /*ac50*/  LDSM.16.M88.4 R184, [R31] ;  /* 0x000000001fb8783b */ /* 0x000fe20000000200 */
[C---:B--2---:R-:W-:Y:S04]  /*ac60*/  IADD3.X R13, R3.reuse, R41, RZ, P0, !PT ;  /* 0x00000029030d7210 */ /* 0x044fe800007fe4ff */
[----:B------:R1:W-:Y:S01]  /*ac70*/  LDSM.16.M88.4 R188, [R30] ;  /* 0x000000001ebc783b */ /* 0x0003e20000000200 */
[C---:B---3--:R-:W-:Y:S04]  /*ac80*/  HMMA.16816.F32 R4, R168.reuse, R8, RZ ;  /* 0x00000008a804723c */ /* 0x048fe800000018ff */
[----:B------:R-:W-:Y:S01]  /*ac90*/  @!PT LDS RZ, [RZ] ;  /* 0x00000000fffff984 */ /* 0x000fe20000000800 */
[----:B------:R-:W-:Y:S01]  /*aca0*/  @!PT LDS RZ, [RZ] ;  /* 0x00000000fffff984 */ /* 0x000fe20000000800 */
[----:B------:R-:W-:Y:S01]  /*acb0*/  @!PT LDS RZ, [RZ] ;  /* 0x00000000fffff984 */ /* 0x000fe20000000800 */
[----:B------:R2:W-:Y:S01]  /*acc0*/  LDGSTS.E.BYPASS.LTC128B.128 [R29], [R12.64], !P6 ;  /* 0x000000000c1d7fae */ /* 0x0005e2000f101d50 */
[C---:B------:R-:W-:Y:S04]  /*acd0*/  IADD3 R14, P0, R0.reuse, R40, RZ ;  /* 0x00000028000e7210 */ /* 0x040fe80007f1e0ff */
[----:B------:R-:W3:Y:S01]  /*ace0*/  SHFL.IDX PT, R28, R28, 0x1, 0x181f ;  /* 0x00381f001c1c7f89 */ /* 0x000ee200000e0000 */
[C---:B------:R-:W-:Y:S02]  /*acf0*/  HMMA.16816.F32 R8, R168.reuse, R10, RZ ;  /* 0x0000000aa808723c */ /* 0x040fe400000018ff */
[C---:B------:R-:W-:Y:S02]  /*ad00*/  IADD3.X R15, R3.reuse, R37, RZ, P0, !PT ;  /* 0x00000025030f7210 */ /* 0x040fe400007fe4ff */
[C---:B-1----:R-:W-:Y:S04]  /*ad10*/  IADD3 R30, P0, R0.reuse, R36, RZ ;  /* 0x00000024001e7210 */ /* 0x042fe80007f1e0ff */
[C---:B------:R-:W-:Y:S04]  /*ad20*/  IADD3.X R31, R3.reuse, R2, RZ, P0, !PT ;  /* 0x00000002031f7210 */ /* 0x040fe800007fe4ff */
[----:B------:R-:W-:Y:S02]  /*ad30*/  IADD3 R38, P0, R0, R21, RZ ;  /* 0x0000001500267210 */ /* 0x000fe40007f1e0ff */
[----:B------:R-:W4:Y:S05]  /*ad40*/  LDL R0, [R1+0xc0] ;  /* 0x0000c00001007983 */ /* 0x000f2a0000100800 */
[----:B--2---:R-:W2:Y:S05]  /*ad50*/  LDL R13, [R1+0xc4] ;  /* 0x0000c400010d7983 */ /* 0x004eaa0000100800 */
[----:B------:R3:W-:Y:S01]  /*ad60*/  LDGSTS.E.BYPASS.LTC128B.128 [R23], [R14.64], !P5 ;  /* 0x000000000e177fae */ /* 0x0007e2000e901d50 */
[----:B------:R-:W-:Y:S02]  /*ad70*/  IADD3.X R39, R3, R132, RZ, P0, !PT ;  /* 0x0000008403277210 */ /* 0x000fe400007fe4ff */
[----:B------:R-:W-:Y:S04]  /*ad80*/  IADD3 R22, P0, R20, R22, RZ ;  /* 0x0000001614167210 */ /* 0x000fe80007f1e0ff */
[----:B---3--:R-:W-:Y:S02]  /*ad90*/  IADD3.X R23, R28, R41, RZ, P0, !PT ;  /* 0x000000291c177210 */ /* 0x008fe400007fe4ff */
[----:B------:R1:W5:Y:S05]  /*ada0*/  LDL.LU R41, [R1+0x104] ;  /* 0x0001040001297983 */ /* 0x00036a0000300800 */
[----:B--2---:R2:W-:Y:S05]  /*adb0*/  LDGSTS.E.BYPASS.LTC128B.128 [R13], [R30.64], !P4 ;  /* 0x000000001e0d7fae */ /* 0x0045ea000e101d50 */
[----:B----4-:R3:W-:Y:S05]  /*adc0*/  LDGSTS.E.BYPASS.LTC128B.128 [R0], [R38.64], !P3 ;  /* 0x0000000026007fae */ /* 0x0107ea000d901d50 */
[----:B------:R4:W-:Y:S01]  /*add0*/  LDGSTS.E.BYPASS.LTC128B.128 [R29+0x1000], [R22.64], !P6 ;  /* 0x01000000161d7fae */ /* 0x0009e2000f101d50 */
[C---:B--2---:R-:W-:Y:S01]  /*ade0*/  HMMA.16816.F32 R12, R168.reuse, R16, RZ ;  /* 0x00000010a80c723c */ /* 0x044fe200000018ff */
[----:B------:R-:W-:Y:S03]  /*adf0*/  IADD3 R30, P0, R20, R40, RZ ;  /* 0x00000028141e7210 */ /* 0x000fe60007f1e0ff */
[----:B------:R1:W5:Y:S01]  /*ae00*/  LDL.LU R40, [R1+0x100] ;  /* 0x0001000001287983 */ /* 0x0003620000300800 */
[----:B------:R-:W-:Y:S03]  /*ae10*/  IADD3.X R31, R28, R37, RZ, P0, !PT ;  /* 0x000000251c1f7210 */ /* 0x000fe600007fe4ff */
[C---:B------:R-:W-:Y:S01]  /*ae20*/  HMMA.16816.F32 R16, R168.reuse, R18, RZ ;  /* 0x00000012a810723c */ /* 0x040fe200000018ff */
[----:B---3--:R1:W5:Y:S03]  /*ae30*/  LDL.LU.64 R38, [R1+0xf8] ;  /* 0x0000f80001267983 */ /* 0x0083660000300a00 */
[----:B----4-:R-:W-:Y:S02]  /*ae40*/  IADD3 R22, P0, R20, R36, RZ ;  /* 0x0000002414167210 */ /* 0x010fe40007f1e0ff */
[----:B------:R2:W-:Y:S02]  /*ae50*/  LDGSTS.E.BYPASS.LTC128B.128 [R29+0x3000], [R30.64], !P5 ;  /* 0x030000001e1d7fae */ /* 0x0005e4000e901d50 */
[----:B------:R-:W-:Y:S03]  /*ae60*/  IADD3.X R23, R28, R2, RZ, P0, !PT ;  /* 0x000000021c177210 */ /* 0x000fe600007fe4ff */
[----:B------:R1:W5:Y:S05]  /*ae70*/  LDL.LU R37, [R1+0xf0] ;  /* 0x0000f00001257983 */ /* 0x00036a0000300800 */
[----:B------:R3:W-:Y:S05]  /*ae80*/  LDGSTS.E.BYPASS.LTC128B.128 [R29+0x5000], [R22.64], !P4 ;  /* 0x05000000161d7fae */ /* 0x0007ea000e101d50 */
[----:B------:R1:W5:Y:S05]  /*ae90*/  LDL.LU R36, [R1+0xec] ;  /* 0x0000ec0001247983 */ /* 0x00036a0000300800 */
[----:B------:R1:W5:Y:S05]  /*aea0*/  LDL.LU R2, [R1+0xe8] ;  /* 0x0000e80001027983 */ /* 0x00036a0000300800 */
[----:B------:R-:W4:Y:S01]  /*aeb0*/  LDL R3, [R1+0x28] ;  /* 0x0000280001037983 */ /* 0x000f220000100800 */
[----:B--2---:R-:W-:Y:S04]  /*aec0*/  IADD3 R30, P0, R20, R21, RZ ;  /* 0x00000015141e7210 */ /* 0x004fe80007f1e0ff */
[----:B------:R-:W2:Y:S01]  /*aed0*/  LDL R0, [R1+0x24] ;  /* 0x0000240001007983 */ /* 0x000ea20000100800 */
[----:B------:R-:W-:Y:S02]  /*aee0*/  IADD3.X R31, R28, R132, RZ, P0, !PT ;  /* 0x000000841c1f7210 */ /* 0x000fe400007fe4ff */
[----:B------:R-:W-:Y:S03]  /*aef0*/  PLOP3.LUT P0, PT, PT, PT, UP0, 0x80, 0x0 ;  /* 0x000000000000781c */ /* 0x000fe60003f0f008 */
[----:B------:R1:W-:Y:S01]  /*af00*/  LDGSTS.E.BYPASS.LTC128B.128 [R29+0x7000], [R30.64], !P3 ;  /* 0x070000001e1d7fae */ /* 0x0003e2000d901d50 */
[C---:B---3--:R-:W-:Y:S04]  /*af10*/  HMMA.16816.F32 R20, R168.reuse, R24, RZ ;  /* 0x00000018a814723c */ /* 0x048fe800000018ff */
[----:B------:R-:W0:Y:S04]  /*af20*/  LDGDEPBAR ;  /* 0x00000000000079af */ /* 0x000e280000000000 */
[C---:B------:R-:W-:Y:S08]  /*af30*/  HMMA.16816.F32 R24, R168.reuse, R26, RZ ;  /* 0x0000001aa818723c */ /* 0x040ff000000018ff */
[C---:B-1----:R-:W-:Y:S08]  /*af40*/  HMMA.16816.F32 R28, R168.reuse, R32, RZ ;  /* 0x00000020a81c723c */ /* 0x042ff000000018ff */
[----:B------:R-:W-:Y:S08]  /*af50*/  HMMA.16816.F32 R32, R168, R34, RZ ;  /* 0x00000022a820723c */ /* 0x000ff000000018ff */
[C---:B------:R-:W-:Y:S08]  /*af60*/  HMMA.16816.F32 R4, R172.reuse, R176, R4 ;  /* 0x000000b0ac04723c */ /* 0x040ff00000001804 */
[C---:B------:R-:W-:Y:S01]  /*af70*/  HMMA.16816.F32 R8, R172.reuse, R178, R8 ;  /* 0x000000b2ac08723c */ /* 0x040fe20000001808 */
[----:B------:R-:W1:Y:S07]  /*af80*/  LDSM.16.M88.4 R176, [R252+0x10100] ;  /* 0x01010000fcb0783b */ /* 0x000e6e0000000200 */
[C---:B------:R-:W-:Y:S08]  /*af90*/  HMMA.16816.F32 R12, R172.reuse, R180, R12 ;  /* 0x000000b4ac0c723c */ /* 0x040ff0000000180c */
[C---:B------:R-:W-:Y:S01]  /*afa0*/  HMMA.16816.F32 R16, R172.reuse, R182, R16 ;  /* 0x000000b6ac10723c */ /* 0x040fe20000001810 */
[----:B------:R-:W3:Y:S07]  /*afb0*/  LDSM.16.M88.4 R180, [R252+0x10900] ;  /* 0x01090000fcb4783b */ /* 0x000eee0000000200 */
[C---:B------:R-:W-:Y:S08]  /*afc0*/  HMMA.16816.F32 R20, R172.reuse, R184, R20 ;  /* 0x000000b8ac14723c */ /* 0x040ff00000001814 */
[C---:B------:R-:W-:Y:S01]  /*afd0*/  HMMA.16816.F32 R24, R172.reuse, R186, R24 ;  /* 0x000000baac18723c */ /* 0x040fe20000001818 */
[----:B------:R-:W-:Y:S07]  /*afe0*/  LDSM.16.M88.4 R184, [R252+0x11900] ;  /* 0x01190000fcb8783b */ /* 0x000fee0000000200 */
[C---:B------:R-:W-:Y:S01]  /*aff0*/  HMMA.16816.F32 R28, R172.reuse, R188, R28 ;  /* 0x000000bcac1c723c */ /* 0x040fe2000000181c */
[----:B------:R-:W2:Y:S05]  /*b000*/  LDL R188, [R1+0x30] ;  /* 0x0000300001bc7983 */ /* 0x000eaa0000100800 */
[----:B------:R-:W2:Y:S02]  /*b010*/  LDL R189, [R1+0x2c] ;  /* 0x00002c0001bd7983 */ /* 0x000ea40000100800 */
        /* <DEDUP_REMOVED lines=21> */
[----:B------:R-:W1:Y:S07]  /*b170*/  LDSM.16.M88.4 R184, [R134+0x12900] ;  /* 0x0129000086b8783b */ /* 0x000e6e0000000200 */
[C---:B---3--:R-:W-:Y:S08]  /*b180*/  HMMA.16816.F32 R28, R196.reuse, R180, R28 ;  /* 0x000000b4c41c723c */ /* 0x048ff0000000181c */
[----:B------:R-:W-:Y:S01]  /*b190*/  HMMA.16816.F32 R32, R196, R182, R32 ;  /* 0x000000b6c420723c */ /* 0x000fe20000001820 */
[----:B------:R-:W3:Y:S07]  /*b1a0*/  LDSM.16.M88.4 R180, [R134+0x13100] ;  /* 0x0131000086b4783b */ /* 0x000eee0000000200 */
[C---:B-1----:R-:W-:Y:S08]  /*b1b0*/  HMMA.16816.F32 R4, R200.reuse, R176, R4 ;  /* 0x000000b0c804723c */ /* 0x042ff00000001804 */
[C---:B------:R-:W-:Y:S01]  /*b1c0*/  HMMA.16816.F32 R8, R200.reuse, R178, R8 ;  /* 0x000000b2c808723c */ /* 0x040fe20000001808 */
[----:B------:R-:W1:Y:S07]  /*b1d0*/  LDSM.16.M88.4 R176, [R134+0x13900] ;  /* 0x0139000086b0783b */ /* 0x000e6e0000000200 */
[C---:B------:R-:W-:Y:S08]  /*b1e0*/  HMMA.16816.F32 R12, R200.reuse, R184, R12 ;  /* 0x000000b8c80c723c */ /* 0x040ff0000000180c */
[C---:B------:R-:W-:Y:S08]  /*b1f0*/  HMMA.16816.F32 R16, R200.reuse, R186, R16 ;  /* 0x000000bac810723c */ /* 0x040ff00000001810 */
[C---:B---3--:R-:W-:Y:S08]  /*b200*/  HMMA.16816.F32 R20, R200.reuse, R180, R20 ;  /* 0x000000b4c814723c */ /* 0x048ff00000001814 */
[C---:B------:R-:W-:Y:S08]  /*b210*/  HMMA.16816.F32 R24, R200.reuse, R182, R24 ;  /* 0x000000b6c818723c */ /* 0x040ff00000001818 */
[C---:B-1----:R-:W-:Y:S08]  /*b220*/  HMMA.16816.F32 R28, R200.reuse, R176, R28 ;  /* 0x000000b0c81c723c */ /* 0x042ff0000000181c */
[----:B------:R-:W-:Y:S01]  /*b230*/  HMMA.16816.F32 R32, R200, R178, R32 ;  /* 0x000000b2c820723c */ /* 0x000fe20000001820 */
[----:B----4-:R1:W-:Y:S05]  /*b240*/  LDSM.16.M88.4 R176, [R3] ;  /* 0x0000000003b0783b */ /* 0x0103ea0000000200 */
[----:B-1----:R-:W3:Y:S05]  /*b250*/  LDL R3, [R1+0x18] ;  /* 0x0000180001037983 */ /* 0x002eea0000100800 */
[----:B--2---:R1:W2:Y:S05]  /*b260*/  LDSM.16.M88.4 R184, [R188] ;  /* 0x00000000bcb8783b */ /* 0x0042aa0000000200 */
[----:B------:R4:W2:Y:S05]  /*b270*/  LDSM.16.M88.4 R180, [R189] ;  /* 0x00000000bdb4783b */ /* 0x0008aa0000000200 */
[----:B-1----:R-:W3:Y:S05]  /*b280*/  LDL R188, [R1+0x1c] ;  /* 0x00001c0001bc7983 */ /* 0x002eea0000100800 */
[----:B----4-:R-:W4:Y:S01]  /*b290*/  LDL R189, [R1+0x20] ;  /* 0x0000200001bd7983 */ /* 0x010f220000100800 */
[C---:B--2---:R-:W-:Y:S08]  /*b2a0*/  HMMA.16816.F32 R4, R204.reuse, R184, R4 ;  /* 0x000000b8cc04723c */ /* 0x044ff00000001804 */
[C---:B------:R-:W-:Y:S01]  /*b2b0*/  HMMA.16816.F32 R8, R204.reuse, R186, R8 ;  /* 0x000000bacc08723c */ /* 0x040fe20000001808 */
[----:B------:R1:W2:Y:S07]  /*b2c0*/  LDSM.16.M88.4 R184, [R0] ;  /* 0x0000000000b8783b */ /* 0x0002ae0000000200 */
[C---:B------:R-:W-:Y:S08]  /*b2d0*/  HMMA.16816.F32 R12, R204.reuse, R180, R12 ;  /* 0x000000b4cc0c723c */ /* 0x040ff0000000180c */
[C---:B------:R-:W-:Y:S01]  /*b2e0*/  HMMA.16816.F32 R16, R204.reuse, R182, R16 ;  /* 0x000000b6cc10723c */ /* 0x040fe20000001810 */
[----:B------:R-:W2:Y:S07]  /*b2f0*/  LDSM.16.M88.4 R180, [R252+0x12100] ;  /* 0x01210000fcb4783b */ /* 0x000eae0000000200 */
[C---:B------:R-:W-:Y:S01]  /*b300*/  HMMA.16816.F32 R20, R204.reuse, R176, R20 ;  /* 0x000000b0cc14723c */ /* 0x040fe20000001814 */
[----:B-1----:R-:W4:Y:S07]  /*b310*/  LDL R0, [R1+0x14] ;  /* 0x0000140001007983 */ /* 0x002f2e0000100800 */
[C---:B------:R-:W-:Y:S01]  /*b320*/  HMMA.16816.F32 R24, R204.reuse, R178, R24 ;  /* 0x000000b2cc18723c */ /* 0x040fe20000001818 */
[----:B------:R-:W1:Y:S07]  /*b330*/  LDSM.16.M88.4 R176, [R252+0x12900] ;  /* 0x01290000fcb0783b */ /* 0x000e6e0000000200 */
[C---:B--2---:R-:W-:Y:S08]  /*b340*/  HMMA.16816.F32 R28, R204.reuse, R184, R28 ;  /* 0x000000b8cc1c723c */ /* 0x044ff0000000181c */
[----:B------:R-:W-:Y:S01]  /*b350*/  HMMA.16816.F32 R32, R204, R186, R32 ;  /* 0x000000bacc20723c */ /* 0x000fe20000001820 */
[----:B------:R-:W2:Y:S07]  /*b360*/  LDSM.16.M88.4 R184, [R252+0x13100] ;  /* 0x01310000fcb8783b */ /* 0x000eae0000000200 */
[C---:B------:R-:W-:Y:S08]  /*b370*/  HMMA.16816.F32 R4, R208.reuse, R180, R4 ;  /* 0x000000b4d004723c */ /* 0x040ff00000001804 */
[C---:B------:R-:W-:Y:S01]  /*b380*/  HMMA.16816.F32 R8, R208.reuse, R182, R8 ;  /* 0x000000b6d008723c */ /* 0x040fe20000001808 */
[----:B------:R-:W2:Y:S07]  /*b390*/  LDSM.16.M88.4 R180, [R252+0x13900] ;  /* 0x01390000fcb4783b */ /* 0x000eae0000000200 */
[C---:B-1----:R-:W-:Y:S08]  /*b3a0*/  HMMA.16816.F32 R12, R208.reuse, R176, R12 ;  /* 0x000000b0d00c723c */ /* 0x042ff0000000180c */
[C---:B------:R-:W-:Y:S01]  /*b3b0*/  HMMA.16816.F32 R16, R208.reuse, R178, R16 ;  /* 0x000000b2d010723c */ /* 0x040fe20000001810 */
[----:B------:R-:W1:Y:S07]  /*b3c0*/  LDSM.16.M88.4 R176, [R249+0x2000] ;  /* 0x00200000f9b0783b */ /* 0x000e6e0000000200 */
[C---:B--2---:R-:W-:Y:S08]  /*b3d0*/  HMMA.16816.F32 R20, R208.reuse, R184, R20 ;  /* 0x000000b8d014723c */ /* 0x044ff00000001814 */
[C---:B------:R-:W-:Y:S01]  /*b3e0*/  HMMA.16816.F32 R24, R208.reuse, R186, R24 ;  /* 0x000000bad018723c */ /* 0x040fe20000001818 */
[----:B------:R-:W2:Y:S07]  /*b3f0*/  LDSM.16.M88.4 R184, [R249+0x2800] ;  /* 0x00280000f9b8783b */ /* 0x000eae0000000200 */
[C---:B------:R-:W-:Y:S08]  /*b400*/  HMMA.16816.F32 R28, R208.reuse, R180, R28 ;  /* 0x000000b4d01c723c */ /* 0x040ff0000000181c */
        /* <DEDUP_REMOVED lines=17> */
[C---:B------:R-:W-:Y:S08]  /*b520*/  HMMA.16816.F32 R12, R216.reuse, R180, R12 ;  /* 0x000000b4d80c723c */ /* 0x040ff0000000180c */
[C---:B------:R-:W-:Y:S08]  /*b530*/  HMMA.16816.F32 R16, R216.reuse, R182, R16 ;  /* 0x000000b6d810723c */ /* 0x040ff00000001810 */
[C---:B-1----:R-:W-:Y:S08]  /*b540*/  HMMA.16816.F32 R20, R216.reuse, R176, R20 ;  /* 0x000000b0d814723c */ /* 0x042ff00000001814 */
[C---:B------:R-:W-:Y:S08]  /*b550*/  HMMA.16816.F32 R24, R216.reuse, R178, R24 ;  /* 0x000000b2d818723c */ /* 0x040ff00000001818 */
[C---:B--2---:R-:W-:Y:S08]  /*b560*/  HMMA.16816.F32 R28, R216.reuse, R184, R28 ;  /* 0x000000b8d81c723c */ /* 0x044ff0000000181c */
[----:B------:R-:W-:Y:S01]  /*b570*/  HMMA.16816.F32 R32, R216, R186, R32 ;  /* 0x000000bad820723c */ /* 0x000fe20000001820 */
[----:B---3--:R1:W-:Y:S05]  /*b580*/  LDSM.16.M88.4 R184, [R3] ;  /* 0x0000000003b8783b */ /* 0x0083ea0000000200 */
[----:B-1----:R-:W2:Y:S05]  /*b590*/  LDL R3, [R1+0x8] ;  /* 0x0000080001037983 */ /* 0x002eaa0000100800 */
[----:B------:R1:W-:Y:S05]  /*b5a0*/  LDSM.16.M88.4 R176, [R188] ;  /* 0x00000000bcb0783b */ /* 0x0003ea0000000200 */
[----:B----4-:R3:W4:Y:S05]  /*b5b0*/  LDSM.16.M88.4 R180, [R189] ;  /* 0x00000000bdb4783b */ /* 0x01072a0000000200 */
[----:B-1----:R-:W2:Y:S05]  /*b5c0*/  LDL R188, [R1+0xc] ;  /* 0x00000c0001bc7983 */ /* 0x002eaa0000100800 */
        /* <DEDUP_REMOVED lines=47> */
[----:B--2---:R-:W-:Y:S05]  /*b8c0*/  LDSM.16.M88.4 R180, [R3] ;  /* 0x0000000003b4783b */ /* 0x004fea0000000200 */
[----:B------:R-:W-:Y:S05]  /*b8d0*/  LDSM.16.M88.4 R184, [R188] ;  /* 0x00000000bcb8783b */ /* 0x000fea0000000200 */
        /* <DEDUP_REMOVED lines=52> */
[----:B---3--:R-:W3:Y:S09]  /*bc20*/  LDSM.16.M88.4 R4, [R249+0x7000] ;  /* 0x00700000f904783b */ /* 0x008ef20000000200 */
[----:B-1----:R-:W1:Y:S10]  /*bc30*/  MUFU.TANH R3, R10 ;  /* 0x0000000a00037308 */ /* 0x002e740000002400 */
[----:B--2---:R2:W4:Y:S10]  /*bc40*/  MUFU.TANH R0, R11 ;  /* 0x0000000b00007308 */ /* 0x0045340000002400 */
[----:B------:R-:W3:Y:S01]  /*bc50*/  MUFU.TANH R191, R14 ;  /* 0x0000000e00bf7308 */ /* 0x000ee20000002400 */
[----:B-1----:R-:W-:Y:S09]  /*bc60*/  STL [R1+0x48], R3 ;  /* 0x0000480301007387 */ /* 0x002ff20000100800 */
[----:B------:R-:W1:Y:S01]  /*bc70*/  MUFU.TANH R190, R15 ;  /* 0x0000000f00be7308 */ /* 0x000e620000002400 */
[----:B--2---:R-:W2:Y:S01]  /*bc80*/  LDSM.16.M88.4 R8, [R249+0x7800] ;  /* 0x00780000f908783b */ /* 0x004ea20000000200 */
[----:B------:R-:W-:Y:S04]  /*bc90*/  DEPBAR.LE SB0, 0x0 ;  /* 0x000080000000791a */ /* 0x000fe80000000000 */
[----:B----4-:R4:W-:Y:S04]  /*bca0*/  STL [R1+0x40], R0 ;  /* 0x0000400001007387 */ /* 0x0109e80000100800 */
[----:B------:R-:W1:Y:S01]  /*bcb0*/  MUFU.TANH R181, R16 ;  /* 0x0000001000b57308 */ /* 0x000e620000002400 */
[C---:B---3--:R-:W-:Y:S01]  /*bcc0*/  HMMA.16816.F32 R20, R244.reuse, R4, R20 ;  /* 0x00000004f414723c */ /* 0x048fe20000001814 */
[----:B------:R-:W-:Y:S07]  /*bcd0*/  BAR.SYNC.DEFER_BLOCKING 0x0 ;  /* 0x0000000000007b1d */ /* 0x000fee0000010000 */
[C---:B------:R-:W-:Y:S01]  /*bce0*/  HMMA.16816.F32 R24, R244.reuse, R6, R24 ;  /* 0x00000006f418723c */ /* 0x040fe20000001818 */
[----:B------:R-:W3:Y:S10]  /*bcf0*/  MUFU.TANH R178, R17 ;  /* 0x0000001100b27308 */ /* 0x000ef40000002400 */
[----:B------:R1:W1:Y:S05]  /*bd00*/  MUFU.TANH R189, R18 ;  /* 0x0000001200bd7308 */ /* 0x00026a0000002400 */
[----:B------:R-:W-:Y:S02]  /*bd10*/  FMUL.FTZ R20, R20, c[0x0][0x320] ;  /* 0x0000c80014147a20 */ /* 0x000fe40000410000 */
[----:B------:R-:W-:Y:S02]  /*bd20*/  FMUL.FTZ R21, R21, c[0x0][0x320] ;  /* 0x0000c80015157a20 */ /* 0x000fe40000410000 */
[----:B------:R-:W-:Y:S01]  /*bd30*/  FMUL.FTZ R22, R22, c[0x0][0x320] ;  /* 0x0000c80016167a20 */ /* 0x000fe20000410000 */
[----:B------:R3:W3:Y:S01]  /*bd40*/  MUFU.TANH R188, R19 ;  /* 0x0000001300bc7308 */ /* 0x0006e20000002400 */
[----:B------:R-:W-:Y:S01]  /*bd50*/  FMUL.FTZ R23, R23, c[0x0][0x320] ;  /* 0x0000c80017177a20 */ /* 0x000fe20000410000 */
[C---:B--2---:R-:W-:Y:S08]  /*bd60*/  HMMA.16816.F32 R28, R244.reuse, R8, R28 ;  /* 0x00000008f41c723c */ /* 0x044ff0000000181c */
[----:B------:R2:W2:Y:S01]  /*bd70*/  MUFU.TANH R177, R20 ;  /* 0x0000001400b17308 */ /* 0x0004a20000002400 */
[----:B------:R-:W-:Y:S03]  /*bd80*/  HMMA.16816.F32 R32, R244, R10, R32 ;  /* 0x0000000af420723c */ /* 0x000fe60000001820 */
[----:B-1----:R-:W-:Y:S06]  /*bd90*/  FMUL.FTZ R18, R25, c[0x0][0x320] ;  /* 0x0000c80019127a20 */ /* 0x002fec0000410000 */
[----:B------:R1:W1:Y:S06]  /*bda0*/  MUFU.TANH R176, R21 ;  /* 0x0000001500b07308 */ /* 0x00026c0000002400 */
[----:B------:R-:W-:Y:S04]  /*bdb0*/  FMUL.FTZ R17, R28, c[0x0][0x320] ;  /* 0x0000c8001c117a20 */ /* 0x000fe80000410000 */
[----:B------:R1:W1:Y:S01]  /*bdc0*/  MUFU.TANH R180, R22 ;  /* 0x0000001600b47308 */ /* 0x0002620000002400 */
[----:B------:R-:W-:Y:S02]  /*bdd0*/  FMUL.FTZ R16, R29, c[0x0][0x320] ;  /* 0x0000c8001d107a20 */ /* 0x000fe40000410000 */
[----:B---3--:R-:W-:Y:S02]  /*bde0*/  FMUL.FTZ R19, R31, c[0x0][0x320] ;  /* 0x0000c8001f137a20 */ /* 0x008fe40000410000 */
[----:B--2---:R-:W-:Y:S02]  /*bdf0*/  FMUL.FTZ R20, R24, c[0x0][0x320] ;  /* 0x0000c80018147a20 */ /* 0x004fe40000410000 */
[----:B------:R-:W-:Y:S02]  /*be00*/  FMUL.FTZ R15, R32, c[0x0][0x320] ;  /* 0x0000c800200f7a20 */ /* 0x000fe40000410000 */
[----:B------:R-:W-:Y:S01]  /*be10*/  FMUL.FTZ R14, R33, c[0x0][0x320] ;  /* 0x0000c800210e7a20 */ /* 0x000fe20000410000 */
[----:B------:R2:W3:Y:S01]  /*be20*/  MUFU.TANH R179, R23 ;  /* 0x0000001700b37308 */ /* 0x0004e20000002400 */
[----:B------:R-:W-:Y:S02]  /*be30*/  FMUL.FTZ R4, R34, c[0x0][0x320] ;  /* 0x0000c80022047a20 */ /* 0x000fe40000410000 */
[----:B----4-:R-:W-:Y:S02]  /*be40*/  FMUL.FTZ R0, R35, c[0x0][0x320] ;  /* 0x0000c80023007a20 */ /* 0x010fe40000410000 */
[----:B-1----:R-:W-:Y:S05]  /*be50*/  FMUL.FTZ R21, R30, c[0x0][0x320] ;  /* 0x0000c8001e157a20 */ /* 0x002fea0000410000 */
[----:B------:R1:W4:Y:S01]  /*be60*/  MUFU.TANH R183, R12 ;  /* 0x0000000c00b77308 */ /* 0x0003220000002400 */
[----:B------:R-:W-:Y:S09]  /*be70*/  FMUL.FTZ R22, R27, c[0x0][0x320] ;  /* 0x0000c8001b167a20 */ /* 0x000ff20000410000 */
[----:B------:R1:W1:Y:S01]  /*be80*/  MUFU.TANH R182, R13 ;  /* 0x0000000d00b67308 */ /* 0x0002620000002400 */
        /* <DEDUP_REMOVED lines=14> */
.L_x_618:
[----:B---3--:R-:W2:Y:S01]  /*bf70*/  LDL.LU R9, [R1+0xa4] ;  /* 0x0000a40001097983 */ /* 0x008ea20000300800 */
        /* <DEDUP_REMOVED lines=9> */
[----:B------:R-:W4:Y:S01]  /*c010*/  LDL.LU R10, [R1+0x40] ;  /* 0x00004000010a7983 */ /* 0x000f220000300800 */
        /* <DEDUP_REMOVED lines=42> */
[C---:B------:R-:W-:Y:S02]  /*c2c0*/  FMUL.FTZ R28, R6.reuse, R140 ;  /* 0x0000008c061c7220 */ /* 0x040fe40000410000 */
[C---:B------:R-:W-:Y:S02]  /*c2d0*/  FMUL.FTZ R29, R6.reuse, R141 ;  /* 0x0000008d061d7220 */ /* 0x040fe40000410000 */
[C---:B------:R-:W-:Y:S01]  /*c2e0*/  FMUL.FTZ R16, R6.reuse, R152 ;  /* 0x0000009806107220 */ /* 0x040fe20000410000 */
[----:B------:R-:W-:Y:S01]  /*c2f0*/  MOV R152, R25 ;  /* 0x0000001900987202 */ /* 0x000fe20000000f00 */
        /* <DEDUP_REMOVED lines=87> */
[--C-:B------:R-:W-:Y:S02]  /*c870*/  FFMA.FTZ R7, R13, c[0x0][0x2d0], -R5.reuse ;  /* 0x0000b4000d077a23 */ /* 0x100fe40000010805 */
[----:B------:R-:W1:Y:S01]  /*c880*/  MUFU.EX2 R0, R0 ;  /* 0x0000000000007308 */ /* 0x000e620000000800 */
[----:B------:R-:W-:Y:S01]  /*c890*/  FMUL.FTZ R13, R6, R157 ;  /* 0x0000009d060d7220 */ /* 0x000fe20000410000 */
[----:B------:R-:W-:Y:S01]  /*c8a0*/  MOV R157, R35 ;  /* 0x00000023009d7202 */ /* 0x000fe20000000f00 */
[--C-:B------:R-:W-:Y:S02]  /*c8b0*/  FFMA.FTZ R133, R12, c[0x0][0x2d0], -R5.reuse ;  /* 0x0000b4000c857a23 */ /* 0x100fe40000010805 */
[----:B------:R-:W-:Y:S01]  /*c8c0*/  FMUL.FTZ R12, R6, R156 ;  /* 0x0000009c060c7220 */ /* 0x000fe20000410000 */
[----:B------:R-:W-:Y:S01]  /*c8d0*/  MOV R156, R34 ;  /* 0x00000022009c7202 */ /* 0x000fe20000000f00 */
[--C-:B------:R-:W-:Y:S02]  /*c8e0*/  FFMA.FTZ R18, R4, c[0x0][0x2d0], -R5.reuse ;  /* 0x0000b40004127a23 */ /* 0x100fe40000010805 */
[--C-:B------:R-:W-:Y:S01]  /*c8f0*/  FFMA.FTZ R185, R180, c[0x0][0x2d0], -R5.reuse ;  /* 0x0000b400b4b97a23 */ /* 0x100fe20000010805 */
[----:B------:R-:W-:Y:S01]  /*c900*/  MUFU.EX2 R8, R8 ;  /* 0x0000000800087308 */ /* 0x000fe20000000800 */
[--C-:B------:R-:W-:Y:S01]  /*c910*/  FFMA.FTZ R180, R179, c[0x0][0x2d0], -R5.reuse ;  /* 0x0000b400b3b47a23 */ /* 0x100fe20000010805 */
[----:B------:R-:W-:Y:S01]  /*c920*/  MOV R179, R24 ;  /* 0x0000001800b37202 */ /* 0x000fe20000000f00 */
[--C-:B------:R-:W-:Y:S02]  /*c930*/  FFMA.FTZ R181, R10, c[0x0][0x2d0], -R5.reuse ;  /* 0x0000b4000ab57a23 */ /* 0x100fe40000010805 */
[--C-:B------:R-:W-:Y:S02]  /*c940*/  FFMA.FTZ R14, R23, c[0x0][0x2d0], -R5.reuse ;  /* 0x0000b400170e7a23 */ /* 0x100fe40000010805 */
[--C-:B------:R-:W-:Y:S02]  /*c950*/  FFMA.FTZ R10, R22, c[0x0][0x2d0], -R5.reuse ;  /* 0x0000b400160a7a23 */ /* 0x100fe40000010805 */
[--C-:B------:R-:W-:Y:S01]  /*c960*/  FFMA.FTZ R31, R21, c[0x0][0x2d0], -R5.reuse ;  /* 0x0000b400151f7a23 */ /* 0x100fe20000010805 */
[----:B------:R-:W3:Y:S01]  /*c970*/  MUFU.EX2 R7, R7 ;  /* 0x0000000700077308 */ /* 0x000ee20000000800 */
[--C-:B------:R-:W-:Y:S02]  /*c980*/  FFMA.FTZ R19, R19, c[0x0][0x2d0], -R5.reuse ;  /* 0x0000b40013137a23 */ /* 0x100fe40000010805 */
[----:B------:R-:W-:Y:S02]  /*c990*/  FMUL.FTZ R4, R6, R164 ;  /* 0x000000a406047220 */ /* 0x000fe40000410000 */
[C---:B-1----:R-:W-:Y:S02]  /*c9a0*/  FMUL.FTZ R34, R0.reuse, R138 ;  /* 0x0000008a00227220 */ /* 0x042fe40000410000 */
[----:B------:R-:W-:Y:S02]  /*c9b0*/  FMUL.FTZ R35, R0, R139 ;  /* 0x0000008b00237220 */ /* 0x000fe40000410000 */
[----:B------:R-:W1:Y:S01]  /*c9c0*/  LDSM.16.MT88.4 R136, [R135+0x100] ;  /* 0x000100008788783b */ /* 0x000e620000004200 */
[C---:B------:R-:W-:Y:S01]  /*c9d0*/  FMUL.FTZ R21, R6.reuse, R149 ;  /* 0x0000009506157220 */ /* 0x040fe20000410000 */
[----:B------:R-:W-:Y:S01]  /*c9e0*/  MOV R149, R11 ;  /* 0x0000000b00957202 */ /* 0x000fe20000000f00 */
[----:B------:R-:W-:Y:S01]  /*c9f0*/  FMUL.FTZ R24, R6, R144 ;  /* 0x0000009006187220 */ /* 0x000fe20000410000 */
[----:B------:R-:W-:Y:S01]  /*ca00*/  MUFU.EX2 R185, R185 ;  /* 0x000000b900b97308 */ /* 0x000fe20000000800 */
[--C-:B------:R-:W-:Y:S02]  /*ca10*/  FFMA.FTZ R191, R191, c[0x0][0x2d0], -R5.reuse ;  /* 0x0000b400bfbf7a23 */ /* 0x100fe40000010805 */
[--C-:B------:R-:W-:Y:S02]  /*ca20*/  FFMA.FTZ R190, R190, c[0x0][0x2d0], -R5.reuse ;  /* 0x0000b400bebe7a23 */ /* 0x100fe40000010805 */
[--C-:B------:R-:W-:Y:S02]  /*ca30*/  FFMA.FTZ R189, R189, c[0x0][0x2d0], -R5.reuse ;  /* 0x0000b400bdbd7a23 */ /* 0x100fe40000010805 */
[--C-:B------:R-:W-:Y:S02]  /*ca40*/  FFMA.FTZ R188, R188, c[0x0][0x2d0], -R5.reuse ;  /* 0x0000b400bcbc7a23 */ /* 0x100fe40000010805 */
[----:B------:R-:W-:Y:S01]  /*ca50*/  FFMA.FTZ R15, R3, c[0x0][0x2d0], -R5 ;  /* 0x0000b400030f7a23 */ /* 0x000fe20000010805 */
[----:B------:R-:W-:Y:S01]  /*ca60*/  MUFU.EX2 R144, R182 ;  /* 0x000000b600907308 */ /* 0x000fe20000000800 */
[C---:B---3--:R-:W-:Y:S01]  /*ca70*/  F2FP.PACK_AB R177, R7.reuse, R8 ;  /* 0x0000000807b1723e */ /* 0x048fe200000000ff */
[----:B------:R-:W-:Y:S01]  /*ca80*/  FMUL.FTZ R5, R6, R165 ;  /* 0x000000a506057220 */ /* 0x000fe20000410000 */
[----:B------:R-:W-:Y:S01]  /*ca90*/  MOV R165, R18 ;  /* 0x0000001200a57202 */ /* 0x000fe20000000f00 */
[C---:B------:R-:W-:Y:S01]  /*caa0*/  FMUL.FTZ R18, R0.reuse, R154 ;  /* 0x0000009a00127220 */ /* 0x040fe20000410000 */
[----:B------:R-:W-:Y:S01]  /*cab0*/  MOV R164, R15 ;  /* 0x0000000f00a47202 */ /* 0x000fe20000000f00 */
[C---:B------:R-:W-:Y:S01]  /*cac0*/  FMUL.FTZ R11, R0.reuse, R163 ;  /* 0x000000a3000b7220 */ /* 0x040fe20000410000 */
[----:B------:R-:W-:Y:S01]  /*cad0*/  MOV R163, R27 ;  /* 0x0000001b00a37202 */ /* 0x000fe20000000f00 */
[C---:B------:R-:W-:Y:S02]  /*cae0*/  FMUL.FTZ R15, R0.reuse, R159 ;  /* 0x0000009f000f7220 */ /* 0x040fe40000410000 */
        /* <DEDUP_REMOVED lines=60> */
[----:B------:R-:W-:Y:S01]  /*ceb0*/  FMUL.FTZ R9, R6, R161 ;  /* 0x000000a106097220 */ /* 0x000fe20000410000 */
[----:B------:R-:W-:Y:S01]  /*cec0*/  MOV R161, R31 ;  /* 0x0000001f00a17202 */ /* 0x000fe20000000f00 */
[C---:B------:R-:W-:Y:S01]  /*ced0*/  FMUL.FTZ R6, R0.reuse, R166 ;  /* 0x000000a600067220 */ /* 0x040fe20000410000 */
[----:B------:R-:W-:Y:S01]  /*cee0*/  MOV R166, R179 ;  /* 0x000000b300a67202 */ /* 0x000fe20000000f00 */
[----:B------:R-:W-:Y:S01]  /*cef0*/  FADD.FTZ R3, R7, R3 ;  /* 0x0000000307037221 */ /* 0x000fe20000010000 */
[----:B------:R-:W2:Y:S01]  /*cf00*/  MUFU.EX2 R179, R133 ;  /* 0x0000008500b37308 */ /* 0x000ea20000000800 */
        /* <DEDUP_REMOVED lines=8> */
[----:B------:R-:W-:Y:S01]  /*cf90*/  MUFU.EX2 R183, R162 ;  /* 0x000000a200b77308 */ /* 0x000fe20000000800 */
[C---:B------:R-:W-:Y:S02]  /*cfa0*/  FMUL.FTZ R31, R0.reuse, R143 ;  /* 0x0000008f001f7220 */ /* 0x040fe40000410000 */
[----:B------:R-:W-:Y:S01]  /*cfb0*/  LDSM.16.MT88.4 R140, [R135+0x900] ;  /* 0x00090000878c783b */ /* 0x000fe20000004200 */
[----:B------:R-:W-:Y:S06]  /*cfc0*/  FMUL.FTZ R131, R0, R131 ;  /* 0x0000008300837220 */ /* 0x000fec0000410000 */
[----:B------:R-:W-:Y:S01]  /*cfd0*/  MUFU.EX2 R181, R161 ;  /* 0x000000a100b57308 */ /* 0x000fe20000000800 */
[----:B--2---:R-:W-:Y:S01]  /*cfe0*/  FADD.FTZ R153, R179, R3 ;  /* 0x00000003b3997221 */ /* 0x004fe20000010000 */
[----:B------:R-:W-:Y:S08]  /*cff0*/  F2FP.PACK_AB R179, R154, R179 ;  /* 0x000000b39ab3723e */ /* 0x000ff000000000ff */
[----:B------:R-:W-:Y:S01]  /*d000*/  MUFU.EX2 R3, R186 ;  /* 0x000000ba00037308 */ /* 0x000fe20000000800 */
[C---:B-1----:R-:W-:Y:S08]  /*d010*/  HMMA.16816.F32 R4, R176.reuse, R136, R4 ;  /* 0x00000088b004723c */ /* 0x042ff00000001804 */
[C---:B------:R-:W-:Y:S01]  /*d020*/  HMMA.16816.F32 R8, R176.reuse, R138, R8 ;  /* 0x0000008ab008723c */ /* 0x040fe20000001808 */
[----:B------:R-:W1:Y:S01]  /*d030*/  LDSM.16.MT88.4 R136, [R248+0x100] ;  /* 0x00010000f888783b */ /* 0x000e620000004200 */
[----:B------:R-:W-:Y:S10]  /*d040*/  MUFU.EX2 R182, R167 ;  /* 0x000000a700b67308 */ /* 0x000ff40000000800 */
[----:B------:R-:W2:Y:S02]  /*d050*/  MUFU.EX2 R133, R187 ;  /* 0x000000bb00857308 */ /* 0x000ea40000000800 */
[----:B--2---:R-:W-:Y:S08]  /*d060*/  FADD.FTZ R0, R133, R184 ;  /* 0x000000b885007221 */ /* 0x004ff00000010000 */
[----:B------:R-:W-:Y:S01]  /*d070*/  MUFU.EX2 R184, R180 ;  /* 0x000000b400b87308 */ /* 0x000fe20000000800 */
[----:B------:R-:W-:Y:S01]  /*d080*/  FADD.FTZ R0, R3, R0 ;  /* 0x0000000003007221 */ /* 0x000fe20000010000 */
[C---:B-1----:R-:W-:Y:S03]  /*d090*/  HMMA.16816.F32 R12, R176.reuse, R136, R12 ;  /* 0x00000088b00c723c */ /* 0x042fe6000000180c */
[----:B------:R-:W-:Y:S04]  /*d0a0*/  FADD.FTZ R0, R145, R0 ;  /* 0x0000000091007221 */ /* 0x000fe80000010000 */
[----:B------:R-:W-:Y:S01]  /*d0b0*/  FADD.FTZ R0, R144, R0 ;  /* 0x0000000090007221 */ /* 0x000fe20000010000 */
[C---:B------:R-:W-:Y:S01]  /*d0c0*/  HMMA.16816.F32 R16, R176.reuse, R138, R16 ;  /* 0x0000008ab010723c */ /* 0x040fe20000001810 */
[----:B------:R-:W1:Y:S01]  /*d0d0*/  LDSM.16.MT88.4 R136, [R251+0x100] ;  /* 0x00010000fb88783b */ /* 0x000e620000004200 */
[----:B------:R-:W2:Y:S06]  /*d0e0*/  MUFU.EX2 R180, R160 ;  /* 0x000000a000b47308 */ /* 0x000eac0000000800 */
        /* <DEDUP_REMOVED lines=42> */
[----:B------:R1:W-:Y:S03]  /*d390*/  MUFU.EX2 R3, R163 ;  /* 0x000000a300037308 */ /* 0x0003e60000000800 */
[----:B------:R-:W-:Y:S03]  /*d3a0*/  F2FP.PACK_AB R137, R190, R191 ;  /* 0x000000bfbe89723e */ /* 0x000fe600000000ff */
[----:B------:R-:W-:Y:S02]  /*d3b0*/  F2FP.PACK_AB R138, R144, R145 ;  /* 0x00000091908a723e */ /* 0x000fe400000000ff */
[----:B------:R-:W3:Y:S02]  /*d3c0*/  LDSM.16.MT88.4 R144, [R248+0x900] ;  /* 0x00090000f890783b */ /* 0x000ee40000004200 */
[----:B------:R-:W4:Y:S01]  /*d3d0*/  MUFU.EX2 R133, R158 ;  /* 0x0000009e00857308 */ /* 0x000f220000000800 */
[----:B------:R-:W-:Y:S02]  /*d3e0*/  F2FP.PACK_AB R139, R188, R189 ;  /* 0x000000bdbc8b723e */ /* 0x000fe400000000ff */
[----:B--2---:R-:W-:Y:S05]  /*d3f0*/  F2FP.PACK_AB R177, R180, R181 ;  /* 0x000000b5b4b1723e */ /* 0x004fea00000000ff */
[C---:B------:R-:W-:Y:S02]  /*d400*/  HMMA.16816.F32 R4, R136.reuse, R140, R4 ;  /* 0x0000008c8804723c */ /* 0x040fe40000001804 */
[----:B------:R-:W2:Y:S01]  /*d410*/  MUFU.EX2 R176, R166 ;  /* 0x000000a600b07308 */ /* 0x000ea20000000800 */
[----:B-1----:R-:W-:Y:S05]  /*d420*/  LDSM.16.MT88.4 R160, [R135+0x1900] ;  /* 0x0019000087a0783b */ /* 0x002fea0000004200 */
[C---:B------:R-:W-:Y:S04]  /*d430*/  HMMA.16816.F32 R8, R136.reuse, R142, R8 ;  /* 0x0000008e8808723c */ /* 0x040fe80000001808 */
[----:B------:R-:W-:Y:S01]  /*d440*/  MUFU.EX2 R178, R156 ;  /* 0x0000009c00b27308 */ /* 0x000fe20000000800 */
[----:B------:R-:W1:Y:S01]  /*d450*/  LDSM.16.MT88.4 R140, [R251+0x900] ;  /* 0x00090000fb8c783b */ /* 0x000e620000004200 */
[----:B----4-:R-:W-:Y:S06]  /*d460*/  FADD.FTZ R0, R133, R0 ;  /* 0x0000000085007221 */ /* 0x010fec0000010000 */
[----:B------:R-:W-:Y:S04]  /*d470*/  FADD.FTZ R0, R3, R0 ;  /* 0x0000000003007221 */ /* 0x000fe80000010000 */
[----:B------:R-:W-:Y:S04]  /*d480*/  FADD.FTZ R0, R149, R0 ;  /* 0x0000000095007221 */ /* 0x000fe80000010000 */
[----:B------:R-:W-:Y:S01]  /*d490*/  FADD.FTZ R0, R148, R0 ;  /* 0x0000000094007221 */ /* 0x000fe20000010000 */
[C---:B---3--:R-:W-:Y:S03]  /*d4a0*/  HMMA.16816.F32 R12, R136.reuse, R144, R12 ;  /* 0x00000090880c723c */ /* 0x048fe6000000180c */
[----:B------:R-:W-:Y:S04]  /*d4b0*/  FADD.FTZ R0, R152, R0 ;  /* 0x0000000098007221 */ /* 0x000fe80000010000 */
[C---:B--2---:R-:W-:Y:S01]  /*d4c0*/  FADD.FTZ R0, R176.reuse, R0 ;  /* 0x00000000b0007221 */ /* 0x044fe20000010000 */
[C---:B------:R-:W-:Y:S01]  /*d4d0*/  HMMA.16816.F32 R16, R136.reuse, R146, R16 ;  /* 0x000000928810723c */ /* 0x040fe20000001810 */
[----:B------:R-:W2:Y:S03]  /*d4e0*/  LDSM.16.MT88.4 R144, [R250+0x900] ;  /* 0x00090000fa90783b */ /* 0x000ea60000004200 */
[----:B------:R-:W-:Y:S04]  /*d4f0*/  F2FP.PACK_AB R176, R176, R152 ;  /* 0x00000098b0b0723e */ /* 0x000fe800000000ff */
        /* <DEDUP_REMOVED lines=43> */
[----:B------:R-:W3:Y:S03]  /*d7b0*/  LDSM.16.MT88.4 R148, [R251+0x1100] ;  /* 0x00110000fb94783b */ /* 0x000ee60000004200 */
[----:B------:R-:W-:Y:S02]  /*d7c0*/  F2FP.PACK_AB R136, R3, R133 ;  /* 0x000000850388723e */ /* 0x000fe400000000ff */
[----:B------:R-:W-:Y:S01]  /*d7d0*/  F2FP.PACK_AB R137, R184, R185 ;  /* 0x000000b9b889723e */ /* 0x000fe200000000ff */
[----:B------:R-:W4:Y:S01]  /*d7e0*/  MUFU.EX2 R133, R157 ;  /* 0x0000009d00857308 */ /* 0x000f220000000800 */
[----:B------:R-:W-:Y:S07]  /*d7f0*/  F2FP.PACK_AB R139, R182, R183 ;  /* 0x000000b7b68b723e */ /* 0x000fee00000000ff */
[C---:B-1----:R-:W-:Y:S08]  /*d800*/  HMMA.16816.F32 R4, R136.reuse, R140, R4 ;  /* 0x0000008c8804723c */ /* 0x042ff00000001804 */
[C---:B------:R-:W-:Y:S01]  /*d810*/  HMMA.16816.F32 R8, R136.reuse, R142, R8 ;  /* 0x0000008e8808723c */ /* 0x040fe20000001808 */
[----:B------:R-:W1:Y:S03]  /*d820*/  LDSM.16.MT88.4 R140, [R250+0x1100] ;  /* 0x00110000fa8c783b */ /* 0x000e660000004200 */
[----:B----4-:R-:W-:Y:S04]  /*d830*/  FADD.FTZ R3, R133, R0 ;  /* 0x0000000085037221 */ /* 0x010fe80000010000 */
[C---:B--2---:R-:W-:Y:S04]  /*d840*/  HMMA.16816.F32 R12, R136.reuse, R144, R12 ;  /* 0x00000090880c723c */ /* 0x044fe8000000180c */
[C---:B------:R-:W-:Y:S01]  /*d850*/  FADD.FTZ R3, R178.reuse, R3 ;  /* 0x00000003b2037221 */ /* 0x040fe20000010000 */
[----:B------:R-:W-:Y:S01]  /*d860*/  F2FP.PACK_AB R178, R178, R133 ;  /* 0x00000085b2b2723e */ /* 0x000fe200000000ff */
[----:B------:R-:W-:Y:S01]  /*d870*/  FADD.FTZ R0, R154, R153 ;  /* 0x000000999a007221 */ /* 0x000fe20000010000 */
[----:B------:R-:W-:Y:S01]  /*d880*/  MUFU.EX2 R133, R165 ;  /* 0x000000a500857308 */ /* 0x000fe20000000800 */
[----:B------:R-:W-:Y:S01]  /*d890*/  LDSM.16.MT88.4 R152, [R248+0x1900] ;  /* 0x00190000f898783b */ /* 0x000fe20000004200 */
[C---:B------:R-:W-:Y:S03]  /*d8a0*/  HMMA.16816.F32 R16, R136.reuse, R146, R16 ;  /* 0x000000928810723c */ /* 0x040fe60000001810 */
[----:B------:R-:W-:Y:S04]  /*d8b0*/  FADD.FTZ R0, R191, R0 ;  /* 0x00000000bf007221 */ /* 0x000fe80000010000 */
[----:B------:R-:W2:Y:S01]  /*d8c0*/  LDSM.16.MT88.4 R144, [R135+0x3100] ;  /* 0x003100008790783b */ /* 0x000ea20000004200 */
[C---:B---3--:R-:W-:Y:S04]  /*d8d0*/  HMMA.16816.F32 R20, R136.reuse, R148, R20 ;  /* 0x000000948814723c */ /* 0x048fe80000001814 */
        /* <DEDUP_REMOVED lines=22> */
[-C--:B------:R-:W-:Y:S02]  /*da40*/  MOV R133, R2.reuse ;  /* 0x0000000200857202 */ /* 0x080fe40000000f00 */
[C---:B------:R-:W-:Y:S01]  /*da50*/  HMMA.16816.F32 R48, R136.reuse, R150, R48 ;  /* 0x000000968830723c */ /* 0x040fe20000001830 */
[----:B------:R-:W3:Y:S03]  /*da60*/  LDSM.16.MT88.4 R148, [R135+0x5100] ;  /* 0x005100008794783b */ /* 0x000ee60000004200 */
[----:B------:R-:W-:Y:S01]  /*da70*/  FADD.FTZ R0, R3, R0 ;  /* 0x0000000003007221 */ /* 0x000fe20000010000 */
[----:B------:R-:W-:Y:S02]  /*da80*/  MOV R3, R2 ;  /* 0x0000000200037202 */ /* 0x000fe40000000f00 */
[----:B------:R-:W-:Y:S01]  /*da90*/  MOV R2, R132 ;  /* 0x0000008400027202 */ /* 0x000fe20000000f00 */
        /* <DEDUP_REMOVED lines=75> */
.L_x_616:
[----:B------:R-:W2:Y:S04]  /*df50*/  LDL.LU R6, [R1+0xa4] ;  /* 0x0000a40001067983 */ /* 0x000ea80000300800 */
[----:B------:R-:W3:Y:S01]  /*df60*/  LDL.LU R5, [R1+0x9c] ;  /* 0x00009c0001057983 */ /* 0x000ee20000300800 */
[----:B------:R-:W-:-:S02]  /*df70*/  MOV R2, RZ ;  /* 0x000000ff00027202 */ /* 0x000fc40000000f00 */
[----:B------:R-:W-:Y:S01]  /*df80*/  PLOP3.LUT P2, PT, PT, PT, PT, 0x8, 0x0 ;  /* 0x000000000000781c */ /* 0x000fe20003f4e170 */
[----:B--2---:R-:W1:Y:S04]  /*df90*/  SHFL.BFLY PT, R0, R6, 0x2, 0x1f ;  /* 0x0c401f0006007f89 */ /* 0x004e6800000e0000 */
[----:B---3--:R-:W2:Y:S01]  /*dfa0*/  SHFL.BFLY PT, R4, R5, 0x2, 0x1f ;  /* 0x0c401f0005047f89 */ /* 0x008ea200000e0000 */
[----:B-1----:R-:W-:Y:S02]  /*dfb0*/  FADD.FTZ R0, R0, R6 ;  /* 0x0000000600007221 */ /* 0x002fe40000010000 */
[----:B--2---:R-:W-:-:S03]  /*dfc0*/  FADD.FTZ R4, R4, R5 ;  /* 0x0000000504047221 */ /* 0x004fc60000010000 */
[----:B------:R-:W1:Y:S04]  /*dfd0*/  SHFL.BFLY PT, R6, R0, 0x1, 0x1f ;  /* 0x0c201f0000067f89 */ /* 0x000e6800000e0000 */
        /* <DEDUP_REMOVED lines=148> */
.L_x_610:
        /* <DEDUP_REMOVED lines=108> */
[----:B------:R-:W-:Y:S01]  /*efe0*/  F2FP.PACK_AB R13, R13, R118 ;  /* 0x000000760d0d723e */ /* 0x000fe200000000ff */
        /* <DEDUP_REMOVED lines=88> */
.L_x_621:
        /* <DEDUP_REMOVED lines=9> */
[----:B------:R-:W-:Y:S01]  /*f600*/  USHF.R.S32.HI UR11, URZ, 0x1f, UR14 ;  /* 0x0000001f3f0b7899 */ /* 0x000fe2000801140e */
[----:B------:R-:W-:Y:S01]  /*f610*/  LEA.HI R6, R47, R57, RZ, 0x3 ;  /* 0x000000392f067211 */ /* 0x000fe200078f18ff */
[----:B------:R-:W-:Y:S01]  /*f620*/  ULDC.64 UR4, c[0x0][0x3a0] ;  /* 0x0000e80000047ab9 */ /* 0x000fe20000000a00 */
[----:B------:R-:W-:Y:S01]  /*f630*/  SHF.R.S32.HI R2, RZ, 0x1f, R3 ;  /* 0x0000001fff027819 */ /* 0x000fe20000011403 */
[----:B------:R-:W-:Y:S01]  /*f640*/  IMAD.IADD R4, R40, 0x1, -R0 ;  /* 0x0000000128047824 */ /* 0x000fe200078e0a00 */
[----:B------:R-:W-:Y:S01]  /*f650*/  LEA.HI R0, R22, R22, RZ, 0x1 ;  /* 0x0000001616007211 */ /* 0x000fe200078f08ff */
[----:B------:R-:W-:Y:S01]  /*f660*/  UIMAD UR10, UR8, UR6, URZ ;  /* 0x00000006080a72a4 */ /* 0x000fe2000f8e023f */
[----:B------:R-:W-:Y:S01]  /*f670*/  LEA.HI R2, R2, R3, RZ, 0x2 ;  /* 0x0000000302027211 */ /* 0x000fe200078f10ff */
[----:B------:R-:W-:Y:S01]  /*f680*/  UMOV UR12, UR20 ;  /* 0x00000014000c7c82 */ /* 0x000fe20008000000 */
[----:B------:R-:W-:Y:S01]  /*f690*/  LOP3.LUT R0, R0, 0x1ffffffe, RZ, 0xc0, !PT ;  /* 0x1ffffffe00007812 */ /* 0x000fe200078ec0ff */
[----:B------:R-:W-:Y:S01]  /*f6a0*/  UMOV UR13, UR21 ;  /* 0x00000015000d7c82 */ /* 0x000fe20008000000 */
[----:B------:R-:W-:Y:S01]  /*f6b0*/  SHF.R.S32.HI R2, RZ, 0x2, R2 ;  /* 0x00000002ff027819 */ /* 0x000fe20000011402 */
[----:B------:R-:W-:Y:S01]  /*f6c0*/  UIMAD UR15, UR21, UR4, URZ ;  /* 0x00000004150f72a4 */ /* 0x000fe2000f8e023f */
[----:B------:R-:W-:Y:S01]  /*f6d0*/  LOP3.LUT P2, RZ, R3, 0x3, RZ, 0xc0, !PT ;  /* 0x0000000303ff7812 */ /* 0x000fe2000784c0ff */
[----:B------:R-:W-:Y:S01]  /*f6e0*/  IMAD.IADD R0, R22, 0x1, -R0 ;  /* 0x0000000116007824 */ /* 0x000fe200078e0a00 */
[----:B------:R-:W-:Y:S01]  /*f6f0*/  USEL UR11, UR11, URZ, !UP1 ;  /* 0x0000003f0b0b7287 */ /* 0x000fe2000c800000 */
[----:B------:R-:W-:Y:S01]  /*f700*/  IMAD R15, R4, 0x10, R2 ;  /* 0x00000010040f7824 */ /* 0x000fe200078e0202 */
[----:B------:R-:W-:Y:S01]  /*f710*/  UIMAD.WIDE.U32 UR12, UR9, UR6, UR12 ;  /* 0x00000006090c72a5 */ /* 0x000fe2000f8e000c */
[----:B------:R-:W-:Y:S01]  /*f720*/  LOP3.LUT R4, R6, 0xfffffff8, RZ, 0xc0, !PT ;  /* 0xfffffff806047812 */ /* 0x000fe200078ec0ff */
[----:B------:R-:W-:Y:S01]  /*f730*/  UIMAD UR10, UR9, UR7, UR10 ;  /* 0x00000007090a72a4 */ /* 0x000fe2000f8e020a */
[----:B------:R-:W-:Y:S01]  /*f740*/  IMAD R0, R0, 0x8, R15 ;  /* 0x0000000800007824 */ /* 0x000fe200078e020f */
[----:B------:R-:W-:Y:S01]  /*f750*/  UIMAD.WIDE.U32 UR18, UR20, UR4, URZ ;  /* 0x00000004141272a5 */ /* 0x000fe2000f8e003f */
[----:B------:R-:W-:Y:S01]  /*f760*/  SHF.R.S32.HI R14, RZ, 0x3, R6 ;  /* 0x00000003ff0e7819 */ /* 0x000fe20000011406 */
[----:B------:R-:W-:Y:S01]  /*f770*/  ULDC.64 UR6, c[0x0][0x498] ;  /* 0x0001260000067ab9 */ /* 0x000fe20000000a00 */
[----:B------:R-:W-:Y:S01]  /*f780*/  IMAD.IADD R7, R57, 0x1, -R4 ;  /* 0x0000000139077824 */ /* 0x000fe200078e0a04 */
[----:B-1----:R-:W-:Y:S01]  /*f790*/  LEA R0, R28, R0, 0x7 ;  /* 0x000000001c007211 */ /* 0x002fe200078e38ff */
[----:B------:R-:W-:Y:S01]  /*f7a0*/  UIMAD UR15, UR20, UR5, UR15 ;  /* 0x00000005140f72a4 */ /* 0x000fe2000f8e020f */
        /* <DEDUP_REMOVED lines=63> */
[----:B------:R-:W-:Y:S01]  /*fba0*/  IMAD R28, R28, 0x80, R14 ;  /* 0x000000801c1c7824 */ /* 0x000fe200078e020e */
[C---:B------:R-:W-:Y:S01]  /*fbb0*/  IADD3 R8, R5.reuse, 0x8, RZ ;  /* 0x0000000805087810 */ /* 0x040fe20007ffe0ff */
[----:B------:R-:W-:Y:S01]  /*fbc0*/  IMAD R7, R6, c[0x0][0x3dc], R4 ;  /* 0x0000f70006077a24 */ /* 0x000fe200078e0204 */
[-C--:B------:R-:W-:Y:S01]  /*fbd0*/  ISETP.GE.OR P0, PT, R5, R29.reuse, P2 ;  /* 0x0000001d0500720c */ /* 0x080fe20001706670 */
[----:B------:R-:W-:Y:S01]  /*fbe0*/  IMAD.SHL.U32 R5, R18, 0x8, RZ ;  /* 0x0000000812057824 */ /* 0x000fe200078e00ff */
[----:B------:R-:W-:-:S04]  /*fbf0*/  ISETP.GE.OR P2, PT, R8, R29, P2 ;  /* 0x0000001d0800720c */ /* 0x000fc80001746670 */
[----:B------:R-:W-:Y:S01]  /*fc00*/  LOP3.LUT R8, R17, 0x7ffffe00, R5, 0xf8, !PT ;  /* 0x7ffffe0011087812 */ /* 0x000fe200078ef805 */
[----:B------:R-:W-:-:S04]  /*fc10*/  IMAD.WIDE.U32 R4, R6, c[0x0][0x3d8], R2 ;  /* 0x0000f60006047a25 */ /* 0x000fc800078e0002 */
[----:B------:R-:W-:Y:S02]  /*fc20*/  IMAD.SHL.U32 R2, R8, 0x2, RZ ;  /* 0x0000000208027824 */ /* 0x000fe400078e00ff */
[----:B--2---:R1:W-:Y:S01]  /*fc30*/  @!P0 ST.E [R12.64], R52 ;  /* 0x000000340c008985 */ /* 0x0043e2000c101910 */
[----:B------:R-:W-:Y:S01]  /*fc40*/  IMAD.IADD R3, R5, 0x1, R7 ;  /* 0x0000000105037824 */ /* 0x000fe200078e0207 */
[C---:B------:R-:W-:Y:S02]  /*fc50*/  LEA R31, P0, R4.reuse, c[0x0][0x380], 0x1 ;  /* 0x0000e000041f7a11 */ /* 0x040fe400078008ff */
[----:B----4-:R1:W-:Y:S02]  /*fc60*/  @!P2 ST.E [R10.64], R53 ;  /* 0x000000350a00a985 */ /* 0x0103e4000c101910 */
[----:B------:R-:W-:Y:S02]  /*fc70*/  LEA.HI.X R30, R4, c[0x0][0x384], R3, 0x1, P0 ;  /* 0x0000e100041e7a11 */ /* 0x000fe400000f0c03 */
[----:B------:R1:W2:Y:S01]  /*fc80*/  LDS.128 R44, [R2+0x1080] ;  /* 0x00108000022c7984 */ /* 0x0002a20000000c00 */
[----:B------:R-:W-:-:S03]  /*fc90*/  ISETP.GE.AND P0, PT, R28, R29, PT ;  /* 0x0000001d1c00720c */ /* 0x000fc60003f06270 */
        /* <DEDUP_REMOVED lines=42> */
.L_x_623:
[----:B--234-:R-:W-:Y:S05]  /*ff40*/  BSYNC B0 ;  /* 0x0000000000007941 */ /* 0x01cfea0003800000 */
.L_x_622:
        /* <DEDUP_REMOVED lines=30> */
.L_x_625:
[----:B------:R-:W-:Y:S05]  /*10130*/  BSYNC B0 ;  /* 0x0000000000007941 */ /* 0x000fea0003800000 */
.L_x_624:
[----:B--2---:R-:W-:Y:S01]  /*10140*/  IADD3 R4, R28, 0x40, RZ ;  /* 0x000000401c047810 */ /* 0x004fe20007ffe0ff */
[----:B------:R2:W4:Y:S01]  /*10150*/  SHFL.IDX PT, R3, R30, 0x2, 0x181f ;  /* 0x00581f001e037f89 */ /* 0x00052200000e0000 */
        /* <DEDUP_REMOVED lines=28> */
.L_x_627:
[----:B------:R-:W-:Y:S05]  /*10320*/  BSYNC B0 ;  /* 0x0000000000007941 */ /* 0x000fea0003800000 */
.L_x_626:
[----:B---3--:R-:W-:Y:S01]  /*10330*/  IADD3 R4, R28, 0x60, RZ ;  /* 0x000000601c047810 */ /* 0x008fe20007ffe0ff */
[----:B----4-:R3:W4:Y:S03]  /*10340*/  SHFL.IDX PT, R3, R30, 0x3, 0x181f ;  /* 0x00781f001e037f89 */ /* 0x01072600000e0000 */
        /* <DEDUP_REMOVED lines=15> */
[----:B------:R1:W-:Y:S01]  /*10440*/  @!P2 ST.E.128 [R8.64], R72 ;  /* 0x000000480800a985 */ /* 0x0003e2000c101d10 */
[----:B------:R-:W-:Y:S01]  /*10450*/  IADD3 R0, R0, 0xc0, RZ ;  /* 0x000000c000007810 */ /* 0x000fe20007ffe0ff */
[----:B------:R-:W-:-:S04]  /*10460*/  @!P1 IMAD.WIDE R6, R5, 0x2, R2 ;  /* 0x0000000205069825 */ /* 0x000fc800078e0202 */
[----:B------:R-:W-:Y:S01]  /*10470*/  @!P0 IMAD.WIDE R4, R4, 0x2, R2 ;  /* 0x0000000204048825 */ /* 0x000fe200078e0202 */
        /* <DEDUP_REMOVED lines=10> */
.L_x_620:
        /* <DEDUP_REMOVED lines=31> */
.L_x_628:
        /* <DEDUP_REMOVED lines=43> */
.L_x_630:
[----:B------:R-:W-:Y:S05]  /*109c0*/  BSYNC B0 ;  /* 0x0000000000007941 */ /* 0x000fea0003800000 */
.L_x_629:
        /* <DEDUP_REMOVED lines=77> */
.L_x_632:
[----:B------:R-:W-:Y:S05]  /*10ea0*/  BSYNC B0 ;  /* 0x0000000000007941 */ /* 0x000fea0003800000 */
.L_x_631:
        /* <DEDUP_REMOVED lines=27> */
.L_x_634:
[----:B------:R-:W-:Y:S05]  /*11060*/  BSYNC B0 ;  /* 0x0000000000007941 */ /* 0x000fea0003800000 */
.L_x_633:
        /* <DEDUP_REMOVED lines=27> */
.L_x_636:
[----:B------:R-:W-:Y:S05]  /*11220*/  BSYNC B0 ;  /* 0x0000000000007941 */ /* 0x000fea0003800000 */
.L_x_635:
        /* <DEDUP_REMOVED lines=28> */
.L_x_637:
        /* <DEDUP_REMOVED lines=9> */
.L_x_1777:


//--------------------- .text._ZN7cutlass13device_kernelIN5flash19enable_sm80_to_sm89INS1_16FlashAttnFwdSm80INS1_25CollectiveMainloopFwdSm80ILi8ELi1ELb0EN4cute5tupleIJNS5_1CILi128EEENS7_ILi32EEENS7_ILi256EEEEEELi256ENS_6half_tEfNS_4arch4Sm80ELb1ELb0ELb1ELb1ELb1ELb1ELb1ELb0EEENS1_21CollectiveEpilogueFwdINS6_IJS8_SA_S9_EEENS6_IJNS7_ILi1EEESI_SI_EEESC_SE_Li256ELb1ELb1ELb0ELb0EEENS1_19SingleTileSchedulerILb1ELb0ELb1ELi128EEEEEEEEEvNT_6ParamsE --------------------------
	.section	.text._ZN7cutlass13device_kernelIN5flash19enable_sm80_to_sm89INS1_16FlashAttnFwdSm80INS1_25CollectiveMainloopFwdSm80ILi8ELi1ELb0EN4cute5tupleIJNS5_1CILi128EEENS7_ILi32EEENS7_ILi256EEEEEELi256ENS_6half_tEfNS_4arch4Sm80ELb1ELb0ELb1ELb1ELb1ELb1ELb1ELb0EEENS1_21CollectiveEpilogueFwdINS6_IJS8_SA_S9_EEENS6_IJNS7_ILi1EEESI_SI_EEESC_SE_Li256ELb1ELb1ELb0ELb0EEENS1_19SingleTileSchedulerILb1ELb0ELb1ELi128EEEEEEEEEvNT_6ParamsE,"ax",@progbits
	.sectioninfo	@"SHI_REGISTERS=251"
	.align	128
.text._ZN7cutlass13device_kernelIN5flash19enable_sm80_to_sm89INS1_16FlashAttnFwdSm80INS1_25CollectiveMainloopFwdSm80ILi8ELi1ELb0EN4cute5tupleIJNS5_1CILi128EEENS7_ILi32EEENS7_ILi256EEEEEELi256ENS_6half_tEfNS_4arch4Sm80ELb1ELb0ELb1ELb1ELb1ELb1ELb1ELb0EEENS1_21CollectiveEpilogueFwdINS6_IJS8_SA_S9_EEENS6_IJNS7_ILi1EEESI_SI_EEESC_SE_Li256ELb1ELb1ELb0ELb0EEENS1_19SingleTileSchedulerILb1ELb0ELb1ELi128EEEEEEEEEvNT_6ParamsE:
        .type           _ZN7cutlass13device_kernelIN5flash19enable_sm80_to_sm89INS1_16FlashAttnFwdSm80INS1_25CollectiveMainloopFwdSm80ILi8ELi1ELb0EN4cute5tupleIJNS5_1CILi128EEENS7_ILi32EEENS7_ILi256EEEEEELi256ENS_6half_tEfNS_4arch4Sm80ELb1ELb0ELb1ELb1ELb1ELb1ELb1ELb0EEENS1_21CollectiveEpilogueFwdINS6_IJS8_SA_S9_EEENS6_IJNS7_ILi1EEESI_SI_EEESC_SE_Li256ELb1ELb1ELb0ELb0EEENS1_19SingleTileSchedulerILb1ELb0ELb1ELi128EEEEEEEEEvNT_6ParamsE,@function
        .size           _ZN7cutlass13device_kernelIN5flash19enable_sm80_to_sm89INS1_16FlashAttnFwdSm80INS1_25CollectiveMainloopFwdSm80ILi8ELi1ELb0EN4cute5tupleIJNS5_1CILi128EEENS7_ILi32EEENS7_ILi256EEEEEELi256ENS_6half_tEfNS_4arch4Sm80ELb1ELb0ELb1ELb1ELb1ELb1ELb1ELb0EEENS1_21CollectiveEpilogueFwdINS6_IJS8_SA_S9_EEENS6_IJNS7_ILi1EEESI_SI_EEESC_SE_Li256ELb1ELb1ELb0ELb0EEENS1_19SingleTileSchedulerILb1ELb0ELb1ELi128EEEEEEEEEvNT_6ParamsE,(.L_x_1778 - _ZN7cutlass13device_kernelIN5flash19enable_sm80_to_sm89INS1_16FlashAttnFwdSm80INS1_25CollectiveMainloopFwdSm80ILi8ELi1ELb0EN4cute5tupleIJNS5_1CILi128EEENS7_ILi32EEENS7_ILi256EEEEEELi256ENS_6half_tEfNS_4arch4Sm80ELb1ELb0ELb1ELb1ELb1ELb1ELb1ELb0EEENS1_21CollectiveEpilogueFwdINS6_IJS8_SA_S9_EEENS6_IJNS7_ILi1EEESI_SI_EEESC_SE_Li256ELb1ELb1ELb0ELb0EEENS1_19SingleTileSchedulerILb1ELb0ELb1ELi128EEEEEEEEEvNT_6ParamsE)
        .other          _ZN7cutlass13device_kernelIN5flash19enable_sm80_to_sm89INS1_16FlashAttnFwdSm80INS1_25CollectiveMainloopFwdSm80ILi8ELi1ELb0EN4cute5tupleIJNS5_1CILi128EEENS7_ILi32EEENS7_ILi256EEEEEELi256ENS_6half_tEfNS_4arch4Sm80ELb1ELb0ELb1ELb1ELb1ELb1ELb1ELb0EEENS1_21CollectiveEpilogueFwdINS6_IJS8_SA_S9_EEENS6_IJNS7_ILi1EEESI_SI_EEESC_SE_Li256ELb1ELb1ELb0ELb0EEENS1_19SingleTileSchedulerILb1ELb0ELb1ELi128EEEEEEEEEvNT_6ParamsE,@"STO_CUDA_ENTRY STV_DEFAULT"
_ZN7cutlass13device_kernelIN5flash19enable_sm80_to_sm89INS1_16FlashAttnFwdSm80INS1_25CollectiveMainloopFwdSm80ILi8ELi1ELb0EN4cute5tupleIJNS5_1CILi128EEENS7_ILi32EEENS7_ILi256EEEEEELi256ENS_6half_tEfNS_4arch4Sm80ELb1ELb0ELb1ELb1ELb1ELb1ELb1ELb0EEENS1_21CollectiveEpilogueFwdINS6_IJS8_SA_S9_EEENS6_IJNS7_ILi1EEESI_SI_EEESC_SE_Li256ELb1ELb1ELb0ELb0EEENS1_19SingleTileSchedulerILb1ELb0ELb1ELi128EEEEEEEEEvNT_6ParamsE:
        /* <DEDUP_REMOVED lines=20> */
.L_x_639:
        /* <DEDUP_REMOVED lines=13> */
.L_x_641:
[----:B------:R-:W-:Y:S02]  /*0210*/  ULDC UR5, c[0x0][0x54c] ;  /* 0x0001530000057ab9 */ /* 0x000fe40000000800 */
.L_x_640:
[----:B------:R-:W-:Y:S02]  /*0220*/  ULDC UR4, c[0x0][0x548] ;  /* 0x0001520000047ab9 */ /* 0x000fe40000000800 */
[----:B------:R-:W-:-:S02]  /*0230*/  USHF.L.U32 UR15, UR14, 0x7, URZ ;  /* 0x000000070e0f7899 */ /* 0x000fc4000800063f */
[----:B------:R-:W-:-:S04]  /*0240*/  UIMAD UR4, UR5, UR4, URZ ;  /* 0x00000004050472a4 */ /* 0x000fc8000f8e023f */
[----:B------:R-:W-:-:S04]  /*0250*/  UISETP.GE.AND UP0, UPT, UR15, UR4, UPT ;  /* 0x000000040f00728c */ /* 0x000fc8000bf06270 */
[----:B------:R-:W-:Y:S01]  /*0260*/  USEL UR21, UR21, 0xffffffff, !UP0 ;  /* 0xffffffff15157887 */ /* 0x000fe2000c000000 */
[----:B------:R-:W-:Y:S05]  /*0270*/  BRA `(.L_x_642) ;  /* 0x000001b000007947 */ /* 0x000fea0003800000 */
.L_x_638:
        /* <DEDUP_REMOVED lines=8> */
.L_x_643:
        /* <DEDUP_REMOVED lines=13> */
.L_x_645:
[----:B------:R-:W-:Y:S02]  /*03d0*/  ULDC UR5, c[0x0][0x54c] ;  /* 0x0001530000057ab9 */ /* 0x000fe40000000800 */
.L_x_644:
[----:B------:R-:W-:Y:S02]  /*03e0*/  ULDC UR4, c[0x0][0x548] ;  /* 0x0001520000047ab9 */ /* 0x000fe40000000800 */
[----:B------:R-:W-:-:S02]  /*03f0*/  USHF.L.U32 UR15, UR14, 0x7, URZ ;  /* 0x000000070e0f7899 */ /* 0x000fc4000800063f */
[----:B------:R-:W-:-:S04]  /*0400*/  UIMAD UR4, UR5, UR4, URZ ;  /* 0x00000004050472a4 */ /* 0x000fc8000f8e023f */
[----:B------:R-:W-:-:S04]  /*0410*/  UISETP.GE.AND UP0, UPT, UR15, UR4, UPT ;  /* 0x000000040f00728c */ /* 0x000fc8000bf06270 */
[----:B------:R-:W-:-:S06]  /*0420*/  USEL UR21, UR21, 0xffffffff, !UP0 ;  /* 0xffffffff15157887 */ /* 0x000fcc000c000000 */
.L_x_642:
        /* <DEDUP_REMOVED lines=64> */
.L_x_646:
        /* <DEDUP_REMOVED lines=10> */
.L_x_647:
[----:B------:R-:W-:Y:S05]  /*08d0*/  @!P4 BRA `(.L_x_648) ;  /* 0x000000500000c947 */ /* 0x000fea0003800000 */
[----:B-1--4-:R-:W4:Y:S04]  /*08e0*/  LDG.E R0, [R8.64] ;  /* 0x0000001808007981 */ /* 0x012f28000c1e1900 */
[----:B---3--:R-:W3:Y:S01]  /*08f0*/  LDG.E R3, [R8.64+0x4] ;  /* 0x0000041808037981 */ /* 0x008ee2000c1e1900 */
[----:B----4-:R-:W1:Y:S08]  /*0900*/  R2UR UR19, R0 ;  /* 0x00000000001373c2 */ /* 0x010e7000000e0000 */
[----:B---3--:R-:W1:Y:S02]  /*0910*/  R2UR UR4, R3 ;  /* 0x00000000030473c2 */ /* 0x008e6400000e0000 */
[----:B-1----:R-:W-:-:S06]  /*0920*/  UIADD3 UR19, -UR19, UR4, URZ ;  /* 0x0000000413137290 */ /* 0x002fcc000fffe13f */
.L_x_648:
        /* <DEDUP_REMOVED lines=12> */
[----:B------:R-:W-:Y:S02]  /*09f0*/  ULDC UR7, c[0x0][0x2c4] ;  /* 0x0000b10000077ab9 */ /* 0x000fe40000000800 */
[----:B------:R-:W-:Y:S02]  /*0a00*/  UISETP.NE.AND UP2, UPT, UR7, 0x1, UPT ;  /* 0x000000010700788c */ /* 0x000fe4000bf45270 */
[----:B------:R-:W-:-:S09]  /*0a10*/  UIADD3 UR7, -UR16, UR19, URZ ;  /* 0x0000001310077290 */ /* 0x000fd2000fffe13f */
[----:B------:R-:W-:Y:S01]  /*0a20*/  @UP2 UIADD3 UR22, UR15, 0x7f, URZ ;  /* 0x0000007f0f162890 */ /* 0x000fe2000fffe03f */
[----:B----4-:R-:W4:Y:S08]  /*0a30*/  @P0 R2UR UR4, R0 ;  /* 0x00000000000403c2 */ /* 0x010f3000000e0000 */
[----:B---3--:R-:W4:Y:S02]  /*0a40*/  @P0 R2UR UR5, R3 ;  /* 0x00000000030503c2 */ /* 0x008f2400000e0000 */
[----:B----4-:R-:W-:-:S03]  /*0a50*/  @UP3 UIADD3 UR18, -UR4, UR5, URZ ;  /* 0x0000000504123290 */ /* 0x010fc6000fffe13f */
[----:B------:R-:W-:Y:S02]  /*0a60*/  ULDC.64 UR4, c[0x0][0x2c8] ;  /* 0x0000b20000047ab9 */ /* 0x000fe40000000a00 */
[----:B------:R-:W-:Y:S02]  /*0a70*/  UIMAD.WIDE.U32 UR22, UR22, UR4, URZ ;  /* 0x00000004161672a5 */ /* 0x000fe4000f8e003f */
[----:B------:R-:W-:Y:S02]  /*0a80*/  UIADD3 UR11, UR7, UR18, URZ ;  /* 0x00000012070b7290 */ /* 0x000fe4000fffe03f */
[----:B------:R-:W-:Y:S02]  /*0a90*/  UIADD3 UR4, UR15, 0x7f, URZ ;  /* 0x0000007f0f047890 */ /* 0x000fe4000fffe03f */
[----:B--2---:R-:W-:Y:S02]  /*0aa0*/  UIADD3 UR9, UR11, 0x20, -UR20 ;  /* 0x000000200b097890 */ /* 0x004fe4000fffe814 */
[----:B------:R-:W-:-:S02]  /*0ab0*/  @UP2 USHF.R.U32.HI UR4, URZ, UR5, UR23 ;  /* 0x000000053f042299 */ /* 0x000fc40008011617 */
[----:B------:R-:W-:Y:S02]  /*0ac0*/  UIADD3 UR10, UR11, 0x1f, URZ ;  /* 0x0000001f0b0a7890 */ /* 0x000fe4000fffe03f */
[----:B------:R-:W-:Y:S02]  /*0ad0*/  UIADD3 UR5, UR9, UR4, URZ ;  /* 0x0000000409057290 */ /* 0x000fe4000fffe03f */
[----:B------:R-:W-:Y:S02]  /*0ae0*/  USHF.R.S32.HI UR8, URZ, 0x1f, UR10 ;  /* 0x0000001f3f087899 */ /* 0x000fe4000801140a */
[----:B------:R-:W-:Y:S02]  /*0af0*/  USHF.R.S32.HI UR4, URZ, 0x1f, UR5 ;  /* 0x0000001f3f047899 */ /* 0x000fe40008011405 */
[----:B------:R-:W-:Y:S02]  /*0b00*/  ULEA.HI UR10, UR8, UR10, URZ, 0x5 ;  /* 0x0000000a080a7291 */ /* 0x000fe4000f8f283f */
[----:B------:R-:W-:-:S02]  /*0b10*/  ULEA.HI UR4, UR4, UR5, URZ, 0x5 ;  /* 0x0000000504047291 */ /* 0x000fc4000f8f283f */
[----:B------:R-:W-:Y:S02]  /*0b20*/  USHF.R.S32.HI UR10, URZ, 0x5, UR10 ;  /* 0x000000053f0a7899 */ /* 0x000fe4000801140a */
[----:B------:R-:W-:-:S04]  /*0b30*/  USHF.R.S32.HI UR4, URZ, 0x5, UR4 ;  /* 0x000000053f047899 */ /* 0x000fc80008011404 */
[----:B------:R-:W-:-:S04]  /*0b40*/  UISETP.LT.AND UP0, UPT, UR10, UR4, UPT ;  /* 0x000000040a00728c */ /* 0x000fc8000bf01270 */
[----:B------:R-:W-:Y:S02]  /*0b50*/  USEL UR5, UR10, UR4, UP0 ;  /* 0x000000040a057287 */ /* 0x000fe40008000000 */
[----:B------:R-:W-:Y:S02]  /*0b60*/  UIADD3 UR4, -UR7, URZ, URZ ;  /* 0x0000003f07047290 */ /* 0x000fe4000fffe13f */
[----:B------:R-:W-:Y:S02]  /*0b70*/  ULEA UR7, UR5, -UR7, 0x5 ;  /* 0x8000000705077291 */ /* 0x000fe4000f8e283f */
[----:B------:R-:W-:Y:S02]  /*0b80*/  UISETP.LT.AND UP1, UPT, URZ, UR4, UPT ;  /* 0x000000043f00728c */ /* 0x000fe4000bf21270 */
[----:B------:R-:W-:Y:S02]  /*0b90*/  UISETP.LT.AND UP0, UPT, UR7, UR18, UPT ;  /* 0x000000120700728c */ /* 0x000fe4000bf01270 */
[----:B------:R-:W-:-:S02]  /*0ba0*/  USEL UR4, URZ, UR4, !UP1 ;  /* 0x000000043f047287 */ /* 0x000fc4000c800000 */
[----:B------:R-:W-:Y:S02]  /*0bb0*/  USEL UR5, UR7, UR18, UP0 ;  /* 0x0000001207057287 */ /* 0x000fe40008000000 */
[----:B------:R-:W-:Y:S02]  /*0bc0*/  USHF.R.U32.HI UR8, URZ, 0x5, UR4 ;  /* 0x000000053f087899 */ /* 0x000fe40008011604 */
[----:B------:R-:W-:-:S05]  /*0bd0*/  UISETP.GT.AND UP0, UPT, UR5, UR4, UPT ;  /* 0x000000040500728c */ /* 0x000fca000bf04270 */
[----:B------:R-:W-:-:S06]  /*0be0*/  UMOV UR7, UR8 ;  /* 0x0000000800077c82 */ /* 0x000fcc0008000000 */
        /* <DEDUP_REMOVED lines=18> */
[----:B------:R1:W2:Y:S01]  /*0d10*/  @P1 LDG.E R4, [R8.64] ;  /* 0x0000001808041981 */ /* 0x0002a2000c1e1900 */
        /* <DEDUP_REMOVED lines=91> */
.L_x_651:
[----:B------:R-:W-:Y:S05]  /*12d0*/  BSYNC B0 ;  /* 0x0000000000007941 */ /* 0x000fea0003800000 */
.L_x_650:
        /* <DEDUP_REMOVED lines=128> */
.L_x_670:
        /* <DEDUP_REMOVED lines=29> */
[C---:B------:R-:W-:Y:S04]  /*1cb0*/  LEA R0, P0, R4.reuse, c[0x0][0x1c8], 0x1 ;  /* 0x0000720004007a11 */ /* 0x040fe800078008ff */
[----:B------:R-:W-:Y:S04]  /*1cc0*/  IADD3.X R3, R5, UR31, R2, P1, !PT ;  /* 0x0000001f05037c10 */ /* 0x000fe80008ffe402 */
[----:B------:R-:W-:Y:S01]  /*1cd0*/  LEA.HI.X R4, R4, c[0x0][0x1cc], R3, 0x1, P0 ;  /* 0x0000730004047a11 */ /* 0x000fe200000f0c03 */
[----:B---345:R-:W-:-:S05]  /*1ce0*/  @!P6 BRA `(.L_x_653) ;  /* 0x000026000000e947 */ /* 0x038fca0003800000 */
        /* <DEDUP_REMOVED lines=52> */
.L_x_656:
[----:B------:R-:W-:Y:S05]  /*2030*/  BSYNC B0 ;  /* 0x0000000000007941 */ /* 0x000fea0003800000 */
.L_x_655:
[----:B------:R2:W3:Y:S04]  /*2040*/  SHFL.IDX PT, R55, R4, RZ, 0x181f ;  /* 0x00181fff04377589 */ /* 0x0004e800000e0000 */
[----:B------:R2:W4:Y:S01]  /*2050*/  SHFL.IDX PT, R53, R0, RZ, 0x181f ;  /* 0x00181fff00357589 */ /* 0x00052200000e0000 */
[----:B------:R-:W-:-:S05]  /*2060*/  @P2 BRA `(.L_x_657) ;  /* 0x0000243000002947 */ /* 0x000fca0003800000 */
[----:B------:R-:W-:Y:S01]  /*2070*/  ISETP.GE.AND P0, PT, R16, c[0x0][0x1d4], PT ;  /* 0x0000750010007a0c */ /* 0x000fe20003f06270 */
[----:B-----5:R-:W-:Y:S01]  /*2080*/  IMAD.MOV.U32 R13, RZ, RZ, R44 ;  /* 0x000000ffff0d7224 */ /* 0x020fe200078e002c */
[----:B------:R-:W-:Y:S01]  /*2090*/  MOV R8, R45 ;  /* 0x0000002d00087202 */ /* 0x000fe20000000f00 */
[----:B--2---:R-:W-:Y:S01]  /*20a0*/  IMAD.MOV.U32 R0, RZ, RZ, R19 ;  /* 0x000000ffff007224 */ /* 0x004fe200078e0013 */
        /* <DEDUP_REMOVED lines=74> */
.L_x_659:
[----:B------:R-:W-:Y:S05]  /*2550*/  BSYNC B0 ;  /* 0x0000000000007941 */ /* 0x000fea0003800000 */
.L_x_658:
        /* <DEDUP_REMOVED lines=57> */
.L_x_661:
[----:B------:R-:W-:Y:S05]  /*28f0*/  BSYNC B0 ;  /* 0x0000000000007941 */ /* 0x000fea0003800000 */
.L_x_660:
        /* <DEDUP_REMOVED lines=57> */
.L_x_663:
[----:B------:R-:W-:Y:S05]  /*2c90*/  BSYNC B0 ;  /* 0x0000000000007941 */ /* 0x000fea0003800000 */
.L_x_662:
        /* <DEDUP_REMOVED lines=57> */
.L_x_654:
        /* <DEDUP_REMOVED lines=29> */
.L_x_665:
[----:B------:R-:W-:Y:S05]  /*3200*/  BSYNC B0 ;  /* 0x0000000000007941 */ /* 0x000fea0003800000 */
.L_x_664:
[----:B------:R2:W3:Y:S04]  /*3210*/  SHFL.IDX PT, R123, R4, RZ, 0x181f ;  /* 0x00181fff047b7589 */ /* 0x0004e800000e0000 */
[----:B------:R2:W4:Y:S01]  /*3220*/  SHFL.IDX PT, R122, R0, RZ, 0x181f ;  /* 0x00181fff007a7589 */ /* 0x00052200000e0000 */
[----:B------:R-:W-:-:S05]  /*3230*/  @P2 BRA `(.L_x_657) ;  /* 0x0000126000002947 */ /* 0x000fca0003800000 */
[----:B------:R-:W-:Y:S01]  /*3240*/  ISETP.GE.AND P0, PT, R16, c[0x0][0x1d4], PT ;  /* 0x0000750010007a0c */ /* 0x000fe20003f06270 */
[----:B-----5:R-:W-:Y:S01]  /*3250*/  IMAD.MOV.U32 R8, RZ, RZ, R54 ;  /* 0x000000ffff087224 */ /* 0x020fe200078e0036 */
[----:B--2---:R-:W-:Y:S01]  /*3260*/  MOV R4, R26 ;  /* 0x0000001a00047202 */ /* 0x004fe20000000f00 */
        /* <DEDUP_REMOVED lines=39> */
[----:B---34-:R-:W-:Y:S01]  /*34e0*/  @!P1 IMAD.WIDE R132, R51, 0x2, R122 ;  /* 0x0000000233849825 */ /* 0x018fe200078e027a */
        /* <DEDUP_REMOVED lines=99> */
.L_x_667:
[----:B------:R-:W-:Y:S05]  /*3b20*/  BSYNC B0 ;  /* 0x0000000000007941 */ /* 0x000fea0003800000 */
.L_x_666:
[----:B------:R-:W-:Y:S11]  /*3b30*/  ISETP.GE.AND P0, PT, R11, c[0x0][0x1d4], PT ;  /* 0x000075000b007a0c */ /* 0x000ff60003f06270 */
[----:B------:R-:W-:Y:S02]  /*3b40*/  @!UPT UIADD3 URZ, URZ, URZ, URZ ;  /* 0x0000003f3f3ff290 */ /* 0x000fe4000fffe03f */
[----:B------:R-:W-:-:S05]  /*3b50*/  @P0 BRA `(.L_x_657) ;  /* 0x0000094000000947 */ /* 0x000fca0003800000 */
[----:B------:R-:W-:Y:S01]  /*3b60*/  SEL R125, R86, R125, !P4 ;  /* 0x0000007d567d7207 */ /* 0x000fe20006000000 */
[----:B-1----:R-:W1:Y:S01]  /*3b70*/  LDS.128 R20, [R84+0xc080] ;  /* 0x00c0800054147984 */ /* 0x002e620000000c00 */
        /* <DEDUP_REMOVED lines=119> */
.L_x_653:
[----:B------:R1:W2:Y:S01]  /*42f0*/  SHFL.IDX PT, R3, R4, RZ, 0x181f ;  /* 0x00181fff04037589 */ /* 0x0002a200000e0000 */
[----:B------:R-:W-:Y:S03]  /*4300*/  IADD3 R64, -R68, UR18, RZ ;  /* 0x0000001244407c10 */ /* 0x000fe6000fffe1ff */
[----:B------:R1:W3:Y:S01]  /*4310*/  SHFL.IDX PT, R13, R0, RZ, 0x181f ;  /* 0x00181fff000d7589 */ /* 0x0002e200000e0000 */
[----:B------:R-:W-:Y:S04]  /*4320*/  IMNMX R64, R64, 0x20, PT ;  /* 0x0000002040407817 */ /* 0x000fe80003800200 */
[----:B------:R-:W-:Y:S11]  /*4330*/  ISETP.GT.AND P0, PT, R64, R105, PT ;  /* 0x000000694000720c */ /* 0x000ff60003f04270 */
[----:B------:R-:W-:Y:S02]  /*4340*/  @!UPT UIADD3 URZ, URZ, URZ, URZ ;  /* 0x0000003f3f3ff290 */ /* 0x000fe4000fffe03f */
[----:B------:R-:W-:-:S05]  /*4350*/  @!P0 BRA `(.L_x_657) ;  /* 0x0000014000008947 */ /* 0x000fca0003800000 */
[C---:B------:R-:W-:Y:S02]  /*4360*/  ISETP.GE.AND P0, PT, R16.reuse, c[0x0][0x1d4], PT ;  /* 0x0000750010007a0c */ /* 0x040fe40003f06270 */
[----:B------:R-:W-:Y:S11]  /*4370*/  ISETP.GE.AND P2, PT, R11, c[0x0][0x1d4], PT ;  /* 0x000075000b007a0c */ /* 0x000ff60003f46270 */
[----:B-1----:R-:W1:Y:S01]  /*4380*/  @!P0 LDS.128 R4, [R99+0xc080] ;  /* 0x00c0800063048984 */ /* 0x002e620000000c00 */
[C---:B---3--:R-:W-:Y:S04]  /*4390*/  @!P0 LEA R30, P1, R16.reuse, R13, 0x1 ;  /* 0x0000000d101e8211 */ /* 0x048fe800078208ff */
[----:B--2---:R-:W-:Y:S02]  /*43a0*/  @!P0 LEA.HI.X R31, R16, R3, R17, 0x1, P1 ;  /* 0x00000003101f8211 */ /* 0x004fe400008f0c11 */
        /* <DEDUP_REMOVED lines=15> */
.L_x_657:
[----:B------:R-:W-:Y:S05]  /*44a0*/  BSYNC B1 ;  /* 0x0000000000017941 */ /* 0x000fea0003800000 */
.L_x_652:
[----:B------:R-:W-:Y:S01]  /*44b0*/  IMAD.IADD R68, R77, 0x1, -R68 ;  /* 0x000000014d447824 */ /* 0x000fe200078e0a44 */
[----:B------:R-:W-:Y:S04]  /*44c0*/  BSSY B0, `(.L_x_668) ;  /* 0x000003c000007945 */ /* 0x000fe80003800000 */
[----:B------:R-:W-:Y:S11]  /*44d0*/  ISETP.GE.AND P0, PT, R68, 0x1, PT ;  /* 0x000000014400780c */ /* 0x000ff60003f06270 */
[----:B------:R-:W-:Y:S02]  /*44e0*/  @!UPT UIADD3 URZ, URZ, URZ, URZ ;  /* 0x0000003f3f3ff290 */ /* 0x000fe4000fffe03f */
[----:B-12---:R-:W-:Y:S01]  /*44f0*/  @P0 IMAD.WIDE R4, R98, 0x20, R118 ;  /* 0x0000002062040825 */ /* 0x006fe200078e0276 */
        /* <DEDUP_REMOVED lines=29> */
[----:B---3--:R-:W-:Y:S02]  /*46d0*/  LEA.HI.X R13, R3, c[0x0][0x1fc], R0, 0x1, P0 ;  /* 0x00007f00030d7a11 */ /* 0x008fe400000f0c00 */
[----:B------:R1:W2:Y:S01]  /*46e0*/  SHFL.IDX PT, R3, R2, RZ, 0x181f ;  /* 0x00181fff02037589 */ /* 0x0002a200000e0000 */
[----:B------:R-:W-:Y:S03]  /*46f0*/  ISETP.GT.AND P0, PT, R64, R105, PT ;  /* 0x000000694000720c */ /* 0x000fe60003f04270 */
[----:B------:R-:W3:Y:S01]  /*4700*/  SHFL.IDX PT, R13, R13, RZ, 0x181f ;  /* 0x00181fff0d0d7589 */ /* 0x000ee200000e0000 */
[----:B------:R-:W-:Y:S04]  /*4710*/  DEPBAR.LE SB0, 0x0 ;  /* 0x000080000000791a */ /* 0x000fe80000000000 */
[----:B------:R-:W-:Y:S06]  /*4720*/  BAR.SYNC.DEFER_BLOCKING 0x0 ;  /* 0x0000000000007b1d */ /* 0x000fec0000010000 */
[----:B------:R-:W-:-:S05]  /*4730*/  @!P0 BRA `(.L_x_669) ;  /* 0x0000014000008947 */ /* 0x000fca0003800000 */
[C---:B-12---:R-:W-:Y:S02]  /*4740*/  ISETP.GE.AND P0, PT, R16.reuse, c[0x0][0x1d4], PT ;  /* 0x0000750010007a0c */ /* 0x046fe40003f06270 */
[----:B------:R-:W-:Y:S11]  /*4750*/  ISETP.GE.AND P2, PT, R11, c[0x0][0x1d4], PT ;  /* 0x000075000b007a0c */ /* 0x000ff60003f46270 */
[----:B------:R-:W1:Y:S01]  /*4760*/  @!P0 LDS.128 R4, [R99+0x8080] ;  /* 0x0080800063048984 */ /* 0x000e620000000c00 */
[C---:B-----5:R-:W-:Y:S04]  /*4770*/  @!P0 LEA R30, P1, R16.reuse, R3, 0x1 ;  /* 0x00000003101e8211 */ /* 0x060fe800078208ff */
        /* <DEDUP_REMOVED lines=16> */
.L_x_669:
[----:B-12---:R-:W-:Y:S05]  /*4880*/  BSYNC B0 ;  /* 0x0000000000007941 */ /* 0x006fea0003800000 */
.L_x_668:
        /* <DEDUP_REMOVED lines=25> */
.L_x_649:
[----:B-1----:R-:W-:Y:S01]  /*4a20*/  UIADD3 UR6, UR15, 0x7f, URZ ;  /* 0x0000007f0f067890 */ /* 0x002fe2000fffe03f */
[----:B------:R-:W-:Y:S01]  /*4a30*/  PLOP3.LUT P2, PT, PT, PT, PT, 0x80, 0x0 ;  /* 0x000000000000781c */ /* 0x000fe20003f4f070 */
[----:B------:R-:W-:Y:S01]  /*4a40*/  ULDC.64 UR4, c[0x0][0x2c8] ;  /* 0x0000b20000047ab9 */ /* 0x000fe20000000a00 */
[----:B------:R-:W-:Y:S01]  /*4a50*/  IMAD.MOV.U32 R3, RZ, RZ, RZ ;  /* 0x000000ffff037224 */ /* 0x000fe200078e00ff */
[----:B------:R-:W-:Y:S01]  /*4a60*/  UIMAD.WIDE.U32 UR18, UR6, UR4, URZ ;  /* 0x00000004061272a5 */ /* 0x000fe2000f8e003f */
[----:B------:R-:W-:Y:S01]  /*4a70*/  IMAD.MOV.U32 R130, RZ, RZ, RZ ;  /* 0x000000ffff827224 */ /* 0x000fe200078e00ff */
[----:B------:R-:W-:Y:S01]  /*4a80*/  CS2R R128, SRZ ;  /* 0x0000000000807805 */ /* 0x000fe2000001ff00 */
[----:B------:R-:W-:Y:S01]  /*4a90*/  CS2R R126, SRZ ;  /* 0x00000000007e7805 */ /* 0x000fe2000001ff00 */
[----:B------:R-:W-:Y:S01]  /*4aa0*/  @UP2 USHF.R.U32.HI UR6, URZ, UR5, UR19 ;  /* 0x000000053f062299 */ /* 0x000fe20008011613 */
[----:B------:R-:W-:Y:S01]  /*4ab0*/  CS2R R124, SRZ ;  /* 0x00000000007c7805 */ /* 0x000fe2000001ff00 */
[----:B----4-:R-:W-:Y:S01]  /*4ac0*/  CS2R R122, SRZ ;  /* 0x00000000007a7805 */ /* 0x010fe2000001ff00 */
[----:B------:R-:W-:Y:S01]  /*4ad0*/  CS2R R120, SRZ ;  /* 0x0000000000787805 */ /* 0x000fe2000001ff00 */
[----:B------:R-:W-:Y:S01]  /*4ae0*/  UIADD3 UR6, UR9, UR6, URZ ;  /* 0x0000000609067290 */ /* 0x000fe2000fffe03f */
[----:B------:R-:W-:Y:S01]  /*4af0*/  CS2R R118, SRZ ;  /* 0x0000000000767805 */ /* 0x000fe2000001ff00 */
[----:B------:R-:W-:Y:S01]  /*4b00*/  CS2R R116, SRZ ;  /* 0x0000000000747805 */ /* 0x000fe2000001ff00 */
[----:B------:R-:W-:Y:S01]  /*4b10*/  CS2R R114, SRZ ;  /* 0x0000000000727805 */ /* 0x000fe2000001ff00 */
[----:B------:R-:W-:Y:S01]  /*4b20*/  USHF.R.S32.HI UR4, URZ, 0x1f, UR6 ;  /* 0x0000001f3f047899 */ /* 0x000fe20008011406 */
[----:B------:R-:W-:Y:S01]  /*4b30*/  CS2R R112, SRZ ;  /* 0x0000000000707805 */ /* 0x000fe2000001ff00 */
[----:B------:R-:W-:Y:S01]  /*4b40*/  CS2R R110, SRZ ;  /* 0x00000000006e7805 */ /* 0x000fe2000001ff00 */
[----:B------:R-:W-:Y:S01]  /*4b50*/  CS2R R108, SRZ ;  /* 0x00000000006c7805 */ /* 0x000fe2000001ff00 */
[----:B------:R-:W-:Y:S01]  /*4b60*/  ULEA.HI UR4, UR4, UR6, URZ, 0x5 ;  /* 0x0000000604047291 */ /* 0x000fe2000f8f283f */
[----:B------:R-:W-:Y:S01]  /*4b70*/  CS2R R106, SRZ ;  /* 0x00000000006a7805 */ /* 0x000fe2000001ff00 */
[----:B------:R-:W-:Y:S01]  /*4b80*/  CS2R R104, SRZ ;  /* 0x0000000000687805 */ /* 0x000fe2000001ff00 */
[----:B------:R-:W-:Y:S01]  /*4b90*/  CS2R R102, SRZ ;  /* 0x0000000000667805 */ /* 0x000fe2000001ff00 */
[----:B------:R-:W-:Y:S01]  /*4ba0*/  USHF.R.S32.HI UR4, URZ, 0x5, UR4 ;  /* 0x000000053f047899 */ /* 0x000fe20008011404 */
[----:B------:R-:W-:Y:S01]  /*4bb0*/  CS2R R100, SRZ ;  /* 0x0000000000647805 */ /* 0x000fe2000001ff00 */
[----:B------:R-:W-:Y:S01]  /*4bc0*/  CS2R R98, SRZ ;  /* 0x0000000000627805 */ /* 0x000fe2000001ff00 */
[----:B------:R-:W-:Y:S01]  /*4bd0*/  CS2R R96, SRZ ;  /* 0x0000000000607805 */ /* 0x000fe2000001ff00 */
[----:B------:R-:W-:Y:S01]  /*4be0*/  UISETP.LT.AND UP0, UPT, UR10, UR4, UPT ;  /* 0x000000040a00728c */ /* 0x000fe2000bf01270 */
[----:B------:R-:W-:Y:S01]  /*4bf0*/  CS2R R94, SRZ ;  /* 0x00000000005e7805 */ /* 0x000fe2000001ff00 */
[----:B------:R-:W-:Y:S01]  /*4c00*/  CS2R R92, SRZ ;  /* 0x00000000005c7805 */ /* 0x000fe2000001ff00 */
[----:B------:R-:W-:Y:S01]  /*4c10*/  CS2R R90, SRZ ;  /* 0x00000000005a7805 */ /* 0x000fe2000001ff00 */
[----:B------:R-:W-:Y:S01]  /*4c20*/  USEL UR10, UR10, UR4, UP0 ;  /* 0x000000040a0a7287 */ /* 0x000fe20008000000 */
[----:B------:R-:W-:Y:S01]  /*4c30*/  CS2R R88, SRZ ;  /* 0x0000000000587805 */ /* 0x000fe2000001ff00 */
[----:B------:R-:W-:Y:S01]  /*4c40*/  CS2R R86, SRZ ;  /* 0x0000000000567805 */ /* 0x000fe2000001ff00 */
[----:B------:R-:W-:Y:S01]  /*4c50*/  CS2R R84, SRZ ;  /* 0x0000000000547805 */ /* 0x000fe2000001ff00 */
[----:B------:R-:W-:Y:S01]  /*4c60*/  UISETP.GE.AND UP0, UPT, UR10, 0x1, UPT ;  /* 0x000000010a00788c */ /* 0x000fe2000bf06270 */
[----:B------:R-:W-:Y:S01]  /*4c70*/  CS2R R82, SRZ ;  /* 0x0000000000527805 */ /* 0x000fe2000001ff00 */
[----:B------:R-:W-:Y:S01]  /*4c80*/  CS2R R80, SRZ ;  /* 0x0000000000507805 */ /* 0x000fe2000001ff00 */
[----:B------:R-:W-:Y:S01]  /*4c90*/  CS2R R78, SRZ ;  /* 0x00000000004e7805 */ /* 0x000fe2000001ff00 */
[----:B------:R-:W-:Y:S01]  /*4ca0*/  CS2R R76, SRZ ;  /* 0x00000000004c7805 */ /* 0x000fe2000001ff00 */
[----:B------:R-:W-:Y:S01]  /*4cb0*/  CS2R R74, SRZ ;  /* 0x00000000004a7805 */ /* 0x000fe2000001ff00 */
[----:B------:R-:W-:Y:S01]  /*4cc0*/  PLOP3.LUT P0, PT, PT, PT, UP0, 0x80, 0x0 ;  /* 0x000000000000781c */ /* 0x000fe20003f0f008 */
        /* <DEDUP_REMOVED lines=51> */
[-C--:B------:R-:W-:Y:S01]  /*5000*/  LEA.HI R56, R69, R62.reuse, RZ, 0x3 ;  /* 0x0000003e45387211 */ /* 0x080fe200078f18ff */
[----:B------:R-:W-:Y:S01]  /*5010*/  UIMAD UR6, UR6, UR4, URZ ;  /* 0x00000004060672a4 */ /* 0x000fe2000f8e023f */
[----:B------:R-:W-:Y:S01]  /*5020*/  PLOP3.LUT P1, PT, PT, PT, UP2, 0x80, 0x0 ;  /* 0x000000000000781c */ /* 0x000fe20003f2f028 */
[----:B------:R-:W-:Y:S01]  /*5030*/  UIMAD.WIDE.U32 UR8, UR17, UR4, URZ ;  /* 0x00000004110872a5 */ /* 0x000fe2000f8e003f */
[----:B------:R-:W-:Y:S01]  /*5040*/  LOP3.LUT R57, R56, 0xfffffff8, RZ, 0xc0, !PT ;  /* 0xfffffff838397812 */ /* 0x000fe200078ec0ff */
[----:B------:R-:W-:Y:S01]  /*5050*/  UIMAD UR17, UR17, UR5, UR6 ;  /* 0x00000005111172a4 */ /* 0x000fe2000f8e0206 */
[----:B------:R-:W-:Y:S01]  /*5060*/  SHF.R.S32.HI R56, RZ, 0x3, R56 ;  /* 0x00000003ff387819 */ /* 0x000fe20000011438 */
[----:B------:R-:W-:Y:S01]  /*5070*/  BSSY B0, `(.L_x_672) ;  /* 0x0000064000007945 */ /* 0x000fe20003800000 */
[----:B------:R-:W-:Y:S01]  /*5080*/  ULDC.64 UR6, c[0x0][0x348] ;  /* 0x0000d20000067ab9 */ /* 0x000fe20000000a00 */
[----:B------:R-:W-:Y:S01]  /*5090*/  IMAD.IADD R57, R62, 0x1, -R57 ;  /* 0x000000013e397824 */ /* 0x000fe200078e0a39 */
[----:B------:R-:W-:Y:S01]  /*50a0*/  UISETP.NE.U32.AND UP0, UPT, URZ, UR6, UPT ;  /* 0x000000063f00728c */ /* 0x000fe2000bf05070 */
[----:B------:R-:W-:Y:S01]  /*50b0*/  PLOP3.LUT P0, PT, PT, PT, UP2, 0x80, 0x0 ;  /* 0x000000000000781c */ /* 0x000fe20003f0f028 */
[----:B------:R-:W-:Y:S01]  /*50c0*/  ULDC.64 UR4, c[0x0][0x1b8] ;  /* 0x00006e0000047ab9 */ /* 0x000fe20000000a00 */
[----:B------:R-:W-:Y:S01]  /*50d0*/  IMAD R216, R57, 0x20, R56 ;  /* 0x0000002039d87824 */ /* 0x000fe200078e0238 */
[----:B------:R-:W-:Y:S01]  /*50e0*/  UISETP.NE.AND.EX UP0, UPT, URZ, UR7, UPT, UP0 ;  /* 0x000000073f00728c */ /* 0x000fe2000bf05300 */
[-C--:B------:R-:W-:Y:S01]  /*50f0*/  LEA.HI R61, R69, R62.reuse, RZ, 0x4 ;  /* 0x0000003e453d7211 */ /* 0x080fe200078f20ff */
[----:B------:R-:W-:Y:S01]  /*5100*/  USHF.R.S32.HI UR7, URZ, 0x1f, UR21 ;  /* 0x0000001f3f077899 */ /* 0x000fe20008011415 */
[----:B------:R-:W-:Y:S01]  /*5110*/  IMAD.SHL.U32 R121, R56, 0x40, RZ ;  /* 0x0000004038797824 */ /* 0x000fe200078e00ff */
[----:B------:R-:W-:Y:S01]  /*5120*/  UIADD3 UR9, UR9, UR17, URZ ;  /* 0x0000001109097290 */ /* 0x000fe2000fffe03f */
[----:B------:R-:W-:Y:S01]  /*5130*/  IADD3 R0, R216, UR15, RZ ;  /* 0x0000000fd8007c10 */ /* 0x000fe2000fffe0ff */
[----:B------:R-:W-:Y:S01]  /*5140*/  UIMAD UR6, UR12, UR4, URZ ;  /* 0x000000040c0672a4 */ /* 0x000fe2000f8e023f */
[----:B------:R-:W-:Y:S01]  /*5150*/  IMAD.SHL.U32 R68, R57, 0x8, RZ ;  /* 0x0000000839447824 */ /* 0x000fe200078e00ff */
[----:B------:R-:W-:Y:S01]  /*5160*/  USEL UR7, UR7, URZ, !UP0 ;  /* 0x0000003f07077287 */ /* 0x000fe2000c000000 */
[----:B------:R-:W-:Y:S01]  /*5170*/  LEA.HI R119, R69, R62, RZ, 0x6 ;  /* 0x0000003e45777211 */ /* 0x000fe200078f30ff */
[----:B------:R-:W-:Y:S01]  /*5180*/  UIMAD UR6, UR13, UR5, UR6 ;  /* 0x000000050d0672a4 */ /* 0x000fe2000f8e0206 */
[----:B-1----:R-:W-:Y:S01]  /*5190*/  @P1 IMAD.HI.U32 R3, R0, c[0x0][0x2c8], RZ ;  /* 0x0000b20000031a27 */ /* 0x002fe200078e00ff */
[----:B------:R-:W-:Y:S01]  /*51a0*/  UIMAD.WIDE.U32 UR18, UR13, UR4, UR8 ;  /* 0x000000040d1272a5 */ /* 0x000fe2000f8e0008 */
[----:B------:R-:W-:Y:S01]  /*51b0*/  LOP3.LUT R121, R121, 0x1c0, RZ, 0xc0, !PT ;  /* 0x000001c079797812 */ /* 0x000fe200078ec0ff */
[----:B------:R-:W-:Y:S01]  /*51c0*/  USEL UR8, UR21, URZ, !UP0 ;  /* 0x0000003f15087287 */ /* 0x000fe2000c000000 */
[----:B------:R-:W-:Y:S01]  /*51d0*/  IMAD.MOV.U32 R8, RZ, RZ, R0 ;  /* 0x000000ffff087224 */ /* 0x000fe200078e0000 */
[----:B------:R-:W-:Y:S01]  /*51e0*/  ULDC.64 UR4, c[0x0][0x1c0] ;  /* 0x0000700000047ab9 */ /* 0x000fe20000000a00 */
[----:B------:R-:W-:Y:S01]  /*51f0*/  @P0 SHF.R.U32.HI R8, RZ, c[0x0][0x2cc], R3 ;  /* 0x0000b300ff080a19 */ /* 0x000fe20000011603 */
[----:B------:R-:W-:Y:S01]  /*5200*/  UIMAD UR7, UR7, UR4, URZ ;  /* 0x00000004070772a4 */ /* 0x000fe2000f8e023f */
[C---:B------:R-:W-:Y:S01]  /*5210*/  IADD3 R50, R68.reuse, 0x40, RZ ;  /* 0x0000004044327810 */ /* 0x040fe20007ffe0ff */
[----:B------:R-:W-:Y:S01]  /*5220*/  UIADD3 UR19, UR19, UR6, URZ ;  /* 0x0000000613137290 */ /* 0x000fe2000fffe03f */
[--C-:B------:R-:W-:Y:S01]  /*5230*/  SHF.R.S32.HI R5, RZ, 0x1f, R8.reuse ;  /* 0x0000001fff057819 */ /* 0x100fe20000011408 */
[----:B------:R-:W-:Y:S01]  /*5240*/  UIMAD UR5, UR8, UR5, UR7 ;  /* 0x00000005080572a4 */ /* 0x000fe2000f8e0207 */
[----:B------:R-:W-:Y:S01]  /*5250*/  IMAD.MOV R3, RZ, RZ, -R8 ;  /* 0x000000ffff037224 */ /* 0x000fe200078e0a08 */
[----:B------:R-:W-:Y:S01]  /*5260*/  UIMAD.WIDE.U32 UR8, UR8, UR4, UR18 ;  /* 0x00000004080872a5 */ /* 0x000fe2000f8e0012 */
[----:B------:R-:W-:Y:S01]  /*5270*/  IADD3 R49, R68, 0x80, RZ ;  /* 0x0000008044317810 */ /* 0x000fe20007ffe0ff */
[----:B------:R-:W-:Y:S01]  /*5280*/  IMAD R5, R5, c[0x0][0x1b0], RZ ;  /* 0x00006c0005057a24 */ /* 0x000fe200078e02ff */
[----:B------:R-:W-:Y:S01]  /*5290*/  ULDC UR7, c[0x0][0x2c4] ;  /* 0x0000b10000077ab9 */ /* 0x000fe20000000800 */
[----:B------:R-:W-:Y:S01]  /*52a0*/  IMAD R4, R3, c[0x0][0x2c4], R0 ;  /* 0x0000b10003047a24 */ /* 0x000fe200078e0200 */
[----:B------:R-:W-:Y:S01]  /*52b0*/  UIADD3 UR5, UR9, UR5, URZ ;  /* 0x0000000509057290 */ /* 0x000fe2000fffe03f */
[----:B------:R-:W-:Y:S01]  /*52c0*/  IMAD.U32 R7, RZ, RZ, UR9 ;  /* 0x00000009ff077e24 */ /* 0x000fe2000f8e00ff */
[----:B------:R-:W-:Y:S01]  /*52d0*/  LOP3.LUT R3, R61, 0xfffffff0, RZ, 0xc0, !PT ;  /* 0xfffffff03d037812 */ /* 0x000fe200078ec0ff */
[----:B------:R-:W-:Y:S01]  /*52e0*/  IMAD.U32 R6, RZ, RZ, UR8 ;  /* 0x00000008ff067e24 */ /* 0x000fe2000f8e00ff */
[----:B------:R-:W-:Y:S01]  /*52f0*/  UIMAD UR7, UR20, UR7, URZ ;  /* 0x00000007140772a4 */ /* 0x000fe2000f8e023f */
[----:B------:R-:W-:Y:S01]  /*5300*/  IMAD R5, R8, c[0x0][0x1b4], R5 ;  /* 0x00006d0008057a24 */ /* 0x000fe200078e0205 */
[----:B------:R-:W-:Y:S01]  /*5310*/  IADD3 R48, R68, 0xc0, RZ ;  /* 0x000000c044307810 */ /* 0x000fe20007ffe0ff */
[----:B------:R-:W-:Y:S01]  /*5320*/  IMAD.U32 R7, RZ, RZ, UR5 ;  /* 0x00000005ff077e24 */ /* 0x000fe2000f8e00ff */
[----:B------:R-:W-:Y:S01]  /*5330*/  SHF.R.U32.HI R120, RZ, 0x3, R121 ;  /* 0x00000003ff787819 */ /* 0x000fe20000011679 */
[----:B------:R-:W-:Y:S01]  /*5340*/  IMAD.IADD R3, R62, 0x1, -R3 ;  /* 0x000000013e037824 */ /* 0x000fe200078e0a03 */
[----:B------:R-:W-:Y:S01]  /*5350*/  ISETP.GE.AND P4, PT, R68, c[0x0][0x198], PT ;  /* 0x0000660044007a0c */ /* 0x000fe20003f86270 */
[----:B------:R-:W-:Y:S01]  /*5360*/  IMAD.WIDE.U32 R8, R8, c[0x0][0x1b0], R6 ;  /* 0x00006c0008087a25 */ /* 0x000fe200078e0006 */
[----:B------:R-:W-:-:S02]  /*5370*/  SHF.R.S32.HI R7, RZ, 0x1f, R4 ;  /* 0x0000001fff077819 */ /* 0x000fc40000011404 */
[----:B------:R-:W-:Y:S01]  /*5380*/  SHF.R.S32.HI R58, RZ, 0x1f, R3 ;  /* 0x0000001fff3a7819 */ /* 0x000fe20000011403 */
[----:B------:R-:W-:Y:S01]  /*5390*/  IMAD.IADD R9, R9, 0x1, R5 ;  /* 0x0000000109097824 */ /* 0x000fe200078e0205 */
[----:B------:R-:W-:Y:S01]  /*53a0*/  IADD3 R6, R56, UR15, RZ ;  /* 0x0000000f38067c10 */ /* 0x000fe2000fffe0ff */
[----:B------:R-:W-:Y:S01]  /*53b0*/  IMAD R7, R7, c[0x0][0x1a8], RZ ;  /* 0x00006a0007077a24 */ /* 0x000fe200078e02ff */
[----:B------:R-:W-:Y:S01]  /*53c0*/  LEA.HI R58, R58, R3, RZ, 0x3 ;  /* 0x000000033a3a7211 */ /* 0x000fe200078f18ff */
[----:B------:R-:W-:Y:S01]  /*53d0*/  IMAD.SHL.U32 R119, R119, 0x8, RZ ;  /* 0x0000000877777824 */ /* 0x000fe200078e00ff */
[----:B------:R-:W-:Y:S01]  /*53e0*/  ISETP.GE.AND P6, PT, R6, UR7, PT ;  /* 0x0000000706007c0c */ /* 0x000fe2000bfc6270 */
[----:B------:R-:W-:Y:S01]  /*53f0*/  IMAD R7, R4, c[0x0][0x1ac], R7 ;  /* 0x00006b0004077a24 */ /* 0x000fe200078e0207 */
[----:B------:R-:W-:Y:S01]  /*5400*/  LOP3.LUT R0, R58, 0xfffffff8, RZ, 0xc0, !PT ;  /* 0xfffffff83a007812 */ /* 0x000fe200078ec0ff */
[----:B------:R-:W-:Y:S01]  /*5410*/  IMAD.WIDE.U32 R4, R4, c[0x0][0x1a8], R8 ;  /* 0x00006a0004047a25 */ /* 0x000fe200078e0008 */
[----:B------:R-:W-:-:S02]  /*5420*/  ISETP.GE.AND P3, PT, R50, c[0x0][0x198], PT ;  /* 0x0000660032007a0c */ /* 0x000fc40003f66270 */
[----:B------:R-:W-:Y:S01]  /*5430*/  ISETP.GE.AND P5, PT, R48, c[0x0][0x198], PT ;  /* 0x0000660030007a0c */ /* 0x000fe20003fa6270 */
[----:B------:R-:W-:Y:S01]  /*5440*/  IMAD.IADD R5, R5, 0x1, R7 ;  /* 0x0000000105057824 */ /* 0x000fe200078e0207 */
[C---:B------:R-:W-:Y:S01]  /*5450*/  LEA R14, P0, R4.reuse, c[0x0][0x160], 0x1 ;  /* 0x00005800040e7a11 */ /* 0x040fe200078008ff */
[----:B------:R-:W-:Y:S01]  /*5460*/  IMAD.IADD R0, R3, 0x1, -R0 ;  /* 0x0000000103007824 */ /* 0x000fe200078e0a00 */
[----:B------:R-:W-:Y:S02]  /*5470*/  LOP3.LUT R3, R121, 0x38, R68, 0xf8, !PT ;  /* 0x0000003879037812 */ /* 0x000fe400078ef844 */
[----:B------:R-:W-:Y:S01]  /*5480*/  LEA.HI.X R5, R4, c[0x0][0x164], R5, 0x1, P0 ;  /* 0x0000590004057a11 */ /* 0x000fe200000f0c05 */
[----:B------:R1:W4:Y:S01]  /*5490*/  SHFL.IDX PT, R12, R14, RZ, 0x181f ;  /* 0x00181fff0e0c7589 */ /* 0x00032200000e0000 */
[----:B------:R-:W-:Y:S02]  /*54a0*/  ISETP.GE.AND P0, PT, R49, c[0x0][0x198], PT ;  /* 0x0000660031007a0c */ /* 0x000fe40003f06270 */
[----:B------:R-:W-:Y:S01]  /*54b0*/  LOP3.LUT R4, R3, R120, RZ, 0x3c, !PT ;  /* 0x0000007803047212 */ /* 0x000fe200078e3cff */
[----:B------:R-:W-:Y:S01]  /*54c0*/  IMAD.MOV.U32 R3, RZ, RZ, 0x20 ;  /* 0x00000020ff037424 */ /* 0x000fe200078e00ff */
[----:B------:R-:W-:Y:S01]  /*54d0*/  LOP3.LUT R119, R119, 0xfffffe00, RZ, 0xc0, !PT ;  /* 0xfffffe0077777812 */ /* 0x000fe200078ec0ff */
[----:B---3--:R1:W3:Y:S01]  /*54e0*/  SHFL.IDX PT, R13, R5, RZ, 0x181f ;  /* 0x00181fff050d7589 */ /* 0x0082e200000e0000 */
[----:B------:R-:W-:-:S03]  /*54f0*/  P2R R11, PR, RZ, 0x40 ;  /* 0x00000040ff0b7803 */ /* 0x000fc60000000000 */
        /* <DEDUP_REMOVED lines=9> */
[----:B------:R-:W-:Y:S01]  /*5590*/  IMAD.WIDE R16, R68, 0x2, R12 ;  /* 0x0000000244107825 */ /* 0x000fe200078e020c */
        /* <DEDUP_REMOVED lines=17> */
.L_x_673:
[----:B-1-34-:R-:W-:Y:S05]  /*56b0*/  BSYNC B0 ;  /* 0x0000000000007941 */ /* 0x01afea0003800000 */
.L_x_672:
        /* <DEDUP_REMOVED lines=26> */
.L_x_675:
[----:B------:R-:W-:Y:S05]  /*5860*/  BSYNC B0 ;  /* 0x0000000000007941 */ /* 0x000fea0003800000 */
.L_x_674:
[----:B------:R-:W-:Y:S01]  /*5870*/  IADD3 R4, R6, 0x40, RZ ;  /* 0x0000004006047810 */ /* 0x000fe20007ffe0ff */
[----:B--2---:R2:W4:Y:S01]  /*5880*/  SHFL.IDX PT, R17, R5, 0x2, 0x181f ;  /* 0x00581f0005117f89 */ /* 0x00452200000e0000 */
[----:B------:R-:W-:Y:S02]  /*5890*/  BSSY B0, `(.L_x_676) ;  /* 0x0000018000007945 */ /* 0x000fe40003800000 */
[----:B------:R-:W-:Y:S01]  /*58a0*/  ISETP.GE.AND P1, PT, R4, UR7, PT ;  /* 0x0000000704007c0c */ /* 0x000fe2000bf26270 */
[----:B------:R2:W1:Y:S03]  /*58b0*/  SHFL.IDX PT, R16, R14, 0x2, 0x181f ;  /* 0x00581f000e107f89 */ /* 0x00046600000e0000 */
[----:B------:R-:W-:-:S09]  /*58c0*/  P2R R4, PR, RZ, 0x2 ;  /* 0x00000002ff047803 */ /* 0x000fd20000000000 */
[----:B------:R-:W-:Y:S05]  /*58d0*/  @P1 BRA `(.L_x_677) ;  /* 0x0000013000001947 */ /* 0x000fea0003800000 */
[----:B------:R-:W-:Y:S01]  /*58e0*/  SHF.R.S32.HI R13, RZ, 0x1f, R50 ;  /* 0x0000001fff0d7819 */ /* 0x000fe20000011432 */
[----:B---3--:R-:W-:Y:S01]  /*58f0*/  IMAD.SHL.U32 R12, R51, 0x2, RZ ;  /* 0x00000002330c7824 */ /* 0x008fe200078e00ff */
[----:B------:R-:W-:Y:S01]  /*5900*/  SHF.R.S32.HI R8, RZ, 0x1f, R49 ;  /* 0x0000001fff087819 */ /* 0x000fe20000011431 */
[----:B-1--4-:R-:W-:Y:S01]  /*5910*/  IMAD.WIDE R18, R68, 0x2, R16 ;  /* 0x0000000244127825 */ /* 0x012fe200078e0210 */
        /* <DEDUP_REMOVED lines=15> */
.L_x_677:
[----:B------:R-:W-:Y:S05]  /*5a10*/  BSYNC B0 ;  /* 0x0000000000007941 */ /* 0x000fea0003800000 */
.L_x_676:
[----:B------:R-:W-:Y:S01]  /*5a20*/  IADD3 R8, R6, 0x60, RZ ;  /* 0x0000006006087810 */ /* 0x000fe20007ffe0ff */
[----:B-1-3--:R-:W-:Y:S01]  /*5a30*/  SHFL.IDX PT, R12, R14, 0x3, 0x181f ;  /* 0x00781f000e0c7f89 */ /* 0x00afe200000e0000 */
[----:B------:R-:W-:Y:S01]  /*5a40*/  IMAD.MOV.U32 R215, RZ, RZ, c[0x0][0x2b8] ;  /* 0x0000ae00ffd77624 */ /* 0x000fe200078e00ff */
[----:B------:R-:W-:Y:S01]  /*5a50*/  LOP3.LUT R7, R7, 0xfffffffe, RZ, 0xc0, !PT ;  /* 0xfffffffe07077812 */ /* 0x000fe200078ec0ff */
[----:B------:R-:W-:Y:S01]  /*5a60*/  USHF.R.S32.HI UR6, URZ, 0x1f, UR17 ;  /* 0x0000001f3f067899 */ /* 0x000fe20008011411 */
[----:B------:R-:W-:Y:S01]  /*5a70*/  ISETP.GE.AND P6, PT, R8, UR7, PT ;  /* 0x0000000708007c0c */ /* 0x000fe2000bfc6270 */
[----:B------:R1:W3:Y:S01]  /*5a80*/  SHFL.IDX PT, R13, R5, 0x3, 0x181f ;  /* 0x00781f00050d7f89 */ /* 0x0002e200000e0000 */
[----:B------:R-:W-:Y:S01]  /*5a90*/  ISETP.NE.AND P1, PT, R215, 0x1, PT ;  /* 0x00000001d700780c */ /* 0x000fe20003f25270 */
[----:B------:R-:W-:Y:S01]  /*5aa0*/  ULDC.64 UR4, c[0x0][0x2b0] ;  /* 0x0000ac0000047ab9 */ /* 0x000fe20000000a00 */
[----:B------:R-:W-:Y:S01]  /*5ab0*/  IMAD.MOV.U32 R217, RZ, RZ, RZ ;  /* 0x000000ffffd97224 */ /* 0x000fe200078e00ff */
[----:B------:R-:W-:-:S02]  /*5ac0*/  UIMAD UR6, UR6, UR4, URZ ;  /* 0x00000004060672a4 */ /* 0x000fc4000f8e023f */
[----:B------:R-:W-:Y:S02]  /*5ad0*/  UIMAD.WIDE.U32 UR8, UR17, UR4, URZ ;  /* 0x00000004110872a5 */ /* 0x000fe4000f8e003f */
[----:B------:R-:W-:-:S03]  /*5ae0*/  UIMAD UR6, UR17, UR5, UR6 ;  /* 0x00000005110672a4 */ /* 0x000fc6000f8e0206 */
[----:B------:R-:W-:Y:S01]  /*5af0*/  ULDC.64 UR4, c[0x0][0x1e8] ;  /* 0x00007a0000047ab9 */ /* 0x000fe20000000a00 */
[----:B----4-:R-:W-:Y:S01]  /*5b00*/  @!P6 SHF.R.S32.HI R17, RZ, 0x1f, R50 ;  /* 0x0000001fff11e819 */ /* 0x010fe20000011432 */
[----:B------:R-:W-:Y:S01]  /*5b10*/  @!P6 IMAD.SHL.U32 R8, R51, 0x2, RZ ;  /* 0x000000023308e824 */ /* 0x000fe200078e00ff */
[----:B------:R-:W-:Y:S01]  /*5b20*/  @!P6 SHF.R.S32.HI R10, RZ, 0x1f, R49 ;  /* 0x0000001fff0ae819 */ /* 0x000fe20000011431 */
[----:B------:R-:W-:Y:S01]  /*5b30*/  UIADD3 UR6, UR9, UR6, URZ ;  /* 0x0000000609067290 */ /* 0x000fe2000fffe03f */
[----:B------:R-:W-:Y:S02]  /*5b40*/  @!P6 LEA.HI R17, R17, R50, RZ, 0x3 ;  /* 0x000000321111e211 */ /* 0x000fe400078f18ff */
[----:B------:R-:W-:Y:S02]  /*5b50*/  @!P6 LEA.HI R15, R10, R49, RZ, 0x3 ;  /* 0x000000310a0fe211 */ /* 0x000fe400078f18ff */
[----:B------:R-:W-:Y:S02]  /*5b60*/  @!P6 LOP3.LUT R17, R17, 0xfffffff8, RZ, 0xc0, !PT ;  /* 0xfffffff81111e812 */ /* 0x000fe400078ec0ff */
[----:B------:R-:W-:Y:S01]  /*5b70*/  @!P6 LOP3.LUT R15, R15, 0xfffffff8, RZ, 0xc0, !PT ;  /* 0xfffffff80f0fe812 */ /* 0x000fe200078ec0ff */
[----:B-12---:R-:W-:Y:S01]  /*5b80*/  IMAD.U32 R5, RZ, RZ, UR10 ;  /* 0x0000000aff057e24 */ /* 0x006fe2000f8e00ff */
[----:B------:R-:W-:Y:S01]  /*5b90*/  @P1 LOP3.LUT R7, R7, 0x1, RZ, 0xfc, !PT ;  /* 0x0000000107071812 */ /* 0x000fe200078efcff */
[----:B---3--:R-:W-:-:S04]  /*5ba0*/  @!P6 IMAD.WIDE R18, R68, 0x2, R12 ;  /* 0x000000024412e825 */ /* 0x008fc800078e020c */
[----:B------:R-:W-:Y:S01]  /*5bb0*/  IMAD R218, R5, 0x20, R216 ;  /* 0x0000002005da7824 */ /* 0x000fe200078e02d8 */
[----:B------:R-:W-:Y:S01]  /*5bc0*/  @!P6 SHF.R.S32.HI R5, RZ, 0x1f, R48 ;  /* 0x0000001fff05e819 */ /* 0x000fe20000011430 */
[--C-:B------:R-:W-:Y:S01]  /*5bd0*/  @!P6 IMAD.WIDE R16, R17, 0x2, R12.reuse ;  /* 0x000000021110e825 */ /* 0x100fe200078e020c */
[----:B------:R-:W-:Y:S01]  /*5be0*/  @!PT LDS RZ, [RZ] ;  /* 0x00000000fffff984 */ /* 0x000fe20000000800 */
[----:B------:R1:W-:Y:S02]  /*5bf0*/  @!P6 LDGSTS.E.BYPASS.LTC128B.128 [R8+0x13080], [R18.64], !P4 ;  /* 0x130800001208efae */ /* 0x0003e4000e101d58 */
[----:B------:R-:W-:Y:S01]  /*5c00*/  @!P6 LEA.HI R5, R5, R48, RZ, 0x3 ;  /* 0x000000300505e211 */ /* 0x000fe200078f18ff */
[----:B------:R-:W-:Y:S01]  /*5c10*/  @!P6 IMAD.WIDE R14, R15, 0x2, R12 ;  /* 0x000000020f0ee825 */ /* 0x000fe200078e020c */
[----:B------:R-:W-:Y:S01]  /*5c20*/  IADD3 R218, R218, -0x20, RZ ;  /* 0xffffffe0dada7810 */ /* 0x000fe20007ffe0ff */
[----:B------:R1:W-:Y:S01]  /*5c30*/  @!P6 LDGSTS.E.BYPASS.LTC128B.128 [R8+0x17080], [R16.64], !P3 ;  /* 0x170800001008efae */ /* 0x0003e2000d901d58 */
[----:B------:R-:W-:-:S03]  /*5c40*/  @!P6 LOP3.LUT R7, R5, 0xfffffff8, RZ, 0xc0, !PT ;  /* 0xfffffff80507e812 */ /* 0x000fc600078ec0ff */
[----:B------:R2:W-:Y:S01]  /*5c50*/  @!P6 LDGSTS.E.BYPASS.LTC128B.128 [R8+0x1b080], [R14.64], !P0 ;  /* 0x1b0800000e08efae */ /* 0x0005e2000c101d58 */
[C---:B------:R-:W-:Y:S01]  /*5c60*/  ISETP.GE.AND P0, PT, R218.reuse, UR11, PT ;  /* 0x0000000bda007c0c */ /* 0x040fe2000bf06270 */
[----:B------:R-:W-:Y:S01]  /*5c70*/  @!P6 IMAD.WIDE R12, R7, 0x2, R12 ;  /* 0x00000002070ce825 */ /* 0x000fe200078e020c */
[----:B------:R-:W-:Y:S02]  /*5c80*/  IADD3 R218, R218, UR16, RZ ;  /* 0x00000010dada7c10 */ /* 0x000fe4000fffe0ff */
[----:B------:R-:W-:Y:S02]  /*5c90*/  ISETP.GT.OR P0, PT, R216, 0x1f, P0 ;  /* 0x0000001fd800780c */ /* 0x000fe40000704670 */
[----:B------:R3:W-:Y:S01]  /*5ca0*/  @!P6 LDGSTS.E.BYPASS.LTC128B.128 [R8+0x1f080], [R12.64], !P5 ;  /* 0x1f0800000c08efae */ /* 0x0007e2000e901d58 */
[----:B------:R-:W-:-:S03]  /*5cb0*/  @P1 IMAD.HI.U32 R10, R218, c[0x0][0x2bc], RZ ;  /* 0x0000af00da0a1a27 */ /* 0x000fc600078e00ff */
[----:B------:R-:W0:Y:S01]  /*5cc0*/  LDGDEPBAR ;  /* 0x00000000000079af */ /* 0x000e220000000000 */
[----:B------:R-:W-:Y:S01]  /*5cd0*/  IMAD.MOV.U32 R5, RZ, RZ, R218 ;  /* 0x000000ffff057224 */ /* 0x000fe200078e00da */
[----:B------:R-:W-:-:S05]  /*5ce0*/  @P1 SHF.R.U32.HI R5, RZ, c[0x0][0x2c0], R10 ;  /* 0x0000b000ff051a19 */ /* 0x000fca000001160a */
[----:B------:R-:W-:-:S04]  /*5cf0*/  @!P0 IADD3 R10, P1, R5, UR8, RZ ;  /* 0x00000008050a8c10 */ /* 0x000fc8000ff3e0ff */
[----:B------:R-:W-:Y:S02]  /*5d00*/  @!P0 LEA.HI.X.SX32 R7, R5, UR6, 0x1, P1 ;  /* 0x0000000605078c11 */ /* 0x000fe400088f0eff */
[----:B--2---:R-:W-:-:S04]  /*5d10*/  @!P0 LEA R14, P1, R10, c[0x0][0x2a0], 0x2 ;  /* 0x0000a8000a0e8a11 */ /* 0x004fc800078210ff */
[----:B------:R-:W-:Y:S01]  /*5d20*/  @!P0 LEA.HI.X R15, R10, c[0x0][0x2a4], R7, 0x2, P1 ;  /* 0x0000a9000a0f8a11 */ /* 0x000fe200008f1407 */
        /* <DEDUP_REMOVED lines=9> */
[----:B------:R-:W-:Y:S01]  /*5dc0*/  ULEA UR22, UR10, 0xffffffe0, 0x5 ;  /* 0xffffffe00a167891 */ /* 0x000fe2000f8e283f */
[----:B---3--:R-:W-:Y:S01]  /*5dd0*/  IMAD.WIDE.U32 R12, R218, c[0x0][0x1e0], RZ ;  /* 0x00007800da0c7a25 */ /* 0x008fe200078e00ff */
[----:B------:R-:W-:Y:S01]  /*5de0*/  SHF.R.S32.HI R60, RZ, 0x1f, R218 ;  /* 0x0000001fff3c7819 */ /* 0x000fe200000114da */
[----:B------:R-:W-:Y:S01]  /*5df0*/  UIADD3 UR17, UR19, UR17, URZ ;  /* 0x0000001113117290 */ /* 0x000fe2000fffe03f */
[----:B------:R-:W-:Y:S01]  /*5e00*/  ISETP.GE.AND P3, PT, R49, c[0x0][0x1d4], PT ;  /* 0x0000750031007a0c */ /* 0x000fe20003f66270 */
[----:B------:R-:W-:Y:S01]  /*5e10*/  UIADD3 UR22, UR11, -UR22, URZ ;  /* 0x800000160b167290 */ /* 0x000fe2000fffe03f */
[----:B------:R-:W-:Y:S01]  /*5e20*/  ISETP.GE.AND P2, PT, R48, c[0x0][0x1d4], PT ;  /* 0x0000750030007a0c */ /* 0x000fe20003f46270 */
[----:B------:R-:W-:Y:S01]  /*5e30*/  IMAD R5, R60, c[0x0][0x1e0], RZ ;  /* 0x000078003c057a24 */ /* 0x000fe200078e02ff */
[----:B------:R-:W-:Y:S01]  /*5e40*/  ULDC.64 UR4, c[0x0][0x210] ;  /* 0x0000840000047ab9 */ /* 0x000fe20000000a00 */
[----:B------:R-:W-:Y:S01]  /*5e50*/  LEA.HI R71, R69, R62, RZ, 0x5 ;  /* 0x0000003e45477211 */ /* 0x000fe200078f28ff */
[----:B------:R-:W-:Y:S01]  /*5e60*/  UIMAD UR12, UR12, UR4, URZ ;  /* 0x000000040c0c72a4 */ /* 0x000fe2000f8e023f */
[----:B------:R-:W-:Y:S01]  /*5e70*/  IMAD R5, R218, c[0x0][0x1e4], R5 ;  /* 0x00007900da057a24 */ /* 0x000fe200078e0205 */
[----:B------:R-:W-:Y:S01]  /*5e80*/  IADD3 R10, -R56, UR22, RZ ;  /* 0x00000016380a7c10 */ /* 0x000fe2000fffe1ff */
[----:B------:R-:W-:Y:S01]  /*5e90*/  UIMAD.WIDE.U32 UR26, UR13, UR4, URZ ;  /* 0x000000040d1a72a5 */ /* 0x000fe2000f8e003f */
[----:B------:R-:W-:Y:S01]  /*5ea0*/  SHF.R.S32.HI R70, RZ, 0x5, R71 ;  /* 0x00000005ff467819 */ /* 0x000fe20000011447 */
[----:B------:R-:W-:Y:S01]  /*5eb0*/  IMAD.IADD R13, R13, 0x1, R5 ;  /* 0x000000010d0d7824 */ /* 0x000fe200078e0205 */
[----:B------:R-:W-:Y:S01]  /*5ec0*/  UIMAD UR12, UR13, UR5, UR12 ;  /* 0x000000050d0c72a4 */ /* 0x000fe2000f8e020c */
[----:B------:R-:W-:-:S03]  /*5ed0*/  IMAD.U32 R5, RZ, RZ, UR13 ;  /* 0x0000000dff057e24 */ /* 0x000fc6000f8e00ff */
[----:B------:R-:W-:Y:S01]  /*5ee0*/  UIADD3 UR12, UR27, UR12, URZ ;  /* 0x0000000c1b0c7290 */ /* 0x000fe2000fffe03f */
[----:B--2---:R-:W-:Y:S01]  /*5ef0*/  SHF.R.S32.HI R59, RZ, 0x1f, R217 ;  /* 0x0000001fff3b7819 */ /* 0x004fe200000114d9 */
[----:B------:R-:W-:-:S04]  /*5f00*/  IMAD.WIDE.U32 R12, R217, c[0x0][0x1f0], R12 ;  /* 0x00007c00d90c7a25 */ /* 0x000fc800078e000c */
[----:B-1----:R-:W-:Y:S02]  /*5f10*/  IMAD R8, R59, c[0x0][0x1f0], RZ ;  /* 0x00007c003b087a24 */ /* 0x002fe400078e02ff */
[----:B------:R-:W-:Y:S02]  /*5f20*/  IMAD R5, R5, c[0x0][0x1e8], R12 ;  /* 0x00007a0005057a24 */ /* 0x000fe400078e020c */
[----:B------:R-:W-:Y:S01]  /*5f30*/  IMAD R7, R217, c[0x0][0x1f4], R8 ;  /* 0x00007d00d9077a24 */ /* 0x000fe200078e0208 */
[----:B------:R-:W-:Y:S02]  /*5f40*/  IADD3 R8, P0, R12, UR18, RZ ;  /* 0x000000120c087c10 */ /* 0x000fe4000ff1e0ff */
[----:B------:R-:W-:Y:S01]  /*5f50*/  LEA R14, R5, c[0x0][0x1c8], 0x1 ;  /* 0x00007200050e7a11 */ /* 0x000fe200078e08ff */
[----:B------:R-:W-:Y:S01]  /*5f60*/  IMAD.IADD R7, R13, 0x1, R7 ;  /* 0x000000010d077824 */ /* 0x000fe200078e0207 */
[----:B------:R-:W-:-:S03]  /*5f70*/  LEA RZ, P1, R8, c[0x0][0x1c8], 0x1 ;  /* 0x0000720008ff7a11 */ /* 0x000fc600078208ff */
[----:B------:R-:W-:Y:S01]  /*5f80*/  SHFL.IDX PT, R12, R14, RZ, 0x181f ;  /* 0x00181fff0e0c7589 */ /* 0x000fe200000e0000 */
[----:B------:R-:W-:Y:S02]  /*5f90*/  IADD3.X R7, R7, UR17, RZ, P0, !PT ;  /* 0x0000001107077c10 */ /* 0x000fe400087fe4ff */
[----:B------:R-:W-:Y:S02]  /*5fa0*/  ISETP.GE.AND P0, PT, R10, 0x1, PT ;  /* 0x000000010a00780c */ /* 0x000fe40003f06270 */
[----:B------:R-:W-:Y:S02]  /*5fb0*/  LEA.HI.X R13, R8, c[0x0][0x1cc], R7, 0x1, P1 ;  /* 0x00007300080d7a11 */ /* 0x000fe400008f0c07 */
[----:B------:R-:W-:-:S04]  /*5fc0*/  ISETP.GT.AND P1, PT, R216, 0x1f, PT ;  /* 0x0000001fd800780c */ /* 0x000fc80003f24270 */
[----:B------:R-:W1:Y:S05]  /*5fd0*/  SHFL.IDX PT, R13, R13, RZ, 0x181f ;  /* 0x00181fff0d0d7589 */ /* 0x000e6a00000e0000 */
[----:B------:R-:W-:Y:S02]  /*5fe0*/  @P0 SHF.R.S32.HI R7, RZ, 0x1f, R50 ;  /* 0x0000001fff070819 */ /* 0x000fe40000011432 */
[----:B------:R-:W-:Y:S02]  /*5ff0*/  @P0 SHF.R.S32.HI R10, RZ, 0x1f, R49 ;  /* 0x0000001fff0a0819 */ /* 0x000fe40000011431 */
[----:B------:R-:W-:Y:S02]  /*6000*/  @P0 SHF.R.S32.HI R5, RZ, 0x1f, R48 ;  /* 0x0000001fff050819 */ /* 0x000fe40000011430 */
[----:B------:R-:W-:-:S02]  /*6010*/  @P0 LEA.HI R8, R7, R50, RZ, 0x3 ;  /* 0x0000003207080211 */ /* 0x000fc400078f18ff */
[----:B------:R-:W-:Y:S01]  /*6020*/  @P0 LEA.HI R7, R10, R49, RZ, 0x3 ;  /* 0x000000310a070211 */ /* 0x000fe200078f18ff */
[----:B------:R-:W-:Y:S01]  /*6030*/  @P0 IMAD.SHL.U32 R10, R51, 0x2, RZ ;  /* 0x00000002330a0824 */ /* 0x000fe200078e00ff */
        /* <DEDUP_REMOVED lines=18> */
.L_x_678:
[----:B------:R-:W-:Y:S01]  /*6160*/  ULDC.U8 UR4, c[0x0][0x298] ;  /* 0x0000a60000047ab9 */ /* 0x000fe20000000000 */
[----:B------:R-:W-:Y:S01]  /*6170*/  SHF.R.S32.HI R8, RZ, 0x1f, R63 ;  /* 0x0000001fff087819 */ /* 0x000fe2000001143f */
[----:B-1----:R-:W-:Y:S01]  /*6180*/  IMAD.WIDE.U32 R14, R63, c[0x0][0x280], RZ ;  /* 0x0000a0003f0e7a25 */ /* 0x002fe200078e00ff */
[----:B------:R-:W-:Y:S01]  /*6190*/  ISETP.NE.AND P0, PT, RZ, UR4, PT ;  /* 0x00000004ff007c0c */ /* 0x000fe2000bf05270 */
[----:B------:R-:W-:Y:S01]  /*61a0*/  BSSY B2, `(.L_x_679) ;  /* 0x00008ce000027945 */ /* 0x000fe20003800000 */
[----:B------:R-:W-:Y:S01]  /*61b0*/  LEA R5, R57, R6, 0x5 ;  /* 0x0000000639057211 */ /* 0x000fe200078e28ff */
[C---:B------:R-:W-:Y:S01]  /*61c0*/  IMAD R10, R8.reuse, c[0x0][0x280], RZ ;  /* 0x0000a000080a7a24 */ /* 0x040fe200078e02ff */
        /* <DEDUP_REMOVED lines=23> */
[----:B------:R-:W-:Y:S01]  /*6340*/  @P0 SHF.R.U32.HI R5, RZ, c[0x0][0x2cc], R6 ;  /* 0x0000b300ff050a19 */ /* 0x000fe20000011606 */
[----:B------:R-:W-:-:S03]  /*6350*/  IMAD.MOV.U32 R6, RZ, RZ, R14 ;  /* 0x000000ffff067224 */ /* 0x000fc600078e000e */
[----:B------:R-:W-:Y:S01]  /*6360*/  SHF.R.S32.HI R8, RZ, 0x1f, R5 ;  /* 0x0000001fff087819 */ /* 0x000fe20000011405 */
[----:B------:R-:W-:-:S04]  /*6370*/  IMAD.WIDE.U32 R6, R5, c[0x0][0x280], R6 ;  /* 0x0000a00005067a25 */ /* 0x000fc800078e0006 */
[C---:B------:R-:W-:Y:S02]  /*6380*/  IMAD R10, R8.reuse, c[0x0][0x280], RZ ;  /* 0x0000a000080a7a24 */ /* 0x040fe400078e02ff */
[----:B------:R-:W-:Y:S02]  /*6390*/  IMAD R8, R8, c[0x0][0x290], RZ ;  /* 0x0000a40008087a24 */ /* 0x000fe400078e02ff */
[C---:B------:R-:W-:Y:S02]  /*63a0*/  IMAD R10, R5.reuse, c[0x0][0x284], R10 ;  /* 0x0000a100050a7a24 */ /* 0x040fe400078e020a */
[----:B------:R-:W-:-:S03]  /*63b0*/  IMAD.WIDE.U32 R16, R5, c[0x0][0x290], R16 ;  /* 0x0000a40005107a25 */ /* 0x000fc600078e0010 */
[----:B------:R-:W-:Y:S01]  /*63c0*/  IADD3 R14, R7, R10, RZ ;  /* 0x0000000a070e7210 */ /* 0x000fe20007ffe0ff */
[----:B------:R-:W-:Y:S01]  /*63d0*/  IMAD R13, R5, c[0x0][0x294], R8 ;  /* 0x0000a500050d7a24 */ /* 0x000fe200078e0208 */
[----:B------:R-:W-:-:S04]  /*63e0*/  LEA R10, P0, R6, c[0x0][0x270], 0x1 ;  /* 0x00009c00060a7a11 */ /* 0x000fc800078008ff */
[----:B------:R-:W-:Y:S01]  /*63f0*/  LEA.HI.X R14, R6, c[0x0][0x274], R14, 0x1, P0 ;  /* 0x00009d00060e7a11 */ /* 0x000fe200000f0c0e */
[----:B------:R1:W2:Y:S01]  /*6400*/  SHFL.IDX PT, R18, R10, RZ, 0x181f ;  /* 0x00181fff0a127589 */ /* 0x0002a200000e0000 */
[----:B------:R-:W-:Y:S02]  /*6410*/  IADD3 R13, R17, R13, RZ ;  /* 0x0000000d110d7210 */ /* 0x000fe40007ffe0ff */
[C---:B------:R-:W-:Y:S01]  /*6420*/  LEA R8, P0, R16.reuse, c[0x0][0x288], 0x1 ;  /* 0x0000a20010087a11 */ /* 0x040fe200078008ff */
[----:B------:R1:W3:Y:S03]  /*6430*/  SHFL.IDX PT, R19, R14, RZ, 0x181f ;  /* 0x00181fff0e137589 */ /* 0x0002e600000e0000 */
[----:B------:R-:W-:Y:S02]  /*6440*/  LEA.HI.X R13, R16, c[0x0][0x28c], R13, 0x1, P0 ;  /* 0x0000a300100d7a11 */ /* 0x000fe400000f0c0d */
[----:B------:R-:W-:Y:S01]  /*6450*/  ISETP.NE.AND P0, PT, R11, RZ, PT ;  /* 0x000000ff0b00720c */ /* 0x000fe20003f05270 */
[----:B------:R1:W4:Y:S04]  /*6460*/  SHFL.IDX PT, R16, R8, RZ, 0x181f ;  /* 0x00181fff08107589 */ /* 0x00032800000e0000 */
[----:B------:R1:W1:Y:S08]  /*6470*/  SHFL.IDX PT, R17, R13, RZ, 0x181f ;  /* 0x00181fff0d117589 */ /* 0x00027000000e0000 */
        /* <DEDUP_REMOVED lines=41> */
.L_x_682:
[----:B------:R-:W-:Y:S05]  /*6710*/  BSYNC B0 ;  /* 0x0000000000007941 */ /* 0x000fea0003800000 */
.L_x_681:
        /* <DEDUP_REMOVED lines=78> */
.L_x_684:
[----:B------:R-:W-:Y:S05]  /*6c00*/  BSYNC B0 ;  /* 0x0000000000007941 */ /* 0x000fea0003800000 */
.L_x_683:
        /* <DEDUP_REMOVED lines=80> */
.L_x_686:
[----:B------:R-:W-:Y:S05]  /*7110*/  BSYNC B0 ;  /* 0x0000000000007941 */ /* 0x000fea0003800000 */
.L_x_685:
        /* <DEDUP_REMOVED lines=77> */
.L_x_688:
[----:B------:R-:W-:Y:S05]  /*75f0*/  BSYNC B0 ;  /* 0x0000000000007941 */ /* 0x000fea0003800000 */
.L_x_687:
        /* <DEDUP_REMOVED lines=79> */
.L_x_692:
[----:B------:R-:W-:Y:S05]  /*7af0*/  BSYNC B0 ;  /* 0x0000000000007941 */ /* 0x000fea0003800000 */
.L_x_691:
        /* <DEDUP_REMOVED lines=46> */
.L_x_694:
[----:B------:R-:W-:Y:S05]  /*7de0*/  BSYNC B0 ;  /* 0x0000000000007941 */ /* 0x000fea0003800000 */
.L_x_693:
        /* <DEDUP_REMOVED lines=46> */
.L_x_696:
[----:B------:R-:W-:Y:S05]  /*80d0*/  BSYNC B0 ;  /* 0x0000000000007941 */ /* 0x000fea0003800000 */
.L_x_695:
        /* <DEDUP_REMOVED lines=45> */
.L_x_690:
[----:B------:R-:W-:Y:S05]  /*83b0*/  BSYNC B1 ;  /* 0x0000000000017941 */ /* 0x000fea0003800000 */
.L_x_689:
        /* <DEDUP_REMOVED lines=49> */
.L_x_700:
[----:B------:R-:W-:Y:S05]  /*86d0*/  BSYNC B0 ;  /* 0x0000000000007941 */ /* 0x000fea0003800000 */
.L_x_699:
        /* <DEDUP_REMOVED lines=46> */
.L_x_702:
[----:B------:R-:W-:Y:S05]  /*89c0*/  BSYNC B0 ;  /* 0x0000000000007941 */ /* 0x000fea0003800000 */
.L_x_701:
        /* <DEDUP_REMOVED lines=46> */
.L_x_704:
[----:B------:R-:W-:Y:S05]  /*8cb0*/  BSYNC B0 ;  /* 0x0000000000007941 */ /* 0x000fea0003800000 */
.L_x_703:
        /* <DEDUP_REMOVED lines=9> */
[--C-:B------:R-:W-:Y:S01]  /*8d50*/  HADD2.F32 R84, -RZ, R63.reuse.H1_H1 ;  /* 0x3000003fff547230 */ /* 0x100fe20000004100 */
        /* <DEDUP_REMOVED lines=35> */
.L_x_698:
[----:B------:R-:W-:Y:S05]  /*8f90*/  BSYNC B1 ;  /* 0x0000000000017941 */ /* 0x000fea0003800000 */
.L_x_697:
        /* <DEDUP_REMOVED lines=31> */
[----:B------:R-:W-:Y:S01]  /*9190*/  FFMA.FTZ R79, R72, R77, -R79 ;  /* 0x0000004d484f7223 */ /* 0x000fe2000001084f */
        /* <DEDUP_REMOVED lines=17> */
.L_x_708:
[----:B------:R-:W-:Y:S05]  /*92b0*/  BSYNC B0 ;  /* 0x0000000000007941 */ /* 0x000fea0003800000 */
.L_x_707:
        /* <DEDUP_REMOVED lines=46> */
.L_x_710:
[----:B------:R-:W-:Y:S05]  /*95a0*/  BSYNC B0 ;  /* 0x0000000000007941 */ /* 0x000fea0003800000 */
.L_x_709:
        /* <DEDUP_REMOVED lines=46> */
.L_x_712:
[----:B------:R-:W-:Y:S05]  /*9890*/  BSYNC B0 ;  /* 0x0000000000007941 */ /* 0x000fea0003800000 */
.L_x_711:
        /* <DEDUP_REMOVED lines=45> */
.L_x_706:
[----:B------:R-:W-:Y:S05]  /*9b70*/  BSYNC B1 ;  /* 0x0000000000017941 */ /* 0x000fea0003800000 */
.L_x_705:
        /* <DEDUP_REMOVED lines=48> */
.L_x_715:
[----:B------:R-:W-:Y:S05]  /*9e80*/  BSYNC B0 ;  /* 0x0000000000007941 */ /* 0x000fea0003800000 */
.L_x_714:
        /* <DEDUP_REMOVED lines=46> */
.L_x_717:
[----:B------:R-:W-:Y:S05]  /*a170*/  BSYNC B0 ;  /* 0x0000000000007941 */ /* 0x000fea0003800000 */
.L_x_716:
        /* <DEDUP_REMOVED lines=46> */
.L_x_719:
[----:B------:R-:W-:Y:S05]  /*a460*/  BSYNC B0 ;  /* 0x0000000000007941 */ /* 0x000fea0003800000 */
.L_x_718:
        /* <DEDUP_REMOVED lines=46> */
.L_x_680:
[----:B------:R-:W-:Y:S01]  /*a750*/  PLOP3.LUT P0, PT, PT, PT, UP2, 0x80, 0x0 ;  /* 0x000000000000781c */ /* 0x000fe20003f0f028 */
[----:B------:R-:W-:Y:S01]  /*a760*/  IMAD.MOV.U32 R15, RZ, RZ, R7 ;  /* 0x000000ffff0f7224 */ /* 0x000fe200078e0007 */
[----:B------:R-:W-:Y:S01]  /*a770*/  MOV R13, R17 ;  /* 0x00000011000d7202 */ /* 0x000fe20000000f00 */
        /* <DEDUP_REMOVED lines=18> */
[C---:B------:R-:W-:Y:S02]  /*a8a0*/  IMAD R6, R5.reuse, c[0x0][0x284], R6 ;  /* 0x0000a10005067a24 */ /* 0x040fe400078e0206 */
[----:B------:R-:W-:-:S04]  /*a8b0*/  IMAD.WIDE.U32 R12, R5, c[0x0][0x290], R12 ;  /* 0x0000a400050c7a25 */ /* 0x000fc800078e000c */
[----:B------:R-:W-:Y:S02]  /*a8c0*/  IMAD.IADD R6, R15, 0x1, R6 ;  /* 0x000000010f067824 */ /* 0x000fe400078e0206 */
[----:B------:R-:W-:-:S03]  /*a8d0*/  IMAD R5, R5, c[0x0][0x294], R8 ;  /* 0x0000a50005057a24 */ /* 0x000fc600078e0208 */
[----:B------:R-:W-:Y:S01]  /*a8e0*/  LEA.HI.X R6, R14, c[0x0][0x274], R6, 0x1, P0 ;  /* 0x00009d000e067a11 */ /* 0x000fe200000f0c06 */
[----:B------:R-:W-:Y:S01]  /*a8f0*/  IMAD.IADD R5, R13, 0x1, R5 ;  /* 0x000000010d057824 */ /* 0x000fe200078e0205 */
[C---:B------:R-:W-:Y:S01]  /*a900*/  LEA R8, P0, R12.reuse, c[0x0][0x288], 0x1 ;  /* 0x0000a2000c087a11 */ /* 0x040fe200078008ff */
[----:B------:R1:W2:Y:S03]  /*a910*/  SHFL.IDX PT, R14, R7, RZ, 0x181f ;  /* 0x00181fff070e7589 */ /* 0x0002a600000e0000 */
[----:B------:R-:W-:Y:S01]  /*a920*/  LEA.HI.X R5, R12, c[0x0][0x28c], R5, 0x1, P0 ;  /* 0x0000a3000c057a11 */ /* 0x000fe200000f0c05 */
[----:B------:R1:W3:Y:S01]  /*a930*/  SHFL.IDX PT, R15, R6, RZ, 0x181f ;  /* 0x00181fff060f7589 */ /* 0x0002e200000e0000 */
[----:B------:R-:W-:-:S03]  /*a940*/  ISETP.NE.AND P0, PT, R11, RZ, PT ;  /* 0x000000ff0b00720c */ /* 0x000fc60003f05270 */
[----:B------:R1:W4:Y:S04]  /*a950*/  SHFL.IDX PT, R12, R8, RZ, 0x181f ;  /* 0x00181fff080c7589 */ /* 0x00032800000e0000 */
[----:B------:R1:W1:Y:S06]  /*a960*/  SHFL.IDX PT, R13, R5, RZ, 0x181f ;  /* 0x00181fff050d7589 */ /* 0x00026c00000e0000 */
[----:B------:R-:W-:Y:S05]  /*a970*/  @P0 BRA `(.L_x_721) ;  /* 0x0000015000000947 */ /* 0x000fea0003800000 */
[----:B------:R-:W-:Y:S01]  /*a980*/  ISETP.GE.AND P0, PT, R68, c[0x0][0x27c], PT ;  /* 0x00009f0044007a0c */ /* 0x000fe20003f06270 */
[----:B------:R-:W-:Y:S01]  /*a990*/  CS2R R106, SRZ ;  /* 0x00000000006a7805 */ /* 0x000fe2000001ff00 */
[----:B------:R-:W-:Y:S01]  /*a9a0*/  CS2R R104, SRZ ;  /* 0x0000000000687805 */ /* 0x000fe2000001ff00 */
[----:B------:R-:W-:Y:S01]  /*a9b0*/  CS2R R102, SRZ ;  /* 0x0000000000667805 */ /* 0x000fe2000001ff00 */
[----:B------:R-:W-:-:S09]  /*a9c0*/  CS2R R100, SRZ ;  /* 0x0000000000647805 */ /* 0x000fd2000001ff00 */
[----:B--23--:R-:W-:-:S04]  /*a9d0*/  @!P0 IMAD.WIDE R18, R68, 0x2, R14 ;  /* 0x0000000244128825 */ /* 0x00cfc800078e020e */
        /* <DEDUP_REMOVED lines=15> */
.L_x_721:
[----:B------:R-:W-:Y:S05]  /*aad0*/  BSYNC B0 ;  /* 0x0000000000007941 */ /* 0x000fea0003800000 */
.L_x_720:
[----:B------:R-:W-:Y:S01]  /*aae0*/  ISETP.NE.AND P0, PT, R9, RZ, PT ;  /* 0x000000ff0900720c */ /* 0x000fe20003f05270 */
[----:B-1---5:R-:W-:Y:S01]  /*aaf0*/  IMAD.MOV.U32 R10, RZ, RZ, R88 ;  /* 0x000000ffff0a7224 */ /* 0x022fe200078e0058 */
[----:B------:R-:W-:Y:S01]  /*ab00*/  MOV R9, R89 ;  /* 0x0000005900097202 */ /* 0x000fe20000000f00 */
[----:B----4-:R-:W-:Y:S01]  /*ab10*/  IMAD.MOV.U32 R12, RZ, RZ, R90 ;  /* 0x000000ffff0c7224 */ /* 0x010fe200078e005a */
[----:B---3--:R-:W-:Y:S01]  /*ab20*/  MOV R15, R87 ;  /* 0x00000057000f7202 */ /* 0x008fe20000000f00 */
[----:B------:R-:W-:Y:S01]  /*ab30*/  IMAD.MOV.U32 R11, RZ, RZ, R91 ;  /* 0x000000ffff0b7224 */ /* 0x000fe200078e005b */
[----:B------:R-:W-:Y:S01]  /*ab40*/  PRMT R117, R9, 0x5410, R10 ;  /* 0x0000541009757816 */ /* 0x000fe2000000000a */
[----:B------:R-:W-:Y:S01]  /*ab50*/  IMAD.MOV.U32 R9, RZ, RZ, R105 ;  /* 0x000000ffff097224 */ /* 0x000fe200078e0069 */
[----:B------:R-:W-:Y:S01]  /*ab60*/  MOV R10, R104 ;  /* 0x00000068000a7202 */ /* 0x000fe20000000f00 */
[----:B------:R-:W-:Y:S01]  /*ab70*/  IMAD.MOV.U32 R16, RZ, RZ, R86 ;  /* 0x000000ffff107224 */ /* 0x000fe200078e0056 */
[----:B------:R-:W-:Y:S01]  /*ab80*/  PRMT R118, R11, 0x5410, R12 ;  /* 0x000054100b767816 */ /* 0x000fe2000000000c */
[----:B--2---:R-:W-:Y:S01]  /*ab90*/  IMAD.MOV.U32 R14, RZ, RZ, R84 ;  /* 0x000000ffff0e7224 */ /* 0x004fe200078e0054 */
[----:B------:R-:W-:Y:S01]  /*aba0*/  PRMT R127, R9, 0x5410, R10 ;  /* 0x00005410097f7816 */ /* 0x000fe2000000000a */
[----:B------:R-:W-:Y:S01]  /*abb0*/  IMAD.MOV.U32 R9, RZ, RZ, R85 ;  /* 0x000000ffff097224 */ /* 0x000fe200078e0055 */
[----:B------:R-:W-:Y:S01]  /*abc0*/  PRMT R116, R15, 0x5410, R16 ;  /* 0x000054100f747816 */ /* 0x000fe20000000010 */
        /* <DEDUP_REMOVED lines=8> */
[----:B------:R1:W2:Y:S01]  /*ac50*/  SHFL.IDX PT, R13, R6, 0x1, 0x181f ;  /* 0x00381f00060d7f89 */ /* 0x0002a200000e0000 */
[----:B------:R-:W-:Y:S01]  /*ac60*/  BSSY B0, `(.L_x_722) ;  /* 0x0000023000007945 */ /* 0x000fe20003800000 */
[----:B------:R-:W-:Y:S01]  /*ac70*/  PRMT R126, R15, 0x5410, R16 ;  /* 0x000054100f7e7816 */ /* 0x000fe20000000010 */
[----:B------:R-:W-:Y:S01]  /*ac80*/  CS2R R52, SRZ ;  /* 0x0000000000347805 */ /* 0x000fe2000001ff00 */
[----:B------:R1:W3:Y:S01]  /*ac90*/  SHFL.IDX PT, R12, R7, 0x1, 0x181f ;  /* 0x00381f00070c7f89 */ /* 0x0002e200000e0000 */
[----:B------:R-:W-:Y:S01]  /*aca0*/  PRMT R125, R9, 0x5410, R14 ;  /* 0x00005410097d7816 */ /* 0x000fe2000000000e */
[----:B------:R-:W-:Y:S01]  /*acb0*/  CS2R R74, SRZ ;  /* 0x00000000004a7805 */ /* 0x000fe2000001ff00 */
[----:B------:R-:W-:Y:S01]  /*acc0*/  CS2R R72, SRZ ;  /* 0x0000000000487805 */ /* 0x000fe2000001ff00 */
[----:B------:R1:W4:Y:S01]  /*acd0*/  SHFL.IDX PT, R11, R5, 0x1, 0x181f ;  /* 0x00381f00050b7f89 */ /* 0x00032200000e0000 */
[----:B------:R-:W-:Y:S01]  /*ace0*/  CS2R R46, SRZ ;  /* 0x00000000002e7805 */ /* 0x000fe2000001ff00 */
[----:B------:R-:W-:Y:S01]  /*acf0*/  CS2R R44, SRZ ;  /* 0x00000000002c7805 */ /* 0x000fe2000001ff00 */
[----:B------:R-:W-:Y:S01]  /*ad00*/  CS2R R66, SRZ ;  /* 0x0000000000427805 */ /* 0x000fe2000001ff00 */
[----:B------:R1:W1:Y:S01]  /*ad10*/  SHFL.IDX PT, R10, R8, 0x1, 0x181f ;  /* 0x00381f00080a7f89 */ /* 0x00026200000e0000 */
[----:B------:R-:W-:Y:S01]  /*ad20*/  CS2R R64, SRZ ;  /* 0x0000000000407805 */ /* 0x000fe2000001ff00 */
        /* <DEDUP_REMOVED lines=22> */
.L_x_723:
[----:B------:R-:W-:Y:S05]  /*ae90*/  BSYNC B0 ;  /* 0x0000000000007941 */ /* 0x000fea0003800000 */
.L_x_722:
[----:B------:R-:W-:Y:S01]  /*aea0*/  ISETP.NE.AND P0, PT, R4, RZ, PT ;  /* 0x000000ff0400720c */ /* 0x000fe20003f05270 */
[----:B-1--45:R-:W-:Y:S01]  /*aeb0*/  IMAD.MOV.U32 R11, RZ, RZ, R54 ;  /* 0x000000ffff0b7224 */ /* 0x032fe200078e0036 */
[----:B------:R-:W-:Y:S01]  /*aec0*/  MOV R4, R53 ;  /* 0x0000003500047202 */ /* 0x000fe20000000f00 */
[----:B------:R-:W-:Y:S01]  /*aed0*/  IMAD.MOV.U32 R10, RZ, RZ, R55 ;  /* 0x000000ffff0a7224 */ /* 0x000fe200078e0037 */
[----:B------:R1:W4:Y:S01]  /*aee0*/  SHFL.IDX PT, R15, R6, 0x2, 0x181f ;  /* 0x00581f00060f7f89 */ /* 0x00032200000e0000 */
        /* <DEDUP_REMOVED lines=9> */
[----:B------:R1:W3:Y:S01]  /*af80*/  SHFL.IDX PT, R14, R7, 0x2, 0x181f ;  /* 0x00581f00070e7f89 */ /* 0x0002e200000e0000 */
        /* <DEDUP_REMOVED lines=14> */
[----:B---3--:R1:W3:Y:S01]  /*b070*/  SHFL.IDX PT, R12, R8, 0x2, 0x181f ;  /* 0x00581f00080c7f89 */ /* 0x0082e200000e0000 */
        /* <DEDUP_REMOVED lines=10> */
[----:B----4-:R-:W-:Y:S01]  /*b120*/  ISETP.GE.AND P0, PT, R68, c[0x0][0x27c], PT ;  /* 0x00009f0044007a0c */ /* 0x010fe20003f06270 */
[----:B------:R-:W-:Y:S01]  /*b130*/  CS2R R38, SRZ ;  /* 0x0000000000267805 */ /* 0x000fe2000001ff00 */
[----:B------:R-:W-:Y:S01]  /*b140*/  CS2R R36, SRZ ;  /* 0x0000000000247805 */ /* 0x000fe2000001ff00 */
[----:B------:R-:W-:Y:S01]  /*b150*/  CS2R R30, SRZ ;  /* 0x00000000001e7805 */ /* 0x000fe2000001ff00 */
[----:B------:R-:W-:-:S09]  /*b160*/  CS2R R28, SRZ ;  /* 0x00000000001c7805 */ /* 0x000fd2000001ff00 */
[----:B------:R-:W-:-:S04]  /*b170*/  @!P0 IMAD.WIDE R16, R68, 0x2, R14 ;  /* 0x0000000244108825 */ /* 0x000fc800078e020e */
[----:B--23--:R-:W-:Y:S01]  /*b180*/  @!P0 IMAD.WIDE R10, R68, 0x2, R12 ;  /* 0x00000002440a8825 */ /* 0x00cfe200078e020c */
        /* <DEDUP_REMOVED lines=14> */
.L_x_725:
[----:B----4-:R-:W-:Y:S05]  /*b270*/  BSYNC B0 ;  /* 0x0000000000007941 */ /* 0x010fea0003800000 */
.L_x_724:
[----:B-----5:R-:W-:Y:S01]  /*b280*/  IMAD.MOV.U32 R9, RZ, RZ, R40 ;  /* 0x000000ffff097224 */ /* 0x020fe200078e0028 */
[----:B------:R-:W-:Y:S01]  /*b290*/  MOV R4, R41 ;  /* 0x0000002900047202 */ /* 0x000fe20000000f00 */
[----:B--2---:R-:W-:Y:S01]  /*b2a0*/  IMAD.MOV.U32 R11, RZ, RZ, R42 ;  /* 0x000000ffff0b7224 */ /* 0x004fe200078e002a */
[----:B------:R2:W4:Y:S01]  /*b2b0*/  SHFL.IDX PT, R77, R6, 0x3, 0x181f ;  /* 0x00781f00064d7f89 */ /* 0x00052200000e0000 */
[----:B------:R-:W-:Y:S01]  /*b2c0*/  IMAD.MOV.U32 R10, RZ, RZ, R43 ;  /* 0x000000ffff0a7224 */ /* 0x000fe200078e002b */
[----:B------:R-:W-:Y:S01]  /*b2d0*/  PRMT R93, R4, 0x5410, R9 ;  /* 0x00005410045d7816 */ /* 0x000fe20000000009 */
[----:B------:R-:W-:Y:S01]  /*b2e0*/  IMAD.MOV.U32 R4, RZ, RZ, R37 ;  /* 0x000000ffff047224 */ /* 0x000fe200078e0025 */
[----:B------:R-:W-:Y:S01]  /*b2f0*/  MOV R9, R36 ;  /* 0x0000002400097202 */ /* 0x000fe20000000f00 */
[----:B------:R1:W3:Y:S01]  /*b300*/  SHFL.IDX PT, R79, R5, 0x3, 0x181f ;  /* 0x00781f00054f7f89 */ /* 0x0002e200000e0000 */
        /* <DEDUP_REMOVED lines=17> */
[----:B-12---:R-:W-:Y:S01]  /*b420*/  IMAD.MOV.U32 R6, RZ, RZ, R31 ;  /* 0x000000ffff067224 */ /* 0x006fe200078e001f */
[----:B------:R-:W-:Y:S01]  /*b430*/  CS2R R20, SRZ ;  /* 0x0000000000147805 */ /* 0x000fe2000001ff00 */
[----:B------:R-:W-:Y:S01]  /*b440*/  CS2R R18, SRZ ;  /* 0x0000000000127805 */ /* 0x000fe2000001ff00 */
[----:B------:R-:W-:Y:S01]  /*b450*/  CS2R R16, SRZ ;  /* 0x0000000000107805 */ /* 0x000fe2000001ff00 */
[----:B------:R-:W-:Y:S01]  /*b460*/  CS2R R14, SRZ ;  /* 0x00000000000e7805 */ /* 0x000fe2000001ff00 */
[----:B------:R-:W-:Y:S01]  /*b470*/  IMAD.MOV.U32 R5, RZ, RZ, R28 ;  /* 0x000000ffff057224 */ /* 0x000fe200078e001c */
[----:B---3--:R-:W-:Y:S01]  /*b480*/  CS2R R12, SRZ ;  /* 0x00000000000c7805 */ /* 0x008fe2000001ff00 */
[----:B------:R-:W-:-:S03]  /*b490*/  MOV R7, R30 ;  /* 0x0000001e00077202 */ /* 0x000fc60000000f00 */
        /* <DEDUP_REMOVED lines=8> */
[----:B----4-:R-:W-:-:S04]  /*b520*/  @!P0 IMAD.WIDE R8, R68, 0x2, R76 ;  /* 0x0000000244088825 */ /* 0x010fc800078e024c */
        /* <DEDUP_REMOVED lines=15> */
.L_x_727:
[----:B------:R-:W-:Y:S05]  /*b620*/  BSYNC B0 ;  /* 0x0000000000007941 */ /* 0x000fea0003800000 */
.L_x_726:
        /* <DEDUP_REMOVED lines=21> */
[----:B----4-:R-:W-:Y:S01]  /*b780*/  PRMT R78, R78, 0x5410, R4 ;  /* 0x000054104e4e7816 */ /* 0x010fe20000000004 */
        /* <DEDUP_REMOVED lines=98> */
[----:B------:R-:W-:Y:S02]  /*bdb0*/  FFMA.FTZ R125, R130, R127, -R125 ;  /* 0x0000007f827d7223 */ /* 0x000fe4000001087d */
[----:B------:R-:W-:Y:S01]  /*bdc0*/  FFMA.FTZ R144, R11, R106, -R144 ;  /* 0x0000006a0b907223 */ /* 0x000fe20000010890 */
[----:B------:R-:W-:Y:S01]  /*bdd0*/  F2FP.PACK_AB R9, R9, R134 ;  /* 0x000000860909723e */ /* 0x000fe200000000ff */
        /* <DEDUP_REMOVED lines=10> */
.L_x_731:
[----:B------:R-:W-:Y:S05]  /*be80*/  BSYNC B0 ;  /* 0x0000000000007941 */ /* 0x000fea0003800000 */
.L_x_730:
        /* <DEDUP_REMOVED lines=12> */
[----:B------:R-:W-:Y:S01]  /*bf50*/  SHF.L.U32 R7, R7, 0x7, RZ ;  /* 0x0000000707077819 */ /* 0x000fe200000006ff */
[--C-:B------:R-:W-:Y:S01]  /*bf60*/  HADD2.F32 R124, -RZ, R117.reuse.H0_H0 ;  /* 0x20000075ff7c7230 */ /* 0x100fe20000004100 */
[----:B------:R-:W-:Y:S01]  /*bf70*/  SHF.R.S32.HI R4, RZ, 0x1f, R5 ;  /* 0x0000001fff047819 */ /* 0x000fe20000011405 */
[----:B------:R-:W-:Y:S01]  /*bf80*/  HADD2.F32 R117, -RZ, R117.H1_H1 ;  /* 0x30000075ff757230 */ /* 0x000fe20000004100 */
[----:B------:R-:W-:-:S02]  /*bf90*/  SHF.L.U32 R6, R5, 0x3, RZ ;  /* 0x0000000305067819 */ /* 0x000fc400000006ff */
[----:B------:R-:W-:Y:S02]  /*bfa0*/  LEA.HI R4, R4, R5, RZ, 0x3 ;  /* 0x0000000504047211 */ /* 0x000fe400078f18ff */
[C---:B------:R-:W-:Y:S02]  /*bfb0*/  LOP3.LUT R9, R121.reuse, 0x38, R9, 0xf8, !PT ;  /* 0x0000003879097812 */ /* 0x040fe400078ef809 */
[----:B------:R-:W-:Y:S02]  /*bfc0*/  LOP3.LUT R121, R121, 0x38, R6, 0xf8, !PT ;  /* 0x0000003879797812 */ /* 0x000fe400078ef806 */
[----:B------:R-:W-:Y:S02]  /*bfd0*/  SHF.L.U32 R4, R4, 0xa, RZ ;  /* 0x0000000a04047819 */ /* 0x000fe400000006ff */
[----:B------:R-:W-:Y:S02]  /*bfe0*/  LOP3.LUT R7, R7, 0x7fffe000, RZ, 0xc0, !PT ;  /* 0x7fffe00007077812 */ /* 0x000fe400078ec0ff */
[----:B------:R-:W-:-:S02]  /*bff0*/  LOP3.LUT R8, R9, R120, RZ, 0x3c, !PT ;  /* 0x0000007809087212 */ /* 0x000fc400078e3cff */
        /* <DEDUP_REMOVED lines=82> */
.L_x_729:
[----:B------:R-:W-:Y:S05]  /*c520*/  BSYNC B1 ;  /* 0x0000000000017941 */ /* 0x000fea0003800000 */
.L_x_728:
        /* <DEDUP_REMOVED lines=25> */
[----:B------:R-:W-:Y:S01]  /*c6c0*/  HADD2.F32 R107, -RZ, R112.H0_H0 ;  /* 0x20000070ff6b7230 */ /* 0x000fe20000004100 */
[----:B------:R-:W-:Y:S01]  /*c6d0*/  LOP3.LUT R87, R87, R88, RZ, 0x3c, !PT ;  /* 0x0000005857577212 */ /* 0x000fe200078e3cff */
[--C-:B------:R-:W-:Y:S01]  /*c6e0*/  HADD2.F32 R113, -RZ, R114.reuse.H1_H1 ;  /* 0x30000072ff717230 */ /* 0x100fe20000004100 */
[----:B------:R-:W-:Y:S01]  /*c6f0*/  LOP3.LUT R7, R89, 0x38, R4, 0xf8, !PT ;  /* 0x0000003859077812 */ /* 0x000fe200078ef804 */
[----:B------:R-:W-:Y:S01]  /*c700*/  HADD2.F32 R115, -RZ, R114.H0_H0 ;  /* 0x20000072ff737230 */ /* 0x000fe20000004100 */
[----:B------:R-:W-:-:S02]  /*c710*/  SHF.L.U32 R5, R5, 0xa, RZ ;  /* 0x0000000a05057819 */ /* 0x000fc400000006ff */
[----:B------:R-:W-:Y:S02]  /*c720*/  IADD3 R87, R84, R87, RZ ;  /* 0x0000005754577210 */ /* 0x000fe40007ffe0ff */
[----:B------:R-:W-:Y:S02]  /*c730*/  LOP3.LUT R4, R7, R88, RZ, 0x3c, !PT ;  /* 0x0000005807047212 */ /* 0x000fe400078e3cff */
        /* <DEDUP_REMOVED lines=8> */
[--C-:B------:R-:W-:Y:S01]  /*c7c0*/  SHF.R.U64 R65, R74, 0x10, R75.reuse ;  /* 0x000000104a417819 */ /* 0x100fe2000000124b */
[----:B------:R-:W2:Y:S01]  /*c7d0*/  LDS.128 R4, [R85+0x10080] ;  /* 0x0100800055047984 */ /* 0x000ea20000000c00 */
[----:B------:R-:W-:Y:S01]  /*c7e0*/  SHF.R.U32.HI R74, RZ, 0x10, R75 ;  /* 0x00000010ff4a7819 */ /* 0x000fe2000001164b */
[----:B------:R-:W-:Y:S01]  /*c7f0*/  HADD2.F32 R90, -RZ, R90.H0_H0 ;  /* 0x2000005aff5a7230 */ /* 0x000fe20000004100 */
[--C-:B------:R-:W-:Y:S01]  /*c800*/  SHF.R.U64 R72, R72, 0x10, R73.reuse ;  /* 0x0000001048487819 */ /* 0x100fe20000001249 */
[----:B------:R-:W-:Y:S01]  /*c810*/  HADD2.F32 R65, -RZ, R65.H0_H0 ;  /* 0x20000041ff417230 */ /* 0x000fe20000004100 */
        /* <DEDUP_REMOVED lines=17> */
[----:B------:R-:W-:Y:S01]  /*c930*/  HADD2.F32 R104, -RZ, R4.H0_H0 ;  /* 0x20000004ff687230 */ /* 0x000fe20000004100 */
[-C--:B------:R-:W-:Y:S01]  /*c940*/  FFMA.FTZ R116, R103, R118.reuse, R116 ;  /* 0x0000007667747223 */ /* 0x080fe20000010074 */
[----:B------:R-:W-:Y:S01]  /*c950*/  HADD2.F32 R103, -RZ, R112.H1_H1 ;  /* 0x30000070ff677230 */ /* 0x000fe20000004100 */
[----:B------:R-:W-:Y:S01]  /*c960*/  FFMA.FTZ R102, R75, R118, -R102 ;  /* 0x000000764b667223 */ /* 0x000fe20000010866 */
[--C-:B------:R-:W-:Y:S01]  /*c970*/  HADD2.F32 R10, -RZ, R11.reuse.H0_H0 ;  /* 0x2000000bff0a7230 */ /* 0x100fe20000004100 */
[----:B------:R-:W-:Y:S01]  /*c980*/  FMUL.FTZ R111, R104, R111 ;  /* 0x0000006f686f7220 */ /* 0x000fe20000410000 */
[----:B------:R-:W-:Y:S01]  /*c990*/  HADD2.F32 R105, -RZ, R4.H1_H1 ;  /* 0x30000004ff697230 */ /* 0x000fe20000004100 */
        /* <DEDUP_REMOVED lines=43> */
.L_x_735:
[----:B------:R-:W-:Y:S05]  /*cc50*/  BSYNC B0 ;  /* 0x0000000000007941 */ /* 0x000fea0003800000 */
.L_x_734:
        /* <DEDUP_REMOVED lines=16> */
[----:B------:R-:W-:-:S02]  /*cd60*/  LOP3.LUT R9, R89, 0x38, R9, 0xf8, !PT ;  /* 0x0000003859097812 */ /* 0x000fc400078ef809 */
[----:B------:R-:W-:Y:S02]  /*cd70*/  SHF.L.U32 R6, R5, 0x3, RZ ;  /* 0x0000000305067819 */ /* 0x000fe400000006ff */
[----:B------:R-:W-:Y:S02]  /*cd80*/  LEA.HI R4, R4, R5, RZ, 0x3 ;  /* 0x0000000504047211 */ /* 0x000fe400078f18ff */
[----:B------:R-:W-:Y:S02]  /*cd90*/  LOP3.LUT R7, R7, 0x7fffe000, RZ, 0xc0, !PT ;  /* 0x7fffe00007077812 */ /* 0x000fe400078ec0ff */
[----:B------:R-:W-:Y:S02]  /*cda0*/  LOP3.LUT R8, R9, R88, RZ, 0x3c, !PT ;  /* 0x0000005809087212 */ /* 0x000fe400078e3cff */
[----:B------:R-:W-:Y:S02]  /*cdb0*/  LOP3.LUT R89, R89, 0x38, R6, 0xf8, !PT ;  /* 0x0000003859597812 */ /* 0x000fe400078ef806 */
[----:B------:R-:W-:-:S02]  /*cdc0*/  SHF.L.U32 R4, R4, 0xa, RZ ;  /* 0x0000000a04047819 */ /* 0x000fc400000006ff */
[--C-:B------:R-:W-:Y:S02]  /*cdd0*/  IADD3 R7, R8, R7, R84.reuse ;  /* 0x0000000708077210 */ /* 0x100fe40007ffe054 */
        /* <DEDUP_REMOVED lines=81> */
.L_x_733:
[----:B------:R-:W-:Y:S05]  /*d2f0*/  BSYNC B1 ;  /* 0x0000000000017941 */ /* 0x000fea0003800000 */
.L_x_732:
        /* <DEDUP_REMOVED lines=64> */
[----:B------:R-:W-:Y:S01]  /*d700*/  HADD2.F32 R8, -RZ, R10.H0_H0 ;  /* 0x2000000aff087230 */ /* 0x000fe20000004100 */
[----:B------:R-:W-:Y:S01]  /*d710*/  FFMA.FTZ R84, R67, R86, R84 ;  /* 0x0000005643547223 */ /* 0x000fe20000010054 */
[----:B------:R-:W-:Y:S01]  /*d720*/  HADD2.F32 R67, -RZ, R96.H1_H1 ;  /* 0x30000060ff437230 */ /* 0x000fe20000004100 */
[C---:B------:R-:W-:Y:S01]  /*d730*/  FMUL.FTZ R54, R5.reuse, R54 ;  /* 0x0000003605367220 */ /* 0x040fe20000410000 */
[----:B------:R-:W-:Y:S01]  /*d740*/  HADD2.F32 R65, -RZ, R10.H1_H1 ;  /* 0x3000000aff417230 */ /* 0x000fe20000004100 */
[----:B------:R-:W-:Y:S01]  /*d750*/  FFMA.FTZ R5, R5, R90, R88 ;  /* 0x0000005a05057223 */ /* 0x000fe20000010058 */
[--C-:B------:R-:W-:Y:S01]  /*d760*/  HADD2.F32 R72, -RZ, R4.reuse.H0_H0 ;  /* 0x20000004ff487230 */ /* 0x100fe20000004100 */
[----:B------:R-:W-:Y:S01]  /*d770*/  FMUL.FTZ R88, R8, R67 ;  /* 0x0000004308587220 */ /* 0x000fe20000410000 */
[--C-:B------:R-:W-:Y:S01]  /*d780*/  HADD2.F32 R10, -RZ, R11.reuse.H0_H0 ;  /* 0x2000000bff0a7230 */ /* 0x100fe20000004100 */
[----:B------:R-:W-:Y:S01]  /*d790*/  FFMA.FTZ R66, R39, R86, -R66 ;  /* 0x0000005627427223 */ /* 0x000fe20000010842 */
[----:B------:R-:W-:Y:S01]  /*d7a0*/  HADD2.F32 R73, -RZ, R4.H1_H1 ;  /* 0x30000004ff497230 */ /* 0x000fe20000004100 */
[C---:B------:R-:W-:Y:S01]  /*d7b0*/  FMUL.FTZ R95, R72.reuse, R95 ;  /* 0x0000005f485f7220 */ /* 0x040fe20000410000 */
[--C-:B------:R-:W-:Y:S01]  /*d7c0*/  HADD2.F32 R4, -RZ, R6.reuse.H0_H0 ;  /* 0x20000006ff047230 */ /* 0x100fe20000004100 */
[----:B------:R-:W-:Y:S01]  /*d7d0*/  FFMA.FTZ R37, R72, R100, R37 ;  /* 0x0000006448257223 */ /* 0x000fe20000010025 */
        /* <DEDUP_REMOVED lines=36> */
.L_x_739:
[----:B------:R-:W-:Y:S05]  /*da20*/  BSYNC B0 ;  /* 0x0000000000007941 */ /* 0x000fea0003800000 */
.L_x_738:
[----:B------:R-:W-:-:S13]  /*da30*/  ISETP.GE.AND P0, PT, R50, c[0x0][0x27c], PT ;  /* 0x00009f0032007a0c */ /* 0x000fda0003f06270 */
[----:B------:R-:W-:Y:S05]  /*da40*/  @P0 BRA `(.L_x_737) ;  /* 0x0000067000000947 */ /* 0x000fea0003800000 */
[----:B-1----:R-:W-:Y:S01]  /*da50*/  SHF.R.S32.HI R7, RZ, 0x1f, R50 ;  /* 0x0000001fff077819 */ /* 0x002fe20000011432 */
[----:B------:R-:W-:Y:S01]  /*da60*/  HADD2.F32 R54, -RZ, R92.H0_H0 ;  /* 0x2000005cff367230 */ /* 0x000fe20000004100 */
[----:B------:R-:W-:Y:S01]  /*da70*/  SHF.R.U64 R30, R40, 0x10, R41 ;  /* 0x00000010281e7819 */ /* 0x000fe20000001229 */
[----:B------:R-:W-:Y:S01]  /*da80*/  HADD2.F32 R66, -RZ, R94.H0_H0 ;  /* 0x2000005eff427230 */ /* 0x000fe20000004100 */
[CC--:B------:R-:W-:Y:S02]  /*da90*/  LEA.HI R9, R7.reuse, R50.reuse, RZ, 0x3 ;  /* 0x0000003207097211 */ /* 0x0c0fe400078f18ff */
[----:B------:R-:W-:Y:S01]  /*daa0*/  LEA.HI R7, R7, R50, RZ, 0x6 ;  /* 0x0000003207077211 */ /* 0x000fe200078f30ff */
[----:B------:R-:W-:Y:S01]  /*dab0*/  HADD2.F32 R30, -RZ, R30.H0_H0 ;  /* 0x2000001eff1e7230 */ /* 0x000fe20000004100 */
[----:B------:R-:W-:Y:S02]  /*dac0*/  LEA.HI.SX32 R5, R9, R46, 0x1d ;  /* 0x0000002e09057211 */ /* 0x000fe400078feaff */
[----:B------:R-:W-:-:S02]  /*dad0*/  SHF.L.U32 R7, R7, 0x7, RZ ;  /* 0x0000000707077819 */ /* 0x000fc400000006ff */
[----:B------:R-:W-:Y:S02]  /*dae0*/  SHF.R.S32.HI R4, RZ, 0x1f, R5 ;  /* 0x0000001fff047819 */ /* 0x000fe40000011405 */
[----:B------:R-:W-:Y:S02]  /*daf0*/  LOP3.LUT R9, R53, 0x38, R9, 0xf8, !PT ;  /* 0x0000003835097812 */ /* 0x000fe400078ef809 */
[----:B------:R-:W-:Y:S02]  /*db00*/  SHF.L.U32 R6, R5, 0x3, RZ ;  /* 0x0000000305067819 */ /* 0x000fe400000006ff */
[----:B------:R-:W-:Y:S02]  /*db10*/  LEA.HI R4, R4, R5, RZ, 0x3 ;  /* 0x0000000504047211 */ /* 0x000fe400078f18ff */
[----:B------:R-:W-:Y:S02]  /*db20*/  LOP3.LUT R7, R7, 0x7fffe000, RZ, 0xc0, !PT ;  /* 0x7fffe00007077812 */ /* 0x000fe400078ec0ff */
[----:B------:R-:W-:-:S02]  /*db30*/  LOP3.LUT R8, R9, R52, RZ, 0x3c, !PT ;  /* 0x0000003409087212 */ /* 0x000fc400078e3cff */
[----:B------:R-:W-:Y:S02]  /*db40*/  LOP3.LUT R53, R53, 0x38, R6, 0xf8, !PT ;  /* 0x0000003835357812 */ /* 0x000fe400078ef806 */
[----:B------:R-:W-:Y:S02]  /*db50*/  SHF.L.U32 R4, R4, 0xa, RZ ;  /* 0x0000000a04047819 */ /* 0x000fe400000006ff */
[----:B------:R-:W-:Y:S02]  /*db60*/  IADD3 R7, R8, R7, R44 ;  /* 0x0000000708077210 */ /* 0x000fe40007ffe02c */
[----:B------:R-:W-:Y:S01]  /*db70*/  LOP3.LUT R52, R53, R52, RZ, 0x3c, !PT ;  /* 0x0000003435347212 */ /* 0x000fe200078e3cff */
[--C-:B------:R-:W-:Y:S01]  /*db80*/  HADD2.F32 R53, -RZ, R93.reuse.H0_H0 ;  /* 0x2000005dff357230 */ /* 0x100fe20000004100 */
[----:B------:R-:W-:Y:S01]  /*db90*/  LOP3.LUT R5, R4, 0x7fffe000, RZ, 0xc0, !PT ;  /* 0x7fffe00004057812 */ /* 0x000fe200078ec0ff */
[----:B------:R-:W-:Y:S01]  /*dba0*/  HADD2.F32 R93, -RZ, R93.H1_H1 ;  /* 0x3000005dff5d7230 */ /* 0x000fe20000004100 */
[----:B------:R-:W-:-:S02]  /*dbb0*/  SHF.L.U32 R28, R7, 0x1, RZ ;  /* 0x00000001071c7819 */ /* 0x000fc400000006ff */
[----:B------:R-:W-:Y:S02]  /*dbc0*/  IADD3 R5, R52, R5, R44 ;  /* 0x0000000534057210 */ /* 0x000fe40007ffe02c */
        /* <DEDUP_REMOVED lines=8> */
[----:B------:R-:W-:-:S02]  /*dc50*/  SHF.R.U32.HI R33, RZ, 0x10, R33 ;  /* 0x00000010ff217819 */ /* 0x000fc40000011621 */
[----:B------:R-:W-:Y:S02]  /*dc60*/  SHF.R.U32.HI R35, RZ, 0x10, R35 ;  /* 0x00000010ff237819 */ /* 0x000fe40000011623 */
[--C-:B------:R-:W-:Y:S01]  /*dc70*/  SHF.R.U64 R32, R42, 0x10, R43.reuse ;  /* 0x000000102a207819 */ /* 0x100fe2000000122b */
[----:B------:R-:W-:Y:S01]  /*dc80*/  HADD2.F32 R52, -RZ, R33.H0_H0 ;  /* 0x20000021ff347230 */ /* 0x000fe20000004100 */
[----:B------:R-:W-:Y:S01]  /*dc90*/  SHF.R.U32.HI R42, RZ, 0x10, R43 ;  /* 0x00000010ff2a7819 */ /* 0x000fe2000001162b */
[----:B------:R-:W-:Y:S02]  /*dca0*/  HADD2.F32 R72, -RZ, R35.H0_H0 ;  /* 0x20000023ff487230 */ /* 0x000fe40000004100 */
[----:B------:R-:W-:Y:S02]  /*dcb0*/  HADD2.F32 R33, -RZ, R94.H1_H1 ;  /* 0x3000005eff217230 */ /* 0x000fe40000004100 */
[----:B------:R-:W-:Y:S02]  /*dcc0*/  HADD2.F32 R74, -RZ, R42.H0_H0 ;  /* 0x2000002aff4a7230 */ /* 0x000fe40000004100 */
[----:B-1----:R-:W-:-:S02]  /*dcd0*/  HADD2.F32 R36, -RZ, R9.H0_H0 ;  /* 0x20000009ff247230 */ /* 0x002fc40000004100 */
[----:B------:R-:W-:Y:S02]  /*dce0*/  HADD2.F32 R37, -RZ, R9.H1_H1 ;  /* 0x30000009ff257230 */ /* 0x000fe40000004100 */
        /* <DEDUP_REMOVED lines=61> */
.L_x_737:
[----:B------:R-:W-:Y:S05]  /*e0c0*/  BSYNC B1 ;  /* 0x0000000000017941 */ /* 0x000fea0003800000 */
.L_x_736:
        /* <DEDUP_REMOVED lines=80> */
[----:B------:R-:W-:Y:S01]  /*e5d0*/  HADD2.F32 R42, -RZ, R6.H1_H1 ;  /* 0x30000006ff2a7230 */ /* 0x000fe20000004100 */
[C---:B------:R-:W-:Y:S01]  /*e5e0*/  FMUL.FTZ R39, R4.reuse, R39 ;  /* 0x0000002704277220 */ /* 0x040fe20000410000 */
[--C-:B------:R-:W-:Y:S01]  /*e5f0*/  HADD2.F32 R6, -RZ, R7.reuse.H0_H0 ;  /* 0x20000007ff067230 */ /* 0x100fe20000004100 */
[----:B------:R-:W-:Y:S01]  /*e600*/  FFMA.FTZ R15, R4, R45, R52 ;  /* 0x0000002d040f7223 */ /* 0x000fe20000010034 */
        /* <DEDUP_REMOVED lines=11> */
[----:B------:R-:W-:-:S02]  /*e6c0*/  FMUL.FTZ R4, R36, R12 ;  /* 0x0000000c24047220 */ /* 0x000fc40000410000 */
        /* <DEDUP_REMOVED lines=17> */
.L_x_741:
[----:B------:R-:W-:Y:S05]  /*e7e0*/  BSYNC B0 ;  /* 0x0000000000007941 */ /* 0x000fea0003800000 */
.L_x_740:
        /* <DEDUP_REMOVED lines=105> */
.L_x_713:
[----:B------:R-:W-:Y:S05]  /*ee80*/  BSYNC B2 ;  /* 0x0000000000027941 */ /* 0x000fea0003800000 */
.L_x_679:
        /* <DEDUP_REMOVED lines=16> */
[----:B------:R-:W-:Y:S01]  /*ef90*/  IMAD.SHL.U32 R61, R58, 0x40, RZ ;  /* 0x000000403a3d7824 */ /* 0x000fe200078e00ff */
[----:B------:R-:W-:Y:S01]  /*efa0*/  LOP3.LUT R0, R0, 0x1c0, RZ, 0xc0, !PT ;  /* 0x000001c000007812 */ /* 0x000fe200078ec0ff */
[----:B------:R-:W-:Y:S01]  /*efb0*/  IMAD.IADD R11, R4, 0x1, -R11 ;  /* 0x00000001040b7824 */ /* 0x000fe200078e0a0b */
[----:B------:R-:W-:Y:S01]  /*efc0*/  UISETP.GE.AND UP0, UPT, UR10, 0x2, UPT ;  /* 0x000000020a00788c */ /* 0x000fe2000bf06270 */
[----:B------:R-:W-:Y:S01]  /*efd0*/  IMAD R4, R59, c[0x0][0x218], RZ ;  /* 0x000086003b047a24 */ /* 0x000fe200078e02ff */
[----:B------:R-:W-:Y:S01]  /*efe0*/  SHF.R.U32.HI R60, RZ, 0x3, R0 ;  /* 0x00000003ff3c7819 */ /* 0x000fe20000011600 */
[----:B------:R-:W-:Y:S01]  /*eff0*/  IMAD R213, R11, 0x200, R8 ;  /* 0x000002000bd57824 */ /* 0x000fe200078e0208 */
[----:B------:R-:W-:Y:S01]  /*f000*/  LOP3.LUT R61, R61, 0xfffffe00, RZ, 0xc0, !PT ;  /* 0xfffffe003d3d7812 */ /* 0x000fe200078ec0ff */
[----:B------:R-:W-:-:S04]  /*f010*/  IMAD.WIDE.U32 R6, R217, c[0x0][0x218], R6 ;  /* 0x00008600d9067a25 */ /* 0x000fc800078e0006 */
[----:B------:R-:W-:Y:S01]  /*f020*/  IMAD.SHL.U32 R213, R213, 0x2, RZ ;  /* 0x00000002d5d57824 */ /* 0x000fe200078e00ff */
[----:B------:R-:W-:Y:S01]  /*f030*/  BAR.SYNC.DEFER_BLOCKING 0x0 ;  /* 0x0000000000007b1d */ /* 0x000fe20000010000 */
[----:B------:R-:W-:Y:S02]  /*f040*/  IMAD R4, R217, c[0x0][0x21c], R4 ;  /* 0x00008700d9047a24 */ /* 0x000fe400078e0204 */
[----:B------:R-:W-:Y:S01]  /*f050*/  IMAD.SHL.U32 R11, R11, 0x8, RZ ;  /* 0x000000080b0b7824 */ /* 0x000fe200078e00ff */
[----:B------:R-:W-:Y:S01]  /*f060*/  IADD3 R5, R213, 0xc080, RZ ;  /* 0x0000c080d5057810 */ /* 0x000fe20007ffe0ff */
[----:B------:R-:W-:Y:S01]  /*f070*/  IMAD.SHL.U32 R219, R51, 0x2, RZ ;  /* 0x0000000233db7824 */ /* 0x000fe200078e00ff */
[----:B------:R-:W-:Y:S02]  /*f080*/  IADD3 R212, R213, 0xc0a0, RZ ;  /* 0x0000c0a0d5d47810 */ /* 0x000fe40007ffe0ff */
[----:B------:R-:W-:Y:S02]  /*f090*/  @P0 IADD3 R212, R5, -0x20, RZ ;  /* 0xffffffe005d40810 */ /* 0x000fe40007ffe0ff */
[----:B------:R-:W-:-:S02]  /*f0a0*/  IADD3 R5, P0, R6, UR26, RZ ;  /* 0x0000001a06057c10 */ /* 0x000fc4000ff1e0ff */
[----:B------:R-:W-:Y:S01]  /*f0b0*/  LOP3.LUT R11, R0, 0x8, R11, 0xf8, !PT ;  /* 0x00000008000b7812 */ /* 0x000fe200078ef80b */
[----:B------:R-:W-:Y:S01]  /*f0c0*/  IMAD.MOV.U32 R0, RZ, RZ, 0x40 ;  /* 0x00000040ff007424 */ /* 0x000fe200078e00ff */
[----:B------:R-:W-:Y:S01]  /*f0d0*/  IADD3.X R4, R7, UR12, R4, P0, !PT ;  /* 0x0000000c07047c10 */ /* 0x000fe200087fe404 */
[----:B------:R-:W-:Y:S01]  /*f0e0*/  IMAD R7, R70, 0x400, R61 ;  /* 0x0000040046077824 */ /* 0x000fe200078e023d */
[----:B------:R-:W-:Y:S02]  /*f0f0*/  LEA R6, P0, R5, c[0x0][0x1f8], 0x1 ;  /* 0x00007e0005067a11 */ /* 0x000fe400078008ff */
[----:B------:R-:W-:Y:S02]  /*f100*/  LOP3.LUT R60, R11, R60, RZ, 0x3c, !PT ;  /* 0x0000003c0b3c7212 */ /* 0x000fe400078e3cff */
[----:B------:R-:W-:Y:S02]  /*f110*/  LEA.HI.X R5, R5, c[0x0][0x1fc], R4, 0x1, P0 ;  /* 0x00007f0005057a11 */ /* 0x000fe400000f0c04 */
[----:B------:R1:W-:Y:S01]  /*f120*/  SHFL.IDX PT, R4, R6, RZ, 0x181f ;  /* 0x00181fff06047589 */ /* 0x0003e200000e0000 */
[----:B------:R-:W-:Y:S01]  /*f130*/  IMAD.IADD R214, R60, 0x1, R7 ;  /* 0x000000013cd67824 */ /* 0x000fe200078e0207 */
[----:B------:R-:W-:-:S02]  /*f140*/  LOP3.LUT P0, RZ, R57, 0x4, RZ, 0xc0, !PT ;  /* 0x0000000439ff7812 */ /* 0x000fc4000780c0ff */
[----:B------:R-:W2:Y:S01]  /*f150*/  SHFL.IDX PT, R5, R5, RZ, 0x181f ;  /* 0x00181fff05057589 */ /* 0x000ea200000e0000 */
[----:B------:R-:W-:Y:S01]  /*f160*/  IMAD.SHL.U32 R214, R214, 0x2, RZ ;  /* 0x00000002d6d67824 */ /* 0x000fe200078e00ff */
[----:B------:R-:W-:Y:S02]  /*f170*/  SEL R0, R0, 0xffffffc0, !P0 ;  /* 0xffffffc000007807 */ /* 0x000fe40004000000 */
[----:B------:R-:W-:Y:S01]  /*f180*/  LDSM.16.M88.4 R24, [R213+0xc080] ;  /* 0x00c08000d518783b */ /* 0x000fe20000000200 */
[----:B------:R-:W-:Y:S01]  /*f190*/  ISETP.LT.AND P0, PT, R56, UR22, PT ;  /* 0x0000001638007c0c */ /* 0x000fe2000bf01270 */
[----:B------:R-:W-:Y:S01]  /*f1a0*/  IMAD R210, R2, 0x2, R214 ;  /* 0x0000000202d27824 */ /* 0x000fe200078e02d6 */
[----:B------:R-:W-:Y:S01]  /*f1b0*/  SHF.R.S32.HI R7, RZ, 0x1f, R50 ;  /* 0x0000001fff077819 */ /* 0x000fe20000011432 */
[----:B------:R-:W-:Y:S01]  /*f1c0*/  LDSM.16.M88.4 R20, [R214+0x10080] ;  /* 0x01008000d614783b */ /* 0x000fe20000000200 */
[----:B------:R-:W-:Y:S01]  /*f1d0*/  ISETP.GE.OR P6, PT, R68, c[0x0][0x1d4], !P0 ;  /* 0x0000750044007a0c */ /* 0x000fe200047c6670 */
[----:B------:R-:W-:Y:S01]  /*f1e0*/  IMAD R209, R3, 0x2, R214 ;  /* 0x0000000203d17824 */ /* 0x000fe200078e02d6 */
[----:B------:R-:W-:Y:S01]  /*f1f0*/  LEA.HI R224, R7, R50, RZ, 0x3 ;  /* 0x0000003207e07211 */ /* 0x000fe200078f18ff */
[----:B------:R-:W3:Y:S01]  /*f200*/  LDSM.16.M88.4 R40, [R213+0xc880] ;  /* 0x00c88000d528783b */ /* 0x000ee20000000200 */
[----:B------:R-:W-:Y:S01]  /*f210*/  SHF.R.S32.HI R7, RZ, 0x1f, R48 ;  /* 0x0000001fff077819 */ /* 0x000fe20000011430 */
[----:B------:R-:W-:Y:S01]  /*f220*/  IMAD.IADD R208, R213, 0x1, R0 ;  /* 0x00000001d5d07824 */ /* 0x000fe200078e0200 */
[----:B------:R-:W-:Y:S01]  /*f230*/  LOP3.LUT R224, R224, 0xfffffff8, RZ, 0xc0, !PT ;  /* 0xfffffff8e0e07812 */ /* 0x000fe200078ec0ff */
[----:B------:R-:W-:Y:S01]  /*f240*/  LDSM.16.M88.4 R16, [R212] ;  /* 0x00000000d410783b */ /* 0x000fe20000000200 */
[----:B------:R-:W-:Y:S01]  /*f250*/  LEA.HI R222, R7, R48, RZ, 0x3 ;  /* 0x0000003007de7211 */ /* 0x000fe200078f18ff */
[----:B------:R-:W-:Y:S01]  /*f260*/  IMAD R207, R3, 0x2, R210 ;  /* 0x0000000203cf7824 */ /* 0x000fe200078e02d2 */
[----:B-1----:R-:W-:Y:S01]  /*f270*/  SHF.R.S32.HI R6, RZ, 0x1f, R49 ;  /* 0x0000001fff067819 */ /* 0x002fe20000011431 */
[----:B------:R-:W-:Y:S01]  /*f280*/  LDSM.16.M88.4 R44, [R212+0x800] ;  /* 0x00080000d42c783b */ /* 0x000fe20000000200 */
[----:B------:R-:W-:Y:S01]  /*f290*/  LOP3.LUT R222, R222, 0xfffffff8, RZ, 0xc0, !PT ;  /* 0xfffffff8dede7812 */ /* 0x000fe200078ec0ff */
[----:B------:R-:W-:Y:S01]  /*f2a0*/  IMAD.IADD R202, R0, 0x1, R212 ;  /* 0x0000000100ca7824 */ /* 0x000fe200078e02d4 */
[----:B------:R-:W-:Y:S01]  /*f2b0*/  LEA.HI R223, R6, R49, RZ, 0x3 ;  /* 0x0000003106df7211 */ /* 0x000fe200078f18ff */
[----:B--2---:R-:W-:Y:S01]  /*f2c0*/  IMAD.WIDE R14, R68, 0x2, R4 ;  /* 0x00000002440e7825 */ /* 0x004fe200078e0204 */
[----:B------:R-:W1:Y:S01]  /*f2d0*/  LDSM.16.M88.4 R8, [R210+0x10080] ;  /* 0x01008000d208783b */ /* 0x000e620000000200 */
[----:B------:R-:W-:-:S02]  /*f2e0*/  SHF.R.S32.HI R225, RZ, 0x1f, R222 ;  /* 0x0000001fffe17819 */ /* 0x000fc400000114de */
        /* <DEDUP_REMOVED lines=11> */
[----:B------:R-:W-:-:S02]  /*f3a0*/  IADD3 R200, R212, 0x1800, RZ ;  /* 0x00001800d4c87810 */ /* 0x000fc40007ffe0ff */
[C---:B------:R-:W-:Y:S02]  /*f3b0*/  IADD3 R199, R212.reuse, 0x2000, RZ ;  /* 0x00002000d4c77810 */ /* 0x040fe40007ffe0ff */
[----:B------:R-:W-:Y:S01]  /*f3c0*/  IADD3 R198, R212, 0x2800, RZ ;  /* 0x00002800d4c67810 */ /* 0x000fe20007ffe0ff */
[----:B------:R2:W-:Y:S01]  /*f3d0*/  LDGSTS.E.BYPASS.LTC128B.128 [R219+0x9080], [R12.64], !P6 ;  /* 0x090800000cdb7fae */ /* 0x0005e2000f101d58 */
[----:B------:R-:W-:Y:S02]  /*f3e0*/  ISETP.GE.OR P6, PT, R49, c[0x0][0x1d4], !P0 ;  /* 0x0000750031007a0c */ /* 0x000fe400047c6670 */
[----:B------:R-:W-:Y:S02]  /*f3f0*/  ISETP.GE.OR P0, PT, R48, c[0x0][0x1d4], !P0 ;  /* 0x0000750030007a0c */ /* 0x000fe40004706670 */
[C---:B------:R-:W-:Y:S02]  /*f400*/  IADD3 R197, R212.reuse, 0x3000, RZ ;  /* 0x00003000d4c57810 */ /* 0x040fe40007ffe0ff */
[----:B------:R-:W-:Y:S01]  /*f410*/  IADD3 R196, R212, 0x3800, RZ ;  /* 0x00003800d4c47810 */ /* 0x000fe20007ffe0ff */
[----:B---3--:R-:W-:Y:S06]  /*f420*/  HMMA.16816.F32 R36, R20, R40, RZ ;  /* 0x000000281424723c */ /* 0x008fec00000018ff */
[----:B------:R3:W-:Y:S04]  /*f430*/  LDGSTS.E.BYPASS.LTC128B.128 [R219+0xa080], [R28.64], !P6 ;  /* 0x0a0800001cdb7fae */ /* 0x0007e8000f101d58 */
[----:B------:R4:W-:Y:S01]  /*f440*/  LDGSTS.E.BYPASS.LTC128B.128 [R219+0xb080], [R52.64], !P0 ;  /* 0x0b08000034db7fae */ /* 0x0009e2000c101d58 */
[----:B------:R-:W-:-:S03]  /*f450*/  PLOP3.LUT P0, PT, PT, PT, UP0, 0x40, 0x0 ;  /* 0x000000000000781c */ /* 0x000fc60003f0e808 */
[----:B------:R-:W-:Y:S04]  /*f460*/  LDSM.16.M88.4 R48, [R209+0x10080] ;  /* 0x01008000d130783b */ /* 0x000fe80000000200 */
[----:B------:R-:W5:Y:S01]  /*f470*/  LDSM.16.M88.4 R4, [R208+0xc080] ;  /* 0x00c08000d004783b */ /* 0x000f620000000200 */
[C---:B--2---:R-:W-:Y:S03]  /*f480*/  HMMA.16816.F32 R12, R20.reuse, R24, RZ ;  /* 0x00000018140c723c */ /* 0x044fe600000018ff */
[----:B------:R-:W2:Y:S04]  /*f490*/  LDSM.16.M88.4 R64, [R208+0xc880] ;  /* 0x00c88000d040783b */ /* 0x000ea80000000200 */
[----:B------:R-:W-:Y:S01]  /*f4a0*/  LDSM.16.M88.4 R32, [R207+0x10080] ;  /* 0x01008000cf20783b */ /* 0x000fe20000000200 */
[C---:B------:R-:W-:Y:S03]  /*f4b0*/  HMMA.16816.F32 R24, R20.reuse, R26, RZ ;  /* 0x0000001a1418723c */ /* 0x040fe600000018ff */
[----:B------:R-:W-:Y:S04]  /*f4c0*/  LDSM.16.M88.4 R56, [R213+0xd080] ;  /* 0x00d08000d538783b */ /* 0x000fe80000000200 */
[----:B---3--:R-:W3:Y:S01]  /*f4d0*/  LDSM.16.M88.4 R28, [R202] ;  /* 0x00000000ca1c783b */ /* 0x008ee20000000200 */
[----:B------:R-:W-:Y:S03]  /*f4e0*/  HMMA.16816.F32 R20, R20, R42, RZ ;  /* 0x0000002a1414723c */ /* 0x000fe600000018ff */
[----:B----4-:R-:W4:Y:S04]  /*f4f0*/  LDSM.16.M88.4 R52, [R202+0x800] ;  /* 0x00080000ca34783b */ /* 0x010f280000000200 */
[----:B------:R-:W-:Y:S01]  /*f500*/  LDSM.16.M88.4 R40, [R212+0x1000] ;  /* 0x00100000d428783b */ /* 0x000fe20000000200 */
[C---:B-1----:R-:W-:Y:S03]  /*f510*/  HMMA.16816.F32 R12, R8.reuse, R16, R12 ;  /* 0x00000010080c723c */ /* 0x042fe6000000180c */
[----:B------:R-:W0:Y:S05]  /*f520*/  LDGDEPBAR ;  /* 0x00000000000079af */ /* 0x000e2a0000000000 */
[C---:B------:R-:W-:Y:S01]  /*f530*/  HMMA.16816.F32 R24, R8.reuse, R18, R24 ;  /* 0x000000120818723c */ /* 0x040fe20000001818 */
[----:B------:R-:W1:Y:S07]  /*f540*/  LDSM.16.M88.4 R16, [R214+0x14080] ;  /* 0x01408000d610783b */ /* 0x000e6e0000000200 */
[----:B------:R-:W-:Y:S08]  /*f550*/  HMMA.16816.F32 R36, R8, R44, R36 ;  /* 0x0000002c0824723c */ /* 0x000ff00000001824 */
[C---:B-----5:R-:W-:Y:S08]  /*f560*/  HMMA.16816.F32 R12, R48.reuse, R4, R12 ;  /* 0x00000004300c723c */ /* 0x060ff0000000180c */
[----:B------:R-:W-:Y:S01]  /*f570*/  HMMA.16816.F32 R24, R48, R6, R24 ;  /* 0x000000063018723c */ /* 0x000fe20000001818 */
[----:B------:R-:W-:Y:S07]  /*f580*/  LDSM.16.M88.4 R4, [R210+0x14080] ;  /* 0x01408000d204783b */ /* 0x000fee0000000200 */
[----:B------:R-:W-:Y:S01]  /*f590*/  HMMA.16816.F32 R8, R8, R46, R20 ;  /* 0x0000002e0808723c */ /* 0x000fe20000001814 */
[----:B------:R-:W5:Y:S04]  /*f5a0*/  LDSM.16.M88.4 R44, [R213+0xd880] ;  /* 0x00d88000d52c783b */ /* 0x000f680000000200 */
[----:B------:R-:W-:Y:S03]  /*f5b0*/  LDSM.16.M88.4 R20, [R209+0x14080] ;  /* 0x01408000d114783b */ /* 0x000fe60000000200 */
[----:B--2---:R-:W-:Y:S08]  /*f5c0*/  HMMA.16816.F32 R36, R48, R64, R36 ;  /* 0x000000403024723c */ /* 0x004ff00000001824 */
[C---:B---3--:R-:W-:Y:S08]  /*f5d0*/  HMMA.16816.F32 R12, R32.reuse, R28, R12 ;  /* 0x0000001c200c723c */ /* 0x048ff0000000180c */
[----:B------:R-:W-:Y:S01]  /*f5e0*/  HMMA.16816.F32 R24, R32, R30, R24 ;  /* 0x0000001e2018723c */ /* 0x000fe20000001818 */
[----:B------:R-:W-:Y:S07]  /*f5f0*/  LDSM.16.M88.4 R28, [R208+0xd080] ;  /* 0x00d08000d01c783b */ /* 0x000fee0000000200 */
[----:B------:R-:W-:Y:S01]  /*f600*/  HMMA.16816.F32 R48, R48, R66, R8 ;  /* 0x000000423030723c */ /* 0x000fe20000001808 */
[----:B------:R-:W2:Y:S04]  /*f610*/  LDSM.16.M88.4 R64, [R212+0x1800] ;  /* 0x00180000d440783b */ /* 0x000ea80000000200 */
[----:B------:R-:W-:Y:S03]  /*f620*/  LDSM.16.M88.4 R8, [R207+0x14080] ;  /* 0x01408000cf08783b */ /* 0x000fe60000000200 */
[----:B----4-:R-:W-:Y:S08]  /*f630*/  HMMA.16816.F32 R36, R32, R52, R36 ;  /* 0x000000342024723c */ /* 0x010ff00000001824 */
[C---:B-1----:R-:W-:Y:S08]  /*f640*/  HMMA.16816.F32 R12, R16.reuse, R56, R12 ;  /* 0x00000038100c723c */ /* 0x042ff0000000180c */
[----:B------:R-:W-:Y:S01]  /*f650*/  HMMA.16816.F32 R24, R16, R58, R24 ;  /* 0x0000003a1018723c */ /* 0x000fe20000001818 */
[----:B------:R-:W-:Y:S07]  /*f660*/  LDSM.16.M88.4 R56, [R202+0x1000] ;  /* 0x00100000ca38783b */ /* 0x000fee0000000200 */
[----:B------:R-:W-:Y:S01]  /*f670*/  HMMA.16816.F32 R48, R32, R54, R48 ;  /* 0x000000362030723c */ /* 0x000fe20000001830 */
[----:B------:R-:W1:Y:S04]  /*f680*/  LDSM.16.M88.4 R52, [R208+0xd880] ;  /* 0x00d88000d034783b */ /* 0x000e680000000200 */
[----:B------:R-:W-:Y:S03]  /*f690*/  LDSM.16.M88.4 R32, [R214+0x18080] ;  /* 0x01808000d620783b */ /* 0x000fe60000000200 */
[----:B-----5:R-:W-:Y:S08]  /*f6a0*/  HMMA.16816.F32 R36, R16, R44, R36 ;  /* 0x0000002c1024723c */ /* 0x020ff00000001824 */
[C---:B------:R-:W-:Y:S08]  /*f6b0*/  HMMA.16816.F32 R12, R4.reuse, R40, R12 ;  /* 0x00000028040c723c */ /* 0x040ff0000000180c */
[----:B------:R-:W-:Y:S01]  /*f6c0*/  HMMA.16816.F32 R24, R4, R42, R24 ;  /* 0x0000002a0418723c */ /* 0x000fe20000001818 */
[----:B------:R-:W-:Y:S07]  /*f6d0*/  LDSM.16.M88.4 R40, [R213+0xe080] ;  /* 0x00e08000d528783b */ /* 0x000fee0000000200 */
[----:B------:R-:W-:Y:S01]  /*f6e0*/  HMMA.16816.F32 R48, R16, R46, R48 ;  /* 0x0000002e1030723c */ /* 0x000fe20000001830 */
[----:B------:R-:W3:Y:S04]  /*f6f0*/  LDSM.16.M88.4 R44, [R202+0x1800] ;  /* 0x00180000ca2c783b */ /* 0x000ee80000000200 */
        /* <DEDUP_REMOVED lines=15> */
[----:B---3--:R-:W-:Y:S08]  /*f7f0*/  HMMA.16816.F32 R36, R8, R44, R36 ;  /* 0x0000002c0824723c */ /* 0x008ff00000001824 */
[C---:B------:R-:W-:Y:S08]  /*f800*/  HMMA.16816.F32 R12, R32.reuse, R40, R12 ;  /* 0x00000028200c723c */ /* 0x040ff0000000180c */
[----:B------:R-:W-:Y:S01]  /*f810*/  HMMA.16816.F32 R24, R32, R42, R24 ;  /* 0x0000002a2018723c */ /* 0x000fe20000001818 */
[----:B------:R-:W1:Y:S07]  /*f820*/  LDSM.16.M88.4 R40, [R212+0x2800] ;  /* 0x00280000d428783b */ /* 0x000e6e0000000200 */
[----:B------:R-:W-:Y:S01]  /*f830*/  HMMA.16816.F32 R48, R8, R46, R48 ;  /* 0x0000002e0830723c */ /* 0x000fe20000001830 */
[----:B------:R-:W-:Y:S04]  /*f840*/  LDSM.16.M88.4 R44, [R214+0x1c080] ;  /* 0x01c08000d62c783b */ /* 0x000fe80000000200 */
[----:B------:R-:W-:Y:S03]  /*f850*/  LDSM.16.M88.4 R8, [R213+0xf080] ;  /* 0x00f08000d508783b */ /* 0x000fe60000000200 */
[----:B--2---:R-:W-:Y:S08]  /*f860*/  HMMA.16816.F32 R36, R32, R64, R36 ;  /* 0x000000402024723c */ /* 0x004ff00000001824 */
        /* <DEDUP_REMOVED lines=42> */
[----:B------:R-:W-:Y:S01]  /*fb10*/  FMUL.FTZ R4, R13, c[0x0][0x320] ;  /* 0x0000c8000d047a20 */ /* 0x000fe20000410000 */
[----:B------:R-:W-:Y:S01]  /*fb20*/  SHF.R.S32.HI R13, RZ, 0x1f, R224 ;  /* 0x0000001fff0d7819 */ /* 0x000fe200000114e0 */
        /* <DEDUP_REMOVED lines=8> */
[----:B------:R-:W-:-:S02]  /*fbb0*/  FMUL.FTZ R12, R25, c[0x0][0x320] ;  /* 0x0000c800190c7a20 */ /* 0x000fc40000410000 */
[----:B------:R-:W-:Y:S02]  /*fbc0*/  FMUL.FTZ R8, R27, c[0x0][0x320] ;  /* 0x0000c8001b087a20 */ /* 0x000fe40000410000 */
        /* <DEDUP_REMOVED lines=54> */
.L_x_742:
[----:B--234-:R-:W-:Y:S01]  /*ff30*/  LOP3.LUT R11, R71, 0xffffffe0, RZ, 0xc0, !PT ;  /* 0xffffffe0470b7812 */ /* 0x01cfe200078ec0ff */
[----:B------:R-:W-:Y:S01]  /*ff40*/  UMOV UR4, 0xffffffe0 ;  /* 0xffffffe000047882 */ /* 0x000fe20000000000 */
[----:B------:R-:W-:Y:S01]  /*ff50*/  LEA.HI R13, R69, R62, RZ, 0x2 ;  /* 0x0000003e450d7211 */ /* 0x000fe200078f10ff */
[----:B------:R-:W-:Y:S01]  /*ff60*/  UIMAD UR4, UR10, UR4, 0x21 ;  /* 0x000000210a0474a4 */ /* 0x000fe2000f8e0204 */
[----:B------:R-:W-:Y:S01]  /*ff70*/  SHF.R.S32.HI R15, RZ, 0x1f, R70 ;  /* 0x0000001fff0f7819 */ /* 0x000fe20000011446 */
[----:B------:R-:W-:Y:S01]  /*ff80*/  IMAD.IADD R11, R62, 0x1, -R11 ;  /* 0x000000013e0b7824 */ /* 0x000fe200078e0a0b */
[----:B------:R-:W-:Y:S01]  /*ff90*/  LOP3.LUT R13, R13, 0xfffffffc, RZ, 0xc0, !PT ;  /* 0xfffffffc0d0d7812 */ /* 0x000fe200078ec0ff */
[----:B------:R-:W-:Y:S01]  /*ffa0*/  FMUL.FTZ R19, R48, c[0x0][0x320] ;  /* 0x0000c80030137a20 */ /* 0x000fe20000410000 */
[----:B------:R-:W-:Y:S01]  /*ffb0*/  LEA.HI R15, R15, R70, RZ, 0x3 ;  /* 0x000000460f0f7211 */ /* 0x000fe200078f18ff */
[----:B------:R-:W-:Y:S01]  /*ffc0*/  FMUL.FTZ R21, R49, c[0x0][0x320] ;  /* 0x0000c80031157a20 */ /* 0x000fe20000410000 */
[----:B------:R-:W-:Y:S01]  /*ffd0*/  SHF.R.S32.HI R14, RZ, 0x1f, R11 ;  /* 0x0000001fff0e7819 */ /* 0x000fe2000001140b */
[----:B------:R-:W-:Y:S01]  /*ffe0*/  IMAD.IADD R62, R62, 0x1, -R13 ;  /* 0x000000013e3e7824 */ /* 0x000fe200078e0a0d */
[----:B------:R-:W-:Y:S01]  /*fff0*/  LOP3.LUT R15, R15, 0xffffff8, RZ, 0xc0, !PT ;  /* 0x0ffffff80f0f7812 */ /* 0x000fe200078ec0ff */
[----:B------:R-:W-:Y:S01]  /*10000*/  MUFU.TANH R19, R19 ;  /* 0x0000001300137308 */ /* 0x000fe20000002400 */
[----:B------:R-:W-:Y:S01]  /*10010*/  LEA.HI R13, R14, R11, RZ, 0x2 ;  /* 0x0000000b0e0d7211 */ /* 0x000fe200078f10ff */
[----:B------:R-:W-:Y:S01]  /*10020*/  IMAD.IADD R211, R61, 0x1, R60 ;  /* 0x000000013dd37824 */ /* 0x000fe200078e023c */
[----:B------:R-:W-:Y:S01]  /*10030*/  LEA.HI R14, R62, R62, RZ, 0x1 ;  /* 0x0000003e3e0e7211 */ /* 0x000fe200078f08ff */
[----:B------:R-:W-:Y:S01]  /*10040*/  IMAD.IADD R70, R70, 0x1, -R15 ;  /* 0x0000000146467824 */ /* 0x000fe200078e0a0f */
[----:B------:R-:W-:Y:S01]  /*10050*/  PLOP3.LUT P0, PT, PT, PT, UP2, 0x80, 0x0 ;  /* 0x000000000000781c */ /* 0x000fe20003f0f028 */
[----:B------:R-:W-:Y:S01]  /*10060*/  IMAD.SHL.U32 R211, R211, 0x2, RZ ;  /* 0x00000002d3d37824 */ /* 0x000fe200078e00ff */
[C---:B------:R-:W-:Y:S01]  /*10070*/  LEA.HI.SX32 R15, R13.reuse, UR15, 0x1e ;  /* 0x0000000f0d0f7c11 */ /* 0x040fe2000f8ff2ff */
[----:B------:R-:W-:Y:S01]  /*10080*/  MUFU.TANH R21, R21 ;  /* 0x0000001500157308 */ /* 0x000fe20000002400 */
[----:B------:R-:W-:Y:S01]  /*10090*/  LOP3.LUT R17, R14, 0x1ffffffe, RZ, 0xc0, !PT ;  /* 0x1ffffffe0e117812 */ /* 0x000fe200078ec0ff */
[----:B------:R-:W-:Y:S01]  /*100a0*/  IMAD R206, R2, 0x2, R211 ;  /* 0x0000000202ce7824 */ /* 0x000fe200078e02d3 */
[----:B------:R-:W-:Y:S01]  /*100b0*/  LOP3.LUT R16, R13, 0x7ffffffc, RZ, 0xc0, !PT ;  /* 0x7ffffffc0d107812 */ /* 0x000fe200078ec0ff */
[----:B------:R-:W-:Y:S01]  /*100c0*/  IMAD R15, R70, 0x10, R15 ;  /* 0x00000010460f7824 */ /* 0x000fe200078e020f */
[----:B------:R-:W-:Y:S01]  /*100d0*/  LDSM.16.MT88.4 R140, [R211+0x8080] ;  /* 0x00808000d38c783b */ /* 0x000fe20000004200 */
[----:B------:R-:W-:Y:S01]  /*100e0*/  IMAD.IADD R226, R62, 0x1, -R17 ;  /* 0x000000013ee27824 */ /* 0x000fe200078e0a11 */
[----:B------:R-:W-:Y:S01]  /*100f0*/  @UP2 USHF.L.U32 UR14, UR14, 0x7, URZ ;  /* 0x000000070e0e2899 */ /* 0x000fe2000800063f */
[----:B------:R-:W-:Y:S01]  /*10100*/  IMAD.IADD R227, R11, 0x1, -R16 ;  /* 0x000000010be37824 */ /* 0x000fe200078e0a10 */
[----:B------:R-:W-:Y:S01]  /*10110*/  LDSM.16.MT88.4 R132, [R206+0x8080] ;  /* 0x00808000ce84783b */ /* 0x000fe20000004200 */
[----:B------:R-:W-:-:S02]  /*10120*/  IMAD R226, R226, 0x8, R15 ;  /* 0x00000008e2e27824 */ /* 0x000fc400078e020f */
[----:B------:R-:W-:Y:S01]  /*10130*/  IMAD.U32 R16, RZ, RZ, UR4 ;  /* 0x00000004ff107e24 */ /* 0x000fe2000f8e00ff */
[----:B------:R-:W-:Y:S01]  /*10140*/  LDSM.16.MT88.4 R40, [R211+0x9080] ;  /* 0x00908000d328783b */ /* 0x000fe20000004200 */
[----:B------:R-:W-:Y:S01]  /*10150*/  @P0 IMAD.HI.U32 R14, R226, c[0x0][0x2c8], RZ ;  /* 0x0000b200e20e0a27 */ /* 0x000fe200078e00ff */
[----:B------:R-:W-:Y:S01]  /*10160*/  PLOP3.LUT P0, PT, PT, PT, UP2, 0x80, 0x0 ;  /* 0x000000000000781c */ /* 0x000fe20003f0f028 */
[----:B------:R-:W-:Y:S01]  /*10170*/  ULDC.64 UR4, c[0x0][0x2c8] ;  /* 0x0000b20000047ab9 */ /* 0x000fe20000000a00 */
[----:B------:R-:W-:Y:S01]  /*10180*/  LDSM.16.MT88.4 R72, [R211+0xa080] ;  /* 0x00a08000d348783b */ /* 0x000fe20000004200 */
[----:B------:R-:W-:Y:S02]  /*10190*/  IMAD.MOV.U32 R22, RZ, RZ, R226 ;  /* 0x000000ffff167224 */ /* 0x000fe400078e00e2 */
[----:B------:R-:W-:Y:S01]  /*101a0*/  IMAD.SHL.U32 R227, R227, 0x2, RZ ;  /* 0x00000002e3e37824 */ /* 0x000fe200078e00ff */
[----:B------:R-:W-:Y:S01]  /*101b0*/  LDSM.16.MT88.4 R80, [R206+0xa080] ;  /* 0x00a08000ce50783b */ /* 0x000fe20000004200 */
[----:B------:R-:W-:-:S02]  /*101c0*/  FMUL.FTZ R17, R37, c[0x0][0x320] ;  /* 0x0000c80025117a20 */ /* 0x000fc40000410000 */
[----:B------:R-:W-:Y:S01]  /*101d0*/  IMAD R205, R3, 0x2, R211 ;  /* 0x0000000203cd7824 */ /* 0x000fe200078e02d3 */
[----:B------:R-:W-:Y:S01]  /*101e0*/  IADD3 R15, -R227, UR11, R16 ;  /* 0x0000000be30f7c10 */ /* 0x000fe2000fffe110 */
[----:B------:R-:W-:Y:S01]  /*101f0*/  IMAD R204, R3, 0x2, R206 ;  /* 0x0000000203cc7824 */ /* 0x000fe200078e02ce */
[----:B------:R-:W-:Y:S01]  /*10200*/  IADD3 R11, -R227, UR22, RZ ;  /* 0x00000016e30b7c10 */ /* 0x000fe2000fffe1ff */
[----:B------:R-:W2:Y:S01]  /*10210*/  MUFU.TANH R17, R17 ;  /* 0x0000001100117308 */ /* 0x000ea20000002400 */
[----:B------:R-:W-:Y:S01]  /*10220*/  @P0 SHF.R.U32.HI R22, RZ, c[0x0][0x2cc], R14 ;  /* 0x0000b300ff160a19 */ /* 0x000fe2000001160e */
[----:B------:R-:W-:Y:S01]  /*10230*/  LDSM.16.MT88.4 R56, [R205+0x9080] ;  /* 0x00908000cd38783b */ /* 0x000fe20000004200 */
[----:B------:R-:W-:Y:S01]  /*10240*/  IADD3 R15, R15, -UR20, RZ ;  /* 0x800000140f0f7c10 */ /* 0x000fe2000fffe0ff */
[----:B------:R-:W-:Y:S02]  /*10250*/  UIMAD.WIDE.U32 UR22, UR14, UR4, URZ ;  /* 0x000000040e1672a5 */ /* 0x000fe4000f8e003f */
[----:B------:R-:W3:Y:S04]  /*10260*/  SHFL.IDX PT, R14, R22, RZ, 0x1c1f ;  /* 0x001c1fff160e7589 */ /* 0x000ee800000e0000 */
[----:B------:R-:W-:Y:S01]  /*10270*/  LDSM.16.MT88.4 R32, [R204+0x8080] ;  /* 0x00808000cc20783b */ /* 0x000fe20000004200 */
[----:B------:R-:W-:-:S02]  /*10280*/  @UP2 UMOV UR7, UR23 ;  /* 0x0000001700072c82 */ /* 0x000fc40008000000 */
[----:B------:R-:W-:Y:S01]  /*10290*/  @UP2 USHF.R.U32.HI UR15, URZ, UR5, UR7 ;  /* 0x000000053f0f2299 */ /* 0x000fe20008011607 */
[----:B------:R-:W-:Y:S01]  /*102a0*/  LDSM.16.MT88.4 R64, [R204+0x9080] ;  /* 0x00908000cc40783b */ /* 0x000fe20000004200 */
[----:B------:R-:W-:Y:S02]  /*102b0*/  UIADD3 UR7, UR10, -0x2, URZ ;  /* 0xfffffffe0a077890 */ /* 0x000fe4000fffe03f */
[----:B------:R-:W-:Y:S01]  /*102c0*/  UIADD3 UR15, UR15, UR11, -UR20 ;  /* 0x0000000b0f0f7290 */ /* 0x000fe2000fffe814 */
[----:B------:R-:W-:Y:S03]  /*102d0*/  LDSM.16.MT88.4 R88, [R205+0xa080] ;  /* 0x00a08000cd58783b */ /* 0x000fe60000004200 */
[----:B------:R-:W-:Y:S01]  /*102e0*/  USHF.R.S32.HI UR4, URZ, 0x1f, UR15 ;  /* 0x0000001f3f047899 */ /* 0x000fe2000801140f */
[----:B------:R-:W-:Y:S03]  /*102f0*/  LDSM.16.MT88.4 R96, [R204+0xa080] ;  /* 0x00a08000cc60783b */ /* 0x000fe60000004200 */
[----:B------:R-:W-:Y:S01]  /*10300*/  ULEA.HI UR4, UR4, UR15, URZ, 0x5 ;  /* 0x0000000f04047291 */ /* 0x000fe2000f8f283f */
[----:B------:R-:W-:Y:S03]  /*10310*/  LDSM.16.MT88.4 R104, [R211+0xb080] ;  /* 0x00b08000d368783b */ /* 0x000fe60000004200 */
[----:B------:R-:W-:Y:S01]  /*10320*/  USHF.R.S32.HI UR4, URZ, 0x5, UR4 ;  /* 0x000000053f047899 */ /* 0x000fe20008011404 */
[----:B---3--:R-:W-:Y:S01]  /*10330*/  IMAD.IADD R14, R15, 0x1, R14 ;  /* 0x000000010f0e7824 */ /* 0x008fe200078e020e */
[----:B------:R-:W-:Y:S04]  /*10340*/  LDSM.16.MT88.4 R112, [R206+0xb080] ;  /* 0x00b08000ce70783b */ /* 0x000fe80000004200 */
[----:B------:R-:W-:Y:S01]  /*10350*/  IMNMX R13, R11, R14, PT ;  /* 0x0000000e0b0d7217 */ /* 0x000fe20003800200 */
[----:B------:R-:W-:Y:S01]  /*10360*/  LDSM.16.MT88.4 R120, [R205+0xb080] ;  /* 0x00b08000cd78783b */ /* 0x000fe20000004200 */
[----:B------:R-:W-:-:S02]  /*10370*/  IMNMX R235, RZ, UR4, !PT ;  /* 0x00000004ffeb7c17 */ /* 0x000fc4000f800200 */
[C---:B------:R-:W-:Y:S01]  /*10380*/  ISETP.GT.AND P0, PT, R13.reuse, RZ, PT ;  /* 0x000000ff0d00720c */ /* 0x040fe20003f04270 */
[----:B------:R-:W-:Y:S03]  /*10390*/  LDSM.16.MT88.4 R188, [R205+0x8880] ;  /* 0x00888000cdbc783b */ /* 0x000fe60000004200 */
[----:B-1----:R-:W-:Y:S01]  /*103a0*/  FSEL R16, R0, -INF , P0 ;  /* 0xff80000000107808 */ /* 0x002fe20000000000 */
[----:B------:R-:W-:Y:S01]  /*103b0*/  LDSM.16.MT88.4 R184, [R204+0x8880] ;  /* 0x00888000ccb8783b */ /* 0x000fe20000004200 */
[----:B------:R-:W-:-:S03]  /*103c0*/  ISETP.GT.AND P0, PT, R13, 0x1, PT ;  /* 0x000000010d00780c */ /* 0x000fc60003f04270 */
[----:B------:R-:W1:Y:S01]  /*103d0*/  SHFL.IDX PT, R0, R22, 0x1, 0x1c1f ;  /* 0x003c1f0016007f89 */ /* 0x000e6200000e0000 */
[----:B------:R-:W-:Y:S02]  /*103e0*/  FSEL R20, R4, -INF , P0 ;  /* 0xff80000004147808 */ /* 0x000fe40000000000 */
[C---:B------:R-:W-:Y:S01]  /*103f0*/  ISETP.GT.AND P0, PT, R13.reuse, 0x8, PT ;  /* 0x000000080d00780c */ /* 0x040fe20003f04270 */
[----:B------:R-:W-:Y:S03]  /*10400*/  LDSM.16.MT88.4 R180, [R206+0x9880] ;  /* 0x00988000ceb4783b */ /* 0x000fe60000004200 */
[----:B------:R-:W-:Y:S01]  /*10410*/  FSEL R14, R6, -INF , P0 ;  /* 0xff800000060e7808 */ /* 0x000fe20000000000 */
[----:B------:R-:W-:Y:S01]  /*10420*/  LDSM.16.MT88.4 R176, [R205+0x9880] ;  /* 0x00988000cdb0783b */ /* 0x000fe20000004200 */
[----:B------:R-:W-:-:S03]  /*10430*/  ISETP.GT.AND P0, PT, R13, 0x9, PT ;  /* 0x000000090d00780c */ /* 0x000fc60003f04270 */
[----:B------:R-:W-:Y:S01]  /*10440*/  LDSM.16.MT88.4 R172, [R204+0x9880] ;  /* 0x00988000ccac783b */ /* 0x000fe20000004200 */
[----:B------:R-:W-:Y:S02]  /*10450*/  FSEL R18, R12, -INF , P0 ;  /* 0xff8000000c127808 */ /* 0x000fe40000000000 */
[C---:B------:R-:W-:Y:S01]  /*10460*/  ISETP.GT.AND P0, PT, R13.reuse, 0x10, PT ;  /* 0x000000100d00780c */ /* 0x040fe20003f04270 */
[----:B------:R-:W-:Y:S03]  /*10470*/  LDSM.16.MT88.4 R168, [R211+0xa880] ;  /* 0x00a88000d3a8783b */ /* 0x000fe60000004200 */
[----:B------:R-:W-:Y:S01]  /*10480*/  FSEL R6, R10, -INF , P0 ;  /* 0xff8000000a067808 */ /* 0x000fe20000000000 */
[----:B------:R-:W-:Y:S01]  /*10490*/  LDSM.16.MT88.4 R164, [R206+0xa880] ;  /* 0x00a88000cea4783b */ /* 0x000fe20000004200 */
[----:B------:R-:W-:Y:S01]  /*104a0*/  ISETP.GT.AND P0, PT, R13, 0x11, PT ;  /* 0x000000110d00780c */ /* 0x000fe20003f04270 */
[----:B-1----:R-:W-:-:S03]  /*104b0*/  IMAD.IADD R0, R15, 0x1, R0 ;  /* 0x000000010f007824 */ /* 0x002fc600078e0200 */
[----:B--2---:R-:W-:Y:S01]  /*104c0*/  FSEL R4, R17, -INF , P0 ;  /* 0xff80000011047808 */ /* 0x004fe20000000000 */
[----:B------:R-:W-:Y:S01]  /*104d0*/  FMUL.FTZ R15, R38, c[0x0][0x320] ;  /* 0x0000c800260f7a20 */ /* 0x000fe20000410000 */
[----:B------:R-:W-:Y:S01]  /*104e0*/  ISETP.GT.AND P0, PT, R13, 0x18, PT ;  /* 0x000000180d00780c */ /* 0x000fe20003f04270 */
[----:B------:R-:W-:Y:S01]  /*104f0*/  LDSM.16.MT88.4 R160, [R205+0xa880] ;  /* 0x00a88000cda0783b */ /* 0x000fe20000004200 */
[----:B------:R-:W-:Y:S01]  /*10500*/  IMNMX R0, R11, R0, PT ;  /* 0x000000000b007217 */ /* 0x000fe20003800200 */
[----:B------:R-:W-:Y:S01]  /*10510*/  FMUL.FTZ R11, R50, c[0x0][0x320] ;  /* 0x0000c800320b7a20 */ /* 0x000fe20000410000 */
[----:B------:R-:W-:Y:S01]  /*10520*/  FSEL R12, R19, -INF , P0 ;  /* 0xff800000130c7808 */ /* 0x000fe20000000000 */
[----:B------:R-:W1:Y:S01]  /*10530*/  MUFU.TANH R15, R15 ;  /* 0x0000000f000f7308 */ /* 0x000e620000002400 */
[----:B------:R-:W-:Y:S01]  /*10540*/  ISETP.GT.AND P0, PT, R13, 0x19, PT ;  /* 0x000000190d00780c */ /* 0x000fe20003f04270 */
[----:B------:R-:W-:Y:S01]  /*10550*/  FMUL.FTZ R13, R39, c[0x0][0x320] ;  /* 0x0000c800270d7a20 */ /* 0x000fe20000410000 */
[----:B------:R-:W-:Y:S01]  /*10560*/  FMNMX.FTZ R17, R16, R20, !PT ;  /* 0x0000001410117209 */ /* 0x000fe20007810000 */
[----:B------:R-:W-:Y:S01]  /*10570*/  LDSM.16.MT88.4 R156, [R204+0xa880] ;  /* 0x00a88000cc9c783b */ /* 0x000fe20000004200 */
[----:B------:R-:W-:-:S02]  /*10580*/  FSEL R10, R21, -INF , P0 ;  /* 0xff800000150a7808 */ /* 0x000fc40000000000 */
[----:B------:R-:W-:Y:S01]  /*10590*/  ISETP.GT.AND P0, PT, R0, RZ, PT ;  /* 0x000000ff0000720c */ /* 0x000fe20003f04270 */
[----:B------:R-:W2:Y:S01]  /*105a0*/  MUFU.TANH R13, R13 ;  /* 0x0000000d000d7308 */ /* 0x000ea20000002400 */
[----:B------:R-:W-:Y:S01]  /*105b0*/  FMNMX.FTZ R17, R14, R17, !PT ;  /* 0x000000110e117209 */ /* 0x000fe20007810000 */
[----:B------:R-:W-:Y:S01]  /*105c0*/  LDSM.16.MT88.4 R152, [R211+0xb880] ;  /* 0x00b88000d398783b */ /* 0x000fe20000004200 */
[----:B------:R-:W-:Y:S02]  /*105d0*/  FSEL R21, R5, -INF , P0 ;  /* 0xff80000005157808 */ /* 0x000fe40000000000 */
[----:B------:R-:W-:Y:S01]  /*105e0*/  ISETP.GT.AND P0, PT, R0, 0x1, PT ;  /* 0x000000010000780c */ /* 0x000fe20003f04270 */
[----:B------:R-:W0:Y:S01]  /*105f0*/  LDGDEPBAR ;  /* 0x00000000000079af */ /* 0x000e220000000000 */
[----:B------:R-:W-:Y:S01]  /*10600*/  FMNMX.FTZ R17, R18, R17, !PT ;  /* 0x0000001112117209 */ /* 0x000fe20007810000 */
[----:B------:R-:W3:Y:S01]  /*10610*/  MUFU.TANH R11, R11 ;  /* 0x0000000b000b7308 */ /* 0x000ee20000002400 */
[----:B------:R-:W-:-:S02]  /*10620*/  FSEL R19, R7, -INF , P0 ;  /* 0xff80000007137808 */ /* 0x000fc40000000000 */
[C---:B------:R-:W-:Y:S02]  /*10630*/  ISETP.GT.AND P0, PT, R0.reuse, 0x8, PT ;  /* 0x000000080000780c */ /* 0x040fe40003f04270 */
[----:B------:R-:W-:Y:S02]  /*10640*/  FMNMX.FTZ R22, R21, R19, !PT ;  /* 0x0000001315167209 */ /* 0x000fe40007810000 */
[----:B------:R-:W-:Y:S01]  /*10650*/  FSEL R7, R9, -INF , P0 ;  /* 0xff80000009077808 */ /* 0x000fe20000000000 */
[----:B------:R-:W-:Y:S01]  /*10660*/  FMUL.FTZ R9, R51, c[0x0][0x320] ;  /* 0x0000c80033097a20 */ /* 0x000fe20000410000 */
[----:B------:R-:W-:Y:S01]  /*10670*/  ISETP.GT.AND P0, PT, R0, 0x9, PT ;  /* 0x000000090000780c */ /* 0x000fe20003f04270 */
[----:B------:R-:W-:Y:S01]  /*10680*/  LDSM.16.MT88.4 R48, [R206+0x9080] ;  /* 0x00908000ce30783b */ /* 0x000fe20000004200 */
[----:B------:R-:W-:Y:S02]  /*10690*/  FMNMX.FTZ R22, R7, R22, !PT ;  /* 0x0000001607167209 */ /* 0x000fe40007810000 */
[----:B------:R-:W-:Y:S01]  /*106a0*/  FSEL R5, R8, -INF , P0 ;  /* 0xff80000008057808 */ /* 0x000fe20000000000 */
[----:B------:R-:W4:Y:S01]  /*106b0*/  MUFU.TANH R9, R9 ;  /* 0x0000000900097308 */ /* 0x000f220000002400 */
[----:B------:R-:W-:-:S02]  /*106c0*/  ISETP.GT.AND P0, PT, R0, 0x10, PT ;  /* 0x000000100000780c */ /* 0x000fc40003f04270 */
[----:B------:R-:W-:Y:S02]  /*106d0*/  FMNMX.FTZ R17, R6, R17, !PT ;  /* 0x0000001106117209 */ /* 0x000fe40007810000 */
[----:B-1----:R-:W-:Y:S02]  /*106e0*/  FSEL R15, R15, -INF , P0 ;  /* 0xff8000000f0f7808 */ /* 0x002fe40000000000 */
[----:B------:R-:W-:Y:S02]  /*106f0*/  ISETP.GT.AND P0, PT, R0, 0x11, PT ;  /* 0x000000110000780c */ /* 0x000fe40003f04270 */
[----:B------:R-:W-:Y:S02]  /*10700*/  FMNMX.FTZ R22, R5, R22, !PT ;  /* 0x0000001605167209 */ /* 0x000fe40007810000 */
[----:B--2---:R-:W-:Y:S02]  /*10710*/  FSEL R13, R13, -INF , P0 ;  /* 0xff8000000d0d7808 */ /* 0x004fe40000000000 */
[----:B------:R-:W-:-:S02]  /*10720*/  FMNMX.FTZ R17, R4, R17, !PT ;  /* 0x0000001104117209 */ /* 0x000fc40007810000 */
[----:B------:R-:W-:Y:S02]  /*10730*/  ISETP.GT.AND P0, PT, R0, 0x18, PT ;  /* 0x000000180000780c */ /* 0x000fe40003f04270 */
[----:B------:R-:W-:Y:S02]  /*10740*/  FMNMX.FTZ R22, R15, R22, !PT ;  /* 0x000000160f167209 */ /* 0x000fe40007810000 */
[----:B------:R-:W-:Y:S02]  /*10750*/  FMNMX.FTZ R17, R12, R17, !PT ;  /* 0x000000110c117209 */ /* 0x000fe40007810000 */
[----:B---3--:R-:W-:Y:S02]  /*10760*/  FSEL R11, R11, -INF , P0 ;  /* 0xff8000000b0b7808 */ /* 0x008fe40000000000 */
[----:B------:R-:W-:Y:S02]  /*10770*/  ISETP.GT.AND P0, PT, R0, 0x19, PT ;  /* 0x000000190000780c */ /* 0x000fe40003f04270 */
[----:B------:R-:W-:-:S02]  /*10780*/  FMNMX.FTZ R22, R13, R22, !PT ;  /* 0x000000160d167209 */ /* 0x000fc40007810000 */
[----:B------:R-:W-:Y:S02]  /*10790*/  FMNMX.FTZ R8, R10, R17, !PT ;  /* 0x000000110a087209 */ /* 0x000fe40007810000 */
[----:B----4-:R-:W-:Y:S02]  /*107a0*/  FSEL R9, R9, -INF , P0 ;  /* 0xff80000009097808 */ /* 0x010fe40000000000 */
        /* <DEDUP_REMOVED lines=8> */
[----:B-1----:R-:W-:-:S03]  /*10830*/  FMNMX.FTZ R0, R25, R0, !PT ;  /* 0x0000000019007209 */ /* 0x002fc60007810000 */
[----:B------:R-:W1:Y:S01]  /*10840*/  LDSM.16.MT88.4 R24, [R205+0x8080] ;  /* 0x00808000cd18783b */ /* 0x000e620000004200 */
        /* <DEDUP_REMOVED lines=9> */
[--C-:B------:R-:W-:Y:S01]  /*108e0*/  FFMA.FTZ R150, R14, c[0x0][0x2d0], -R17.reuse ;  /* 0x0000b4000e967a23 */ /* 0x100fe20000010811 */
[----:B------:R-:W-:Y:S01]  /*108f0*/  ISETP.LE.AND P0, PT, R235, UR7, PT ;  /* 0x00000007eb007c0c */ /* 0x000fe2000bf03270 */
[----:B------:R-:W-:Y:S01]  /*10900*/  FFMA.FTZ R149, R18, c[0x0][0x2d0], -R17 ;  /* 0x0000b40012957a23 */ /* 0x000fe20000010811 */
[----:B------:R-:W-:Y:S01]  /*10910*/  MUFU.EX2 R192, R192 ;  /* 0x000000c000c07308 */ /* 0x000fe20000000800 */
[----:B------:R-:W-:-:S02]  /*10920*/  FFMA.FTZ R193, R21, c[0x0][0x2d0], -R8 ;  /* 0x0000b40015c17a23 */ /* 0x000fc40000010808 */
[--C-:B------:R-:W-:Y:S02]  /*10930*/  FFMA.FTZ R194, R19, c[0x0][0x2d0], -R8.reuse ;  /* 0x0000b40013c27a23 */ /* 0x100fe40000010808 */
[--C-:B------:R-:W-:Y:S02]  /*10940*/  FFMA.FTZ R195, R7, c[0x0][0x2d0], -R8.reuse ;  /* 0x0000b40007c37a23 */ /* 0x100fe40000010808 */
[----:B------:R-:W-:Y:S01]  /*10950*/  FFMA.FTZ R2, R5, c[0x0][0x2d0], -R8 ;  /* 0x0000b40005027a23 */ /* 0x000fe20000010808 */
[----:B------:R-:W2:Y:S01]  /*10960*/  MUFU.EX2 R151, R151 ;  /* 0x0000009700977308 */ /* 0x000ea20000000800 */
[--C-:B------:R-:W-:Y:S02]  /*10970*/  FFMA.FTZ R3, R6, c[0x0][0x2d0], -R17.reuse ;  /* 0x0000b40006037a23 */ /* 0x100fe40000010811 */
[--C-:B------:R-:W-:Y:S02]  /*10980*/  FFMA.FTZ R220, R4, c[0x0][0x2d0], -R17.reuse ;  /* 0x0000b40004dc7a23 */ /* 0x100fe40000010811 */
[----:B------:R-:W3:Y:S01]  /*10990*/  LDSM.16.MT88.4 R4, [R204+0xb080] ;  /* 0x00b08000cc04783b */ /* 0x000ee20000004200 */
[----:B------:R-:W-:-:S02]  /*109a0*/  FFMA.FTZ R221, R12, c[0x0][0x2d0], -R17 ;  /* 0x0000b4000cdd7a23 */ /* 0x000fc40000010811 */
[----:B------:R-:W-:Y:S01]  /*109b0*/  MUFU.EX2 R150, R150 ;  /* 0x0000009600967308 */ /* 0x000fe20000000800 */
[----:B------:R-:W-:Y:S02]  /*109c0*/  FFMA.FTZ R228, R10, c[0x0][0x2d0], -R17 ;  /* 0x0000b4000ae47a23 */ /* 0x000fe40000010811 */
[--C-:B------:R-:W-:Y:S01]  /*109d0*/  FFMA.FTZ R229, R15, c[0x0][0x2d0], -R8.reuse ;  /* 0x0000b4000fe57a23 */ /* 0x100fe20000010808 */
[----:B------:R-:W4:Y:S01]  /*109e0*/  LDSM.16.MT88.4 R16, [R211+0x8880] ;  /* 0x00888000d310783b */ /* 0x000f220000004200 */
[--C-:B------:R-:W-:Y:S02]  /*109f0*/  FFMA.FTZ R230, R13, c[0x0][0x2d0], -R8.reuse ;  /* 0x0000b4000de67a23 */ /* 0x100fe40000010808 */
[--C-:B------:R-:W-:Y:S01]  /*10a00*/  FFMA.FTZ R231, R11, c[0x0][0x2d0], -R8.reuse ;  /* 0x0000b4000be77a23 */ /* 0x100fe20000010808 */
[----:B------:R-:W5:Y:S01]  /*10a10*/  MUFU.EX2 R149, R149 ;  /* 0x0000009500957308 */ /* 0x000f620000000800 */
[----:B------:R-:W-:Y:S01]  /*10a20*/  FFMA.FTZ R232, R9, c[0x0][0x2d0], -R8 ;  /* 0x0000b40009e87a23 */ /* 0x000fe20000010808 */
[----:B------:R-:W1:Y:S01]  /*10a30*/  LDSM.16.MT88.4 R12, [R206+0x8880] ;  /* 0x00888000ce0c783b */ /* 0x000e620000004200 */
[----:B--2---:R-:W-:Y:S01]  /*10a40*/  F2FP.PACK_AB R128, R151, R192 ;  /* 0x000000c09780723e */ /* 0x004fe200000000ff */
[----:B------:R-:W-:-:S02]  /*10a50*/  FADD.FTZ R151, R192, R151 ;  /* 0x00000097c0977221 */ /* 0x000fc40000010000 */
[----:B------:R-:W2:Y:S02]  /*10a60*/  LDSM.16.MT88.4 R8, [R211+0x9880] ;  /* 0x00988000d308783b */ /* 0x000ea40000004200 */
        /* <DEDUP_REMOVED lines=22> */
[C---:B------:R-:W-:Y:S02]  /*10bd0*/  HMMA.16816.F32 R132, R128.reuse, R134, RZ ;  /* 0x000000868084723c */ /* 0x040fe400000018ff */
[----:B------:R-:W-:Y:S06]  /*10be0*/  MUFU.EX2 R231, R231 ;  /* 0x000000e700e77308 */ /* 0x000fec0000000800 */
[C---:B------:R-:W-:Y:S02]  /*10bf0*/  HMMA.16816.F32 R40, R128.reuse, R42, RZ ;  /* 0x0000002a8028723c */ /* 0x040fe400000018ff */
[----:B------:R-:W2:Y:S06]  /*10c00*/  MUFU.EX2 R232, R232 ;  /* 0x000000e800e87308 */ /* 0x000eac0000000800 */
[C---:B-1----:R-:W-:Y:S08]  /*10c10*/  HMMA.16816.F32 R20, R128.reuse, R24, RZ ;  /* 0x000000188014723c */ /* 0x042ff000000018ff */
        /* <DEDUP_REMOVED lines=32> */
[----:B--2---:R-:W-:Y:S01]  /*10e20*/  F2FP.PACK_AB R7, R232, R231 ;  /* 0x000000e7e807723e */ /* 0x004fe200000000ff */
        /* <DEDUP_REMOVED lines=11> */
[C---:B------:R-:W-:Y:S01]  /*10ee0*/  HMMA.16816.F32 R40, R4.reuse, R10, R40 ;  /* 0x0000000a0428723c */ /* 0x040fe20000001828 */
[----:B------:R-:W3:Y:S07]  /*10ef0*/  LDSM.16.MT88.4 R8, [R204+0xb880] ;  /* 0x00b88000cc08783b */ /* 0x000eee0000004200 */
        /* <DEDUP_REMOVED lines=23> */
[C---:B------:R-:W-:Y:S08]  /*11070*/  HMMA.16816.F32 R120, R4.reuse, R14, R120 ;  /* 0x0000000e0478723c */ /* 0x040ff00000001878 */
[C---:B---3--:R-:W-:Y:S08]  /*11080*/  HMMA.16816.F32 R124, R4.reuse, R8, R124 ;  /* 0x00000008047c723c */ /* 0x048ff0000000187c */
[----:B------:R-:W-:Y:S01]  /*11090*/  HMMA.16816.F32 R128, R4, R10, R128 ;  /* 0x0000000a0480723c */ /* 0x000fe20000001880 */
[----:B------:R-:W-:Y:S07]  /*110a0*/  @!P0 BRA `(.L_x_743) ;  /* 0x0000267000008947 */ /* 0x000fee0003800000 */
[----:B------:R-:W1:Y:S01]  /*110b0*/  S2R R2, SR_TID.X ;  /* 0x0000000000027919 */ /* 0x000e620000002100 */
[----:B------:R-:W-:Y:S01]  /*110c0*/  PLOP3.LUT P0, PT, PT, PT, UP2, 0x80, 0x0 ;  /* 0x000000000000781c */ /* 0x000fe20003f0f028 */
[----:B------:R-:W-:Y:S01]  /*110d0*/  IMAD.MOV.U32 R3, RZ, RZ, R0 ;  /* 0x000000ffff037224 */ /* 0x000fe200078e0000 */
[----:B------:R-:W-:Y:S01]  /*110e0*/  SHF.R.S32.HI R233, RZ, 0x1f, R224 ;  /* 0x0000001fffe97819 */ /* 0x000fe200000114e0 */
[C---:B------:R-:W-:Y:S01]  /*110f0*/  IMAD.SHL.U32 R232, R224.reuse, 0x2, RZ ;  /* 0x00000002e0e87824 */ /* 0x040fe200078e00ff */
[----:B------:R-:W-:Y:S01]  /*11100*/  SHF.R.S32.HI R228, RZ, 0x1f, R223 ;  /* 0x0000001fffe47819 */ /* 0x000fe200000114df */
[C---:B------:R-:W-:Y:S01]  /*11110*/  IMAD.SHL.U32 R231, R223.reuse, 0x2, RZ ;  /* 0x00000002dfe77824 */ /* 0x040fe200078e00ff */
[----:B------:R-:W-:Y:S01]  /*11120*/  SHF.L.U64.HI R233, R224, 0x1, R233 ;  /* 0x00000001e0e97819 */ /* 0x000fe200000102e9 */
[----:B------:R-:W-:Y:S01]  /*11130*/  UMOV UR4, 0x1 ;  /* 0x0000000100047882 */ /* 0x000fe20000000000 */
[----:B------:R-:W-:-:S05]  /*11140*/  SHF.L.U64.HI R228, R223, 0x1, R228 ;  /* 0x00000001dfe47819 */ /* 0x000fca00000102e4 */
[----:B------:R-:W-:Y:S01]  /*11150*/  @P0 IMAD.HI.U32 R234, R226, c[0x0][0x2c8], RZ ;  /* 0x0000b200e2ea0a27 */ /* 0x000fe200078e00ff */
[----:B------:R-:W-:Y:S02]  /*11160*/  PLOP3.LUT P0, PT, PT, PT, UP2, 0x80, 0x0 ;  /* 0x000000000000781c */ /* 0x000fe40003f0f028 */
[----:B-1----:R-:W-:-:S04]  /*11170*/  SHF.R.S32.HI R229, RZ, 0x1f, R2 ;  /* 0x0000001fffe57819 */ /* 0x002fc80000011402 */
[----:B------:R-:W-:-:S07]  /*11180*/  LEA.HI R229, R229, R2, RZ, 0x3 ;  /* 0x00000002e5e57211 */ /* 0x000fce00078f18ff */
[----:B------:R-:W-:Y:S02]  /*11190*/  @P0 SHF.R.U32.HI R234, RZ, c[0x0][0x2cc], R234 ;  /* 0x0000b300ffea0a19 */ /* 0x000fe400000116ea */
[----:B------:R-:W-:-:S05]  /*111a0*/  LOP3.LUT R229, R229, 0xfffffff8, RZ, 0xc0, !PT ;  /* 0xfffffff8e5e57812 */ /* 0x000fca00078ec0ff */
[----:B------:R-:W-:Y:S02]  /*111b0*/  IMAD.IADD R229, R2, 0x1, -R229 ;  /* 0x0000000102e57824 */ /* 0x000fe400078e0ae5 */
[----:B------:R-:W-:Y:S02]  /*111c0*/  IMAD.MOV.U32 R2, RZ, RZ, R148 ;  /* 0x000000ffff027224 */ /* 0x000fe400078e0094 */
[----:B------:R-:W-:-:S05]  /*111d0*/  IMAD.SHL.U32 R229, R229, 0x8, RZ ;  /* 0x00000008e5e57824 */ /* 0x000fca00078e00ff */
[----:B------:R-:W-:-:S04]  /*111e0*/  SHF.R.S32.HI R230, RZ, 0x1f, R229 ;  /* 0x0000001fffe67819 */ /* 0x000fc800000114e5 */
[C---:B------:R-:W-:Y:S01]  /*111f0*/  SHF.L.U64.HI R230, R229.reuse, 0x1, R230 ;  /* 0x00000001e5e67819 */ /* 0x040fe200000102e6 */
[----:B------:R-:W-:Y:S02]  /*11200*/  IMAD.SHL.U32 R229, R229, 0x2, RZ ;  /* 0x00000002e5e57824 */ /* 0x000fe400078e00ff */
.L_x_746:
[----:B------:R-:W-:Y:S04]  /*11210*/  DEPBAR.LE SB0, 0x0 ;  /* 0x000080000000791a */ /* 0x000fe80000000000 */
[----:B------:R-:W-:Y:S01]  /*11220*/  BAR.SYNC.DEFER_BLOCKING 0x0 ;  /* 0x0000000000007b1d */ /* 0x000fe20000010000 */
[----:B------:R-:W-:Y:S05]  /*11230*/  ISETP.LE.AND P0, PT, RZ, UR7, PT ;  /* 0x00000007ff007c0c */ /* 0x000fea000bf03270 */
[----:B------:R1:W2:Y:S04]  /*11240*/  LDSM.16.M88.4 R148, [R214+0x10080] ;  /* 0x01008000d694783b */ /* 0x0002a80000000200 */
[----:B------:R1:W3:Y:S04]  /*11250*/  LDSM.16.M88.4 R152, [R213+0xc080] ;  /* 0x00c08000d598783b */ /* 0x0002e80000000200 */
[----:B------:R1:W4:Y:S04]  /*11260*/  LDSM.16.M88.4 R156, [R213+0xc880] ;  /* 0x00c88000d59c783b */ /* 0x0003280000000200 */
[----:B------:R1:W1:Y:S04]  /*11270*/  LDSM.16.M88.4 R160, [R210+0x10080] ;  /* 0x01008000d2a0783b */ /* 0x0002680000000200 */
[----:B------:R1:W1:Y:S04]  /*11280*/  LDSM.16.M88.4 R164, [R212] ;  /* 0x00000000d4a4783b */ /* 0x0002680000000200 */
[----:B------:R1:W1:Y:S01]  /*11290*/  LDSM.16.M88.4 R168, [R203] ;  /* 0x00000000cba8783b */ /* 0x0002620000000200 */
[----:B------:R-:W-:-:S05]  /*112a0*/  @!P0 BRA `(.L_x_744) ;  /* 0x000001c000008947 */ /* 0x000fca0003800000 */
        /* <DEDUP_REMOVED lines=28> */
.L_x_744:
[C---:B--234-:R-:W-:Y:S01]  /*11470*/  HMMA.16816.F32 R4, R148.reuse, R152, RZ ;  /* 0x000000989404723c */ /* 0x05cfe200000018ff */
[----:B------:R-:W-:Y:S01]  /*11480*/  LDSM.16.M88.4 R172, [R209+0x10080] ;  /* 0x01008000d1ac783b */ /* 0x000fe20000000200 */
[----:B------:R-:W-:Y:S05]  /*11490*/  UISETP.GE.AND UP0, UPT, UR7, 0x1, UPT ;  /* 0x000000010700788c */ /* 0x000fea000bf06270 */
        /* <DEDUP_REMOVED lines=185> */
.L_x_745:
[----:B--234-:R-:W-:Y:S01]  /*12030*/  PLOP3.LUT P0, PT, PT, PT, UP2, 0x80, 0x0 ;  /* 0x000000000000781c */ /* 0x01cfe20003f0f028 */
[----:B------:R-:W-:Y:S01]  /*12040*/  UIMAD UR5, UR7, -0x20, UR4 ;  /* 0xffffffe0070578a4 */ /* 0x000fe2000f8e0204 */
[----:B------:R-:W-:Y:S01]  /*12050*/  MOV R9, R226 ;  /* 0x000000e200097202 */ /* 0x000fe20000000f00 */
[----:B------:R-:W-:Y:S04]  /*12060*/  LDSM.16.MT88.4 R156, [R206+0x8080] ;  /* 0x00808000ce9c783b */ /* 0x000fe80000004200 */
[----:B------:R-:W-:Y:S04]  /*12070*/  MOV R6, UR5 ;  /* 0x0000000500067c02 */ /* 0x000fe80008000f00 */
[----:B------:R-:W-:Y:S01]  /*12080*/  IADD3 R6, R6, UR11, -R227 ;  /* 0x0000000b06067c10 */ /* 0x000fe2000fffe8e3 */
[----:B------:R-:W-:Y:S01]  /*12090*/  LDSM.16.MT88.4 R172, [R204+0x9880] ;  /* 0x00988000ccac783b */ /* 0x000fe20000004200 */
[----:B------:R-:W-:Y:S02]  /*120a0*/  @P0 MOV R9, R234 ;  /* 0x000000ea00090202 */ /* 0x000fe40000000f00 */
[----:B------:R-:W-:Y:S05]  /*120b0*/  IADD3 R7, R6, -UR20, RZ ;  /* 0x8000001406077c10 */ /* 0x000fea000fffe0ff */
[----:B------:R-:W2:Y:S08]  /*120c0*/  SHFL.IDX PT, R4, R9, RZ, 0x1c1f ;  /* 0x001c1fff09047589 */ /* 0x000eb000000e0000 */
[----:B------:R-:W3:Y:S08]  /*120d0*/  SHFL.IDX PT, R10, R9, 0x1, 0x1c1f ;  /* 0x003c1f00090a7f89 */ /* 0x000ef000000e0000 */
[----:B------:R-:W-:Y:S08]  /*120e0*/  LDSM.16.MT88.4 R176, [R211+0xa880] ;  /* 0x00a88000d3b0783b */ /* 0x000ff00000004200 */
[----:B------:R-:W0:Y:S01]  /*120f0*/  LDGDEPBAR ;  /* 0x00000000000079af */ /* 0x000e220000000000 */
[----:B--2---:R-:W-:Y:S04]  /*12100*/  IADD3 R5, R7, R4, RZ ;  /* 0x0000000407057210 */ /* 0x004fe80007ffe0ff */
[C---:B------:R-:W-:Y:S04]  /*12110*/  ISETP.GT.AND P0, PT, R5.reuse, RZ, PT ;  /* 0x000000ff0500720c */ /* 0x040fe80003f04270 */
[----:B------:R-:W-:Y:S02]  /*12120*/  FSEL R8, R0, -INF , P0 ;  /* 0xff80000000087808 */ /* 0x000fe40000000000 */
[----:B------:R-:W-:Y:S02]  /*12130*/  ISETP.GT.AND P0, PT, R5, 0x1, PT ;  /* 0x000000010500780c */ /* 0x000fe40003f04270 */
[----:B---3--:R-:W-:Y:S02]  /*12140*/  IADD3 R0, R7, R10, RZ ;  /* 0x0000000a07007210 */ /* 0x008fe40007ffe0ff */
[----:B-1----:R-:W-:Y:S02]  /*12150*/  FSEL R182, R182, -INF , P0 ;  /* 0xff800000b6b67808 */ /* 0x002fe40000000000 */
[C---:B------:R-:W-:Y:S02]  /*12160*/  ISETP.GT.AND P0, PT, R5.reuse, 0x8, PT ;  /* 0x000000080500780c */ /* 0x040fe40003f04270 */
[----:B------:R-:W-:Y:S02]  /*12170*/  FMNMX.FTZ R7, R8, R3, !PT ;  /* 0x0000000308077209 */ /* 0x000fe40007810000 */
[----:B------:R-:W-:Y:S02]  /*12180*/  FSEL R4, R186, -INF , P0 ;  /* 0xff800000ba047808 */ /* 0x000fe40000000000 */
[----:B------:R-:W-:Y:S02]  /*12190*/  ISETP.GT.AND P0, PT, R5, 0x9, PT ;  /* 0x000000090500780c */ /* 0x000fe40003f04270 */
        /* <DEDUP_REMOVED lines=8> */
[----:B------:R-:W-:Y:S02]  /*12220*/  ISETP.GT.AND P0, PT, R0, RZ, PT ;  /* 0x000000ff0000720c */ /* 0x000fe40003f04270 */
        /* <DEDUP_REMOVED lines=11> */
[----:B------:R-:W-:Y:S01]  /*122e0*/  ISETP.GT.AND P0, PT, R0, 0x8, PT ;  /* 0x000000080000780c */ /* 0x000fe20003f04270 */
[----:B------:R-:W-:Y:S01]  /*122f0*/  LDSM.16.MT88.4 R192, [R206+0xb880] ;  /* 0x00b88000cec0783b */ /* 0x000fe20000004200 */
[----:B------:R-:W-:Y:S02]  /*12300*/  FMNMX.FTZ R7, R164, R7, !PT ;  /* 0x00000007a4077209 */ /* 0x000fe40007810000 */
[----:B------:R-:W-:Y:S02]  /*12310*/  FSEL R183, R183, -INF , P0 ;  /* 0xff800000b7b77808 */ /* 0x000fe40000000000 */
[----:B------:R-:W-:Y:S02]  /*12320*/  ISETP.GT.AND P0, PT, R0, 0x9, PT ;  /* 0x000000090000780c */ /* 0x000fe40003f04270 */
[----:B------:R-:W-:Y:S02]  /*12330*/  FMNMX.FTZ R12, R183, R10, !PT ;  /* 0x0000000ab70c7209 */ /* 0x000fe40007810000 */
[----:B------:R-:W-:Y:S02]  /*12340*/  FSEL R9, R184, -INF , P0 ;  /* 0xff800000b8097808 */ /* 0x000fe40000000000 */
[C---:B------:R-:W-:Y:S01]  /*12350*/  ISETP.GT.AND P0, PT, R0.reuse, 0x10, PT ;  /* 0x000000100000780c */ /* 0x040fe20003f04270 */
[----:B------:R-:W-:Y:S01]  /*12360*/  LDSM.16.MT88.4 R184, [R204+0xa880] ;  /* 0x00a88000ccb8783b */ /* 0x000fe20000004200 */
        /* <DEDUP_REMOVED lines=9> */
[----:B------:R-:W1:Y:S01]  /*12400*/  SHFL.BFLY PT, R10, R5, 0x2, 0x1f ;  /* 0x0c401f00050a7f89 */ /* 0x000e6200000e0000 */
[----:B------:R-:W-:Y:S02]  /*12410*/  FMNMX.FTZ R0, R165, R12, !PT ;  /* 0x0000000ca5007209 */ /* 0x000fe40007810000 */
[----:B------:R-:W-:Y:S02]  /*12420*/  FSEL R149, R190, -INF , P0 ;  /* 0xff800000be957808 */ /* 0x000fe40000000000 */
[----:B------:R-:W-:Y:S03]  /*12430*/  FMNMX.FTZ R0, R161, R0, !PT ;  /* 0x00000000a1007209 */ /* 0x000fe60007810000 */
[----:B------:R-:W-:Y:S01]  /*12440*/  LDSM.16.MT88.4 R188, [R211+0xb880] ;  /* 0x00b88000d3bc783b */ /* 0x000fe20000004200 */
[----:B------:R-:W-:Y:S07]  /*12450*/  FMNMX.FTZ R7, R149, R0, !PT ;  /* 0x0000000095077209 */ /* 0x000fee0007810000 */
[----:B------:R-:W2:Y:S01]  /*12460*/  SHFL.BFLY PT, R0, R7, 0x2, 0x1f ;  /* 0x0c401f0007007f89 */ /* 0x000ea200000e0000 */
[----:B-1----:R-:W-:Y:S07]  /*12470*/  FMNMX.FTZ R13, R10, R5, !PT ;  /* 0x000000050a0d7209 */ /* 0x002fee0007810000 */
[----:B------:R-:W1:Y:S01]  /*12480*/  SHFL.BFLY PT, R10, R13, 0x1, 0x1f ;  /* 0x0c201f000d0a7f89 */ /* 0x000e6200000e0000 */
[----:B--2---:R-:W-:Y:S07]  /*12490*/  FMNMX.FTZ R5, R7, R0, !PT ;  /* 0x0000000007057209 */ /* 0x004fee0007810000 */
[----:B------:R-:W2:Y:S01]  /*124a0*/  SHFL.BFLY PT, R148, R5, 0x1, 0x1f ;  /* 0x0c201f0005947f89 */ /* 0x000ea200000e0000 */
[----:B-1----:R-:W-:Y:S07]  /*124b0*/  FMNMX.FTZ R0, R13, R10, !PT ;  /* 0x0000000a0d007209 */ /* 0x002fee0007810000 */
[----:B------:R-:W1:Y:S01]  /*124c0*/  LDSM.16.MT88.4 R12, [R211+0x8080] ;  /* 0x00808000d30c783b */ /* 0x000e620000004200 */
[C---:B------:R-:W-:Y:S01]  /*124d0*/  FSETP.NEU.FTZ.AND P0, PT, R0.reuse, -INF , PT ;  /* 0xff8000000000780b */ /* 0x040fe20003f1d000 */
[----:B------:R-:W-:Y:S05]  /*124e0*/  FMUL.FTZ R163, R0, c[0x0][0x2d0] ;  /* 0x0000b40000a37a20 */ /* 0x000fea0000410000 */
[----:B------:R-:W-:Y:S05]  /*124f0*/  FSEL R163, R163, RZ, P0 ;  /* 0x000000ffa3a37208 */ /* 0x000fea0000000000 */
[--C-:B------:R-:W-:Y:S01]  /*12500*/  FFMA.FTZ R241, R4, c[0x0][0x2d0], -R163.reuse ;  /* 0x0000b40004f17a23 */ /* 0x100fe200000108a3 */
[----:B--2---:R-:W-:Y:S01]  /*12510*/  FMNMX.FTZ R148, R148, R5, !PT ;  /* 0x0000000594947209 */ /* 0x004fe20007810000 */
[--C-:B------:R-:W-:Y:S01]  /*12520*/  FFMA.FTZ R150, R182, c[0x0][0x2d0], -R163.reuse ;  /* 0x0000b400b6967a23 */ /* 0x100fe200000108a3 */
[----:B------:R-:W-:Y:S01]  /*12530*/  FSEL R4, R0, RZ, P0 ;  /* 0x000000ff00047208 */ /* 0x000fe20000000000 */
[----:B------:R-:W-:Y:S01]  /*12540*/  FFMA.FTZ R151, R8, c[0x0][0x2d0], -R163 ;  /* 0x0000b40008977a23 */ /* 0x000fe200000108a3 */
[C---:B------:R-:W-:Y:S01]  /*12550*/  FSETP.NEU.FTZ.AND P0, PT, R148.reuse, -INF , PT ;  /* 0xff8000009400780b */ /* 0x040fe20003f1d000 */
[----:B------:R-:W-:Y:S01]  /*12560*/  FMUL.FTZ R160, R148, c[0x0][0x2d0] ;  /* 0x0000b40094a07a20 */ /* 0x000fe20000410000 */
[----:B------:R-:W-:Y:S01]  /*12570*/  MUFU.EX2 R241, R241 ;  /* 0x000000f100f17308 */ /* 0x000fe20000000800 */
[----:B------:R-:W-:Y:S01]  /*12580*/  FADD.FTZ R4, -R4, R3 ;  /* 0x0000000304047221 */ /* 0x000fe20000010100 */
[----:B------:R-:W-:Y:S01]  /*12590*/  FSEL R5, R148, RZ, P0 ;  /* 0x000000ff94057208 */ /* 0x000fe20000000000 */
[--C-:B------:R-:W-:Y:S01]  /*125a0*/  FFMA.FTZ R240, R6, c[0x0][0x2d0], -R163.reuse ;  /* 0x0000b40006f07a23 */ /* 0x100fe200000108a3 */
[----:B------:R-:W-:Y:S01]  /*125b0*/  FSEL R160, R160, RZ, P0 ;  /* 0x000000ffa0a07208 */ /* 0x000fe20000000000 */
[----:B------:R-:W-:Y:S01]  /*125c0*/  FMUL.FTZ R3, R4, c[0x0][0x2d0] ;  /* 0x0000b40004037a20 */ /* 0x000fe20000410000 */
[----:B------:R-:W-:Y:S01]  /*125d0*/  ISETP.LT.AND P0, PT, R235, UR7, PT ;  /* 0x00000007eb007c0c */ /* 0x000fe2000bf01270 */
[----:B------:R-:W-:Y:S01]  /*125e0*/  FADD.FTZ R5, -R5, R2 ;  /* 0x0000000205057221 */ /* 0x000fe20000010100 */
[----:B------:R-:W-:Y:S01]  /*125f0*/  UIADD3 UR7, UR7, -0x1, URZ ;  /* 0xffffffff07077890 */ /* 0x000fe2000fffe03f */
[--C-:B------:R-:W-:Y:S01]  /*12600*/  FFMA.FTZ R239, R181, c[0x0][0x2d0], -R160.reuse ;  /* 0x0000b400b5ef7a23 */ /* 0x100fe200000108a0 */
[----:B------:R-:W-:Y:S01]  /*12610*/  MUFU.EX2 R151, R151 ;  /* 0x0000009700977308 */ /* 0x000fe20000000800 */
[--C-:B------:R-:W-:Y:S02]  /*12620*/  FFMA.FTZ R237, R183, c[0x0][0x2d0], -R160.reuse ;  /* 0x0000b400b7ed7a23 */ /* 0x100fe400000108a0 */
[--C-:B------:R-:W-:Y:S01]  /*12630*/  FFMA.FTZ R238, R11, c[0x0][0x2d0], -R160.reuse ;  /* 0x0000b4000bee7a23 */ /* 0x100fe200000108a0 */
[----:B------:R-:W-:Y:S01]  /*12640*/  LDSM.16.MT88.4 R180, [R206+0xa880] ;  /* 0x00a88000ceb4783b */ /* 0x000fe20000004200 */
[--C-:B------:R-:W-:Y:S02]  /*12650*/  FFMA.FTZ R236, R9, c[0x0][0x2d0], -R160.reuse ;  /* 0x0000b40009ec7a23 */ /* 0x100fe400000108a0 */
[----:B------:R-:W-:Y:S02]  /*12660*/  FMUL.FTZ R2, R5, c[0x0][0x2d0] ;  /* 0x0000b40005027a20 */ /* 0x000fe40000410000 */
[--C-:B------:R-:W-:Y:S01]  /*12670*/  FFMA.FTZ R242, R168, c[0x0][0x2d0], -R163.reuse ;  /* 0x0000b400a8f27a23 */ /* 0x100fe200000108a3 */
[----:B------:R-:W2:Y:S01]  /*12680*/  MUFU.EX2 R3, R3 ;  /* 0x0000000300037308 */ /* 0x000ea20000000800 */
[--C-:B------:R-:W-:Y:S01]  /*12690*/  FFMA.FTZ R243, R166, c[0x0][0x2d0], -R163.reuse ;  /* 0x0000b400a6f37a23 */ /* 0x100fe200000108a3 */
[----:B------:R-:W-:Y:S01]  /*126a0*/  LDSM.16.MT88.4 R168, [R206+0x9880] ;  /* 0x00988000cea8783b */ /* 0x000fe20000004200 */
[--C-:B------:R-:W-:Y:S02]  /*126b0*/  FFMA.FTZ R244, R167, c[0x0][0x2d0], -R160.reuse ;  /* 0x0000b400a7f47a23 */ /* 0x100fe400000108a0 */
[--C-:B------:R-:W-:Y:S02]  /*126c0*/  FFMA.FTZ R245, R165, c[0x0][0x2d0], -R160.reuse ;  /* 0x0000b400a5f57a23 */ /* 0x100fe400000108a0 */
[--C-:B------:R-:W-:Y:S02]  /*126d0*/  FFMA.FTZ R246, R164, c[0x0][0x2d0], -R163.reuse ;  /* 0x0000b400a4f67a23 */ /* 0x100fe400000108a3 */
[--C-:B------:R-:W-:Y:S01]  /*126e0*/  FFMA.FTZ R248, R161, c[0x0][0x2d0], -R160.reuse ;  /* 0x0000b400a1f87a23 */ /* 0x100fe200000108a0 */
[----:B------:R-:W3:Y:S01]  /*126f0*/  MUFU.EX2 R2, R2 ;  /* 0x0000000200027308 */ /* 0x000ee20000000800 */
[----:B------:R-:W-:Y:S01]  /*12700*/  LDSM.16.MT88.4 R164, [R211+0x9880] ;  /* 0x00988000d3a4783b */ /* 0x000fe20000004200 */
[----:B------:R-:W-:Y:S02]  /*12710*/  FFMA.FTZ R163, R162, c[0x0][0x2d0], -R163 ;  /* 0x0000b400a2a37a23 */ /* 0x000fe400000108a3 */
[----:B------:R-:W-:Y:S06]  /*12720*/  FFMA.FTZ R160, R149, c[0x0][0x2d0], -R160 ;  /* 0x0000b40095a07a23 */ /* 0x000fec00000108a0 */
[----:B------:R-:W4:Y:S01]  /*12730*/  MUFU.EX2 R150, R150 ;  /* 0x0000009600967308 */ /* 0x000f220000000800 */
[C---:B--2---:R-:W-:Y:S02]  /*12740*/  FMUL.FTZ R4, R3.reuse, R144 ;  /* 0x0000009003047220 */ /* 0x044fe40000410000 */
[C---:B------:R-:W-:Y:S02]  /*12750*/  FMUL.FTZ R5, R3.reuse, R145 ;  /* 0x0000009103057220 */ /* 0x040fe40000410000 */
[C---:B------:R-:W-:Y:S05]  /*12760*/  FMUL.FTZ R8, R3.reuse, R140 ;  /* 0x0000008c03087220 */ /* 0x040fea0000410000 */
[----:B------:R-:W2:Y:S01]  /*12770*/  MUFU.EX2 R240, R240 ;  /* 0x000000f000f07308 */ /* 0x000ea20000000800 */
[C---:B------:R-:W-:Y:S02]  /*12780*/  FMUL.FTZ R9, R3.reuse, R141 ;  /* 0x0000008d03097220 */ /* 0x040fe40000410000 */
[C---:B------:R-:W-:Y:S02]  /*12790*/  FMUL.FTZ R16, R3.reuse, R132 ;  /* 0x0000008403107220 */ /* 0x040fe40000410000 */
[C---:B---3--:R-:W-:Y:S02]  /*127a0*/  FMUL.FTZ R6, R2.reuse, R146 ;  /* 0x0000009202067220 */ /* 0x048fe40000410000 */
[C---:B------:R-:W-:Y:S02]  /*127b0*/  FMUL.FTZ R7, R2.reuse, R147 ;  /* 0x0000009302077220 */ /* 0x040fe40000410000 */
[----:B------:R-:W3:Y:S01]  /*127c0*/  LDSM.16.MT88.4 R144, [R205+0x8080] ;  /* 0x00808000cd90783b */ /* 0x000ee20000004200 */
[----:B------:R-:W-:Y:S01]  /*127d0*/  MUFU.EX2 R239, R239 ;  /* 0x000000ef00ef7308 */ /* 0x000fe20000000800 */
[C---:B------:R-:W-:Y:S02]  /*127e0*/  FMUL.FTZ R10, R2.reuse, R142 ;  /* 0x0000008e020a7220 */ /* 0x040fe40000410000 */
[----:B------:R-:W-:Y:S01]  /*127f0*/  FMUL.FTZ R11, R2, R143 ;  /* 0x0000008f020b7220 */ /* 0x000fe20000410000 */
[----:B----4-:R-:W-:Y:S01]  /*12800*/  F2FP.PACK_AB R152, R150, R151 ;  /* 0x000000979698723e */ /* 0x010fe200000000ff */
[C---:B------:R-:W-:Y:S02]  /*12810*/  FMUL.FTZ R17, R3.reuse, R133 ;  /* 0x0000008503117220 */ /* 0x040fe40000410000 */
[C---:B------:R-:W-:Y:S01]  /*12820*/  FMUL.FTZ R18, R2.reuse, R134 ;  /* 0x0000008602127220 */ /* 0x040fe20000410000 */
[----:B------:R-:W-:Y:S01]  /*12830*/  LDSM.16.MT88.4 R140, [R206+0x9080] ;  /* 0x00908000ce8c783b */ /* 0x000fe20000004200 */
[----:B------:R-:W-:Y:S01]  /*12840*/  FMUL.FTZ R19, R2, R135 ;  /* 0x0000008702137220 */ /* 0x000fe20000410000 */
[----:B------:R-:W4:Y:S01]  /*12850*/  MUFU.EX2 R238, R238 ;  /* 0x000000ee00ee7308 */ /* 0x000f220000000800 */
[C---:B------:R-:W-:Y:S02]  /*12860*/  FMUL.FTZ R28, R3.reuse, R28 ;  /* 0x0000001c031c7220 */ /* 0x040fe40000410000 */
[C---:B------:R-:W-:Y:S01]  /*12870*/  FMUL.FTZ R29, R3.reuse, R29 ;  /* 0x0000001d031d7220 */ /* 0x040fe20000410000 */
[----:B--2---:R-:W-:Y:S01]  /*12880*/  F2FP.PACK_AB R154, R240, R241 ;  /* 0x000000f1f09a723e */ /* 0x004fe200000000ff */
[C---:B------:R-:W-:Y:S01]  /*12890*/  FMUL.FTZ R30, R2.reuse, R30 ;  /* 0x0000001e021e7220 */ /* 0x040fe20000410000 */
[----:B------:R-:W-:Y:S01]  /*128a0*/  LDSM.16.MT88.4 R132, [R211+0x9080] ;  /* 0x00908000d384783b */ /* 0x000fe20000004200 */
        /* <DEDUP_REMOVED lines=8> */
[----:B------:R-:W2:Y:S01]  /*12930*/  MUFU.EX2 R236, R236 ;  /* 0x000000ec00ec7308 */ /* 0x000ea20000000800 */
[C---:B------:R-:W-:Y:S02]  /*12940*/  FMUL.FTZ R38, R2.reuse, R38 ;  /* 0x0000002602267220 */ /* 0x040fe40000410000 */
[----:B------:R-:W-:Y:S01]  /*12950*/  FMUL.FTZ R39, R2, R39 ;  /* 0x0000002702277220 */ /* 0x000fe20000410000 */
[----:B----4-:R-:W-:Y:S01]  /*12960*/  F2FP.PACK_AB R153, R238, R239 ;  /* 0x000000efee99723e */ /* 0x010fe200000000ff */
        /* <DEDUP_REMOVED lines=9> */
[----:B------:R4:W-:Y:S01]  /*12a00*/  MUFU.EX2 R149, R160 ;  /* 0x000000a000957308 */ /* 0x0009e20000000800 */
[C---:B------:R-:W-:Y:S02]  /*12a10*/  FMUL.FTZ R48, R3.reuse, R48 ;  /* 0x0000003003307220 */ /* 0x040fe40000410000 */
[C---:B------:R-:W-:Y:S01]  /*12a20*/  FMUL.FTZ R49, R3.reuse, R49 ;  /* 0x0000003103317220 */ /* 0x040fe20000410000 */
[----:B--2---:R-:W-:Y:S01]  /*12a30*/  F2FP.PACK_AB R155, R236, R237 ;  /* 0x000000edec9b723e */ /* 0x004fe200000000ff */
[C---:B------:R-:W-:Y:S02]  /*12a40*/  FMUL.FTZ R50, R2.reuse, R50 ;  /* 0x0000003202327220 */ /* 0x040fe40000410000 */
[C---:B------:R-:W-:Y:S02]  /*12a50*/  FMUL.FTZ R51, R2.reuse, R51 ;  /* 0x0000003302337220 */ /* 0x040fe40000410000 */
[C---:B------:R-:W-:Y:S01]  /*12a60*/  FMUL.FTZ R52, R3.reuse, R52 ;  /* 0x0000003403347220 */ /* 0x040fe20000410000 */
[----:B------:R-:W-:Y:S01]  /*12a70*/  MUFU.EX2 R242, R242 ;  /* 0x000000f200f27308 */ /* 0x000fe20000000800 */
[C---:B-1----:R-:W-:Y:S05]  /*12a80*/  HMMA.16816.F32 R4, R152.reuse, R12, R4 ;  /* 0x0000000c9804723c */ /* 0x042fea0000001804 */
[C---:B------:R-:W-:Y:S02]  /*12a90*/  FMUL.FTZ R53, R3.reuse, R53 ;  /* 0x0000003503357220 */ /* 0x040fe40000410000 */
[C---:B------:R-:W-:Y:S01]  /*12aa0*/  FMUL.FTZ R12, R3.reuse, R136 ;  /* 0x00000088030c7220 */ /* 0x040fe20000410000 */
[C---:B------:R-:W-:Y:S01]  /*12ab0*/  HMMA.16816.F32 R8, R152.reuse, R14, R8 ;  /* 0x0000000e9808723c */ /* 0x040fe20000001808 */
[----:B------:R-:W1:Y:S03]  /*12ac0*/  MUFU.EX2 R243, R243 ;  /* 0x000000f300f37308 */ /* 0x000e660000000800 */
[C---:B------:R-:W-:Y:S01]  /*12ad0*/  FMUL.FTZ R13, R3.reuse, R137 ;  /* 0x00000089030d7220 */ /* 0x040fe20000410000 */
[----:B----4-:R-:W-:Y:S01]  /*12ae0*/  LDSM.16.MT88.4 R160, [R205+0x8880] ;  /* 0x00888000cda0783b */ /* 0x010fe20000004200 */
[C---:B------:R-:W-:Y:S02]  /*12af0*/  FMUL.FTZ R20, R3.reuse, R20 ;  /* 0x0000001403147220 */ /* 0x040fe40000410000 */
[C---:B------:R-:W-:Y:S03]  /*12b00*/  FMUL.FTZ R14, R2.reuse, R138 ;  /* 0x0000008a020e7220 */ /* 0x040fe60000410000 */
[----:B------:R-:W-:Y:S01]  /*12b10*/  MUFU.EX2 R244, R244 ;  /* 0x000000f400f47308 */ /* 0x000fe20000000800 */
[C---:B------:R-:W-:Y:S02]  /*12b20*/  FMUL.FTZ R15, R2.reuse, R139 ;  /* 0x0000008b020f7220 */ /* 0x040fe40000410000 */
[----:B------:R-:W2:Y:S01]  /*12b30*/  LDSM.16.MT88.4 R136, [R204+0x8080] ;  /* 0x00808000cc88783b */ /* 0x000ea20000004200 */
[C---:B------:R-:W-:Y:S02]  /*12b40*/  FMUL.FTZ R54, R2.reuse, R54 ;  /* 0x0000003602367220 */ /* 0x040fe40000410000 */
[C---:B------:R-:W-:Y:S02]  /*12b50*/  FMUL.FTZ R55, R2.reuse, R55 ;  /* 0x0000003702377220 */ /* 0x040fe40000410000 */
[C---:B------:R-:W-:Y:S02]  /*12b60*/  HMMA.16816.F32 R12, R152.reuse, R156, R12 ;  /* 0x0000009c980c723c */ /* 0x040fe4000000180c */
[----:B------:R-:W4:Y:S01]  /*12b70*/  MUFU.EX2 R245, R245 ;  /* 0x000000f500f57308 */ /* 0x000f220000000800 */
[C---:B------:R-:W-:Y:S02]  /*12b80*/  FMUL.FTZ R56, R3.reuse, R56 ;  /* 0x0000003803387220 */ /* 0x040fe40000410000 */
[C---:B------:R-:W-:Y:S02]  /*12b90*/  FMUL.FTZ R57, R3.reuse, R57 ;  /* 0x0000003903397220 */ /* 0x040fe40000410000 */
[C---:B------:R-:W-:Y:S01]  /*12ba0*/  FMUL.FTZ R58, R2.reuse, R58 ;  /* 0x0000003a023a7220 */ /* 0x040fe20000410000 */
[C---:B------:R-:W-:Y:S01]  /*12bb0*/  HMMA.16816.F32 R16, R152.reuse, R158, R16 ;  /* 0x0000009e9810723c */ /* 0x040fe20000001810 */
[----:B------:R-:W-:Y:S03]  /*12bc0*/  LDSM.16.MT88.4 R156, [R206+0x8880] ;  /* 0x00888000ce9c783b */ /* 0x000fe60000004200 */
[C---:B------:R-:W-:Y:S01]  /*12bd0*/  FMUL.FTZ R21, R3.reuse, R21 ;  /* 0x0000001503157220 */ /* 0x040fe20000410000 */
[----:B------:R-:W5:Y:S01]  /*12be0*/  MUFU.EX2 R246, R246 ;  /* 0x000000f600f67308 */ /* 0x000f620000000800 */
[C---:B------:R-:W-:Y:S02]  /*12bf0*/  FMUL.FTZ R22, R2.reuse, R22 ;  /* 0x0000001602167220 */ /* 0x040fe40000410000 */
[C---:B------:R-:W-:Y:S04]  /*12c00*/  FMUL.FTZ R23, R2.reuse, R23 ;  /* 0x0000001702177220 */ /* 0x040fe80000410000 */
[C---:B------:R-:W-:Y:S02]  /*12c10*/  FMUL.FTZ R59, R2.reuse, R59 ;  /* 0x0000003b023b7220 */ /* 0x040fe40000410000 */
[C---:B------:R-:W-:Y:S01]  /*12c20*/  FMUL.FTZ R60, R3.reuse, R60 ;  /* 0x0000003c033c7220 */ /* 0x040fe20000410000 */
[C---:B---3--:R-:W-:Y:S01]  /*12c30*/  HMMA.16816.F32 R20, R152.reuse, R144, R20 ;  /* 0x000000909814723c */ /* 0x048fe20000001814 */
[----:B------:R-:W3:Y:S02]  /*12c40*/  MUFU.EX2 R248, R248 ;  /* 0x000000f800f87308 */ /* 0x000ee40000000800 */
        /* <DEDUP_REMOVED lines=10> */
[C---:B--2---:R-:W-:Y:S04]  /*12cf0*/  HMMA.16816.F32 R28, R152.reuse, R136, R28 ;  /* 0x00000088981c723c */ /* 0x044fe8000000181c */
        /* <DEDUP_REMOVED lines=21> */
[C---:B--2---:R-:W-:Y:S03]  /*12e50*/  HMMA.16816.F32 R52, R152.reuse, R136, R52 ;  /* 0x000000889834723c */ /* 0x044fe60000001834 */
[C---:B------:R-:W-:Y:S02]  /*12e60*/  FMUL.FTZ R79, R2.reuse, R79 ;  /* 0x0000004f024f7220 */ /* 0x040fe40000410000 */
[C---:B------:R-:W-:Y:S02]  /*12e70*/  FMUL.FTZ R80, R3.reuse, R80 ;  /* 0x0000005003507220 */ /* 0x040fe40000410000 */
[C---:B------:R-:W-:Y:S01]  /*12e80*/  FMUL.FTZ R81, R3.reuse, R81 ;  /* 0x0000005103517220 */ /* 0x040fe20000410000 */
[C---:B------:R-:W-:Y:S01]  /*12e90*/  HMMA.16816.F32 R56, R152.reuse, R138, R56 ;  /* 0x0000008a9838723c */ /* 0x040fe20000001838 */
[----:B------:R-:W2:Y:S03]  /*12ea0*/  LDSM.16.MT88.4 R136, [R206+0xa080] ;  /* 0x00a08000ce88783b */ /* 0x000ea60000004200 */
[C---:B------:R-:W-:Y:S02]  /*12eb0*/  FMUL.FTZ R82, R2.reuse, R82 ;  /* 0x0000005202527220 */ /* 0x040fe40000410000 */
[C---:B------:R-:W-:Y:S02]  /*12ec0*/  FMUL.FTZ R83, R2.reuse, R83 ;  /* 0x0000005302537220 */ /* 0x040fe40000410000 */
[C---:B-1----:R-:W-:Y:S04]  /*12ed0*/  HMMA.16816.F32 R60, R152.reuse, R132, R60 ;  /* 0x00000084983c723c */ /* 0x042fe8000000183c */
[C---:B------:R-:W-:Y:S02]  /*12ee0*/  FMUL.FTZ R84, R3.reuse, R84 ;  /* 0x0000005403547220 */ /* 0x040fe40000410000 */
[C---:B------:R-:W-:Y:S02]  /*12ef0*/  FMUL.FTZ R85, R3.reuse, R85 ;  /* 0x0000005503557220 */ /* 0x040fe40000410000 */
        /* <DEDUP_REMOVED lines=38> */
[C---:B------:R-:W-:Y:S02]  /*13160*/  FMUL.FTZ R109, R3.reuse, R109 ;  /* 0x0000006d036d7220 */ /* 0x040fe40000410000 */
[C---:B------:R-:W-:Y:S01]  /*13170*/  FMUL.FTZ R110, R2.reuse, R110 ;  /* 0x0000006e026e7220 */ /* 0x040fe20000410000 */
[C---:B------:R-:W-:Y:S01]  /*13180*/  HMMA.16816.F32 R104, R152.reuse, R138, R104 ;  /* 0x0000008a9868723c */ /* 0x040fe20000001868 */
[----:B------:R-:W2:Y:S02]  /*13190*/  LDSM.16.MT88.4 R136, [R204+0xb080] ;  /* 0x00b08000cc88783b */ /* 0x000ea40000004200 */
[C---:B------:R-:W-:Y:S02]  /*131a0*/  FMUL.FTZ R111, R2.reuse, R111 ;  /* 0x0000006f026f7220 */ /* 0x040fe40000410000 */
        /* <DEDUP_REMOVED lines=12> */
[C---:B------:R-:W-:Y:S02]  /*13270*/  FMUL.FTZ R121, R3.reuse, R121 ;  /* 0x0000007903797220 */ /* 0x040fe40000410000 */
[C---:B------:R-:W-:Y:S01]  /*13280*/  FMUL.FTZ R122, R2.reuse, R122 ;  /* 0x0000007a027a7220 */ /* 0x040fe20000410000 */
[C---:B---3--:R-:W-:Y:S03]  /*13290*/  HMMA.16816.F32 R116, R152.reuse, R140, R116 ;  /* 0x0000008c9874723c */ /* 0x048fe60000001874 */
[C---:B------:R-:W-:Y:S02]  /*132a0*/  FMUL.FTZ R123, R2.reuse, R123 ;  /* 0x0000007b027b7220 */ /* 0x040fe40000410000 */
[C---:B------:R-:W-:Y:S02]  /*132b0*/  FMUL.FTZ R124, R3.reuse, R124 ;  /* 0x0000007c037c7220 */ /* 0x040fe40000410000 */
[C---:B------:R-:W-:Y:S02]  /*132c0*/  FMUL.FTZ R125, R3.reuse, R125 ;  /* 0x0000007d037d7220 */ /* 0x040fe40000410000 */
[C---:B------:R-:W-:Y:S01]  /*132d0*/  FMUL.FTZ R126, R2.reuse, R126 ;  /* 0x0000007e027e7220 */ /* 0x040fe20000410000 */
[C---:B------:R-:W-:Y:S03]  /*132e0*/  HMMA.16816.F32 R120, R152.reuse, R142, R120 ;  /* 0x0000008e9878723c */ /* 0x040fe60000001878 */
[C---:B------:R-:W-:Y:S02]  /*132f0*/  FMUL.FTZ R127, R2.reuse, R127 ;  /* 0x0000007f027f7220 */ /* 0x040fe40000410000 */
[C---:B------:R-:W-:Y:S02]  /*13300*/  FMUL.FTZ R128, R3.reuse, R128 ;  /* 0x0000008003807220 */ /* 0x040fe40000410000 */
[C---:B------:R-:W-:Y:S02]  /*13310*/  FMUL.FTZ R129, R3.reuse, R129 ;  /* 0x0000008103817220 */ /* 0x040fe40000410000 */
[C---:B------:R-:W-:Y:S01]  /*13320*/  FMUL.FTZ R130, R2.reuse, R130 ;  /* 0x0000008202827220 */ /* 0x040fe20000410000 */
[C---:B--2---:R-:W-:Y:S03]  /*13330*/  HMMA.16816.F32 R124, R152.reuse, R136, R124 ;  /* 0x00000088987c723c */ /* 0x044fe6000000187c */
[C---:B------:R-:W-:Y:S02]  /*13340*/  FMUL.FTZ R131, R2.reuse, R131 ;  /* 0x0000008302837220 */ /* 0x040fe40000410000 */
[----:B------:R-:W-:Y:S02]  /*13350*/  FFMA.FTZ R151, R3, R220, R151 ;  /* 0x000000dc03977223 */ /* 0x000fe40000010097 */
[----:B------:R-:W-:Y:S01]  /*13360*/  FFMA.FTZ R239, R2, R221, R239 ;  /* 0x000000dd02ef7223 */ /* 0x000fe200000100ef */
[----:B------:R-:W-:Y:S01]  /*13370*/  MOV R2, R148 ;  /* 0x0000009400027202 */ /* 0x000fe20000000f00 */
[----:B------:R-:W-:Y:S01]  /*13380*/  FADD.FTZ R150, R150, R151 ;  /* 0x0000009796967221 */ /* 0x000fe20000010000 */
[----:B------:R-:W-:Y:S03]  /*13390*/  HMMA.16816.F32 R128, R152, R138, R128 ;  /* 0x0000008a9880723c */ /* 0x000fe60000001880 */
[----:B------:R-:W-:Y:S02]  /*133a0*/  FADD.FTZ R238, R238, R239 ;  /* 0x000000efeeee7221 */ /* 0x000fe40000010000 */
[----:B------:R-:W-:Y:S02]  /*133b0*/  FADD.FTZ R3, R241, R150 ;  /* 0x00000096f1037221 */ /* 0x000fe40000010000 */
[----:B------:R-:W-:Y:S02]  /*133c0*/  F2FP.PACK_AB R152, R243, R242 ;  /* 0x000000f2f398723e */ /* 0x000fe400000000ff */
[----:B----4-:R-:W-:Y:S03]  /*133d0*/  F2FP.PACK_AB R153, R245, R244 ;  /* 0x000000f4f599723e */ /* 0x010fe600000000ff */
[----:B-----5:R-:W-:Y:S01]  /*133e0*/  F2FP.PACK_AB R154, R247, R246 ;  /* 0x000000f6f79a723e */ /* 0x020fe200000000ff */
[----:B------:R-:W-:Y:S01]  /*133f0*/  FADD.FTZ R3, R240, R3 ;  /* 0x00000003f0037221 */ /* 0x000fe20000010000 */
[----:B------:R-:W-:Y:S03]  /*13400*/  F2FP.PACK_AB R155, R149, R248 ;  /* 0x000000f8959b723e */ /* 0x000fe600000000ff */
[----:B------:R-:W-:Y:S01]  /*13410*/  FADD.FTZ R242, R242, R3 ;  /* 0x00000003f2f27221 */ /* 0x000fe20000010000 */
[----:B------:R-:W-:Y:S03]  /*13420*/  MOV R3, R0 ;  /* 0x0000000000037202 */ /* 0x000fe60000000f00 */
[C---:B-1----:R-:W-:Y:S01]  /*13430*/  HMMA.16816.F32 R144, R152.reuse, R132, R4 ;  /* 0x000000849890723c */ /* 0x042fe20000001804 */
[----:B------:R-:W1:Y:S02]  /*13440*/  LDSM.16.MT88.4 R4, [R204+0x8880] ;  /* 0x00888000cc04783b */ /* 0x000e640000004200 */
[----:B------:R-:W-:Y:S04]  /*13450*/  FADD.FTZ R243, R243, R242 ;  /* 0x000000f2f3f37221 */ /* 0x000fe80000010000 */
[----:B------:R-:W-:Y:S01]  /*13460*/  FADD.FTZ R220, R246, R243 ;  /* 0x000000f3f6dc7221 */ /* 0x000fe20000010000 */
[C---:B------:R-:W-:Y:S01]  /*13470*/  HMMA.16816.F32 R140, R152.reuse, R134, R8 ;  /* 0x00000086988c723c */ /* 0x040fe20000001808 */
[----:B------:R-:W2:Y:S03]  /*13480*/  LDSM.16.MT88.4 R8, [R205+0x9880] ;  /* 0x00988000cd08783b */ /* 0x000ea60000004200 */
[----:B------:R-:W-:Y:S04]  /*13490*/  FADD.FTZ R220, R247, R220 ;  /* 0x000000dcf7dc7221 */ /* 0x000fe80000010000 */
        /* <DEDUP_REMOVED lines=10> */
[----:B------:R-:W-:Y:S04]  /*13540*/  FADD.FTZ R5, R236, R5 ;  /* 0x00000005ec057221 */ /* 0x000fe80000010000 */
        /* <DEDUP_REMOVED lines=29> */
.L_x_743:
[----:B------:R-:W-:-:S13]  /*13720*/  ISETP.LE.AND P0, PT, RZ, UR7, PT ;  /* 0x00000007ff007c0c */ /* 0x000fda000bf03270 */
[----:B------:R-:W-:Y:S05]  /*13730*/  @!P0 BRA `(.L_x_747) ;  /* 0x0000235000008947 */ /* 0x000fea0003800000 */
[----:B------:R-:W1:Y:S01]  /*13740*/  S2R R3, SR_TID.X ;  /* 0x0000000000037919 */ /* 0x000e620000002100 */
[----:B------:R-:W-:Y:S01]  /*13750*/  SHF.R.S32.HI R5, RZ, 0x1f, R224 ;  /* 0x0000001fff057819 */ /* 0x000fe200000114e0 */
[C---:B------:R-:W-:Y:S01]  /*13760*/  IMAD.SHL.U32 R228, R222.reuse, 0x2, RZ ;  /* 0x00000002dee47824 */ /* 0x040fe200078e00ff */
[----:B------:R-:W-:Y:S01]  /*13770*/  SHF.L.U64.HI R225, R222, 0x1, R225 ;  /* 0x00000001dee17819 */ /* 0x000fe200000102e1 */
[C---:B------:R-:W-:Y:S01]  /*13780*/  IMAD.SHL.U32 R229, R224.reuse, 0x2, RZ ;  /* 0x00000002e0e57824 */ /* 0x040fe200078e00ff */
[----:B------:R-:W-:Y:S01]  /*13790*/  SHF.L.U64.HI R222, R224, 0x1, R5 ;  /* 0x00000001e0de7819 */ /* 0x000fe20000010205 */
[----:B------:R-:W-:Y:S01]  /*137a0*/  IMAD.MOV.U32 R149, RZ, RZ, R148 ;  /* 0x000000ffff957224 */ /* 0x000fe200078e0094 */
[----:B-1----:R-:W-:-:S04]  /*137b0*/  SHF.R.S32.HI R2, RZ, 0x1f, R3 ;  /* 0x0000001fff027819 */ /* 0x002fc80000011403 */
[----:B------:R-:W-:-:S04]  /*137c0*/  LEA.HI R2, R2, R3, RZ, 0x3 ;  /* 0x0000000302027211 */ /* 0x000fc800078f18ff */
[----:B------:R-:W-:-:S05]  /*137d0*/  LOP3.LUT R2, R2, 0xfffffff8, RZ, 0xc0, !PT ;  /* 0xfffffff802027812 */ /* 0x000fca00078ec0ff */
[----:B------:R-:W-:Y:S02]  /*137e0*/  IMAD.IADD R2, R3, 0x1, -R2 ;  /* 0x0000000103027824 */ /* 0x000fe400078e0a02 */
[----:B------:R-:W-:Y:S01]  /*137f0*/  IMAD.MOV.U32 R3, RZ, RZ, R0 ;  /* 0x000000ffff037224 */ /* 0x000fe200078e0000 */
[----:B------:R-:W-:Y:S01]  /*13800*/  SHF.R.S32.HI R0, RZ, 0x1f, R223 ;  /* 0x0000001fff007819 */ /* 0x000fe200000114df */
[----:B------:R-:W-:-:S03]  /*13810*/  IMAD.SHL.U32 R226, R2, 0x8, RZ ;  /* 0x0000000802e27824 */ /* 0x000fc600078e00ff */
[C---:B------:R-:W-:Y:S01]  /*13820*/  SHF.L.U64.HI R224, R223.reuse, 0x1, R0 ;  /* 0x00000001dfe07819 */ /* 0x040fe20000010200 */
[----:B------:R-:W-:Y:S01]  /*13830*/  IMAD.SHL.U32 R223, R223, 0x2, RZ ;  /* 0x00000002dfdf7824 */ /* 0x000fe200078e00ff */
[----:B------:R-:W-:-:S04]  /*13840*/  SHF.R.S32.HI R227, RZ, 0x1f, R226 ;  /* 0x0000001fffe37819 */ /* 0x000fc800000114e2 */
[C---:B------:R-:W-:Y:S01]  /*13850*/  SHF.L.U64.HI R227, R226.reuse, 0x1, R227 ;  /* 0x00000001e2e37819 */ /* 0x040fe200000102e3 */
[----:B------:R-:W-:Y:S01]  /*13860*/  IMAD.SHL.U32 R226, R226, 0x2, RZ ;  /* 0x00000002e2e27824 */ /* 0x000fe200078e00ff */
[----:B------:R-:W-:Y:S05]  /*13870*/  BRA `(.L_x_748) ;  /* 0x000002c000007947 */ /* 0x000fea0003800000 */
.L_x_750:
[----:B------:R-:W-:Y:S01]  /*13880*/  IMAD.MOV.U32 R217, RZ, RZ, RZ ;  /* 0x000000ffffd97224 */ /* 0x000fe200078e00ff */
[----:B------:R-:W-:Y:S01]  /*13890*/  ULEA UR4, UR7, UR16, 0x5 ;  /* 0x0000001007047291 */ /* 0x000fe2000f8e283f */
[----:B------:R-:W-:Y:S05]  /*138a0*/  ISETP.NE.AND P6, PT, R215, 0x1, PT ;  /* 0x00000001d700780c */ /* 0x000fea0003fc5270 */
        /* <DEDUP_REMOVED lines=18> */
[----:B------:R-:W-:Y:S04]  /*139d0*/  IMAD.WIDE.U32 R10, R217, c[0x0][0x1f0], R10 ;  /* 0x00007c00d90a7a25 */ /* 0x000fe800078e000a */
        /* <DEDUP_REMOVED lines=8> */
[----:B-1----:R-:W-:Y:S05]  /*13a60*/  IADD3 R12, P0, R0, R226, RZ ;  /* 0x000000e2000c7210 */ /* 0x002fea0007f1e0ff */
[----:B--2---:R-:W-:Y:S01]  /*13a70*/  IMAD.X R13, R2, 0x1, R227, P0 ;  /* 0x00000001020d7824 */ /* 0x004fe200000e06e3 */
[----:B------:R-:W-:Y:S04]  /*13a80*/  IADD3 R10, P0, R0, R229, RZ ;  /* 0x000000e5000a7210 */ /* 0x000fe80007f1e0ff */
[----:B------:R-:W-:Y:S01]  /*13a90*/  @!PT LDS RZ, [RZ] ;  /* 0x00000000fffff984 */ /* 0x000fe20000000800 */
[----:B------:R1:W-:Y:S01]  /*13aa0*/  LDGSTS.E.BYPASS.LTC128B.128 [R219+0xc080], [R12.64], !P4 ;  /* 0x0c0800000cdb7fae */ /* 0x0003e2000e101d58 */
[----:B------:R-:W-:Y:S01]  /*13ab0*/  IMAD.X R11, R2, 0x1, R222, P0 ;  /* 0x00000001020b7824 */ /* 0x000fe200000e06de */
[----:B------:R-:W-:Y:S04]  /*13ac0*/  IADD3 R4, P0, R0, R223, RZ ;  /* 0x000000df00047210 */ /* 0x000fe80007f1e0ff */
[----:B------:R1:W-:Y:S01]  /*13ad0*/  LDGSTS.E.BYPASS.LTC128B.128 [R219+0xd080], [R10.64], !P5 ;  /* 0x0d0800000adb7fae */ /* 0x0003e2000e901d58 */
[----:B------:R-:W-:Y:S01]  /*13ae0*/  IMAD.X R5, R2, 0x1, R224, P0 ;  /* 0x0000000102057824 */ /* 0x000fe200000e06e0 */
[----:B------:R-:W-:Y:S04]  /*13af0*/  IADD3 R14, P0, R0, R228, RZ ;  /* 0x000000e4000e7210 */ /* 0x000fe80007f1e0ff */
[----:B------:R1:W-:Y:S01]  /*13b00*/  LDGSTS.E.BYPASS.LTC128B.128 [R219+0xe080], [R4.64], !P3 ;  /* 0x0e08000004db7fae */ /* 0x0003e2000d901d58 */
[----:B------:R-:W-:Y:S05]  /*13b10*/  IMAD.X R15, R2, 0x1, R225, P0 ;  /* 0x00000001020f7824 */ /* 0x000fea00000e06e1 */
[----:B------:R1:W-:Y:S01]  /*13b20*/  LDGSTS.E.BYPASS.LTC128B.128 [R219+0xf080], [R14.64], !P2 ;  /* 0x0f0800000edb7fae */ /* 0x0003e2000d101d58 */
[----:B------:R-:W-:-:S05]  /*13b30*/  BRA `(.L_x_749) ;  /* 0x00000b7000007947 */ /* 0x000fca0003800000 */
.L_x_748:
        /* <DEDUP_REMOVED lines=25> */
[----:B--2---:R-:W-:Y:S04]  /*13cd0*/  IADD3 R176, P0, R150, R226, RZ ;  /* 0x000000e296b07210 */ /* 0x004fe80007f1e0ff */
[----:B---3--:R-:W-:Y:S01]  /*13ce0*/  IADD3.X R177, R0, R227, RZ, P0, !PT ;  /* 0x000000e300b17210 */ /* 0x008fe200007fe4ff */
[C---:B------:R-:W-:Y:S01]  /*13cf0*/  HMMA.16816.F32 R8, R16.reuse, R10, RZ ;  /* 0x0000000a1008723c */ /* 0x040fe200000018ff */
[----:B------:R-:W-:Y:S03]  /*13d00*/  IADD3 R180, P0, R150, R229, RZ ;  /* 0x000000e596b47210 */ /* 0x000fe60007f1e0ff */
[----:B------:R-:W-:Y:S01]  /*13d10*/  @!PT LDS RZ, [RZ] ;  /* 0x00000000fffff984 */ /* 0x000fe20000000800 */
[----:B------:R-:W-:Y:S01]  /*13d20*/  @!PT LDS RZ, [RZ] ;  /* 0x00000000fffff984 */ /* 0x000fe20000000800 */
[----:B------:R-:W-:Y:S01]  /*13d30*/  @!PT LDS RZ, [RZ] ;  /* 0x00000000fffff984 */ /* 0x000fe20000000800 */
[----:B------:R1:W-:Y:S01]  /*13d40*/  LDGSTS.E.BYPASS.LTC128B.128 [R219+0x8080], [R176.64], !P4 ;  /* 0x08080000b0db7fae */ /* 0x0003e2000e101d58 */
[----:B------:R-:W-:Y:S02]  /*13d50*/  IADD3.X R181, R0, R222, RZ, P0, !PT ;  /* 0x000000de00b57210 */ /* 0x000fe400007fe4ff */
[----:B------:R-:W-:Y:S01]  /*13d60*/  IADD3 R184, P0, R150, R223, RZ ;  /* 0x000000df96b87210 */ /* 0x000fe20007f1e0ff */
[C---:B------:R-:W-:Y:S02]  /*13d70*/  HMMA.16816.F32 R12, R16.reuse, R152, RZ ;  /* 0x00000098100c723c */ /* 0x040fe400000018ff */
[----:B------:R2:W-:Y:S02]  /*13d80*/  LDGSTS.E.BYPASS.LTC128B.128 [R219+0x9080], [R180.64], !P5 ;  /* 0x09080000b4db7fae */ /* 0x0005e4000e901d58 */
[----:B------:R-:W-:Y:S02]  /*13d90*/  IADD3.X R185, R0, R224, RZ, P0, !PT ;  /* 0x000000e000b97210 */ /* 0x000fe400007fe4ff */
[----:B------:R-:W-:Y:S02]  /*13da0*/  IADD3 R150, P0, R150, R228, RZ ;  /* 0x000000e496967210 */ /* 0x000fe40007f1e0ff */
[----:B------:R-:W-:Y:S01]  /*13db0*/  HMMA.16816.F32 R16, R16, R154, RZ ;  /* 0x0000009a1010723c */ /* 0x000fe200000018ff */
[----:B------:R3:W-:Y:S03]  /*13dc0*/  LDGSTS.E.BYPASS.LTC128B.128 [R219+0xa080], [R184.64], !P3 ;  /* 0x0a080000b8db7fae */ /* 0x0007e6000d901d58 */
[----:B------:R-:W-:Y:S02]  /*13dd0*/  IADD3.X R151, R0, R225, RZ, P0, !PT ;  /* 0x000000e100977210 */ /* 0x000fe400007fe4ff */
[----:B------:R-:W-:Y:S02]  /*13de0*/  PLOP3.LUT P0, PT, PT, PT, UP0, 0x80, 0x0 ;  /* 0x000000000000781c */ /* 0x000fe40003f0f008 */
[C---:B----4-:R-:W-:Y:S01]  /*13df0*/  HMMA.16816.F32 R4, R156.reuse, R160, R4 ;  /* 0x000000a09c04723c */ /* 0x050fe20000001804 */
[----:B------:R4:W-:Y:S05]  /*13e00*/  LDGSTS.E.BYPASS.LTC128B.128 [R219+0xb080], [R150.64], !P2 ;  /* 0x0b08000096db7fae */ /* 0x0009ea000d101d58 */
[----:B------:R-:W-:Y:S02]  /*13e10*/  LDSM.16.M88.4 R168, [R209+0x10080] ;  /* 0x01008000d1a8783b */ /* 0x000fe40000000200 */
[C---:B------:R-:W-:Y:S03]  /*13e20*/  HMMA.16816.F32 R8, R156.reuse, R162, R8 ;  /* 0x000000a29c08723c */ /* 0x040fe60000001808 */
[----:B------:R-:W3:Y:S05]  /*13e30*/  LDSM.16.M88.4 R172, [R208+0xc080] ;  /* 0x00c08000d0ac783b */ /* 0x000eea0000000200 */
[C---:B-----5:R-:W-:Y:S01]  /*13e40*/  HMMA.16816.F32 R12, R156.reuse, R164, R12 ;  /* 0x000000a49c0c723c */ /* 0x060fe2000000180c */
[----:B------:R-:W5:Y:S05]  /*13e50*/  LDSM.16.M88.4 R152, [R208+0xc880] ;  /* 0x00c88000d098783b */ /* 0x000f6a0000000200 */
[----:B------:R-:W0:Y:S02]  /*13e60*/  LDGDEPBAR ;  /* 0x00000000000079af */ /* 0x000e240000000000 */
[----:B------:R-:W-:Y:S03]  /*13e70*/  HMMA.16816.F32 R16, R156, R166, R16 ;  /* 0x000000a69c10723c */ /* 0x000fe60000001810 */
[----:B-1----:R-:W-:Y:S05]  /*13e80*/  LDSM.16.M88.4 R176, [R207+0x10080] ;  /* 0x01008000cfb0783b */ /* 0x002fea0000000200 */
[----:B--2---:R-:W1:Y:S05]  /*13e90*/  LDSM.16.M88.4 R180, [R202] ;  /* 0x00000000cab4783b */ /* 0x004e6a0000000200 */
[----:B------:R-:W2:Y:S05]  /*13ea0*/  LDSM.16.M88.4 R156, [R202+0x800] ;  /* 0x00080000ca9c783b */ /* 0x000eaa0000000200 */
[----:B------:R-:W-:Y:S05]  /*13eb0*/  LDSM.16.M88.4 R160, [R214+0x14080] ;  /* 0x01408000d6a0783b */ /* 0x000fea0000000200 */
[----:B------:R-:W2:Y:S01]  /*13ec0*/  LDSM.16.M88.4 R164, [R213+0xd080] ;  /* 0x00d08000d5a4783b */ /* 0x000ea20000000200 */
[C---:B---3--:R-:W-:Y:S08]  /*13ed0*/  HMMA.16816.F32 R4, R168.reuse, R172, R4 ;  /* 0x000000aca804723c */ /* 0x048ff00000001804 */
[C---:B------:R-:W-:Y:S01]  /*13ee0*/  HMMA.16816.F32 R8, R168.reuse, R174, R8 ;  /* 0x000000aea808723c */ /* 0x040fe20000001808 */
[----:B------:R-:W-:Y:S07]  /*13ef0*/  LDSM.16.M88.4 R172, [R201] ;  /* 0x00000000c9ac783b */ /* 0x000fee0000000200 */
[C---:B-----5:R-:W-:Y:S08]  /*13f00*/  HMMA.16816.F32 R12, R168.reuse, R152, R12 ;  /* 0x00000098a80c723c */ /* 0x060ff0000000180c */
        /* <DEDUP_REMOVED lines=10> */
[C---:B------:R-:W-:Y:S08]  /*13fb0*/  HMMA.16816.F32 R4, R160.reuse, R164, R4 ;  /* 0x000000a4a004723c */ /* 0x040ff00000001804 */
[C---:B------:R-:W-:Y:S01]  /*13fc0*/  HMMA.16816.F32 R8, R160.reuse, R166, R8 ;  /* 0x000000a6a008723c */ /* 0x040fe20000001808 */
[----:B------:R-:W-:Y:S07]  /*13fd0*/  LDSM.16.M88.4 R164, [R202+0x1000] ;  /* 0x00100000caa4783b */ /* 0x000fee0000000200 */
[C---:B---3--:R-:W-:Y:S08]  /*13fe0*/  HMMA.16816.F32 R12, R160.reuse, R152, R12 ;  /* 0x00000098a00c723c */ /* 0x048ff0000000180c */
[----:B------:R-:W-:Y:S01]  /*13ff0*/  HMMA.16816.F32 R16, R160, R154, R16 ;  /* 0x0000009aa010723c */ /* 0x000fe20000001810 */
[----:B------:R-:W3:Y:S05]  /*14000*/  LDSM.16.M88.4 R152, [R208+0xd880] ;  /* 0x00d88000d098783b */ /* 0x000eea0000000200 */
        /* <DEDUP_REMOVED lines=15> */
[C---:B------:R-:W-:Y:S08]  /*14100*/  HMMA.16816.F32 R4, R160.reuse, R164, R4 ;  /* 0x000000a4a004723c */ /* 0x040ff00000001804 */
[C---:B------:R-:W-:Y:S01]  /*14110*/  HMMA.16816.F32 R8, R160.reuse, R166, R8 ;  /* 0x000000a6a008723c */ /* 0x040fe20000001808 */
[----:B------:R-:W-:Y:S07]  /*14120*/  LDSM.16.M88.4 R164, [R208+0xe080] ;  /* 0x00e08000d0a4783b */ /* 0x000fee0000000200 */
[C---:B-1----:R-:W-:Y:S08]  /*14130*/  HMMA.16816.F32 R12, R160.reuse, R156, R12 ;  /* 0x0000009ca00c723c */ /* 0x042ff0000000180c */
[----:B------:R-:W-:Y:S01]  /*14140*/  HMMA.16816.F32 R16, R160, R158, R16 ;  /* 0x0000009ea010723c */ /* 0x000fe20000001810 */
[----:B------:R-:W1:Y:S05]  /*14150*/  LDSM.16.M88.4 R156, [R198] ;  /* 0x00000000c69c783b */ /* 0x000e6a0000000200 */
[----:B------:R-:W1:Y:S02]  /*14160*/  LDSM.16.M88.4 R160, [R209+0x18080] ;  /* 0x01808000d1a0783b */ /* 0x000e640000000200 */
        /* <DEDUP_REMOVED lines=14> */
[C---:B------:R-:W-:Y:S08]  /*14250*/  HMMA.16816.F32 R4, R160.reuse, R164, R4 ;  /* 0x000000a4a004723c */ /* 0x040ff00000001804 */
[C---:B------:R-:W-:Y:S01]  /*14260*/  HMMA.16816.F32 R8, R160.reuse, R166, R8 ;  /* 0x000000a6a008723c */ /* 0x040fe20000001808 */
[----:B------:R-:W-:Y:S07]  /*14270*/  LDSM.16.M88.4 R164, [R197] ;  /* 0x00000000c5a4783b */ /* 0x000fee0000000200 */
[C---:B--2---:R-:W-:Y:S08]  /*14280*/  HMMA.16816.F32 R12, R160.reuse, R152, R12 ;  /* 0x00000098a00c723c */ /* 0x044ff0000000180c */
[----:B------:R-:W-:Y:S01]  /*14290*/  HMMA.16816.F32 R16, R160, R154, R16 ;  /* 0x0000009aa010723c */ /* 0x000fe20000001810 */
[----:B------:R-:W2:Y:S05]  /*142a0*/  LDSM.16.M88.4 R152, [R213+0xf880] ;  /* 0x00f88000d598783b */ /* 0x000eaa0000000200 */
[----:B------:R-:W2:Y:S02]  /*142b0*/  LDSM.16.M88.4 R160, [R210+0x1c080] ;  /* 0x01c08000d2a0783b */ /* 0x000ea40000000200 */
        /* <DEDUP_REMOVED lines=14> */
[C---:B------:R-:W-:Y:S08]  /*143a0*/  HMMA.16816.F32 R4, R160.reuse, R164, R4 ;  /* 0x000000a4a004723c */ /* 0x040ff00000001804 */
        /* <DEDUP_REMOVED lines=19> */
[----:B------:R-:W-:Y:S05]  /*144e0*/  FMUL.FTZ R10, R10, c[0x0][0x320] ;  /* 0x0000c8000a0a7a20 */ /* 0x000fea0000410000 */
[----:B------:R-:W1:Y:S01]  /*144f0*/  MUFU.TANH R158, R158 ;  /* 0x0000009e009e7308 */ /* 0x000e620000002400 */
[----:B------:R-:W-:Y:S03]  /*14500*/  HMMA.16816.F32 R16, R176, R154, R16 ;  /* 0x0000009ab010723c */ /* 0x000fe60000001810 */
[----:B------:R-:W-:Y:S02]  /*14510*/  FMUL.FTZ R152, R8, c[0x0][0x320] ;  /* 0x0000c80008987a20 */ /* 0x000fe40000410000 */
[----:B------:R-:W-:Y:S02]  /*14520*/  FMUL.FTZ R8, R9, c[0x0][0x320] ;  /* 0x0000c80009087a20 */ /* 0x000fe40000410000 */
[----:B------:R-:W-:Y:S02]  /*14530*/  FMUL.FTZ R9, R11, c[0x0][0x320] ;  /* 0x0000c8000b097a20 */ /* 0x000fe40000410000 */
[----:B------:R3:W1:Y:S06]  /*14540*/  MUFU.TANH R6, R0 ;  /* 0x0000000000067308 */ /* 0x00066c0000002400 */
        /* <DEDUP_REMOVED lines=19> */
[----:B----4-:R3:W4:Y:S10]  /*14680*/  MUFU.TANH R151, R18 ;  /* 0x0000001200977308 */ /* 0x0107340000002400 */
[----:B------:R3:W1:Y:S02]  /*14690*/  MUFU.TANH R150, R19 ;  /* 0x0000001300967308 */ /* 0x0006640000002400 */
[----:B-1234-:R-:W-:-:S05]  /*146a0*/  @P0 BRA `(.L_x_750) ;  /* 0xfffff1d000000947 */ /* 0x01efca000383ffff */
.L_x_749:
        /* <DEDUP_REMOVED lines=20> */
[----:B------:R-:W-:Y:S01]  /*147f0*/  ISETP.LT.AND P0, PT, RZ, UR7, PT ;  /* 0x00000007ff007c0c */ /* 0x000fe2000bf01270 */
[----:B------:R-:W1:Y:S01]  /*14800*/  SHFL.BFLY PT, R13, R10, 0x2, 0x1f ;  /* 0x0c401f000a0d7f89 */ /* 0x000e6200000e0000 */
[----:B------:R-:W-:Y:S07]  /*14810*/  UIADD3 UR7, UR7, -0x1, URZ ;  /* 0xffffffff07077890 */ /* 0x000fee000fffe03f */
        /* <DEDUP_REMOVED lines=8> */
[----:B------:R-:W2:Y:S08]  /*148a0*/  SHFL.BFLY PT, R148, R5, 0x1, 0x1f ;  /* 0x0c201f0005947f89 */ /* 0x000eb000000e0000 */
[----:B------:R-:W3:Y:S01]  /*148b0*/  LDSM.16.MT88.4 R12, [R211+0x8080] ;  /* 0x00808000d30c783b */ /* 0x000ee20000004200 */
        /* <DEDUP_REMOVED lines=11> */
[--C-:B------:R-:W-:Y:S02]  /*14970*/  FFMA.FTZ R231, R157, c[0x0][0x2d0], -R160.reuse ;  /* 0x0000b4009de77a23 */ /* 0x100fe400000108a0 */
[--C-:B------:R-:W-:Y:S01]  /*14980*/  FFMA.FTZ R230, R153, c[0x0][0x2d0], -R160.reuse ;  /* 0x0000b40099e67a23 */ /* 0x100fe200000108a0 */
[----:B------:R-:W-:Y:S01]  /*14990*/  LDSM.16.MT88.4 R156, [R205+0x8080] ;  /* 0x00808000cd9c783b */ /* 0x000fe20000004200 */
[--C-:B------:R-:W-:Y:S01]  /*149a0*/  FFMA.FTZ R233, R8, c[0x0][0x2d0], -R163.reuse ;  /* 0x0000b40008e97a23 */ /* 0x100fe200000108a3 */
[----:B------:R-:W-:Y:S01]  /*149b0*/  MUFU.EX2 R236, R236 ;  /* 0x000000ec00ec7308 */ /* 0x000fe20000000800 */
[--C-:B------:R-:W-:Y:S02]  /*149c0*/  FFMA.FTZ R232, R6, c[0x0][0x2d0], -R160.reuse ;  /* 0x0000b40006e87a23 */ /* 0x100fe400000108a0 */
[--C-:B------:R-:W-:Y:S02]  /*149d0*/  FFMA.FTZ R149, R9, c[0x0][0x2d0], -R160.reuse ;  /* 0x0000b40009957a23 */ /* 0x100fe400000108a0 */
[----:B------:R-:W-:Y:S01]  /*149e0*/  FMUL.FTZ R4, R2, c[0x0][0x2d0] ;  /* 0x0000b40002047a20 */ /* 0x000fe20000410000 */
[----:B------:R-:W2:Y:S01]  /*149f0*/  LDSM.16.MT88.4 R152, [R206+0x8080] ;  /* 0x00808000ce98783b */ /* 0x000ea20000004200 */
[--C-:B------:R-:W-:Y:S02]  /*14a00*/  FFMA.FTZ R237, R166, c[0x0][0x2d0], -R163.reuse ;  /* 0x0000b400a6ed7a23 */ /* 0x100fe400000108a3 */
[--C-:B------:R-:W-:Y:S01]  /*14a10*/  FFMA.FTZ R238, R164, c[0x0][0x2d0], -R163.reuse ;  /* 0x0000b400a4ee7a23 */ /* 0x100fe200000108a3 */
[----:B------:R4:W5:Y:S01]  /*14a20*/  MUFU.EX2 R2, R4 ;  /* 0x0000000400027308 */ /* 0x0009620000000800 */
[--C-:B------:R-:W-:Y:S02]  /*14a30*/  FFMA.FTZ R239, R167, c[0x0][0x2d0], -R160.reuse ;  /* 0x0000b400a7ef7a23 */ /* 0x100fe400000108a0 */
[--C-:B------:R-:W-:Y:S02]  /*14a40*/  FFMA.FTZ R240, R165, c[0x0][0x2d0], -R160.reuse ;  /* 0x0000b400a5f07a23 */ /* 0x100fe400000108a0 */
[C---:B-1----:R-:W-:Y:S01]  /*14a50*/  FMUL.FTZ R5, R3.reuse, R145 ;  /* 0x0000009103057220 */ /* 0x042fe20000410000 */
[----:B------:R-:W-:Y:S01]  /*14a60*/  LDSM.16.MT88.4 R164, [R211+0x9880] ;  /* 0x00988000d3a4783b */ /* 0x000fe20000004200 */
[C---:B------:R-:W-:Y:S02]  /*14a70*/  FMUL.FTZ R8, R3.reuse, R140 ;  /* 0x0000008c03087220 */ /* 0x040fe40000410000 */
[C---:B------:R-:W-:Y:S01]  /*14a80*/  FMUL.FTZ R9, R3.reuse, R141 ;  /* 0x0000008d03097220 */ /* 0x040fe20000410000 */
[----:B------:R-:W1:Y:S01]  /*14a90*/  MUFU.EX2 R235, R235 ;  /* 0x000000eb00eb7308 */ /* 0x000e620000000800 */
[C---:B------:R-:W-:Y:S02]  /*14aa0*/  FMUL.FTZ R16, R3.reuse, R132 ;  /* 0x0000008403107220 */ /* 0x040fe40000410000 */
[----:B------:R-:W-:Y:S02]  /*14ab0*/  FMUL.FTZ R17, R3, R133 ;  /* 0x0000008503117220 */ /* 0x000fe40000410000 */
[--C-:B------:R-:W-:Y:S02]  /*14ac0*/  FFMA.FTZ R241, R162, c[0x0][0x2d0], -R163.reuse ;  /* 0x0000b400a2f17a23 */ /* 0x100fe400000108a3 */
[----:B------:R-:W-:Y:S02]  /*14ad0*/  FFMA.FTZ R163, R161, c[0x0][0x2d0], -R163 ;  /* 0x0000b400a1a37a23 */ /* 0x000fe400000108a3 */
[C---:B------:R-:W-:Y:S01]  /*14ae0*/  FMUL.FTZ R20, R3.reuse, R20 ;  /* 0x0000001403147220 */ /* 0x040fe20000410000 */
[----:B------:R-:W-:Y:S01]  /*14af0*/  MUFU.EX2 R234, R234 ;  /* 0x000000ea00ea7308 */ /* 0x000fe20000000800 */
[C---:B------:R-:W-:Y:S02]  /*14b00*/  FMUL.FTZ R21, R3.reuse, R21 ;  /* 0x0000001503157220 */ /* 0x040fe40000410000 */
[C---:B------:R-:W-:Y:S02]  /*14b10*/  FMUL.FTZ R24, R3.reuse, R24 ;  /* 0x0000001803187220 */ /* 0x040fe40000410000 */
[----:B----4-:R-:W-:Y:S02]  /*14b20*/  FMUL.FTZ R4, R3, R144 ;  /* 0x0000009003047220 */ /* 0x010fe40000410000 */
[C---:B-----5:R-:W-:Y:S02]  /*14b30*/  FMUL.FTZ R6, R2.reuse, R146 ;  /* 0x0000009202067220 */ /* 0x060fe40000410000 */
[C---:B------:R-:W-:Y:S01]  /*14b40*/  FMUL.FTZ R7, R2.reuse, R147 ;  /* 0x0000009302077220 */ /* 0x040fe20000410000 */
[----:B------:R-:W4:Y:S01]  /*14b50*/  MUFU.EX2 R233, R233 ;  /* 0x000000e900e97308 */ /* 0x000f220000000800 */
        /* <DEDUP_REMOVED lines=11> */
[C---:B------:R-:W-:Y:S02]  /*14c10*/  FMUL.FTZ R26, R2.reuse, R26 ;  /* 0x0000001a021a7220 */ /* 0x040fe40000410000 */
[----:B------:R-:W1:Y:S01]  /*14c20*/  MUFU.EX2 R231, R231 ;  /* 0x000000e700e77308 */ /* 0x000e620000000800 */
        /* <DEDUP_REMOVED lines=12> */
[----:B------:R-:W4:Y:S01]  /*14cf0*/  MUFU.EX2 R149, R149 ;  /* 0x0000009500957308 */ /* 0x000f220000000800 */
[----:B------:R-:W-:Y:S02]  /*14d00*/  FMUL.FTZ R37, R3, R37 ;  /* 0x0000002503257220 */ /* 0x000fe40000410000 */
[C---:B------:R-:W-:Y:S01]  /*14d10*/  FMUL.FTZ R38, R2.reuse, R38 ;  /* 0x0000002602267220 */ /* 0x040fe20000410000 */
        /* <DEDUP_REMOVED lines=17> */
[----:B------:R-:W1:Y:S01]  /*14e30*/  MUFU.EX2 R238, R238 ;  /* 0x000000ee00ee7308 */ /* 0x000e620000000800 */
[C---:B---3--:R-:W-:Y:S05]  /*14e40*/  HMMA.16816.F32 R4, R144.reuse, R12, R4 ;  /* 0x0000000c9004723c */ /* 0x048fea0000001804 */
        /* <DEDUP_REMOVED lines=12> */
[C---:B--2---:R-:W-:Y:S02]  /*14f10*/  HMMA.16816.F32 R12, R144.reuse, R152, R12 ;  /* 0x00000098900c723c */ /* 0x044fe4000000180c */
[----:B------:R-:W2:Y:S01]  /*14f20*/  MUFU.EX2 R241, R241 ;  /* 0x000000f100f17308 */ /* 0x000ea20000000800 */
[C---:B------:R-:W-:Y:S02]  /*14f30*/  FMUL.FTZ R56, R3.reuse, R56 ;  /* 0x0000003803387220 */ /* 0x040fe40000410000 */
[C---:B------:R-:W-:Y:S02]  /*14f40*/  FMUL.FTZ R57, R3.reuse, R57 ;  /* 0x0000003903397220 */ /* 0x040fe40000410000 */
[C---:B------:R-:W-:Y:S01]  /*14f50*/  FMUL.FTZ R58, R2.reuse, R58 ;  /* 0x0000003a023a7220 */ /* 0x040fe20000410000 */
[C---:B------:R-:W-:Y:S04]  /*14f60*/  HMMA.16816.F32 R16, R144.reuse, R154, R16 ;  /* 0x0000009a9010723c */ /* 0x040fe80000001810 */
[----:B------:R-:W-:Y:S01]  /*14f70*/  FMUL.FTZ R59, R2, R59 ;  /* 0x0000003b023b7220 */ /* 0x000fe20000410000 */
[----:B-1----:R-:W-:Y:S01]  /*14f80*/  F2FP.PACK_AB R152, R238, R237 ;  /* 0x000000edee98723e */ /* 0x002fe200000000ff */
[C---:B------:R-:W-:Y:S02]  /*14f90*/  FMUL.FTZ R60, R3.reuse, R60 ;  /* 0x0000003c033c7220 */ /* 0x040fe40000410000 */
[C---:B------:R-:W-:Y:S04]  /*14fa0*/  HMMA.16816.F32 R20, R144.reuse, R156, R20 ;  /* 0x0000009c9014723c */ /* 0x040fe80000001814 */
[C---:B------:R-:W-:Y:S01]  /*14fb0*/  FMUL.FTZ R61, R3.reuse, R61 ;  /* 0x0000003d033d7220 */ /* 0x040fe20000410000 */
[----:B---3--:R-:W-:Y:S01]  /*14fc0*/  F2FP.PACK_AB R153, R240, R239 ;  /* 0x000000eff099723e */ /* 0x008fe200000000ff */
[C---:B------:R-:W-:Y:S02]  /*14fd0*/  FMUL.FTZ R62, R2.reuse, R62 ;  /* 0x0000003e023e7220 */ /* 0x040fe40000410000 */
[C---:B------:R-:W-:Y:S01]  /*14fe0*/  HMMA.16816.F32 R24, R144.reuse, R158, R24 ;  /* 0x0000009e9018723c */ /* 0x040fe20000001818 */
[----:B------:R-:W-:Y:S03]  /*14ff0*/  LDSM.16.MT88.4 R156, [R206+0x8880] ;  /* 0x00888000ce9c783b */ /* 0x000fe60000004200 */
[----:B------:R-:W-:Y:S01]  /*15000*/  FMUL.FTZ R63, R2, R63 ;  /* 0x0000003f023f7220 */ /* 0x000fe20000410000 */
[----:B--2---:R-:W-:Y:S01]  /*15010*/  F2FP.PACK_AB R154, R242, R241 ;  /* 0x000000f1f29a723e */ /* 0x004fe200000000ff */
        /* <DEDUP_REMOVED lines=79> */
[----:B------:R-:W-:Y:S03]  /*15510*/  FMUL.FTZ R113, R3, R113 ;  /* 0x0000007103717220 */ /* 0x000fe60000410000 */
[C---:B--2---:R-:W-:Y:S03]  /*15520*/  HMMA.16816.F32 R108, R144.reuse, R132, R108 ;  /* 0x00000084906c723c */ /* 0x044fe6000000186c */
[C---:B------:R-:W-:Y:S02]  /*15530*/  FMUL.FTZ R114, R2.reuse, R114 ;  /* 0x0000007202727220 */ /* 0x040fe40000410000 */
[----:B------:R-:W-:Y:S02]  /*15540*/  FMUL.FTZ R115, R2, R115 ;  /* 0x0000007302737220 */ /* 0x000fe40000410000 */
[--C-:B------:R-:W-:Y:S02]  /*15550*/  FFMA.FTZ R151, R151, c[0x0][0x2d0], -R160.reuse ;  /* 0x0000b40097977a23 */ /* 0x100fe400000108a0 */
[----:B------:R-:W-:Y:S03]  /*15560*/  FFMA.FTZ R160, R150, c[0x0][0x2d0], -R160 ;  /* 0x0000b40096a07a23 */ /* 0x000fe600000108a0 */
        /* <DEDUP_REMOVED lines=8> */
[C---:B------:R-:W-:Y:S02]  /*155f0*/  FMUL.FTZ R120, R3.reuse, R120 ;  /* 0x0000007803787220 */ /* 0x040fe40000410000 */
[C---:B------:R-:W-:Y:S01]  /*15600*/  FMUL.FTZ R121, R3.reuse, R121 ;  /* 0x0000007903797220 */ /* 0x040fe20000410000 */
[C---:B---3--:R-:W-:Y:S03]  /*15610*/  HMMA.16816.F32 R116, R144.reuse, R140, R116 ;  /* 0x0000008c9074723c */ /* 0x048fe60000001874 */
[C---:B------:R-:W-:Y:S02]  /*15620*/  FMUL.FTZ R122, R2.reuse, R122 ;  /* 0x0000007a027a7220 */ /* 0x040fe40000410000 */
[C---:B------:R-:W-:Y:S02]  /*15630*/  FMUL.FTZ R123, R2.reuse, R123 ;  /* 0x0000007b027b7220 */ /* 0x040fe40000410000 */
[C---:B------:R-:W-:Y:S02]  /*15640*/  FMUL.FTZ R124, R3.reuse, R124 ;  /* 0x0000007c037c7220 */ /* 0x040fe40000410000 */
[C---:B------:R-:W-:Y:S01]  /*15650*/  FMUL.FTZ R125, R3.reuse, R125 ;  /* 0x0000007d037d7220 */ /* 0x040fe20000410000 */
[----:B----4-:R-:W3:Y:S02]  /*15660*/  LDSM.16.MT88.4 R160, [R205+0x8880] ;  /* 0x00888000cda0783b */ /* 0x010ee40000004200 */
[C---:B------:R-:W-:Y:S03]  /*15670*/  HMMA.16816.F32 R120, R144.reuse, R142, R120 ;  /* 0x0000008e9078723c */ /* 0x040fe60000001878 */
[C---:B------:R-:W-:Y:S02]  /*15680*/  FMUL.FTZ R126, R2.reuse, R126 ;  /* 0x0000007e027e7220 */ /* 0x040fe40000410000 */
[----:B------:R-:W-:Y:S02]  /*15690*/  FMUL.FTZ R127, R2, R127 ;  /* 0x0000007f027f7220 */ /* 0x000fe40000410000 */
[C---:B------:R-:W-:Y:S01]  /*156a0*/  FMUL.FTZ R128, R3.reuse, R128 ;  /* 0x0000008003807220 */ /* 0x040fe20000410000 */
[----:B-----5:R-:W-:Y:S01]  /*156b0*/  F2FP.PACK_AB R155, R150, R151 ;  /* 0x00000097969b723e */ /* 0x020fe200000000ff */
        /* <DEDUP_REMOVED lines=13> */
[----:B------:R-:W-:Y:S03]  /*15790*/  FADD.FTZ R2, R233, R2 ;  /* 0x00000002e9027221 */ /* 0x000fe60000010000 */
[C---:B------:R-:W-:Y:S01]  /*157a0*/  HMMA.16816.F32 R140, R152.reuse, R134, R8 ;  /* 0x00000086988c723c */ /* 0x040fe20000001808 */
[----:B------:R-:W2:Y:S03]  /*157b0*/  LDSM.16.MT88.4 R8, [R205+0x9880] ;  /* 0x00988000cd08783b */ /* 0x000ea60000004200 */
[----:B------:R-:W-:Y:S04]  /*157c0*/  FADD.FTZ R237, R237, R2 ;  /* 0x00000002eded7221 */ /* 0x000fe80000010000 */
[C---:B------:R-:W-:Y:S01]  /*157d0*/  HMMA.16816.F32 R136, R152.reuse, R156, R12 ;  /* 0x0000009c9888723c */ /* 0x040fe2000000180c */
[----:B------:R-:W4:Y:S03]  /*157e0*/  LDSM.16.MT88.4 R12, [R205+0xa880] ;  /* 0x00a88000cd0c783b */ /* 0x000f260000004200 */
[----:B------:R-:W-:Y:S04]  /*157f0*/  FADD.FTZ R238, R238, R237 ;  /* 0x000000edeeee7221 */ /* 0x000fe80000010000 */
[C---:B------:R-:W-:Y:S01]  /*15800*/  HMMA.16816.F32 R132, R152.reuse, R158, R16 ;  /* 0x0000009e9884723c */ /* 0x040fe20000001810 */
[----:B------:R-:W5:Y:S03]  /*15810*/  LDSM.16.MT88.4 R16, [R205+0xb880] ;  /* 0x00b88000cd10783b */ /* 0x000f660000004200 */
[----:B------:R-:W-:Y:S04]  /*15820*/  FADD.FTZ R241, R241, R238 ;  /* 0x000000eef1f17221 */ /* 0x000fe80000010000 */
[C---:B---3--:R-:W-:Y:S01]  /*15830*/  HMMA.16816.F32 R20, R152.reuse, R160, R20 ;  /* 0x000000a09814723c */ /* 0x048fe20000001814 */
[----:B------:R-:W3:Y:S03]  /*15840*/  LDSM.16.MT88.4 R156, [R204+0xb880] ;  /* 0x00b88000cc9c783b */ /* 0x000ee60000004200 */
[----:B------:R-:W-:Y:S04]  /*15850*/  FADD.FTZ R220, R242, R241 ;  /* 0x000000f1f2dc7221 */ /* 0x000fe80000010000 */
[C---:B------:R-:W-:Y:S08]  /*15860*/  HMMA.16816.F32 R24, R152.reuse, R162, R24 ;  /* 0x000000a29818723c */ /* 0x040ff00000001818 */
[C---:B-1----:R-:W-:Y:S07]  /*15870*/  HMMA.16816.F32 R28, R152.reuse, R4, R28 ;  /* 0x00000004981c723c */ /* 0x042fee000000181c */
[----:B------:R-:W-:Y:S01]  /*15880*/  FADD.FTZ R4, R230, R231 ;  /* 0x000000e7e6047221 */ /* 0x000fe20000010000 */
[C---:B------:R-:W-:Y:S04]  /*15890*/  HMMA.16816.F32 R32, R152.reuse, R6, R32 ;  /* 0x000000069820723c */ /* 0x040fe80000001820 */
[----:B------:R-:W-:Y:S01]  /*158a0*/  FADD.FTZ R4, R149, R4 ;  /* 0x0000000495047221 */ /* 0x000fe20000010000 */
[----:B------:R-:W-:Y:S03]  /*158b0*/  MOV R149, R148 ;  /* 0x0000009400957202 */ /* 0x000fe60000000f00 */
        /* <DEDUP_REMOVED lines=29> */
.L_x_747:
        /* <DEDUP_REMOVED lines=155> */
.L_x_671:
        /* <DEDUP_REMOVED lines=39> */
[----:B---3--:R-:W-:Y:S02]  /*166b0*/  LOP3.LUT R13, R10, 0x1, RZ, 0xc0, !PT ;  /* 0x000000010a0d7812 */ /* 0x008fe400078ec0ff */
        /* <DEDUP_REMOVED lines=157> */
.L_x_752:
        /* <DEDUP_REMOVED lines=157> */
.L_x_754:
[----:B--234-:R-:W-:Y:S05]  /*17a60*/  BSYNC B0 ;  /* 0x0000000000007941 */ /* 0x01cfea0003800000 */
.L_x_753:
        /* <DEDUP_REMOVED lines=30> */
.L_x_756:
[----:B------:R-:W-:Y:S05]  /*17c50*/  BSYNC B0 ;  /* 0x0000000000007941 */ /* 0x000fea0003800000 */
.L_x_755:
        /* <DEDUP_REMOVED lines=30> */
.L_x_758:
[----:B------:R-:W-:Y:S05]  /*17e40*/  BSYNC B0 ;  /* 0x0000000000007941 */ /* 0x000fea0003800000 */
.L_x_757:
        /* <DEDUP_REMOVED lines=31> */
.L_x_751:
        /* <DEDUP_REMOVED lines=31> */
.L_x_759:
        /* <DEDUP_REMOVED lines=43> */
.L_x_761:
[----:B------:R-:W-:Y:S05]  /*184e0*/  BSYNC B0 ;  /* 0x0000000000007941 */ /* 0x000fea0003800000 */
.L_x_760:
        /* <DEDUP_REMOVED lines=54> */
[----:B---3--:R1:W3:Y:S10]  /*18850*/  SHFL.IDX PT, R13, R10, RZ, 0x181f ;  /* 0x00181fff0a0d7589 */ /* 0x0082f400000e0000 */
        /* <DEDUP_REMOVED lines=22> */
.L_x_763:
[----:B------:R-:W-:Y:S05]  /*189c0*/  BSYNC B0 ;  /* 0x0000000000007941 */ /* 0x000fea0003800000 */
.L_x_762:
        /* <DEDUP_REMOVED lines=27> */
.L_x_765:
[----:B------:R-:W-:Y:S05]  /*18b80*/  BSYNC B0 ;  /* 0x0000000000007941 */ /* 0x000fea0003800000 */
.L_x_764:
        /* <DEDUP_REMOVED lines=27> */
.L_x_767:
[----:B------:R-:W-:Y:S05]  /*18d40*/  BSYNC B0 ;  /* 0x0000000000007941 */ /* 0x000fea0003800000 */
.L_x_766:
        /* <DEDUP_REMOVED lines=28> */
.L_x_768:
        /* <DEDUP_REMOVED lines=15> */
.L_x_1778:


//--------------------- .text._ZN7cutlass13device_kernelIN5flash19enable_sm80_to_sm89INS1_16FlashAttnFwdSm80INS1_25CollectiveMainloopFwdSm80ILi8ELi1ELb0EN4cute5tupleIJNS5_1CILi128EEENS7_ILi96EEENS7_ILi256EEEEEELi256ENS_6half_tEfNS_4arch4Sm80ELb0ELb0ELb1ELb0ELb1ELb0ELb1ELb0EEENS1_21CollectiveEpilogueFwdINS6_IJS8_SA_S9_EEENS6_IJNS7_ILi1EEESI_SI_EEESC_SE_Li256ELb0ELb1ELb0ELb0EEENS1_19SingleTileSchedulerILb0ELb0ELb1ELi128EEEEEEEEEvNT_6ParamsE --------------------------
	.section	.text._ZN7cutlass13device_kernelIN5flash19enable_sm80_to_sm89INS1_16FlashAttnFwdSm80INS1_25CollectiveMainloopFwdSm80ILi8ELi1ELb0EN4cute5tupleIJNS5_1CILi128EEENS7_ILi96EEENS7_ILi256EEEEEELi256ENS_6half_tEfNS_4arch4Sm80ELb0ELb0ELb1ELb0ELb1ELb0ELb1ELb0EEENS1_21CollectiveEpilogueFwdINS6_IJS8_SA_S9_EEENS6_IJNS7_ILi1EEESI_SI_EEESC_SE_Li256ELb0ELb1ELb0ELb0EEENS1_19SingleTileSchedulerILb0ELb0ELb1ELi128EEEEEEEEEvNT_6ParamsE,"ax",@progbits
	.sectioninfo	@"SHI_REGISTERS=255"
	.align	128
.text._ZN7cutlass13device_kernelIN5flash19enable_sm80_to_sm89INS1_16FlashAttnFwdSm80INS1_25CollectiveMainloopFwdSm80ILi8ELi1ELb0EN4cute5tupleIJNS5_1CILi128EEENS7_ILi96EEENS7_ILi256EEEEEELi256ENS_6half_tEfNS_4arch4Sm80ELb0ELb0ELb1ELb0ELb1ELb0ELb1ELb0EEENS1_21CollectiveEpilogueFwdINS6_IJS8_SA_S9_EEENS6_IJNS7_ILi1EEESI_SI_EEESC_SE_Li256ELb0ELb1ELb0ELb0EEENS1_19SingleTileSchedulerILb0ELb0ELb1ELi128EEEEEEEEEvNT_6ParamsE:
        .type           _ZN7cutlass13device_kernelIN5flash19enable_sm80_to_sm89INS1_16FlashAttnFwdSm80INS1_25CollectiveMainloopFwdSm80ILi8ELi1ELb0EN4cute5tupleIJNS5_1CILi128EEENS7_ILi96EEENS7_ILi256EEEEEELi256ENS_6half_tEfNS_4arch4Sm80ELb0ELb0ELb1ELb0ELb1ELb0ELb1ELb0EEENS1_21CollectiveEpilogueFwdINS6_IJS8_SA_S9_EEENS6_IJNS7_ILi1EEESI_SI_EEESC_SE_Li256ELb0ELb1ELb0ELb0EEENS1_19SingleTileSchedulerILb0ELb0ELb1ELi128EEEEEEEEEvNT_6ParamsE,@function
        .size           _ZN7cutlass13device_kernelIN5flash19enable_sm80_to_sm89INS1_16FlashAttnFwdSm80INS1_25CollectiveMainloopFwdSm80ILi8ELi1ELb0EN4cute5tupleIJNS5_1CILi128EEENS7_ILi96EEENS7_ILi256EEEEEELi256ENS_6half_tEfNS_4arch4Sm80ELb0ELb0ELb1ELb0ELb1ELb0ELb1ELb0EEENS1_21CollectiveEpilogueFwdINS6_IJS8_SA_S9_EEENS6_IJNS7_ILi1EEESI_SI_EEESC_SE_Li256ELb0ELb1ELb0ELb0EEENS1_19SingleTileSchedulerILb0ELb0ELb1ELi128EEEEEEEEEvNT_6ParamsE,(.L_x_1779 - _ZN7cutlass13device_kernelIN5flash19enable_sm80_to_sm89INS1_16FlashAttnFwdSm80INS1_25CollectiveMainloopFwdSm80ILi8ELi1ELb0EN4cute5tupleIJNS5_1CILi128EEENS7_ILi96EEENS7_ILi256EEEEEELi256ENS_6half_tEfNS_4arch4Sm80ELb0ELb0ELb1ELb0ELb1ELb0ELb1ELb0EEENS1_21CollectiveEpilogueFwdINS6_IJS8_SA_S9_EEENS6_IJNS7_ILi1EEESI_SI_EEESC_SE_Li256ELb0ELb1ELb0ELb0EEENS1_19SingleTileSchedulerILb0ELb0ELb1ELi128EEEEEEEEEvNT_6ParamsE)
        .other          _ZN7cutlass13device_kernelIN5flash19enable_sm80_to_sm89INS1_16FlashAttnFwdSm80INS1_25CollectiveMainloopFwdSm80ILi8ELi1ELb0EN4cute5tupleIJNS5_1CILi128EEENS7_ILi96EEENS7_ILi256EEEEEELi256ENS_6half_tEfNS_4arch4Sm80ELb0ELb0ELb1ELb0ELb1ELb0ELb1ELb0EEENS1_21CollectiveEpilogueFwdINS6_IJS8_SA_S9_EEENS6_IJNS7_ILi1EEESI_SI_EEESC_SE_Li256ELb0ELb1ELb0ELb0EEENS1_19SingleTileSchedulerILb0ELb0ELb1ELi128EEEEEEEEEvNT_6ParamsE,@"STO_CUDA_ENTRY STV_DEFAULT"
_ZN7cutlass13device_kernelIN5flash19enable_sm80_to_sm89INS1_16FlashAttnFwdSm80INS1_25CollectiveMainloopFwdSm80ILi8ELi1ELb0EN4cute5tupleIJNS5_1CILi128EEENS7_ILi96EEENS7_ILi256EEEEEELi256ENS_6half_tEfNS_4arch4Sm80ELb0ELb0ELb1ELb0ELb1ELb0ELb1ELb0EEENS1_21CollectiveEpilogueFwdINS6_IJS8_SA_S9_EEENS6_IJNS7_ILi1EEESI_SI_EEESC_SE_Li256ELb0ELb1ELb0ELb0EEENS1_19SingleTileSchedulerILb0ELb0ELb1ELi128EEEEEEEEEvNT_6ParamsE:
        /* <DEDUP_REMOVED lines=15> */
[----:B------:R-:W-:Y:S02]  /*00f0*/  ULDC.64 UR4, c[0x0][0x340] ;  /* 0x0000d00000047ab9 */ /* 0x000fe40000000a00 */
[----:B------:R-:W-:Y:S02]  /*0100*/  UISETP.NE.U32.AND UP1, UPT, URZ, UR4, UPT ;  /* 0x000000043f00728c */ /* 0x000fe4000bf25070 */
[----:B------:R1:W2:Y:S01]  /*0110*/  @P2 LDG.E R4, [R4.64] ;  /* 0x0000000c04042981 */ /* 0x0002a2000c1e1900 */
[----:B------:R-:W-:Y:S02]  /*0120*/  ULDC.64 UR6, c[0x0][0x340] ;  /* 0x0000d00000067ab9 */ /* 0x000fe40000000a00 */
[----:B------:R-:W-:-:S06]  /*0130*/  UISETP.NE.AND.EX UP1, UPT, URZ, UR5, UPT, UP1 ;  /* 0x000000053f00728c */ /* 0x000fcc000bf25310 */
[----:B------:R-:W-:-:S05]  /*0140*/  PLOP3.LUT P6, PT, PT, PT, UP1, 0x80, 0x0 ;  /* 0x000000000000781c */ /* 0x000fca0003fcf018 */
[----:B------:R-:W-:Y:S02]  /*0150*/  @UP1 UMOV UR4, 0x4 ;  /* 0x0000000400041882 */ /* 0x000fe40000000000 */
[----:B------:R-:W-:-:S06]  /*0160*/  @UP1 UIMAD.WIDE UR4, UR14, UR4, UR6 ;  /* 0x000000040e0412a5 */ /* 0x000fcc000f8e0206 */
[----:B------:R-:W-:Y:S02]  /*0170*/  IMAD.U32 R3, RZ, RZ, UR5 ;  /* 0x00000005ff037e24 */ /* 0x000fe4000f8e00ff */
[----:B------:R-:W-:Y:S01]  /*0180*/  IMAD.U32 R2, RZ, RZ, UR4 ;  /* 0x00000004ff027e24 */ /* 0x000fe2000f8e00ff */
[----:B------:R-:W3:Y:S01]  /*0190*/  S2UR UR7, SR_CTAID.Y ;  /* 0x00000000000779c3 */ /* 0x000ee20000002600 */
[----:B------:R-:W4:Y:S01]  /*01a0*/  S2R R13, SR_CTAID.X ;  /* 0x00000000000d7919 */ /* 0x000f220000002500 */
[----:B------:R-:W-:Y:S01]  /*01b0*/  IMAD.MOV.U32 R11, RZ, RZ, c[0x0][0x2c4] ;  /* 0x0000b100ff0b7624 */ /* 0x000fe200078e00ff */
[----:B------:R-:W-:Y:S02]  /*01c0*/  ULDC.64 UR4, c[0x0][0x1b8] ;  /* 0x00006e0000047ab9 */ /* 0x000fe40000000a00 */
[----:B------:R5:W2:Y:S01]  /*01d0*/  @P6 LDG.E R3, [R2.64] ;  /* 0x0000000c02036981 */ /* 0x000aa2000c1e1900 */
[----:B------:R-:W-:Y:S01]  /*01e0*/  USHF.R.S32.HI UR9, URZ, 0x1f, UR14 ;  /* 0x0000001f3f097899 */ /* 0x000fe2000801140e */
[C---:B------:R-:W-:Y:S01]  /*01f0*/  ISETP.NE.AND P0, PT, R11.reuse, 0x1, PT ;  /* 0x000000010b00780c */ /* 0x040fe20003f05270 */
[----:B------:R-:W-:Y:S01]  /*0200*/  IMAD R11, R11, c[0x0][0x168], RZ ;  /* 0x00005a000b0b7a24 */ /* 0x000fe200078e02ff */
[----:B---3--:R-:W-:-:S02]  /*0210*/  USHF.R.S32.HI UR6, URZ, 0x1f, UR7 ;  /* 0x0000001f3f067899 */ /* 0x008fc40008011407 */
[----:B------:R-:W-:Y:S02]  /*0220*/  UIMAD.WIDE.U32 UR10, UR7, UR4, URZ ;  /* 0x00000004070a72a5 */ /* 0x000fe4000f8e003f */
[----:B------:R-:W-:Y:S01]  /*0230*/  UIMAD UR8, UR6, UR4, URZ ;  /* 0x00000004060872a4 */ /* 0x000fe2000f8e023f */
[----:B-----5:R-:W3:Y:S03]  /*0240*/  S2R R2, SR_TID.X ;  /* 0x0000000000027919 */ /* 0x020ee60000002100 */
[----:B------:R-:W-:-:S03]  /*0250*/  UIMAD UR8, UR7, UR5, UR8 ;  /* 0x00000005070872a4 */ /* 0x000fc6000f8e0208 */
[----:B------:R-:W-:Y:S02]  /*0260*/  ULDC.64 UR4, c[0x0][0x1c0] ;  /* 0x0000700000047ab9 */ /* 0x000fe40000000a00 */
[----:B------:R-:W-:Y:S02]  /*0270*/  UIADD3 UR11, UR11, UR8, URZ ;  /* 0x000000080b0b7290 */ /* 0x000fe4000fffe03f */
[----:B------:R-:W-:Y:S02]  /*0280*/  UIMAD UR9, UR9, UR4, URZ ;  /* 0x00000004090972a4 */ /* 0x000fe4000f8e023f */
[----:B------:R-:W-:Y:S02]  /*0290*/  UIMAD.WIDE.U32 UR10, UR14, UR4, UR10 ;  /* 0x000000040e0a72a5 */ /* 0x000fe4000f8e000a */
[----:B------:R-:W-:Y:S02]  /*02a0*/  UIMAD UR5, UR14, UR5, UR9 ;  /* 0x000000050e0572a4 */ /* 0x000fe4000f8e0209 */
[----:B------:R-:W-:-:S02]  /*02b0*/  ULDC UR4, c[0x0][0x2ac] ;  /* 0x0000ab0000047ab9 */ /* 0x000fc40000000800 */
[----:B------:R-:W-:Y:S01]  /*02c0*/  UIADD3 UR5, UR11, UR5, URZ ;  /* 0x000000050b057290 */ /* 0x000fe2000fffe03f */
[----:B------:R-:W-:Y:S01]  /*02d0*/  IMAD.U32 R15, RZ, RZ, UR11 ;  /* 0x0000000bff0f7e24 */ /* 0x000fe2000f8e00ff */
[----:B------:R-:W-:Y:S01]  /*02e0*/  UMOV UR8, 0x60 ;  /* 0x0000006000087882 */ /* 0x000fe20000000000 */
[----:B------:R-:W-:Y:S01]  /*02f0*/  IMAD.U32 R14, RZ, RZ, UR10 ;  /* 0x0000000aff0e7e24 */ /* 0x000fe2000f8e00ff */
[----:B------:R-:W-:Y:S02]  /*0300*/  UMOV UR11, URZ ;  /* 0x0000003f000b7c82 */ /* 0x000fe40008000000 */
[----:B------:R-:W-:Y:S01]  /*0310*/  IMAD.U32 R15, RZ, RZ, UR5 ;  /* 0x00000005ff0f7e24 */ /* 0x000fe2000f8e00ff */
[----:B---3--:R-:W-:Y:S01]  /*0320*/  SHF.R.S32.HI R17, RZ, 0x1f, R2 ;  /* 0x0000001fff117819 */ /* 0x008fe20000011402 */
[----:B------:R-:W-:Y:S02]  /*0330*/  ULDC UR10, c[0x0][0x1d0] ;  /* 0x00007400000a7ab9 */ /* 0x000fe40000000800 */
[----:B------:R-:W-:Y:S01]  /*0340*/  UIMAD UR10, UR4, UR10, URZ ;  /* 0x0000000a040a72a4 */ /* 0x000fe2000f8e023f */
[----:B------:R-:W-:-:S02]  /*0350*/  LEA.HI R7, R17, R2, RZ, 0x3 ;  /* 0x0000000211077211 */ /* 0x000fc400078f18ff */
[----:B------:R-:W-:Y:S02]  /*0360*/  ULDC UR4, c[0x0][0x2b8] ;  /* 0x0000ae0000047ab9 */ /* 0x000fe40000000800 */
[----:B------:R-:W-:Y:S01]  /*0370*/  LOP3.LUT R0, R7, 0xfffffff8, RZ, 0xc0, !PT ;  /* 0xfffffff807007812 */ /* 0x000fe200078ec0ff */
[----:B------:R-:W-:Y:S01]  /*0380*/  UIADD3 UR16, UR10, 0x5f, URZ ;  /* 0x0000005f0a107890 */ /* 0x000fe2000fffe03f */
[----:B------:R-:W-:Y:S01]  /*0390*/  SHF.R.S32.HI R7, RZ, 0x3, R7 ;  /* 0x00000003ff077819 */ /* 0x000fe20000011407 */
[----:B------:R-:W-:Y:S02]  /*03a0*/  UISETP.NE.AND UP0, UPT, UR4, 0x1, UPT ;  /* 0x000000010400788c */ /* 0x000fe4000bf05270 */
[----:B------:R-:W-:Y:S01]  /*03b0*/  IMAD.IADD R0, R2, 0x1, -R0 ;  /* 0x0000000102007824 */ /* 0x000fe200078e0a00 */
[----:B------:R-:W-:Y:S01]  /*03c0*/  UIMAD.WIDE UR16, UR16, 0x2aaaaaab, URZ ;  /* 0x2aaaaaab101078a5 */ /* 0x000fe2000f8e023f */
[--C-:B----4-:R-:W-:Y:S02]  /*03d0*/  IMAD R16, R13, 0x80, R7.reuse ;  /* 0x000000800d107824 */ /* 0x110fe400078e0207 */
[----:B------:R-:W-:-:S02]  /*03e0*/  IMAD R116, R0, 0x20, R7 ;  /* 0x0000002000747824 */ /* 0x000fc400078e0207 */
[----:B------:R-:W-:Y:S02]  /*03f0*/  IMAD.SHL.U32 R213, R0, 0x8, RZ ;  /* 0x0000000800d57824 */ /* 0x000fe400078e00ff */
[----:B------:R-:W-:Y:S01]  /*0400*/  IMAD R9, R13, 0x80, R116 ;  /* 0x000000800d097824 */ /* 0x000fe200078e0274 */
[----:B------:R-:W-:Y:S01]  /*0410*/  STL [R1+0xc], R116 ;  /* 0x00000c7401007387 */ /* 0x000fe20000100800 */
[----:B------:R-:W-:Y:S01]  /*0420*/  UMOV UR5, UR17 ;  /* 0x0000001100057c82 */ /* 0x000fe20008000000 */
[----:B------:R-:W-:Y:S01]  /*0430*/  IADD3 R29, R213, 0x40, RZ ;  /* 0x00000040d51d7810 */ /* 0x000fe20007ffe0ff */
[----:B-1----:R-:W-:Y:S01]  /*0440*/  @P0 IMAD.HI.U32 R5, R9, c[0x0][0x2c8], RZ ;  /* 0x0000b20009050a27 */ /* 0x002fe200078e00ff */
[----:B------:R1:W-:Y:S01]  /*0450*/  STL [R1+0x8], R9 ;  /* 0x0000080901007387 */ /* 0x0003e20000100800 */
[C---:B------:R-:W-:Y:S01]  /*0460*/  IADD3 R28, R213.reuse, 0x80, RZ ;  /* 0x00000080d51c7810 */ /* 0x040fe20007ffe0ff */
[----:B------:R-:W-:Y:S01]  /*0470*/  USHF.R.U32.HI UR9, URZ, 0x1f, UR5 ;  /* 0x0000001f3f097899 */ /* 0x000fe20008011605 */
[----:B------:R-:W-:Y:S01]  /*0480*/  IMAD.MOV.U32 R6, RZ, RZ, R9 ;  /* 0x000000ffff067224 */ /* 0x000fe200078e0009 */
[----:B------:R-:W-:Y:S01]  /*0490*/  @P0 SHF.R.U32.HI R6, RZ, c[0x0][0x2cc], R5 ;  /* 0x0000b300ff060a19 */ /* 0x000fe20000011605 */
[----:B------:R-:W-:Y:S01]  /*04a0*/  IMAD.MOV.U32 R251, RZ, RZ, RZ ;  /* 0x000000fffffb7224 */ /* 0x000fe200078e00ff */
[----:B------:R-:W-:Y:S01]  /*04b0*/  IADD3 R215, R213, 0xc0, RZ ;  /* 0x000000c0d5d77810 */ /* 0x000fe20007ffe0ff */
[----:B------:R-:W-:Y:S01]  /*04c0*/  ULEA.HI.SX32 UR9, UR5, UR9, 0x1c ;  /* 0x0000000905097291 */ /* 0x000fe2000f8fe23f */
[--C-:B------:R-:W-:Y:S01]  /*04d0*/  SHF.R.S32.HI R5, RZ, 0x1f, R6.reuse ;  /* 0x0000001fff057819 */ /* 0x100fe20000011406 */
[----:B------:R-:W-:Y:S01]  /*04e0*/  IMAD.MOV R8, RZ, RZ, -R6 ;  /* 0x000000ffff087224 */ /* 0x000fe200078e0a06 */
[----:B------:R-:W-:Y:S01]  /*04f0*/  ISETP.GE.AND P5, PT, R29, c[0x0][0x198], PT ;  /* 0x000066001d007a0c */ /* 0x000fe20003fa6270 */
[----:B------:R-:W-:Y:S01]  /*0500*/  IMAD.WIDE.U32 R14, R6, c[0x0][0x1b0], R14 ;  /* 0x00006c00060e7a25 */ /* 0x000fe200078e000e */
[----:B------:R-:W-:Y:S01]  /*0510*/  ISETP.GE.AND P4, PT, R28, c[0x0][0x198], PT ;  /* 0x000066001c007a0c */ /* 0x000fe20003f86270 */
[----:B------:R-:W-:Y:S01]  /*0520*/  UIMAD UR8, UR9, UR8, -0x60 ;  /* 0xffffffa0090874a4 */ /* 0x000fe2000f8e0208 */
[----:B------:R-:W-:Y:S01]  /*0530*/  ISETP.GE.AND P3, PT, R215, c[0x0][0x198], PT ;  /* 0x00006600d7007a0c */ /* 0x000fe20003f66270 */
[----:B------:R-:W-:Y:S01]  /*0540*/  IMAD R5, R5, c[0x0][0x1b0], RZ ;  /* 0x00006c0005057a24 */ /* 0x000fe200078e02ff */
[----:B------:R-:W-:Y:S01]  /*0550*/  ULDC.64 UR4, c[0x0][0x2b0] ;  /* 0x0000ac0000047ab9 */ /* 0x000fe20000000a00 */
[----:B------:R-:W-:Y:S01]  /*0560*/  IMAD R8, R8, c[0x0][0x2c4], R9 ;  /* 0x0000b10008087a24 */ /* 0x000fe200078e0209 */
[----:B------:R-:W-:Y:S01]  /*0570*/  STL [R1+0x14], R213 ;  /* 0x000014d501007387 */ /* 0x000fe20000100800 */
[----:B------:R-:W-:-:S03]  /*0580*/  IMAD R5, R6, c[0x0][0x1b4], R5 ;  /* 0x00006d0006057a24 */ /* 0x000fc600078e0205 */
[----:B------:R-:W-:Y:S01]  /*0590*/  SHF.R.S32.HI R6, RZ, 0x1f, R8 ;  /* 0x0000001fff067819 */ /* 0x000fe20000011408 */
[----:B------:R-:W-:Y:S01]  /*05a0*/  IMAD.IADD R15, R15, 0x1, R5 ;  /* 0x000000010f0f7824 */ /* 0x000fe200078e0205 */
[----:B------:R-:W-:Y:S01]  /*05b0*/  STL [R1], R16 ;  /* 0x0000001001007387 */ /* 0x000fe20000100800 */
[----:B------:R-:W-:Y:S02]  /*05c0*/  IMAD.SHL.U32 R5, R7, 0x40, RZ ;  /* 0x0000004007057824 */ /* 0x000fe400078e00ff */
[----:B------:R-:W-:-:S03]  /*05d0*/  IMAD R6, R6, c[0x0][0x1a8], RZ ;  /* 0x00006a0006067a24 */ /* 0x000fc600078e02ff */
[----:B------:R-:W-:Y:S01]  /*05e0*/  LOP3.LUT R5, R5, 0x1c0, RZ, 0xc0, !PT ;  /* 0x000001c005057812 */ /* 0x000fe200078ec0ff */
[C---:B------:R-:W-:Y:S02]  /*05f0*/  IMAD R6, R8.reuse, c[0x0][0x1ac], R6 ;  /* 0x00006b0008067a24 */ /* 0x040fe400078e0206 */
[----:B-1----:R-:W-:Y:S01]  /*0600*/  IMAD.WIDE.U32 R8, R8, c[0x0][0x1a8], R14 ;  /* 0x00006a0008087a25 */ /* 0x002fe200078e000e */
[----:B------:R-:W-:Y:S02]  /*0610*/  SHF.R.U32.HI R12, RZ, 0x3, R5 ;  /* 0x00000003ff0c7819 */ /* 0x000fe40000011605 */
[----:B------:R-:W-:Y:S01]  /*0620*/  LOP3.LUT R5, R5, 0x38, R213, 0xf8, !PT ;  /* 0x0000003805057812 */ /* 0x000fe200078ef8d5 */
[----:B------:R-:W-:Y:S01]  /*0630*/  IMAD.IADD R9, R9, 0x1, R6 ;  /* 0x0000000109097824 */ /* 0x000fe200078e0206 */
[----:B------:R-:W-:Y:S02]  /*0640*/  LEA R10, P0, R8, c[0x0][0x160], 0x1 ;  /* 0x00005800080a7a11 */ /* 0x000fe400078008ff */
[----:B------:R-:W-:-:S02]  /*0650*/  LOP3.LUT R5, R5, R12, RZ, 0x3c, !PT ;  /* 0x0000000c05057212 */ /* 0x000fc400078e3cff */
[----:B------:R-:W-:Y:S01]  /*0660*/  LEA.HI.X R9, R8, c[0x0][0x164], R9, 0x1, P0 ;  /* 0x0000590008097a11 */ /* 0x000fe200000f0c09 */
[----:B------:R-:W-:Y:S01]  /*0670*/  SHFL.IDX PT, R12, R10, RZ, 0x181f ;  /* 0x00181fff0a0c7589 */ /* 0x000fe200000e0000 */
[-C--:B------:R-:W-:Y:S02]  /*0680*/  ISETP.GE.AND P0, PT, R16, R11.reuse, PT ;  /* 0x0000000b1000720c */ /* 0x080fe40003f06270 */
[----:B------:R-:W-:Y:S01]  /*0690*/  LEA.HI R6, R17, R2, RZ, 0x6 ;  /* 0x0000000211067211 */ /* 0x000fe200078f30ff */
[----:B------:R-:W1:Y:S04]  /*06a0*/  SHFL.IDX PT, R13, R9, RZ, 0x181f ;  /* 0x00181fff090d7589 */ /* 0x000e6800000e0000 */
[----:B------:R-:W-:Y:S01]  /*06b0*/  IMAD.SHL.U32 R8, R6, 0x8, RZ ;  /* 0x0000000806087824 */ /* 0x000fe200078e00ff */
[----:B------:R-:W-:Y:S01]  /*06c0*/  IADD3 R6, R16, 0x20, RZ ;  /* 0x0000002010067810 */ /* 0x000fe20007ffe0ff */
[----:B------:R-:W-:Y:S03]  /*06d0*/  SHFL.IDX PT, R22, R10, 0x1, 0x181f ;  /* 0x00381f000a167f89 */ /* 0x000fe600000e0000 */
[----:B------:R-:W-:Y:S01]  /*06e0*/  ISETP.GE.AND P1, PT, R6, R11, PT ;  /* 0x0000000b0600720c */ /* 0x000fe20003f26270 */
[----:B------:R-:W3:Y:S01]  /*06f0*/  SHFL.IDX PT, R23, R9, 0x1, 0x181f ;  /* 0x00381f0009177f89 */ /* 0x000ee200000e0000 */
[----:B------:R-:W-:-:S02]  /*0700*/  LOP3.LUT R214, R5, 0xfffffe00, R8, 0xf8, !PT ;  /* 0xfffffe0005d67812 */ /* 0x000fc400078ef808 */
[----:B------:R-:W-:Y:S02]  /*0710*/  @!P0 SHF.R.S32.HI R6, RZ, 0x1f, R29 ;  /* 0x0000001fff068819 */ /* 0x000fe4000001141d */
[----:B------:R-:W-:Y:S01]  /*0720*/  @!P0 SHF.R.S32.HI R5, RZ, 0x1f, R28 ;  /* 0x0000001fff058819 */ /* 0x000fe2000001141c */
[----:B------:R-:W-:Y:S01]  /*0730*/  @!P0 IMAD.SHL.U32 R8, R214, 0x2, RZ ;  /* 0x00000002d6088824 */ /* 0x000fe200078e00ff */
[----:B------:R-:W-:Y:S01]  /*0740*/  @!P0 LEA.HI R6, R6, R29, RZ, 0x3 ;  /* 0x0000001d06068211 */ /* 0x000fe200078f18ff */
[----:B------:R-:W-:Y:S01]  /*0750*/  STL [R1+0x4], R214 ;  /* 0x000004d601007387 */ /* 0x000fe20000100800 */
[----:B------:R-:W-:Y:S02]  /*0760*/  @!P0 LEA.HI R5, R5, R28, RZ, 0x3 ;  /* 0x0000001c05058211 */ /* 0x000fe400078f18ff */
[----:B------:R-:W-:Y:S01]  /*0770*/  @!P0 LOP3.LUT R6, R6, 0xfffffff8, RZ, 0xc0, !PT ;  /* 0xfffffff806068812 */ /* 0x000fe200078ec0ff */
[----:B------:R-:W-:Y:S01]  /*0780*/  STL [R1+0x10], R215 ;  /* 0x000010d701007387 */ /* 0x000fe20000100800 */
[----:B------:R-:W-:Y:S01]  /*0790*/  @!P0 LOP3.LUT R5, R5, 0xfffffff8, RZ, 0xc0, !PT ;  /* 0xfffffff805058812 */ /* 0x000fe200078ec0ff */
[----:B-1----:R-:W-:-:S02]  /*07a0*/  @!P0 IMAD.WIDE R14, R213, 0x2, R12 ;  /* 0x00000002d50e8825 */ /* 0x002fc400078e020c */
[----:B------:R-:W4:Y:S02]  /*07b0*/  LDL.LU R212, [R1+0x18] ;  /* 0x0000180001d47983 */ /* 0x000f240000300800 */
[----:B------:R-:W-:-:S04]  /*07c0*/  @!P0 IMAD.WIDE R18, R6, 0x2, R12 ;  /* 0x0000000206128825 */ /* 0x000fc800078e020c */
[----:B------:R-:W-:Y:S01]  /*07d0*/  @!P0 IMAD.WIDE R20, R5, 0x2, R12 ;  /* 0x0000000205148825 */ /* 0x000fe200078e020c */
[----:B--2---:R1:W2:Y:S01]  /*07e0*/  @P2 R2UR UR11, R4 ;  /* 0x00000000040b23c2 */ /* 0x0042a200000e0000 */
[----:B------:R-:W-:-:S13]  /*07f0*/  ISETP.GE.AND P2, PT, R213, c[0x0][0x198], PT ;  /* 0x00006600d5007a0c */ /* 0x000fda0003f46270 */
[----:B------:R5:W-:Y:S04]  /*0800*/  @!P0 LDGSTS.E.BYPASS.LTC128B.128 [R8+0x18100], [R14.64], !P2 ;  /* 0x181000000e088fae */ /* 0x000be8000d101d4c */
[----:B------:R2:W-:Y:S04]  /*0810*/  @!P0 LDGSTS.E.BYPASS.LTC128B.128 [R8+0x1c100], [R18.64], !P5 ;  /* 0x1c10000012088fae */ /* 0x0005e8000e901d4c */
[----:B------:R3:W-:Y:S01]  /*0820*/  @!P0 LDGSTS.E.BYPASS.LTC128B.128 [R8+0x20100], [R20.64], !P4 ;  /* 0x2010000014088fae */ /* 0x0007e2000e101d4c */
[----:B-1----:R-:W-:-:S04]  /*0830*/  @!P0 SHF.R.S32.HI R4, RZ, 0x1f, R215 ;  /* 0x0000001fff048819 */ /* 0x002fc800000114d7 */
[----:B------:R-:W-:Y:S01]  /*0840*/  @!P0 LEA.HI R4, R4, R215, RZ, 0x3 ;  /* 0x000000d704048211 */ /* 0x000fe200078f18ff */
[----:B------:R1:W1:Y:S03]  /*0850*/  @P6 R2UR UR15, R3 ;  /* 0x00000000030f63c2 */ /* 0x00026600000e0000 */
[----:B------:R-:W-:Y:S02]  /*0860*/  @!P0 LOP3.LUT R4, R4, 0xfffffff8, RZ, 0xc0, !PT ;  /* 0xfffffff804048812 */ /* 0x000fe400078ec0ff */
[----:B------:R-:W-:-:S03]  /*0870*/  PLOP3.LUT P6, PT, PT, PT, UP0, 0x80, 0x0 ;  /* 0x000000000000781c */ /* 0x000fc60003fcf008 */
[----:B------:R-:W-:Y:S01]  /*0880*/  @!P0 IMAD.WIDE R12, R4, 0x2, R12 ;  /* 0x00000002040c8825 */ /* 0x000fe200078e020c */
[----:B------:R-:W-:-:S04]  /*0890*/  IADD3 R4, R16, 0x40, RZ ;  /* 0x0000004010047810 */ /* 0x000fc80007ffe0ff */
[----:B------:R1:W-:Y:S01]  /*08a0*/  @!P0 LDGSTS.E.BYPASS.LTC128B.128 [R8+0x24100], [R12.64], !P3 ;  /* 0x241000000c088fae */ /* 0x0003e2000d901d4c */
[----:B------:R-:W-:Y:S02]  /*08b0*/  ISETP.GE.AND P0, PT, R4, R11, PT ;  /* 0x0000000b0400720c */ /* 0x000fe40003f06270 */
[----:B------:R-:W-:Y:S02]  /*08c0*/  @!P1 SHF.R.S32.HI R4, RZ, 0x1f, R29 ;  /* 0x0000001fff049819 */ /* 0x000fe4000001141d */
[----:B--2---:R-:W-:Y:S02]  /*08d0*/  @!P1 SHF.R.S32.HI R18, RZ, 0x1f, R28 ;  /* 0x0000001fff129819 */ /* 0x004fe4000001141c */
[----:B------:R-:W-:Y:S01]  /*08e0*/  @!P1 LEA.HI R4, R4, R29, RZ, 0x3 ;  /* 0x0000001d04049211 */ /* 0x000fe200078f18ff */
[----:B---3--:R-:W-:Y:S01]  /*08f0*/  @!P1 IMAD.WIDE R20, R213, 0x2, R22 ;  /* 0x00000002d5149825 */ /* 0x008fe200078e0216 */
[----:B-----5:R-:W-:Y:S02]  /*0900*/  @!P1 SHF.R.S32.HI R14, RZ, 0x1f, R215 ;  /* 0x0000001fff0e9819 */ /* 0x020fe400000114d7 */
[----:B------:R-:W-:-:S02]  /*0910*/  @!P1 LOP3.LUT R4, R4, 0xfffffff8, RZ, 0xc0, !PT ;  /* 0xfffffff804049812 */ /* 0x000fc400078ec0ff */
[----:B------:R-:W-:Y:S01]  /*0920*/  @!P1 LEA.HI R18, R18, R28, RZ, 0x3 ;  /* 0x0000001c12129211 */ /* 0x000fe200078f18ff */
[----:B------:R-:W-:Y:S01]  /*0930*/  @!P0 IMAD.SHL.U32 R6, R214, 0x2, RZ ;  /* 0x00000002d6068824 */ /* 0x000fe200078e00ff */
[----:B-1----:R-:W-:Y:S01]  /*0940*/  @!P0 SHF.R.S32.HI R3, RZ, 0x1f, R215 ;  /* 0x0000001fff038819 */ /* 0x002fe200000114d7 */
[----:B------:R-:W-:Y:S01]  /*0950*/  @!P1 IMAD.WIDE R4, R4, 0x2, R22 ;  /* 0x0000000204049825 */ /* 0x000fe200078e0216 */
[-C--:B------:R-:W-:Y:S02]  /*0960*/  @!P1 LEA.HI R14, R14, R215.reuse, RZ, 0x3 ;  /* 0x000000d70e0e9211 */ /* 0x080fe400078f18ff */
[----:B------:R-:W-:Y:S02]  /*0970*/  @!P0 LEA.HI R3, R3, R215, RZ, 0x3 ;  /* 0x000000d703038211 */ /* 0x000fe400078f18ff */
[----:B------:R-:W-:Y:S02]  /*0980*/  @!P1 LOP3.LUT R18, R18, 0xfffffff8, RZ, 0xc0, !PT ;  /* 0xfffffff812129812 */ /* 0x000fe400078ec0ff */
[----:B------:R-:W-:-:S02]  /*0990*/  @!P1 LOP3.LUT R14, R14, 0xfffffff8, RZ, 0xc0, !PT ;  /* 0xfffffff80e0e9812 */ /* 0x000fc400078ec0ff */
[----:B------:R-:W-:Y:S01]  /*09a0*/  @!P0 LOP3.LUT R3, R3, 0xfffffff8, RZ, 0xc0, !PT ;  /* 0xfffffff803038812 */ /* 0x000fe200078ec0ff */
[--C-:B------:R-:W-:Y:S01]  /*09b0*/  @!P1 IMAD.WIDE R18, R18, 0x2, R22.reuse ;  /* 0x0000000212129825 */ /* 0x100fe200078e0216 */
[----:B------:R-:W-:Y:S03]  /*09c0*/  SHFL.IDX PT, R12, R10, 0x2, 0x181f ;  /* 0x00581f000a0c7f89 */ /* 0x000fe600000e0000 */
[----:B------:R-:W-:Y:S01]  /*09d0*/  @!P1 IMAD.SHL.U32 R8, R214, 0x2, RZ ;  /* 0x00000002d6089824 */ /* 0x000fe200078e00ff */
[----:B------:R-:W1:Y:S01]  /*09e0*/  SHFL.IDX PT, R13, R9, 0x2, 0x181f ;  /* 0x00581f00090d7f89 */ /* 0x000e6200000e0000 */
[----:B------:R-:W-:-:S03]  /*09f0*/  @!P1 IMAD.WIDE R14, R14, 0x2, R22 ;  /* 0x000000020e0e9825 */ /* 0x000fc600078e0216 */
[----:B------:R2:W-:Y:S04]  /*0a00*/  @!P1 LDGSTS.E.BYPASS.LTC128B.128 [R8+0x19100], [R20.64], !P2 ;  /* 0x1910000014089fae */ /* 0x0005e8000d101d4c */
[----:B------:R3:W-:Y:S04]  /*0a10*/  @!P1 LDGSTS.E.BYPASS.LTC128B.128 [R8+0x1d100], [R4.64], !P5 ;  /* 0x1d10000004089fae */ /* 0x0007e8000e901d4c */
[----:B------:R2:W-:Y:S04]  /*0a20*/  @!P1 LDGSTS.E.BYPASS.LTC128B.128 [R8+0x21100], [R18.64], !P4 ;  /* 0x2110000012089fae */ /* 0x0005e8000e101d4c */
[----:B------:R2:W-:Y:S01]  /*0a30*/  @!P1 LDGSTS.E.BYPASS.LTC128B.128 [R8+0x25100], [R14.64], !P3 ;  /* 0x251000000e089fae */ /* 0x0005e2000d901d4c */
[----:B-1----:R-:W-:Y:S01]  /*0a40*/  @!P0 IMAD.WIDE R22, R3, 0x2, R12 ;  /* 0x0000000203168825 */ /* 0x002fe200078e020c */
[----:B---3--:R-:W-:-:S02]  /*0a50*/  @!P0 SHF.R.S32.HI R5, RZ, 0x1f, R29 ;  /* 0x0000001fff058819 */ /* 0x008fc4000001141d */
[----:B------:R-:W-:Y:S02]  /*0a60*/  @!P0 SHF.R.S32.HI R4, RZ, 0x1f, R28 ;  /* 0x0000001fff048819 */ /* 0x000fe4000001141c */
[----:B------:R-:W-:Y:S02]  /*0a70*/  @!P0 LEA.HI R5, R5, R29, RZ, 0x3 ;  /* 0x0000001d05058211 */ /* 0x000fe400078f18ff */
[----:B------:R-:W-:Y:S02]  /*0a80*/  @!P0 LEA.HI R4, R4, R28, RZ, 0x3 ;  /* 0x0000001c04048211 */ /* 0x000fe400078f18ff */
[----:B------:R-:W-:Y:S02]  /*0a90*/  @!P0 LOP3.LUT R5, R5, 0xfffffff8, RZ, 0xc0, !PT ;  /* 0xfffffff805058812 */ /* 0x000fe400078ec0ff */
[----:B------:R-:W-:Y:S02]  /*0aa0*/  @!P0 LOP3.LUT R4, R4, 0xfffffff8, RZ, 0xc0, !PT ;  /* 0xfffffff804048812 */ /* 0x000fe400078ec0ff */
[----:B--2---:R-:W-:Y:S01]  /*0ab0*/  IADD3 R8, R16, 0x60, RZ ;  /* 0x0000006010087810 */ /* 0x004fe20007ffe0ff */
[--C-:B------:R-:W-:Y:S01]  /*0ac0*/  @!P0 IMAD.WIDE R20, R5, 0x2, R12.reuse ;  /* 0x0000000205148825 */ /* 0x100fe200078e020c */
[----:B------:R-:W-:Y:S01]  /*0ad0*/  PLOP3.LUT P1, PT, PT, PT, UP0, 0x80, 0x0 ;  /* 0x000000000000781c */ /* 0x000fe20003f2f008 */
[----:B------:R-:W-:Y:S01]  /*0ae0*/  SHFL.IDX PT, R10, R10, 0x3, 0x181f ;  /* 0x00781f000a0a7f89 */ /* 0x000fe200000e0000 */
[----:B------:R-:W-:Y:S01]  /*0af0*/  IADD3 R3, R116, UR8, RZ ;  /* 0x0000000874037c10 */ /* 0x000fe2000fffe0ff */
[----:B------:R-:W-:-:S04]  /*0b00*/  @!P0 IMAD.WIDE R4, R4, 0x2, R12 ;  /* 0x0000000204048825 */ /* 0x000fc800078e020c */
[----:B------:R-:W-:-:S05]  /*0b10*/  @!P0 IMAD.WIDE R12, R213, 0x2, R12 ;  /* 0x00000002d50c8825 */ /* 0x000fca00078e020c */
[----:B------:R1:W-:Y:S04]  /*0b20*/  @!P0 LDGSTS.E.BYPASS.LTC128B.128 [R6+0x1a100], [R12.64], !P2 ;  /* 0x1a1000000c068fae */ /* 0x0003e8000d101d4c */
[----:B------:R1:W-:Y:S04]  /*0b30*/  @!P0 LDGSTS.E.BYPASS.LTC128B.128 [R6+0x1e100], [R20.64], !P5 ;  /* 0x1e10000014068fae */ /* 0x0003e8000e901d4c */
[----:B------:R2:W-:Y:S04]  /*0b40*/  @!P0 LDGSTS.E.BYPASS.LTC128B.128 [R6+0x22100], [R4.64], !P4 ;  /* 0x2210000004068fae */ /* 0x0005e8000e101d4c */
[----:B------:R1:W-:Y:S01]  /*0b50*/  @!P0 LDGSTS.E.BYPASS.LTC128B.128 [R6+0x26100], [R22.64], !P3 ;  /* 0x2610000016068fae */ /* 0x0003e2000d901d4c */
[----:B------:R-:W-:-:S03]  /*0b60*/  ISETP.GE.AND P0, PT, R8, R11, PT ;  /* 0x0000000b0800720c */ /* 0x000fc60003f06270 */
[----:B------:R-:W3:Y:S01]  /*0b70*/  SHFL.IDX PT, R11, R9, 0x3, 0x181f ;  /* 0x00781f00090b7f89 */ /* 0x000ee200000e0000 */
[----:B------:R-:W-:-:S09]  /*0b80*/  IADD3 R252, R3, UR11, RZ ;  /* 0x0000000b03fc7c10 */ /* 0x000fd2000fffe0ff */
[----:B------:R-:W-:Y:S01]  /*0b90*/  @!P0 SHF.R.S32.HI R8, RZ, 0x1f, R29 ;  /* 0x0000001fff088819 */ /* 0x000fe2000001141d */
[----:B--2---:R-:W-:-:S04]  /*0ba0*/  @P1 IMAD.HI.U32 R5, R252, c[0x0][0x2bc], RZ ;  /* 0x0000af00fc051a27 */ /* 0x004fc800078e00ff */
[----:B------:R-:W-:Y:S01]  /*0bb0*/  IMAD.MOV.U32 R4, RZ, RZ, R252 ;  /* 0x000000ffff047224 */ /* 0x000fe200078e00fc */
[----:B------:R-:W-:Y:S02]  /*0bc0*/  @P6 SHF.R.U32.HI R4, RZ, c[0x0][0x2c0], R5 ;  /* 0x0000b000ff046a19 */ /* 0x000fe40000011605 */
[----:B-1----:R-:W-:Y:S02]  /*0bd0*/  @!P0 SHF.R.S32.HI R6, RZ, 0x1f, R28 ;  /* 0x0000001fff068819 */ /* 0x002fe4000001141c */
[----:B------:R-:W-:Y:S02]  /*0be0*/  @!P0 SHF.R.S32.HI R5, RZ, 0x1f, R215 ;  /* 0x0000001fff058819 */ /* 0x000fe400000114d7 */
[----:B------:R-:W-:Y:S02]  /*0bf0*/  @!P0 LEA.HI R8, R8, R29, RZ, 0x3 ;  /* 0x0000001d08088211 */ /* 0x000fe400078f18ff */
[----:B------:R-:W-:Y:S02]  /*0c00*/  @!P0 LEA.HI R6, R6, R28, RZ, 0x3 ;  /* 0x0000001c06068211 */ /* 0x000fe400078f18ff */
[----:B------:R-:W-:-:S02]  /*0c10*/  @!P0 LEA.HI R5, R5, R215, RZ, 0x3 ;  /* 0x000000d705058211 */ /* 0x000fc400078f18ff */
[----:B------:R-:W-:Y:S02]  /*0c20*/  @!P0 LOP3.LUT R8, R8, 0xfffffff8, RZ, 0xc0, !PT ;  /* 0xfffffff808088812 */ /* 0x000fe400078ec0ff */
[----:B------:R-:W-:Y:S02]  /*0c30*/  @!P0 LOP3.LUT R6, R6, 0xfffffff8, RZ, 0xc0, !PT ;  /* 0xfffffff806068812 */ /* 0x000fe400078ec0ff */
[----:B------:R-:W-:Y:S01]  /*0c40*/  @!P0 LOP3.LUT R5, R5, 0xfffffff8, RZ, 0xc0, !PT ;  /* 0xfffffff805058812 */ /* 0x000fe200078ec0ff */
[----:B---3--:R-:W-:Y:S01]  /*0c50*/  @!P0 IMAD.WIDE R18, R213, 0x2, R10 ;  /* 0x00000002d5128825 */ /* 0x008fe200078e020a */
[----:B------:R-:W-:-:S03]  /*0c60*/  ISETP.GE.AND P1, PT, R3, UR10, PT ;  /* 0x0000000a03007c0c */ /* 0x000fc6000bf26270 */
[----:B------:R-:W-:Y:S02]  /*0c70*/  @!P0 IMAD.SHL.U32 R3, R214, 0x2, RZ ;  /* 0x00000002d6038824 */ /* 0x000fe400078e00ff */
[--C-:B------:R-:W-:Y:S01]  /*0c80*/  @!P0 IMAD.WIDE R20, R8, 0x2, R10.reuse ;  /* 0x0000000208148825 */ /* 0x100fe200078e020a */
[----:B------:R-:W-:Y:S02]  /*0c90*/  @!UP1 UMOV UR15, UR14 ;  /* 0x0000000e000f9c82 */ /* 0x000fe40008000000 */
[----:B------:R1:W-:Y:S01]  /*0ca0*/  @!P0 LDGSTS.E.BYPASS.LTC128B.128 [R3+0x1b100], [R18.64], !P2 ;  /* 0x1b10000012038fae */ /* 0x0003e2000d101d4c */
[--C-:B------:R-:W-:Y:S01]  /*0cb0*/  @!P0 IMAD.WIDE R22, R6, 0x2, R10.reuse ;  /* 0x0000000206168825 */ /* 0x100fe200078e020a */
[----:B------:R-:W-:Y:S01]  /*0cc0*/  USHF.R.S32.HI UR14, URZ, 0x1f, UR15 ;  /* 0x0000001f3f0e7899 */ /* 0x000fe2000801140f */
[----:B------:R-:W-:Y:S01]  /*0cd0*/  ISETP.GT.OR P1, PT, R116, 0x5f, P1 ;  /* 0x0000005f7400780c */ /* 0x000fe20000f24670 */
[----:B------:R1:W-:Y:S01]  /*0ce0*/  @!P0 LDGSTS.E.BYPASS.LTC128B.128 [R3+0x1f100], [R20.64], !P5 ;  /* 0x1f10000014038fae */ /* 0x0003e2000e901d4c */
[----:B------:R-:W-:-:S03]  /*0cf0*/  @!P0 IMAD.WIDE R10, R5, 0x2, R10 ;  /* 0x00000002050a8825 */ /* 0x000fc600078e020a */
[----:B------:R1:W-:Y:S01]  /*0d00*/  @!P0 LDGSTS.E.BYPASS.LTC128B.128 [R3+0x23100], [R22.64], !P4 ;  /* 0x2310000016038fae */ /* 0x0003e2000e101d4c */
[----:B------:R-:W-:-:S03]  /*0d10*/  UIMAD UR14, UR14, UR4, URZ ;  /* 0x000000040e0e72a4 */ /* 0x000fc6000f8e023f */
[----:B------:R1:W-:Y:S04]  /*0d20*/  @!P0 LDGSTS.E.BYPASS.LTC128B.128 [R3+0x27100], [R10.64], !P3 ;  /* 0x271000000a038fae */ /* 0x0003e8000d901d4c */
[----:B------:R-:W0:Y:S01]  /*0d30*/  LDGDEPBAR ;  /* 0x00000000000079af */ /* 0x000e220000000000 */
[----:B------:R-:W-:Y:S02]  /*0d40*/  UIMAD.WIDE.U32 UR16, UR15, UR4, URZ ;  /* 0x000000040f1072a5 */ /* 0x000fe4000f8e003f */
[----:B------:R-:W-:-:S03]  /*0d50*/  UIMAD UR14, UR15, UR5, UR14 ;  /* 0x000000050f0e72a4 */ /* 0x000fc6000f8e020e */
[----:B------:R-:W-:Y:S02]  /*0d60*/  ULDC.64 UR4, c[0x0][0x1e8] ;  /* 0x00007a0000047ab9 */ /* 0x000fe40000000a00 */
[----:B------:R-:W-:Y:S01]  /*0d70*/  UIADD3 UR14, UR17, UR14, URZ ;  /* 0x0000000e110e7290 */ /* 0x000fe2000fffe03f */
[----:B------:R-:W-:-:S05]  /*0d80*/  @!P1 IADD3 R12, P6, R4, UR16, RZ ;  /* 0x00000010040c9c10 */ /* 0x000fca000ffde0ff */
[----:B------:R-:W-:Y:S02]  /*0d90*/  @!P1 LEA.HI.X.SX32 R9, R4, UR14, 0x1, P6 ;  /* 0x0000000e04099c11 */ /* 0x000fe4000b0f0eff */
[----:B------:R-:W-:-:S04]  /*0da0*/  @!P1 LEA R14, P6, R12, c[0x0][0x2a0], 0x2 ;  /* 0x0000a8000c0e9a11 */ /* 0x000fc800078c10ff */
[----:B------:R-:W-:Y:S01]  /*0db0*/  @!P1 LEA.HI.X R15, R12, c[0x0][0x2a4], R9, 0x2, P6 ;  /* 0x0000a9000c0f9a11 */ /* 0x000fe200030f1409 */
[----:B------:R-:W-:Y:S06]  /*0dc0*/  BAR.SYNC.DEFER_BLOCKING 0x0 ;  /* 0x0000000000007b1d */ /* 0x000fec0000010000 */
[----:B------:R-:W2:Y:S01]  /*0dd0*/  @!P1 LDG.E R251, [R14.64] ;  /* 0x0000000c0efb9981 */ /* 0x000ea2000c1e1900 */
[----:B-1----:R-:W-:-:S04]  /*0de0*/  IMAD.MOV R3, RZ, RZ, -R4 ;  /* 0x000000ffff037224 */ /* 0x002fc800078e0a04 */
[----:B------:R-:W-:-:S05]  /*0df0*/  IMAD R252, R3, c[0x0][0x2b8], R252 ;  /* 0x0000ae0003fc7a24 */ /* 0x000fca00078e02fc */
[----:B------:R-:W-:Y:S01]  /*0e00*/  SHF.R.S32.HI R9, RZ, 0x1f, R252 ;  /* 0x0000001fff097819 */ /* 0x000fe200000114fc */
[----:B------:R-:W-:-:S04]  /*0e10*/  IMAD.WIDE.U32 R4, R252, c[0x0][0x1e0], RZ ;  /* 0x00007800fc047a25 */ /* 0x000fc800078e00ff */
[----:B------:R-:W-:-:S04]  /*0e20*/  IMAD R3, R9, c[0x0][0x1e0], RZ ;  /* 0x0000780009037a24 */ /* 0x000fc800078e02ff */
[----:B------:R-:W-:Y:S01]  /*0e30*/  IMAD R3, R252, c[0x0][0x1e4], R3 ;  /* 0x00007900fc037a24 */ /* 0x000fe200078e0203 */
[----:B------:R-:W-:-:S03]  /*0e40*/  UIMAD UR15, UR6, UR4, URZ ;  /* 0x00000004060f72a4 */ /* 0x000fc6000f8e023f */
[----:B------:R-:W-:Y:S01]  /*0e50*/  IMAD.IADD R5, R5, 0x1, R3 ;  /* 0x0000000105057824 */ /* 0x000fe200078e0203 */
[----:B------:R-:W-:Y:S02]  /*0e60*/  UIMAD.WIDE.U32 UR20, UR7, UR4, URZ ;  /* 0x00000004071472a5 */ /* 0x000fe4000f8e003f */
[----:B------:R-:W-:Y:S02]  /*0e70*/  UIMAD UR15, UR7, UR5, UR15 ;  /* 0x00000005070f72a4 */ /* 0x000fe4000f8e020f */
[----:B------:R-:W-:Y:S02]  /*0e80*/  UIADD3 UR18, UR9, -0x1, URZ ;  /* 0xffffffff09127890 */ /* 0x000fe4000fffe03f */
[----:B------:R-:W-:Y:S02]  /*0e90*/  UIADD3 UR15, UR21, UR15, URZ ;  /* 0x0000000f150f7290 */ /* 0x000fe4000fffe03f */
[----:B------:R-:W-:Y:S01]  /*0ea0*/  UIMAD UR18, UR18, -0x60, UR10 ;  /* 0xffffffa0121278a4 */ /* 0x000fe2000f8e020a */
[----:B------:R-:W-:Y:S01]  /*0eb0*/  LEA.HI R3, R17, R2, RZ, 0x4 ;  /* 0x0000000211037211 */ /* 0x000fe200078f20ff */
[----:B------:R-:W-:-:S02]  /*0ec0*/  IMAD R18, R252, c[0x0][0x1e0], RZ ;  /* 0x00007800fc127a24 */ /* 0x000fc400078e02ff */
[----:B------:R-:W-:Y:S01]  /*0ed0*/  IMAD.SHL.U32 R249, R0, 0x40, RZ ;  /* 0x0000004000f97824 */ /* 0x000fe200078e00ff */
[----:B------:R-:W-:Y:S02]  /*0ee0*/  SHF.R.S32.HI R12, RZ, 0x4, R3 ;  /* 0x00000004ff0c7819 */ /* 0x000fe40000011403 */
[----:B----4-:R-:W-:Y:S01]  /*0ef0*/  LOP3.LUT R212, R212, 0xfffffffe, RZ, 0xc0, !PT ;  /* 0xfffffffed4d47812 */ /* 0x010fe200078ec0ff */
[----:B------:R-:W-:Y:S01]  /*0f00*/  UISETP.GE.AND UP1, UPT, UR10, 0x1, UPT ;  /* 0x000000010a00788c */ /* 0x000fe2000bf26270 */
[C---:B------:R-:W-:Y:S01]  /*0f10*/  LOP3.LUT R11, R3.reuse, 0xfffffff0, RZ, 0xc0, !PT ;  /* 0xfffffff0030b7812 */ /* 0x040fe200078ec0ff */
[----:B------:R-:W-:Y:S01]  /*0f20*/  ULDC.64 UR4, c[0x0][0x210] ;  /* 0x0000840000047ab9 */ /* 0x000fe20000000a00 */
[----:B------:R-:W-:-:S04]  /*0f30*/  LEA.HI R3, R3, R12, RZ, 0x1 ;  /* 0x0000000c03037211 */ /* 0x000fc800078f08ff */
[----:B------:R-:W-:Y:S02]  /*0f40*/  LOP3.LUT R3, R3, 0xfffffffe, RZ, 0xc0, !PT ;  /* 0xfffffffe03037812 */ /* 0x000fe400078ec0ff */
[----:B------:R-:W-:-:S03]  /*0f50*/  LOP3.LUT R249, R249, 0x1c0, RZ, 0xc0, !PT ;  /* 0x000001c0f9f97812 */ /* 0x000fc600078ec0ff */
[----:B------:R-:W-:Y:S01]  /*0f60*/  IMAD.IADD R3, R12, 0x1, -R3 ;  /* 0x000000010c037824 */ /* 0x000fe200078e0a03 */
[----:B------:R-:W-:Y:S01]  /*0f70*/  ISETP.GE.AND P6, PT, R213, c[0x0][0x1d4], PT ;  /* 0x00007500d5007a0c */ /* 0x000fe20003fc6270 */
[----:B------:R-:W-:Y:S01]  /*0f80*/  IMAD.IADD R11, R2, 0x1, -R11 ;  /* 0x00000001020b7824 */ /* 0x000fe200078e0a0b */
[----:B------:R-:W-:Y:S02]  /*0f90*/  ISETP.GE.AND P5, PT, R29, c[0x0][0x1d4], PT ;  /* 0x000075001d007a0c */ /* 0x000fe40003fa6270 */
[----:B------:R-:W-:Y:S02]  /*0fa0*/  ISETP.GE.AND P4, PT, R28, c[0x0][0x1d4], PT ;  /* 0x000075001c007a0c */ /* 0x000fe40003f86270 */
[----:B------:R-:W-:-:S13]  /*0fb0*/  ISETP.GE.AND P3, PT, R215, c[0x0][0x1d4], PT ;  /* 0x00007500d7007a0c */ /* 0x000fda0003f66270 */
[----:B------:R-:W-:-:S05]  /*0fc0*/  @P3 LOP3.LUT R212, R212, 0x1, RZ, 0xfc, !PT ;  /* 0x00000001d4d43812 */ /* 0x000fca00078efcff */
[----:B------:R-:W-:Y:S01]  /*0fd0*/  STL [R1+0x18], R212 ;  /* 0x000018d401007387 */ /* 0x000fe20000100800 */
[----:B------:R-:W-:Y:S02]  /*0fe0*/  UIMAD UR6, UR6, UR4, URZ ;  /* 0x00000004060672a4 */ /* 0x000fe4000f8e023f */
[----:B------:R-:W-:Y:S02]  /*0ff0*/  UIMAD.WIDE.U32 UR22, UR7, UR4, URZ ;  /* 0x00000004071672a5 */ /* 0x000fe4000f8e003f */
[----:B------:R-:W-:-:S04]  /*1000*/  UIMAD UR5, UR7, UR5, UR6 ;  /* 0x00000005070572a4 */ /* 0x000fc8000f8e0206 */
[----:B------:R-:W-:Y:S01]  /*1010*/  UIADD3 UR5, UR23, UR5, URZ ;  /* 0x0000000517057290 */ /* 0x000fe2000fffe03f */
[----:B--2---:R-:W-:Y:S01]  /*1020*/  SHF.R.S32.HI R8, RZ, 0x1f, R251 ;  /* 0x0000001fff087819 */ /* 0x004fe200000114fb */
[----:B------:R-:W-:-:S04]  /*1030*/  IMAD.WIDE.U32 R4, R251, c[0x0][0x1f0], R4 ;  /* 0x00007c00fb047a25 */ /* 0x000fc800078e0004 */
[----:B------:R-:W-:Y:S01]  /*1040*/  IMAD R6, R8, c[0x0][0x1f0], RZ ;  /* 0x00007c0008067a24 */ /* 0x000fe200078e02ff */
[----:B------:R-:W-:-:S03]  /*1050*/  IADD3 R10, P1, R4, UR20, RZ ;  /* 0x00000014040a7c10 */ /* 0x000fc6000ff3e0ff */
[----:B------:R-:W-:Y:S01]  /*1060*/  IMAD R4, R251, c[0x0][0x1f4], R6 ;  /* 0x00007d00fb047a24 */ /* 0x000fe200078e0206 */
[----:B------:R-:W-:Y:S01]  /*1070*/  LEA R20, P0, R10, c[0x0][0x1c8], 0x1 ;  /* 0x000072000a147a11 */ /* 0x000fe200078008ff */
[----:B------:R-:W-:-:S03]  /*1080*/  IMAD.SHL.U32 R6, R7, 0x8, RZ ;  /* 0x0000000807067824 */ /* 0x000fc600078e00ff */
[----:B------:R-:W-:Y:S02]  /*1090*/  IADD3.X R4, R5, UR15, R4, P1, !PT ;  /* 0x0000000f05047c10 */ /* 0x000fe40008ffe404 */
[----:B------:R-:W-:Y:S02]  /*10a0*/  IADD3 R7, -R7, UR18, RZ ;  /* 0x0000001207077c10 */ /* 0x000fe4000fffe1ff */
[----:B------:R-:W-:Y:S01]  /*10b0*/  LEA.HI.X R10, R10, c[0x0][0x1cc], R4, 0x1, P0 ;  /* 0x000073000a0a7a11 */ /* 0x000fe200000f0c04 */
[----:B------:R-:W-:Y:S01]  /*10c0*/  SHFL.IDX PT, R26, R20, RZ, 0x181f ;  /* 0x00181fff141a7589 */ /* 0x000fe200000e0000 */
[----:B------:R-:W-:-:S03]  /*10d0*/  ISETP.GE.AND P2, PT, R7, 0x1, PT ;  /* 0x000000010700780c */ /* 0x000fc60003f46270 */
[----:B------:R-:W1:Y:S01]  /*10e0*/  SHFL.IDX PT, R27, R10, RZ, 0x181f ;  /* 0x00181fff0a1b7589 */ /* 0x000e6200000e0000 */
[----:B------:R-:W-:Y:S01]  /*10f0*/  IMAD R18, R251, c[0x0][0x1f0], R18 ;  /* 0x00007c00fb127a24 */ /* 0x000fe200078e0212 */
[----:B------:R-:W-:-:S04]  /*1100*/  LOP3.LUT R6, R249, 0x8, R6, 0xf8, !PT ;  /* 0x00000008f9067812 */ /* 0x000fc800078ef806 */
[----:B------:R-:W-:-:S04]  /*1110*/  IADD3 R18, R18, UR20, RZ ;  /* 0x0000001412127c10 */ /* 0x000fc8000fffe0ff */
[----:B------:R-:W-:Y:S02]  /*1120*/  @P2 SHF.R.S32.HI R22, RZ, 0x1f, R29 ;  /* 0x0000001fff162819 */ /* 0x000fe4000001141d */
[----:B------:R-:W-:Y:S02]  /*1130*/  @P2 SHF.R.S32.HI R14, RZ, 0x1f, R28 ;  /* 0x0000001fff0e2819 */ /* 0x000fe4000001141c */
[----:B------:R-:W-:Y:S02]  /*1140*/  @P2 SHF.R.S32.HI R12, RZ, 0x1f, R215 ;  /* 0x0000001fff0c2819 */ /* 0x000fe400000114d7 */
[----:B------:R-:W-:Y:S02]  /*1150*/  @P2 LEA.HI R22, R22, R29, RZ, 0x3 ;  /* 0x0000001d16162211 */ /* 0x000fe400078f18ff */
[----:B------:R-:W-:Y:S02]  /*1160*/  @P2 LEA.HI R14, R14, R28, RZ, 0x3 ;  /* 0x0000001c0e0e2211 */ /* 0x000fe400078f18ff */
[----:B------:R-:W-:-:S02]  /*1170*/  @P2 LEA.HI R12, R12, R215, RZ, 0x3 ;  /* 0x000000d70c0c2211 */ /* 0x000fc400078f18ff */
[----:B------:R-:W-:Y:S02]  /*1180*/  SHF.R.U32.HI R249, RZ, 0x3, R249 ;  /* 0x00000003fff97819 */ /* 0x000fe400000116f9 */
[----:B------:R-:W-:Y:S01]  /*1190*/  ISETP.GE.AND P1, PT, R7, 0x21, PT ;  /* 0x000000210700780c */ /* 0x000fe20003f26270 */
[----:B------:R-:W-:Y:S01]  /*11a0*/  SHFL.IDX PT, R20, R20, 0x1, 0x181f ;  /* 0x00381f0014147f89 */ /* 0x000fe200000e0000 */
[----:B------:R-:W-:Y:S02]  /*11b0*/  @P2 LOP3.LUT R22, R22, 0xfffffff8, RZ, 0xc0, !PT ;  /* 0xfffffff816162812 */ /* 0x000fe400078ec0ff */
[----:B------:R-:W-:Y:S01]  /*11c0*/  LEA R18, R18, c[0x0][0x1c8], 0x1 ;  /* 0x0000720012127a11 */ /* 0x000fe200078e08ff */
[----:B------:R-:W2:Y:S01]  /*11d0*/  SHFL.IDX PT, R21, R10, 0x1, 0x181f ;  /* 0x00381f000a157f89 */ /* 0x000ea200000e0000 */
[----:B------:R-:W-:Y:S02]  /*11e0*/  @P2 LOP3.LUT R14, R14, 0xfffffff8, RZ, 0xc0, !PT ;  /* 0xfffffff80e0e2812 */ /* 0x000fe400078ec0ff */
[----:B------:R-:W-:Y:S01]  /*11f0*/  @P2 LOP3.LUT R12, R12, 0xfffffff8, RZ, 0xc0, !PT ;  /* 0xfffffff80c0c2812 */ /* 0x000fe200078ec0ff */
[----:B-1----:R-:W-:Y:S01]  /*1200*/  @P2 IMAD.WIDE R24, R213, 0x2, R26 ;  /* 0x00000002d5182825 */ /* 0x002fe200078e021a */
[----:B------:R-:W-:-:S02]  /*1210*/  SHF.R.S32.HI R5, RZ, 0x1f, R11 ;  /* 0x0000001fff057819 */ /* 0x000fc4000001140b */
[----:B------:R-:W-:Y:S01]  /*1220*/  LOP3.LUT R249, R6, R249, RZ, 0x3c, !PT ;  /* 0x000000f906f97212 */ /* 0x000fe200078e3cff */
[----:B------:R-:W-:Y:S01]  /*1230*/  @P2 IMAD.SHL.U32 R6, R214, 0x2, RZ ;  /* 0x00000002d6062824 */ /* 0x000fe200078e00ff */
[----:B------:R-:W-:Y:S01]  /*1240*/  ISETP.GE.AND P0, PT, R7, 0x41, PT ;  /* 0x000000410700780c */ /* 0x000fe20003f06270 */
[--C-:B------:R-:W-:Y:S01]  /*1250*/  @P2 IMAD.WIDE R22, R22, 0x2, R26.reuse ;  /* 0x0000000216162825 */ /* 0x100fe200078e021a */
[----:B------:R-:W-:Y:S01]  /*1260*/  SHFL.IDX PT, R18, R18, 0x2, 0x181f ;  /* 0x00581f0012127f89 */ /* 0x000fe200000e0000 */
[----:B------:R-:W-:Y:S02]  /*1270*/  LEA.HI R5, R5, R11, RZ, 0x3 ;  /* 0x0000000b05057211 */ /* 0x000fe400078f18ff */
[--C-:B------:R-:W-:Y:S01]  /*1280*/  @P2 IMAD.WIDE R14, R14, 0x2, R26.reuse ;  /* 0x000000020e0e2825 */ /* 0x100fe200078e021a */
[----:B------:R1:W3:Y:S03]  /*1290*/  SHFL.IDX PT, R19, R10, 0x2, 0x181f ;  /* 0x00581f000a137f89 */ /* 0x0002e600000e0000 */
[----:B------:R-:W-:Y:S01]  /*12a0*/  @P2 IMAD.WIDE R12, R12, 0x2, R26 ;  /* 0x000000020c0c2825 */ /* 0x000fe200078e021a */
[----:B------:R4:W-:Y:S01]  /*12b0*/  @P2 LDGSTS.E.BYPASS.LTC128B.128 [R6+0xc100], [R24.64], !P6 ;  /* 0x0c10000018062fae */ /* 0x0009e2000f101d4c */
[----:B------:R-:W-:-:S03]  /*12c0*/  LOP3.LUT R4, R5, 0xfffffff8, RZ, 0xc0, !PT ;  /* 0xfffffff805047812 */ /* 0x000fc600078ec0ff */
[----:B------:R2:W-:Y:S04]  /*12d0*/  @P2 LDGSTS.E.BYPASS.LTC128B.128 [R6+0xf100], [R22.64], !P5 ;  /* 0x0f10000016062fae */ /* 0x0005e8000e901d4c */
[----:B------:R5:W-:Y:S04]  /*12e0*/  @P2 LDGSTS.E.BYPASS.LTC128B.128 [R6+0x12100], [R14.64], !P4 ;  /* 0x121000000e062fae */ /* 0x000be8000e101d4c */
[----:B------:R2:W-:Y:S01]  /*12f0*/  @P2 LDGSTS.E.BYPASS.LTC128B.128 [R6+0x15100], [R12.64], !P3 ;  /* 0x151000000c062fae */ /* 0x0005e2000d901d4c */
[----:B------:R-:W-:Y:S01]  /*1300*/  IMAD.IADD R4, R11, 0x1, -R4 ;  /* 0x000000010b047824 */ /* 0x000fe200078e0a04 */
[----:B------:R-:W-:-:S02]  /*1310*/  @P0 SHF.R.S32.HI R11, RZ, 0x1f, R28 ;  /* 0x0000001fff0b0819 */ /* 0x000fc4000001141c */
[----:B-1----:R-:W-:Y:S02]  /*1320*/  @P0 SHF.R.S32.HI R10, RZ, 0x1f, R215 ;  /* 0x0000001fff0a0819 */ /* 0x002fe400000114d7 */
[----:B------:R-:W-:Y:S02]  /*1330*/  @P0 LEA.HI R11, R11, R28, RZ, 0x3 ;  /* 0x0000001c0b0b0211 */ /* 0x000fe400078f18ff */
[----:B------:R-:W-:Y:S02]  /*1340*/  @P0 LEA.HI R10, R10, R215, RZ, 0x3 ;  /* 0x000000d70a0a0211 */ /* 0x000fe400078f18ff */
[----:B-----5:R-:W-:Y:S02]  /*1350*/  @P1 SHF.R.S32.HI R15, RZ, 0x1f, R29 ;  /* 0x0000001fff0f1819 */ /* 0x020fe4000001141d */
[----:B------:R-:W-:Y:S02]  /*1360*/  @P1 SHF.R.S32.HI R14, RZ, 0x1f, R28 ;  /* 0x0000001fff0e1819 */ /* 0x000fe4000001141c */
[----:B--2---:R-:W-:-:S02]  /*1370*/  @P1 SHF.R.S32.HI R13, RZ, 0x1f, R215 ;  /* 0x0000001fff0d1819 */ /* 0x004fc400000114d7 */
[----:B------:R-:W-:Y:S02]  /*1380*/  @P1 LEA.HI R15, R15, R29, RZ, 0x3 ;  /* 0x0000001d0f0f1211 */ /* 0x000fe400078f18ff */
[----:B------:R-:W-:Y:S02]  /*1390*/  @P0 SHF.R.S32.HI R12, RZ, 0x1f, R29 ;  /* 0x0000001fff0c0819 */ /* 0x000fe4000001141d */
[----:B------:R-:W-:Y:S02]  /*13a0*/  @P1 LEA.HI R14, R14, R28, RZ, 0x3 ;  /* 0x0000001c0e0e1211 */ /* 0x000fe400078f18ff */
[----:B------:R-:W-:Y:S02]  /*13b0*/  @P1 LEA.HI R13, R13, R215, RZ, 0x3 ;  /* 0x000000d70d0d1211 */ /* 0x000fe400078f18ff */
[----:B------:R-:W-:Y:S02]  /*13c0*/  @P1 LOP3.LUT R15, R15, 0xfffffff8, RZ, 0xc0, !PT ;  /* 0xfffffff80f0f1812 */ /* 0x000fe400078ec0ff */
[----:B------:R-:W-:-:S02]  /*13d0*/  @P0 LEA.HI R12, R12, R29, RZ, 0x3 ;  /* 0x0000001d0c0c0211 */ /* 0x000fc400078f18ff */
[----:B------:R-:W-:Y:S02]  /*13e0*/  @P1 LOP3.LUT R14, R14, 0xfffffff8, RZ, 0xc0, !PT ;  /* 0xfffffff80e0e1812 */ /* 0x000fe400078ec0ff */
[----:B------:R-:W-:Y:S01]  /*13f0*/  @P1 LOP3.LUT R13, R13, 0xfffffff8, RZ, 0xc0, !PT ;  /* 0xfffffff80d0d1812 */ /* 0x000fe200078ec0ff */
[--C-:B------:R-:W-:Y:S01]  /*1400*/  @P1 IMAD.WIDE R22, R15, 0x2, R20.reuse ;  /* 0x000000020f161825 */ /* 0x100fe200078e0214 */
[----:B------:R-:W-:Y:S02]  /*1410*/  @P0 LOP3.LUT R12, R12, 0xfffffff8, RZ, 0xc0, !PT ;  /* 0xfffffff80c0c0812 */ /* 0x000fe400078ec0ff */
[----:B------:R-:W-:Y:S01]  /*1420*/  @P0 LOP3.LUT R11, R11, 0xfffffff8, RZ, 0xc0, !PT ;  /* 0xfffffff80b0b0812 */ /* 0x000fe200078ec0ff */
[----:B------:R-:W-:Y:S01]  /*1430*/  @P1 IMAD.WIDE R14, R14, 0x2, R20 ;  /* 0x000000020e0e1825 */ /* 0x000fe200078e0214 */
[----:B------:R-:W-:-:S03]  /*1440*/  @P0 LOP3.LUT R10, R10, 0xfffffff8, RZ, 0xc0, !PT ;  /* 0xfffffff80a0a0812 */ /* 0x000fc600078ec0ff */
[----:B----4-:R-:W-:-:S04]  /*1450*/  @P1 IMAD.WIDE R24, R13, 0x2, R20 ;  /* 0x000000020d181825 */ /* 0x010fc800078e0214 */
[----:B------:R-:W-:Y:S02]  /*1460*/  @P1 IMAD.SHL.U32 R16, R214, 0x2, RZ ;  /* 0x00000002d6101824 */ /* 0x000fe400078e00ff */
[----:B------:R-:W-:-:S04]  /*1470*/  @P1 IMAD.WIDE R20, R213, 0x2, R20 ;  /* 0x00000002d5141825 */ /* 0x000fc800078e0214 */
[--C-:B---3--:R-:W-:Y:S01]  /*1480*/  @P0 IMAD.WIDE R12, R12, 0x2, R18.reuse ;  /* 0x000000020c0c0825 */ /* 0x108fe200078e0212 */
[----:B------:R1:W-:Y:S03]  /*1490*/  @P1 LDGSTS.E.BYPASS.LTC128B.128 [R16+0xd100], [R20.64], !P6 ;  /* 0x0d10000014101fae */ /* 0x0003e6000f101d4c */
[--C-:B------:R-:W-:Y:S01]  /*14a0*/  @P0 IMAD.WIDE R30, R11, 0x2, R18.reuse ;  /* 0x000000020b1e0825 */ /* 0x100fe200078e0212 */
[----:B------:R1:W-:Y:S03]  /*14b0*/  @P1 LDGSTS.E.BYPASS.LTC128B.128 [R16+0x10100], [R22.64], !P5 ;  /* 0x1010000016101fae */ /* 0x0003e6000e901d4c */
[--C-:B------:R-:W-:Y:S01]  /*14c0*/  @P0 IMAD.WIDE R26, R10, 0x2, R18.reuse ;  /* 0x000000020a1a0825 */ /* 0x100fe200078e0212 */
[----:B------:R2:W-:Y:S03]  /*14d0*/  @P1 LDGSTS.E.BYPASS.LTC128B.128 [R16+0x13100], [R14.64], !P4 ;  /* 0x131000000e101fae */ /* 0x0005e6000e101d4c */
[----:B------:R-:W-:Y:S01]  /*14e0*/  @P0 IMAD.SHL.U32 R6, R214, 0x2, RZ ;  /* 0x00000002d6060824 */ /* 0x000fe200078e00ff */
[----:B------:R3:W-:Y:S01]  /*14f0*/  @P1 LDGSTS.E.BYPASS.LTC128B.128 [R16+0x16100], [R24.64], !P3 ;  /* 0x1610000018101fae */ /* 0x0007e2000d901d4c */
[----:B------:R-:W-:-:S05]  /*1500*/  @P0 IMAD.WIDE R18, R213, 0x2, R18 ;  /* 0x00000002d5120825 */ /* 0x000fca00078e0212 */
[----:B------:R4:W-:Y:S04]  /*1510*/  @P0 LDGSTS.E.BYPASS.LTC128B.128 [R6+0xe100], [R18.64], !P6 ;  /* 0x0e10000012060fae */ /* 0x0009e8000f101d4c */
[----:B------:R5:W-:Y:S04]  /*1520*/  @P0 LDGSTS.E.BYPASS.LTC128B.128 [R6+0x11100], [R12.64], !P5 ;  /* 0x111000000c060fae */ /* 0x000be8000e901d4c */
[----:B------:R4:W-:Y:S04]  /*1530*/  @P0 LDGSTS.E.BYPASS.LTC128B.128 [R6+0x14100], [R30.64], !P4 ;  /* 0x141000001e060fae */ /* 0x0009e8000e101d4c */
[----:B------:R4:W-:Y:S04]  /*1540*/  @P0 LDGSTS.E.BYPASS.LTC128B.128 [R6+0x17100], [R26.64], !P3 ;  /* 0x171000001a060fae */ /* 0x0009e8000d901d4c */
[----:B------:R-:W0:Y:S01]  /*1550*/  LDGDEPBAR ;  /* 0x00000000000079af */ /* 0x000e220000000000 */
[C---:B------:R-:W-:Y:S01]  /*1560*/  R2P PR, R4.reuse, 0x6 ;  /* 0x0000000604007804 */ /* 0x040fe20000000000 */
[----:B------:R-:W-:-:S02]  /*1570*/  IMAD.SHL.U32 R4, R4, 0x40, RZ ;  /* 0x0000004004047824 */ /* 0x000fc400078e00ff */
[C---:B------:R-:W-:Y:S02]  /*1580*/  IMAD R249, R3.reuse, 0x200, R249 ;  /* 0x0000020003f97824 */ /* 0x040fe400078e02f9 */
[----:B------:R-:W-:Y:S01]  /*1590*/  IMAD.SHL.U32 R3, R3, 0x8, RZ ;  /* 0x0000000803037824 */ /* 0x000fe200078e00ff */
[----:B------:R-:W-:Y:S01]  /*15a0*/  LEA.HI R11, R17, R2, RZ, 0x5 ;  /* 0x00000002110b7211 */ /* 0x000fe200078f28ff */
[----:B------:R-:W-:Y:S02]  /*15b0*/  IMAD.MOV.U32 R10, RZ, RZ, 0x20 ;  /* 0x00000020ff0a7424 */ /* 0x000fe400078e00ff */
[----:B-----5:R-:W-:Y:S01]  /*15c0*/  IMAD.MOV.U32 R13, RZ, RZ, 0x10 ;  /* 0x00000010ff0d7424 */ /* 0x020fe200078e00ff */
[----:B------:R-:W-:Y:S01]  /*15d0*/  SHF.R.S32.HI R12, RZ, 0x5, R11 ;  /* 0x00000005ff0c7819 */ /* 0x000fe2000001140b */
[----:B----4-:R-:W-:Y:S01]  /*15e0*/  IMAD.SHL.U32 R6, R5, 0x40, RZ ;  /* 0x0000004005067824 */ /* 0x010fe200078e00ff */
[----:B------:R-:W-:Y:S01]  /*15f0*/  LOP3.LUT R5, R4, 0x1c0, RZ, 0xc0, !PT ;  /* 0x000001c004057812 */ /* 0x000fe200078ec0ff */
[----:B------:R-:W-:-:S04]  /*1600*/  DEPBAR.LE SB0, 0x1 ;  /* 0x000080400000791a */ /* 0x000fc80000000000 */
[----:B------:R-:W-:Y:S01]  /*1610*/  SEL R4, R13, 0xfffffff0, !P1 ;  /* 0xfffffff00d047807 */ /* 0x000fe20004800000 */
[----:B------:R-:W-:-:S04]  /*1620*/  DEPBAR.LE SB0, 0x0 ;  /* 0x000080000000791a */ /* 0x000fc80000000000 */
[----:B------:R-:W-:Y:S02]  /*1630*/  LOP3.LUT R13, R5, 0x8, R3, 0xf8, !PT ;  /* 0x00000008050d7812 */ /* 0x000fe400078ef803 */
[----:B------:R-:W-:Y:S02]  /*1640*/  LOP3.LUT R6, R6, 0xfffffe00, RZ, 0xc0, !PT ;  /* 0xfffffe0006067812 */ /* 0x000fe400078ec0ff */
[----:B------:R-:W-:Y:S02]  /*1650*/  SHF.R.U32.HI R5, RZ, 0x3, R5 ;  /* 0x00000003ff057819 */ /* 0x000fe40000011605 */
[----:B------:R-:W-:Y:S01]  /*1660*/  SEL R3, R10, 0xffffffe0, !P2 ;  /* 0xffffffe00a037807 */ /* 0x000fe20005000000 */
[----:B------:R-:W-:Y:S01]  /*1670*/  BAR.SYNC.DEFER_BLOCKING 0x0 ;  /* 0x0000000000007b1d */ /* 0x000fe20000010000 */
[----:B------:R-:W-:Y:S01]  /*1680*/  R2P PR, R0, 0x6 ;  /* 0x0000000600007804 */ /* 0x000fe20000000000 */
[----:B------:R-:W-:Y:S01]  /*1690*/  IMAD R0, R12, 0x400, R6 ;  /* 0x000004000c007824 */ /* 0x000fe200078e0206 */
[----:B------:R-:W-:Y:S01]  /*16a0*/  LOP3.LUT R5, R13, R5, RZ, 0x3c, !PT ;  /* 0x000000050d057212 */ /* 0x000fe200078e3cff */
[----:B------:R-:W-:Y:S01]  /*16b0*/  IMAD.SHL.U32 R249, R249, 0x2, RZ ;  /* 0x00000002f9f97824 */ /* 0x000fe200078e00ff */
[----:B------:R-:W-:-:S03]  /*16c0*/  PLOP3.LUT P0, PT, PT, PT, UP1, 0x80, 0x0 ;  /* 0x000000000000781c */ /* 0x000fc60003f0f018 */
[----:B------:R-:W-:Y:S01]  /*16d0*/  IMAD.IADD R0, R5, 0x1, R0 ;  /* 0x0000000105007824 */ /* 0x000fe200078e0200 */
[C---:B------:R-:W-:Y:S02]  /*16e0*/  IADD3 R12, R249.reuse, 0xc100, RZ ;  /* 0x0000c100f90c7810 */ /* 0x040fe40007ffe0ff */
[----:B------:R-:W-:Y:S02]  /*16f0*/  IADD3 R247, R249, 0xc120, RZ ;  /* 0x0000c120f9f77810 */ /* 0x000fe40007ffe0ff */
[----:B------:R-:W-:Y:S02]  /*1700*/  LEA R250, R0, 0x18100, 0x1 ;  /* 0x0001810000fa7811 */ /* 0x000fe400078e08ff */
[----:B------:R-:W-:Y:S01]  /*1710*/  @P1 IADD3 R247, R12, -0x20, RZ ;  /* 0xffffffe00cf71810 */ /* 0x000fe20007ffe0ff */
[----:B------:R-:W-:Y:S02]  /*1720*/  IMAD.SHL.U32 R12, R0, 0x2, RZ ;  /* 0x00000002000c7824 */ /* 0x000fe400078e00ff */
[----:B------:R-:W-:Y:S01]  /*1730*/  IMAD R248, R4, 0x2, R250 ;  /* 0x0000000204f87824 */ /* 0x000fe200078e02fa */
[----:B------:R-:W-:-:S02]  /*1740*/  LOP3.LUT R11, R11, 0xffffffe0, RZ, 0xc0, !PT ;  /* 0xffffffe00b0b7812 */ /* 0x000fc400078ec0ff */
[----:B------:R-:W-:Y:S01]  /*1750*/  ISETP.GE.AND P1, PT, R215, c[0x0][0x1d4], PT ;  /* 0x00007500d7007a0c */ /* 0x000fe20003f26270 */
[----:B--2---:R-:W2:Y:S01]  /*1760*/  LDSM.16.M88.4 R12, [R12+0x18100] ;  /* 0x018100000c0c783b */ /* 0x004ea20000000200 */
[----:B------:R-:W-:-:S03]  /*1770*/  LOP3.LUT R5, R5, R6, RZ, 0xfc, !PT ;  /* 0x0000000605057212 */ /* 0x000fc600078efcff */
[----:B------:R1:W4:Y:S01]  /*1780*/  LDSM.16.M88.4 R80, [R249+0xc100] ;  /* 0x00c10000f950783b */ /* 0x0003220000000200 */
[----:B------:R-:W-:-:S03]  /*1790*/  IMAD.IADD R2, R2, 0x1, -R11 ;  /* 0x0000000102027824 */ /* 0x000fc600078e0a0b */
[----:B------:R1:W1:Y:S01]  /*17a0*/  LDSM.16.M88.4 R72, [R249+0xc900] ;  /* 0x00c90000f948783b */ /* 0x0002620000000200 */
[----:B------:R-:W-:-:S03]  /*17b0*/  ISETP.GT.AND P3, PT, R116, 0x5f, PT ;  /* 0x0000005f7400780c */ /* 0x000fc60003f64270 */
[----:B------:R1:W1:Y:S01]  /*17c0*/  LDSM.16.M88.4 R64, [R249+0xd100] ;  /* 0x00d10000f940783b */ /* 0x0002620000000200 */
[----:B------:R-:W-:-:S03]  /*17d0*/  SEL R6, RZ, 0x10, P1 ;  /* 0x00000010ff067807 */ /* 0x000fc60000800000 */
[----:B------:R1:W1:Y:S01]  /*17e0*/  LDSM.16.M88.4 R56, [R249+0xd900] ;  /* 0x00d90000f938783b */ /* 0x0002620000000200 */
[----:B------:R-:W-:-:S03]  /*17f0*/  SEL R0, R10, 0xffffffe0, !P2 ;  /* 0xffffffe00a007807 */ /* 0x000fc60005000000 */
[----:B------:R1:W1:Y:S01]  /*1800*/  LDSM.16.M88.4 R48, [R249+0xe100] ;  /* 0x00e10000f930783b */ /* 0x0002620000000200 */
[----:B------:R-:W-:-:S03]  /*1810*/  IADD3 R239, R247, 0x800, RZ ;  /* 0x00000800f7ef7810 */ /* 0x000fc60007ffe0ff */
[----:B------:R1:W1:Y:S01]  /*1820*/  LDSM.16.M88.4 R96, [R249+0xe900] ;  /* 0x00e90000f960783b */ /* 0x0002620000000200 */
[----:B------:R-:W-:-:S03]  /*1830*/  IADD3 R238, R247, 0x1000, RZ ;  /* 0x00001000f7ee7810 */ /* 0x000fc60007ffe0ff */
[----:B------:R1:W1:Y:S01]  /*1840*/  LDSM.16.M88.4 R84, [R248] ;  /* 0x00000000f854783b */ /* 0x0002620000000200 */
[----:B------:R-:W-:-:S03]  /*1850*/  IADD3 R237, R247, 0x1800, RZ ;  /* 0x00001800f7ed7810 */ /* 0x000fc60007ffe0ff */
[----:B------:R1:W1:Y:S01]  /*1860*/  LDSM.16.M88.4 R40, [R247] ;  /* 0x00000000f728783b */ /* 0x0002620000000200 */
[----:B------:R-:W-:-:S03]  /*1870*/  IADD3 R236, R247, 0x2000, RZ ;  /* 0x00002000f7ec7810 */ /* 0x000fc60007ffe0ff */
[----:B------:R1:W1:Y:S01]  /*1880*/  LDSM.16.M88.4 R36, [R247+0x800] ;  /* 0x00080000f724783b */ /* 0x0002620000000200 */
[----:B------:R-:W-:-:S03]  /*1890*/  IADD3 R235, R247, 0x2800, RZ ;  /* 0x00002800f7eb7810 */ /* 0x000fc60007ffe0ff */
[----:B------:R1:W1:Y:S04]  /*18a0*/  LDSM.16.M88.4 R32, [R247+0x1000] ;  /* 0x00100000f720783b */ /* 0x0002680000000200 */
[----:B---3--:R3:W1:Y:S04]  /*18b0*/  LDSM.16.M88.4 R24, [R247+0x1800] ;  /* 0x00180000f718783b */ /* 0x0086680000000200 */
[----:B------:R3:W1:Y:S04]  /*18c0*/  LDSM.16.M88.4 R92, [R247+0x2000] ;  /* 0x00200000f75c783b */ /* 0x0006680000000200 */
[----:B------:R3:W1:Y:S01]  /*18d0*/  LDSM.16.M88.4 R88, [R247+0x2800] ;  /* 0x00280000f758783b */ /* 0x0006620000000200 */
[----:B------:R-:W-:Y:S05]  /*18e0*/  @!P0 BRA `(.L_x_769) ;  /* 0x0000059000008947 */ /* 0x000fea0003800000 */
[----:B--2-4-:R-:W-:Y:S01]  /*18f0*/  IMAD R9, R9, c[0x0][0x208], RZ ;  /* 0x0000820009097a24 */ /* 0x014fe200078e02ff */
[----:B-1----:R-:W-:Y:S01]  /*1900*/  P2R R20, PR, RZ, 0x8 ;  /* 0x00000008ff147803 */ /* 0x002fe20000000000 */
[----:B------:R-:W-:Y:S01]  /*1910*/  IMAD.WIDE.U32 R10, R252, c[0x0][0x208], RZ ;  /* 0x00008200fc0a7a25 */ /* 0x000fe200078e00ff */
[----:B------:R-:W-:-:S02]  /*1920*/  ISETP.GE.AND P3, PT, R213, c[0x0][0x1d4], PT ;  /* 0x00007500d5007a0c */ /* 0x000fc40003f66270 */
[----:B------:R-:W-:Y:S01]  /*1930*/  SHF.R.S32.HI R44, RZ, 0x1f, R29 ;  /* 0x0000001fff2c7819 */ /* 0x000fe2000001141d */
[----:B------:R-:W-:Y:S01]  /*1940*/  IMAD R9, R252, c[0x0][0x20c], R9 ;  /* 0x00008300fc097a24 */ /* 0x000fe200078e0209 */
[----:B------:R-:W-:Y:S01]  /*1950*/  SHF.R.S32.HI R30, RZ, 0x1f, R28 ;  /* 0x0000001fff1e7819 */ /* 0x000fe2000001141c */
[----:B------:R-:W-:Y:S01]  /*1960*/  IMAD R8, R8, c[0x0][0x218], RZ ;  /* 0x0000860008087a24 */ /* 0x000fe200078e02ff */
[----:B------:R-:W-:Y:S01]  /*1970*/  LEA.HI R44, R44, R29, RZ, 0x3 ;  /* 0x0000001d2c2c7211 */ /* 0x000fe200078f18ff */
[----:B------:R-:W-:Y:S01]  /*1980*/  IMAD.IADD R11, R11, 0x1, R9 ;  /* 0x000000010b0b7824 */ /* 0x000fe200078e0209 */
[----:B------:R-:W-:Y:S01]  /*1990*/  LEA.HI R30, R30, R28, RZ, 0x3 ;  /* 0x0000001c1e1e7211 */ /* 0x000fe200078f18ff */
[C---:B------:R-:W-:Y:S01]  /*19a0*/  IMAD R8, R251.reuse, c[0x0][0x21c], R8 ;  /* 0x00008700fb087a24 */ /* 0x040fe200078e0208 */
[----:B------:R-:W-:Y:S01]  /*19b0*/  LOP3.LUT R44, R44, 0xfffffff8, RZ, 0xc0, !PT ;  /* 0xfffffff82c2c7812 */ /* 0x000fe200078ec0ff */
[----:B------:R-:W-:Y:S01]  /*19c0*/  IMAD.WIDE.U32 R10, R251, c[0x0][0x218], R10 ;  /* 0x00008600fb0a7a25 */ /* 0x000fe200078e000a */
[----:B------:R-:W-:-:S02]  /*19d0*/  LOP3.LUT R30, R30, 0xfffffff8, RZ, 0xc0, !PT ;  /* 0xfffffff81e1e7812 */ /* 0x000fc400078ec0ff */
[----:B------:R-:W-:Y:S01]  /*19e0*/  ISETP.GE.AND P2, PT, R29, c[0x0][0x1d4], PT ;  /* 0x000075001d007a0c */ /* 0x000fe20003f46270 */
[----:B------:R-:W-:Y:S01]  /*19f0*/  IMAD.WIDE R46, R213, 0x2, RZ ;  /* 0x00000002d52e7825 */ /* 0x000fe200078e02ff */
[----:B------:R-:W-:Y:S02]  /*1a00*/  IADD3 R10, P0, R10, UR22, RZ ;  /* 0x000000160a0a7c10 */ /* 0x000fe4000ff1e0ff */
[----:B------:R-:W-:Y:S01]  /*1a10*/  ISETP.GE.AND P1, PT, R28, c[0x0][0x1d4], PT ;  /* 0x000075001c007a0c */ /* 0x000fe20003f26270 */
[----:B------:R-:W-:Y:S01]  /*1a20*/  IMAD.SHL.U32 R9, R214, 0x2, RZ ;  /* 0x00000002d6097824 */ /* 0x000fe200078e00ff */
[----:B------:R-:W-:Y:S01]  /*1a30*/  IADD3.X R8, R11, UR5, R8, P0, !PT ;  /* 0x000000050b087c10 */ /* 0x000fe200087fe408 */
[----:B------:R-:W-:Y:S01]  /*1a40*/  IMAD.WIDE R44, R44, 0x2, RZ ;  /* 0x000000022c2c7825 */ /* 0x000fe200078e02ff */
[----:B------:R-:W-:Y:S02]  /*1a50*/  LEA R11, P0, R10, c[0x0][0x1f8], 0x1 ;  /* 0x00007e000a0b7a11 */ /* 0x000fe400078008ff */
[----:B------:R-:W-:Y:S01]  /*1a60*/  P2R R21, PR, RZ, 0x20 ;  /* 0x00000020ff157803 */ /* 0x000fe20000000000 */
[----:B------:R-:W-:Y:S01]  /*1a70*/  IMAD.WIDE R30, R30, 0x2, RZ ;  /* 0x000000021e1e7825 */ /* 0x000fe200078e02ff */
[----:B------:R-:W-:Y:S01]  /*1a80*/  LEA.HI.X R10, R10, c[0x0][0x1fc], R8, 0x1, P0 ;  /* 0x00007f000a0a7a11 */ /* 0x000fe200000f0c08 */
[----:B------:R-:W1:Y:S01]  /*1a90*/  SHFL.IDX PT, R18, R11, RZ, 0x181f ;  /* 0x00181fff0b127589 */ /* 0x000e6200000e0000 */
[----:B------:R-:W-:-:S03]  /*1aa0*/  SHF.R.S32.HI R8, RZ, 0x1f, R215 ;  /* 0x0000001fff087819 */ /* 0x000fc600000114d7 */
[----:B------:R-:W2:Y:S01]  /*1ab0*/  SHFL.IDX PT, R19, R10, RZ, 0x181f ;  /* 0x00181fff0a137589 */ /* 0x000ea200000e0000 */
[----:B------:R-:W-:-:S03]  /*1ac0*/  LEA.HI R8, R8, R215, RZ, 0x3 ;  /* 0x000000d708087211 */ /* 0x000fc600078f18ff */
[----:B------:R-:W4:Y:S01]  /*1ad0*/  SHFL.IDX PT, R16, R11, 0x1, 0x181f ;  /* 0x00381f000b107f89 */ /* 0x000f2200000e0000 */
[----:B------:R-:W-:-:S03]  /*1ae0*/  LOP3.LUT R8, R8, 0xfffffff8, RZ, 0xc0, !PT ;  /* 0xfffffff808087812 */ /* 0x000fc600078ec0ff */
[----:B------:R-:W5:Y:S02]  /*1af0*/  SHFL.IDX PT, R17, R10, 0x1, 0x181f ;  /* 0x00381f000a117f89 */ /* 0x000f6400000e0000 */
[----:B------:R-:W-:Y:S01]  /*1b00*/  IMAD.WIDE R54, R8, 0x2, RZ ;  /* 0x0000000208367825 */ /* 0x000fe200078e02ff */
[----:B------:R-:W-:Y:S01]  /*1b10*/  P2R R8, PR, RZ, 0x10 ;  /* 0x00000010ff087803 */ /* 0x000fe20000000000 */
[----:B------:R-:W3:Y:S01]  /*1b20*/  SHFL.IDX PT, R11, R11, 0x2, 0x181f ;  /* 0x00581f000b0b7f89 */ /* 0x000ee200000e0000 */
[----:B------:R-:W-:-:S03]  /*1b30*/  ISETP.LT.OR P4, PT, R7, 0x21, P2 ;  /* 0x000000210700780c */ /* 0x000fc60001781670 */
[----:B------:R-:W3:Y:S01]  /*1b40*/  SHFL.IDX PT, R10, R10, 0x2, 0x181f ;  /* 0x00581f000a0a7f89 */ /* 0x000ee200000e0000 */
[----:B-1----:R-:W-:-:S05]  /*1b50*/  IADD3 R22, P0, R18, R46, RZ ;  /* 0x0000002e12167210 */ /* 0x002fca0007f1e0ff */
[----:B--2---:R-:W-:Y:S01]  /*1b60*/  IMAD.X R23, R19, 0x1, R47, P0 ;  /* 0x0000000113177824 */ /* 0x004fe200000e062f */
[----:B------:R-:W-:-:S13]  /*1b70*/  ISETP.LT.OR P0, PT, R7, 0x1, P3 ;  /* 0x000000010700780c */ /* 0x000fda0001f01670 */
[----:B------:R1:W-:Y:S02]  /*1b80*/  LDGSTS.E.BYPASS.LTC128B.128 [R9+0x100], [R22.64], !P0 ;  /* 0x0010000016097fae */ /* 0x0003e4000c101d4c */
[----:B-1----:R-:W-:-:S05]  /*1b90*/  IADD3 R22, P0, R18, R44, RZ ;  /* 0x0000002c12167210 */ /* 0x002fca0007f1e0ff */
[----:B------:R-:W-:Y:S01]  /*1ba0*/  IMAD.X R23, R19, 0x1, R45, P0 ;  /* 0x0000000113177824 */ /* 0x000fe200000e062d */
[----:B------:R-:W-:-:S05]  /*1bb0*/  IADD3 R52, P0, R18, R30, RZ ;  /* 0x0000001e12347210 */ /* 0x000fca0007f1e0ff */
[----:B------:R-:W-:Y:S01]  /*1bc0*/  IMAD.X R53, R19, 0x1, R31, P0 ;  /* 0x0000000113357824 */ /* 0x000fe200000e061f */
[----:B------:R-:W-:-:S05]  /*1bd0*/  IADD3 R18, P0, R18, R54, RZ ;  /* 0x0000003612127210 */ /* 0x000fca0007f1e0ff */
[----:B------:R-:W-:Y:S01]  /*1be0*/  IMAD.X R19, R19, 0x1, R55, P0 ;  /* 0x0000000113137824 */ /* 0x000fe200000e0637 */
[----:B----4-:R-:W-:-:S05]  /*1bf0*/  IADD3 R68, P0, R46, R16, RZ ;  /* 0x000000102e447210 */ /* 0x010fca0007f1e0ff */
[----:B-----5:R-:W-:Y:S01]  /*1c00*/  IMAD.X R69, R47, 0x1, R17, P0 ;  /* 0x000000012f457824 */ /* 0x020fe200000e0611 */
[----:B------:R-:W-:-:S05]  /*1c10*/  IADD3 R62, P0, R44, R16, RZ ;  /* 0x000000102c3e7210 */ /* 0x000fca0007f1e0ff */
[----:B------:R-:W-:Y:S01]  /*1c20*/  IMAD.X R63, R45, 0x1, R17, P0 ;  /* 0x000000012d3f7824 */ /* 0x000fe200000e0611 */
[----:B------:R-:W-:-:S05]  /*1c30*/  IADD3 R60, P0, R30, R16, RZ ;  /* 0x000000101e3c7210 */ /* 0x000fca0007f1e0ff */
[----:B------:R-:W-:Y:S01]  /*1c40*/  IMAD.X R61, R31, 0x1, R17, P0 ;  /* 0x000000011f3d7824 */ /* 0x000fe200000e0611 */
[----:B------:R-:W-:-:S05]  /*1c50*/  IADD3 R16, P0, R54, R16, RZ ;  /* 0x0000001036107210 */ /* 0x000fca0007f1e0ff */
[----:B------:R-:W-:Y:S01]  /*1c60*/  IMAD.X R17, R55, 0x1, R17, P0 ;  /* 0x0000000137117824 */ /* 0x000fe200000e0611 */
[----:B---3--:R-:W-:-:S05]  /*1c70*/  IADD3 R46, P0, R46, R11, RZ ;  /* 0x0000000b2e2e7210 */ /* 0x008fca0007f1e0ff */
[----:B------:R-:W-:Y:S01]  /*1c80*/  IMAD.X R47, R47, 0x1, R10, P0 ;  /* 0x000000012f2f7824 */ /* 0x000fe200000e060a */
[----:B------:R-:W-:-:S05]  /*1c90*/  IADD3 R44, P0, R44, R11, RZ ;  /* 0x0000000b2c2c7210 */ /* 0x000fca0007f1e0ff */
[----:B------:R-:W-:Y:S01]  /*1ca0*/  IMAD.X R45, R45, 0x1, R10, P0 ;  /* 0x000000012d2d7824 */ /* 0x000fe200000e060a */
[----:B------:R-:W-:-:S05]  /*1cb0*/  IADD3 R30, P0, R30, R11, RZ ;  /* 0x0000000b1e1e7210 */ /* 0x000fca0007f1e0ff */
[----:B------:R-:W-:Y:S01]  /*1cc0*/  IMAD.X R31, R31, 0x1, R10, P0 ;  /* 0x000000011f1f7824 */ /* 0x000fe200000e060a */
[----:B------:R-:W-:-:S05]  /*1cd0*/  IADD3 R54, P0, R54, R11, RZ ;  /* 0x0000000b36367210 */ /* 0x000fca0007f1e0ff */
[----:B------:R-:W-:Y:S01]  /*1ce0*/  IMAD.X R55, R55, 0x1, R10, P0 ;  /* 0x0000000137377824 */ /* 0x000fe200000e060a */
[C---:B------:R-:W-:Y:S02]  /*1cf0*/  ISETP.LT.OR P0, PT, R7.reuse, 0x1, P2 ;  /* 0x000000010700780c */ /* 0x040fe40001701670 */
[----:B------:R-:W-:-:S11]  /*1d00*/  ISETP.LT.OR P2, PT, R7, 0x41, P2 ;  /* 0x000000410700780c */ /* 0x000fd60001741670 */
[----:B------:R1:W-:Y:S01]  /*1d10*/  LDGSTS.E.BYPASS.LTC128B.128 [R9+0x3100], [R22.64], !P0 ;  /* 0x0310000016097fae */ /* 0x0003e2000c101d4c */
[----:B------:R-:W-:-:S13]  /*1d20*/  ISETP.LT.OR P0, PT, R7, 0x1, P1 ;  /* 0x000000010700780c */ /* 0x000fda0000f01670 */
[----:B------:R1:W-:Y:S01]  /*1d30*/  LDGSTS.E.BYPASS.LTC128B.128 [R9+0x6100], [R52.64], !P0 ;  /* 0x0610000034097fae */ /* 0x0003e2000c101d4c */
[----:B------:R-:W-:-:S04]  /*1d40*/  ISETP.GE.AND P0, PT, R215, c[0x0][0x1d4], PT ;  /* 0x00007500d7007a0c */ /* 0x000fc80003f06270 */
[----:B------:R-:W-:-:S13]  /*1d50*/  ISETP.LT.OR P5, PT, R7, 0x1, P0 ;  /* 0x000000010700780c */ /* 0x000fda00007a1670 */
[----:B------:R1:W-:Y:S01]  /*1d60*/  LDGSTS.E.BYPASS.LTC128B.128 [R9+0x9100], [R18.64], !P5 ;  /* 0x0910000012097fae */ /* 0x0003e2000e901d4c */
[C---:B------:R-:W-:Y:S02]  /*1d70*/  ISETP.LT.OR P5, PT, R7.reuse, 0x21, P3 ;  /* 0x000000210700780c */ /* 0x040fe40001fa1670 */
[----:B------:R-:W-:-:S11]  /*1d80*/  ISETP.LT.OR P3, PT, R7, 0x41, P3 ;  /* 0x000000410700780c */ /* 0x000fd60001f61670 */
[----:B------:R1:W-:Y:S01]  /*1d90*/  LDGSTS.E.BYPASS.LTC128B.128 [R9+0x1100], [R68.64], !P5 ;  /* 0x0110000044097fae */ /* 0x0003e2000e901d4c */
[----:B------:R-:W-:-:S03]  /*1da0*/  ISETP.NE.AND P5, PT, R21, RZ, PT ;  /* 0x000000ff1500720c */ /* 0x000fc60003fa5270 */
[----:B------:R1:W-:Y:S01]  /*1db0*/  LDGSTS.E.BYPASS.LTC128B.128 [R9+0x4100], [R62.64], !P4 ;  /* 0x041000003e097fae */ /* 0x0003e2000e101d4c */
[C---:B------:R-:W-:Y:S02]  /*1dc0*/  ISETP.LT.OR P4, PT, R7.reuse, 0x21, P1 ;  /* 0x000000210700780c */ /* 0x040fe40000f81670 */
[----:B------:R-:W-:-:S11]  /*1dd0*/  ISETP.LT.OR P1, PT, R7, 0x41, P1 ;  /* 0x000000410700780c */ /* 0x000fd60000f21670 */
[----:B------:R1:W-:Y:S01]  /*1de0*/  LDGSTS.E.BYPASS.LTC128B.128 [R9+0x7100], [R60.64], !P4 ;  /* 0x071000003c097fae */ /* 0x0003e2000e101d4c */
[C---:B------:R-:W-:Y:S02]  /*1df0*/  ISETP.LT.OR P4, PT, R7.reuse, 0x21, P0 ;  /* 0x000000210700780c */ /* 0x040fe40000781670 */
[----:B------:R-:W-:-:S11]  /*1e00*/  ISETP.LT.OR P0, PT, R7, 0x41, P0 ;  /* 0x000000410700780c */ /* 0x000fd60000701670 */
[----:B------:R1:W-:Y:S01]  /*1e10*/  LDGSTS.E.BYPASS.LTC128B.128 [R9+0xa100], [R16.64], !P4 ;  /* 0x0a10000010097fae */ /* 0x0003e2000e101d4c */
[----:B------:R-:W-:-:S03]  /*1e20*/  ISETP.NE.AND P4, PT, R8, RZ, PT ;  /* 0x000000ff0800720c */ /* 0x000fc60003f85270 */
[----:B------:R1:W-:Y:S01]  /*1e30*/  LDGSTS.E.BYPASS.LTC128B.128 [R9+0x2100], [R46.64], !P3 ;  /* 0x021000002e097fae */ /* 0x0003e2000d901d4c */
[----:B------:R-:W-:-:S03]  /*1e40*/  ISETP.NE.AND P3, PT, R20, RZ, PT ;  /* 0x000000ff1400720c */ /* 0x000fc60003f65270 */
[----:B------:R1:W-:Y:S04]  /*1e50*/  LDGSTS.E.BYPASS.LTC128B.128 [R9+0x5100], [R44.64], !P2 ;  /* 0x051000002c097fae */ /* 0x0003e8000d101d4c */
[----:B------:R1:W-:Y:S04]  /*1e60*/  LDGSTS.E.BYPASS.LTC128B.128 [R9+0x8100], [R30.64], !P1 ;  /* 0x081000001e097fae */ /* 0x0003e8000c901d4c */
[----:B------:R1:W-:Y:S02]  /*1e70*/  LDGSTS.E.BYPASS.LTC128B.128 [R9+0xb100], [R54.64], !P0 ;  /* 0x0b10000036097fae */ /* 0x0003e4000c101d4c */
.L_x_769:
[C---:B-12-4-:R-:W-:Y:S01]  /*1e80*/  HMMA.16816.F32 R8, R12.reuse, R80, RZ ;  /* 0x000000500c08723c */ /* 0x056fe200000018ff */
[C---:B------:R-:W-:Y:S01]  /*1e90*/  LEA R246, R3.reuse, R250, 0x1 ;  /* 0x000000fa03f67211 */ /* 0x040fe200078e08ff */
[----:B------:R-:W0:Y:S01]  /*1ea0*/  LDGDEPBAR ;  /* 0x00000000000079af */ /* 0x000e220000000000 */
[C---:B------:R-:W-:Y:S01]  /*1eb0*/  LEA R243, R0.reuse, R249, 0x1 ;  /* 0x000000f900f37211 */ /* 0x040fe200078e08ff */
[----:B------:R-:W-:Y:S01]  /*1ec0*/  UISETP.GE.AND UP1, UPT, UR10, 0x61, UPT ;  /* 0x000000610a00788c */ /* 0x000fe2000bf26270 */
[----:B------:R-:W-:Y:S01]  /*1ed0*/  LEA R245, R3, R248, 0x1 ;  /* 0x000000f803f57211 */ /* 0x000fe200078e08ff */
[----:B------:R-:W-:Y:S01]  /*1ee0*/  LDSM.16.M88.4 R20, [R246] ;  /* 0x00000000f614783b */ /* 0x000fe20000000200 */
[----:B------:R-:W-:Y:S01]  /*1ef0*/  LEA R234, R0, R247, 0x1 ;  /* 0x000000f700ea7211 */ /* 0x000fe200078e08ff */
[----:B------:R-:W-:Y:S01]  /*1f00*/  HMMA.16816.F32 R76, R12, R72, RZ ;  /* 0x000000480c4c723c */ /* 0x000fe200000018ff */
[----:B------:R-:W-:Y:S01]  /*1f10*/  IADD3 R233, R247, 0x3000, RZ ;  /* 0x00003000f7e97810 */ /* 0x000fe20007ffe0ff */
[----:B------:R-:W-:Y:S01]  /*1f20*/  LDSM.16.M88.4 R44, [R243+0xc100] ;  /* 0x00c10000f32c783b */ /* 0x000fe20000000200 */
[----:B------:R-:W-:-:S02]  /*1f30*/  PLOP3.LUT P0, PT, PT, PT, UP1, 0x40, 0x0 ;  /* 0x000000000000781c */ /* 0x000fc40003f0e818 */
[C---:B------:R-:W-:Y:S01]  /*1f40*/  IADD3 R232, R247.reuse, 0x3800, RZ ;  /* 0x00003800f7e87810 */ /* 0x040fe20007ffe0ff */
[----:B------:R-:W-:Y:S01]  /*1f50*/  LDSM.16.M88.4 R112, [R243+0xe900] ;  /* 0x00e90000f370783b */ /* 0x000fe20000000200 */
[C---:B------:R-:W-:Y:S01]  /*1f60*/  IADD3 R231, R247.reuse, 0x4000, RZ ;  /* 0x00004000f7e77810 */ /* 0x040fe20007ffe0ff */
[C---:B------:R-:W-:Y:S01]  /*1f70*/  HMMA.16816.F32 R80, R12.reuse, R82, RZ ;  /* 0x000000520c50723c */ /* 0x040fe200000018ff */
[C---:B------:R-:W-:Y:S01]  /*1f80*/  IADD3 R230, R247.reuse, 0x4800, RZ ;  /* 0x00004800f7e67810 */ /* 0x040fe20007ffe0ff */
[----:B------:R-:W-:Y:S01]  /*1f90*/  LDSM.16.M88.4 R108, [R245] ;  /* 0x00000000f56c783b */ /* 0x000fe20000000200 */
[C---:B------:R-:W-:Y:S02]  /*1fa0*/  IADD3 R229, R247.reuse, 0x5000, RZ ;  /* 0x00005000f7e57810 */ /* 0x040fe40007ffe0ff */
[C---:B------:R-:W-:Y:S01]  /*1fb0*/  IADD3 R228, R247.reuse, 0x5800, RZ ;  /* 0x00005800f7e47810 */ /* 0x040fe20007ffe0ff */
[----:B------:R-:W-:Y:S01]  /*1fc0*/  LDSM.16.M88.4 R100, [R234+0x800] ;  /* 0x00080000ea64783b */ /* 0x000fe20000000200 */
[C---:B------:R-:W-:Y:S01]  /*1fd0*/  IADD3 R227, R247.reuse, 0x6000, RZ ;  /* 0x00006000f7e37810 */ /* 0x040fe20007ffe0ff */
[----:B------:R-:W-:Y:S01]  /*1fe0*/  HMMA.16816.F32 R72, R12, R74, RZ ;  /* 0x0000004a0c48723c */ /* 0x000fe200000018ff */
[C---:B------:R-:W-:Y:S01]  /*1ff0*/  IADD3 R226, R247.reuse, 0x6800, RZ ;  /* 0x00006800f7e27810 */ /* 0x040fe20007ffe0ff */
[----:B------:R-:W-:Y:S01]  /*2000*/  LDSM.16.M88.4 R104, [R234] ;  /* 0x00000000ea68783b */ /* 0x000fe20000000200 */
[----:B------:R-:W-:-:S02]  /*2010*/  IADD3 R225, R247, 0x7000, RZ ;  /* 0x00007000f7e17810 */ /* 0x000fc40007ffe0ff */
[C---:B------:R-:W-:Y:S02]  /*2020*/  IADD3 R224, R247.reuse, 0x7800, RZ ;  /* 0x00007800f7e07810 */ /* 0x040fe40007ffe0ff */
[C---:B------:R-:W-:Y:S01]  /*2030*/  IADD3 R223, R247.reuse, 0x8000, RZ ;  /* 0x00008000f7df7810 */ /* 0x040fe20007ffe0ff */
[C---:B------:R-:W-:Y:S01]  /*2040*/  HMMA.16816.F32 R68, R12.reuse, R64, RZ ;  /* 0x000000400c44723c */ /* 0x040fe200000018ff */
[C---:B------:R-:W-:Y:S02]  /*2050*/  IADD3 R222, R247.reuse, 0x8800, RZ ;  /* 0x00008800f7de7810 */ /* 0x040fe40007ffe0ff */
[C---:B------:R-:W-:Y:S02]  /*2060*/  IADD3 R221, R247.reuse, 0x9000, RZ ;  /* 0x00009000f7dd7810 */ /* 0x040fe40007ffe0ff */
[C---:B------:R-:W-:Y:S02]  /*2070*/  IADD3 R220, R247.reuse, 0x9800, RZ ;  /* 0x00009800f7dc7810 */ /* 0x040fe40007ffe0ff */
[C---:B------:R-:W-:Y:S01]  /*2080*/  IADD3 R219, R247.reuse, 0xa000, RZ ;  /* 0x0000a000f7db7810 */ /* 0x040fe20007ffe0ff */
[----:B------:R-:W-:Y:S01]  /*2090*/  HMMA.16816.F32 R64, R12, R66, RZ ;  /* 0x000000420c40723c */ /* 0x000fe200000018ff */
[----:B------:R-:W-:-:S02]  /*20a0*/  IADD3 R218, R247, 0xa800, RZ ;  /* 0x0000a800f7da7810 */ /* 0x000fc40007ffe0ff */
[C---:B------:R-:W-:Y:S02]  /*20b0*/  IADD3 R217, R247.reuse, 0xb000, RZ ;  /* 0x0000b000f7d97810 */ /* 0x040fe40007ffe0ff */
[----:B------:R-:W-:-:S03]  /*20c0*/  IADD3 R216, R247, 0xb800, RZ ;  /* 0x0000b800f7d87810 */ /* 0x000fc60007ffe0ff */
        /* <DEDUP_REMOVED lines=10> */
[----:B------:R-:W4:Y:S07]  /*2170*/  LDSM.16.M88.4 R32, [R243+0xd900] ;  /* 0x00d90000f320783b */ /* 0x000f2e0000000200 */
[C---:B------:R-:W-:Y:S08]  /*2180*/  HMMA.16816.F32 R52, R12.reuse, R48, RZ ;  /* 0x000000300c34723c */ /* 0x040ff000000018ff */
[C---:B------:R-:W-:Y:S08]  /*2190*/  HMMA.16816.F32 R48, R12.reuse, R50, RZ ;  /* 0x000000320c30723c */ /* 0x040ff000000018ff */
[C---:B------:R-:W-:Y:S08]  /*21a0*/  HMMA.16816.F32 R16, R12.reuse, R96, RZ ;  /* 0x000000600c10723c */ /* 0x040ff000000018ff */
[----:B------:R-:W-:Y:S01]  /*21b0*/  HMMA.16816.F32 R12, R12, R98, RZ ;  /* 0x000000620c0c723c */ /* 0x000fe200000018ff */
[----:B------:R-:W-:Y:S07]  /*21c0*/  LDSM.16.M88.4 R96, [R234+0x1000] ;  /* 0x00100000ea60783b */ /* 0x000fee0000000200 */
[C---:B------:R-:W-:Y:S08]  /*21d0*/  HMMA.16816.F32 R60, R84.reuse, R24, R60 ;  /* 0x00000018543c723c */ /* 0x040ff0000000183c */
[C---:B------:R-:W-:Y:S01]  /*21e0*/  HMMA.16816.F32 R56, R84.reuse, R26, R56 ;  /* 0x0000001a5438723c */ /* 0x040fe20000001838 */
[----:B------:R-:W5:Y:S07]  /*21f0*/  LDSM.16.M88.4 R24, [R243+0xe100] ;  /* 0x00e10000f318783b */ /* 0x000f6e0000000200 */
[C---:B------:R-:W-:Y:S08]  /*2200*/  HMMA.16816.F32 R52, R84.reuse, R92, R52 ;  /* 0x0000005c5434723c */ /* 0x040ff00000001834 */
[C---:B------:R-:W-:Y:S01]  /*2210*/  HMMA.16816.F32 R48, R84.reuse, R94, R48 ;  /* 0x0000005e5430723c */ /* 0x040fe20000001830 */
[----:B------:R-:W-:Y:S07]  /*2220*/  LDSM.16.M88.4 R92, [R234+0x1800] ;  /* 0x00180000ea5c783b */ /* 0x000fee0000000200 */
[C---:B------:R-:W-:Y:S08]  /*2230*/  HMMA.16816.F32 R16, R84.reuse, R88, R16 ;  /* 0x000000585410723c */ /* 0x040ff00000001810 */
[----:B------:R-:W-:Y:S01]  /*2240*/  HMMA.16816.F32 R12, R84, R90, R12 ;  /* 0x0000005a540c723c */ /* 0x000fe2000000180c */
[----:B------:R-:W3:Y:S04]  /*2250*/  LDSM.16.M88.4 R88, [R234+0x2000] ;  /* 0x00200000ea58783b */ /* 0x000ee80000000200 */
[----:B------:R-:W-:Y:S03]  /*2260*/  LDSM.16.M88.4 R84, [R234+0x2800] ;  /* 0x00280000ea54783b */ /* 0x000fe60000000200 */
[C---:B-1----:R-:W-:Y:S08]  /*2270*/  HMMA.16816.F32 R76, R20.reuse, R40, R76 ;  /* 0x00000028144c723c */ /* 0x042ff0000000184c */
[C---:B------:R-:W-:Y:S01]  /*2280*/  HMMA.16816.F32 R72, R20.reuse, R42, R72 ;  /* 0x0000002a1448723c */ /* 0x040fe20000001848 */
[----:B------:R-:W-:Y:S07]  /*2290*/  LDSM.16.M88.4 R40, [R249+0xf100] ;  /* 0x00f10000f928783b */ /* 0x000fee0000000200 */
[C---:B--2---:R-:W-:Y:S08]  /*22a0*/  HMMA.16816.F32 R68, R20.reuse, R36, R68 ;  /* 0x000000241444723c */ /* 0x044ff00000001844 */
[C---:B------:R-:W-:Y:S01]  /*22b0*/  HMMA.16816.F32 R64, R20.reuse, R38, R64 ;  /* 0x000000261440723c */ /* 0x040fe20000001840 */
[----:B------:R-:W-:Y:S07]  /*22c0*/  LDSM.16.M88.4 R36, [R249+0xf900] ;  /* 0x00f90000f924783b */ /* 0x000fee0000000200 */
[C---:B------:R-:W-:Y:S08]  /*22d0*/  HMMA.16816.F32 R8, R20.reuse, R44, R8 ;  /* 0x0000002c1408723c */ /* 0x040ff00000001808 */
[C---:B------:R-:W-:Y:S01]  /*22e0*/  HMMA.16816.F32 R80, R20.reuse, R46, R80 ;  /* 0x0000002e1450723c */ /* 0x040fe20000001850 */
[----:B------:R-:W1:Y:S07]  /*22f0*/  LDSM.16.M88.4 R44, [R250+0x4000] ;  /* 0x00400000fa2c783b */ /* 0x000e6e0000000200 */
[C---:B----4-:R-:W-:Y:S08]  /*2300*/  HMMA.16816.F32 R60, R20.reuse, R32, R60 ;  /* 0x00000020143c723c */ /* 0x050ff0000000183c */
[C---:B------:R-:W-:Y:S01]  /*2310*/  HMMA.16816.F32 R56, R20.reuse, R34, R56 ;  /* 0x000000221438723c */ /* 0x040fe20000001838 */
[----:B------:R-:W2:Y:S07]  /*2320*/  LDSM.16.M88.4 R32, [R249+0x10100] ;  /* 0x01010000f920783b */ /* 0x000eae0000000200 */
[C---:B-----5:R-:W-:Y:S08]  /*2330*/  HMMA.16816.F32 R52, R20.reuse, R24, R52 ;  /* 0x000000181434723c */ /* 0x060ff00000001834 */
[C---:B------:R-:W-:Y:S01]  /*2340*/  HMMA.16816.F32 R48, R20.reuse, R26, R48 ;  /* 0x0000001a1430723c */ /* 0x040fe20000001830 */
[----:B------:R-:W4:Y:S07]  /*2350*/  LDSM.16.M88.4 R24, [R249+0x10900] ;  /* 0x01090000f918783b */ /* 0x000f2e0000000200 */
[C---:B------:R-:W-:Y:S08]  /*2360*/  HMMA.16816.F32 R16, R20.reuse, R112, R16 ;  /* 0x000000701410723c */ /* 0x040ff00000001810 */
[----:B------:R-:W-:Y:S01]  /*2370*/  HMMA.16816.F32 R12, R20, R114, R12 ;  /* 0x00000072140c723c */ /* 0x000fe2000000180c */
[----:B------:R-:W5:Y:S07]  /*2380*/  LDSM.16.M88.4 R20, [R249+0x11100] ;  /* 0x01110000f914783b */ /* 0x000f6e0000000200 */
[C---:B------:R-:W-:Y:S08]  /*2390*/  HMMA.16816.F32 R76, R108.reuse, R100, R76 ;  /* 0x000000646c4c723c */ /* 0x040ff0000000184c */
[C---:B------:R-:W-:Y:S01]  /*23a0*/  HMMA.16816.F32 R72, R108.reuse, R102, R72 ;  /* 0x000000666c48723c */ /* 0x040fe20000001848 */
[----:B------:R-:W-:Y:S07]  /*23b0*/  LDSM.16.M88.4 R100, [R243+0x10100] ;  /* 0x01010000f364783b */ /* 0x000fee0000000200 */
[C---:B------:R-:W-:Y:S08]  /*23c0*/  HMMA.16816.F32 R68, R108.reuse, R96, R68 ;  /* 0x000000606c44723c */ /* 0x040ff00000001844 */
[C---:B------:R-:W-:Y:S01]  /*23d0*/  HMMA.16816.F32 R64, R108.reuse, R98, R64 ;  /* 0x000000626c40723c */ /* 0x040fe20000001840 */
[----:B------:R-:W-:Y:S07]  /*23e0*/  LDSM.16.M88.4 R96, [R243+0x10900] ;  /* 0x01090000f360783b */ /* 0x000fee0000000200 */
[C---:B---3--:R-:W-:Y:S08]  /*23f0*/  HMMA.16816.F32 R52, R108.reuse, R88, R52 ;  /* 0x000000586c34723c */ /* 0x048ff00000001834 */
        /* <DEDUP_REMOVED lines=10> */
[----:B------:R-:W-:Y:S07]  /*24a0*/  LDSM.16.M88.4 R36, [R248+0x4000] ;  /* 0x00400000f824783b */ /* 0x000fee0000000200 */
[C---:B--2---:R-:W-:Y:S08]  /*24b0*/  HMMA.16816.F32 R68, R44.reuse, R32, R68 ;  /* 0x000000202c44723c */ /* 0x044ff00000001844 */
[----:B------:R-:W-:Y:S01]  /*24c0*/  HMMA.16816.F32 R64, R44, R34, R64 ;  /* 0x000000222c40723c */ /* 0x000fe20000001840 */
[----:B------:R-:W1:Y:S07]  /*24d0*/  LDSM.16.M88.4 R32, [R247+0x3000] ;  /* 0x00300000f720783b */ /* 0x000e6e0000000200 */
[C---:B------:R-:W-:Y:S08]  /*24e0*/  HMMA.16816.F32 R16, R108.reuse, R84, R16 ;  /* 0x000000546c10723c */ /* 0x040ff00000001810 */
[----:B------:R-:W-:Y:S01]  /*24f0*/  HMMA.16816.F32 R12, R108, R86, R12 ;  /* 0x000000566c0c723c */ /* 0x000fe2000000180c */
[----:B------:R-:W-:Y:S04]  /*2500*/  LDSM.16.M88.4 R84, [R247+0x5800] ;  /* 0x00580000f754783b */ /* 0x000fe80000000200 */
[----:B------:R-:W-:Y:S03]  /*2510*/  LDSM.16.M88.4 R108, [R243+0x11900] ;  /* 0x01190000f36c783b */ /* 0x000fe60000000200 */
[C---:B------:R-:W-:Y:S08]  /*2520*/  HMMA.16816.F32 R8, R44.reuse, R40, R8 ;  /* 0x000000282c08723c */ /* 0x040ff00000001808 */
[C---:B------:R-:W-:Y:S01]  /*2530*/  HMMA.16816.F32 R80, R44.reuse, R42, R80 ;  /* 0x0000002a2c50723c */ /* 0x040fe20000001850 */
[----:B------:R-:W-:Y:S07]  /*2540*/  LDSM.16.M88.4 R40, [R247+0x4000] ;  /* 0x00400000f728783b */ /* 0x000fee0000000200 */
[C---:B----4-:R-:W-:Y:S08]  /*2550*/  HMMA.16816.F32 R60, R44.reuse, R24, R60 ;  /* 0x000000182c3c723c */ /* 0x050ff0000000183c */
[C---:B------:R-:W-:Y:S01]  /*2560*/  HMMA.16816.F32 R56, R44.reuse, R26, R56 ;  /* 0x0000001a2c38723c */ /* 0x040fe20000001838 */
[----:B------:R-:W2:Y:S07]  /*2570*/  LDSM.16.M88.4 R24, [R247+0x3800] ;  /* 0x00380000f718783b */ /* 0x000eae0000000200 */
[C---:B-----5:R-:W-:Y:S08]  /*2580*/  HMMA.16816.F32 R52, R44.reuse, R20, R52 ;  /* 0x000000142c34723c */ /* 0x060ff00000001834 */
[C---:B------:R-:W-:Y:S01]  /*2590*/  HMMA.16816.F32 R48, R44.reuse, R22, R48 ;  /* 0x000000162c30723c */ /* 0x040fe20000001830 */
[----:B------:R-:W4:Y:S07]  /*25a0*/  LDSM.16.M88.4 R20, [R247+0x4800] ;  /* 0x00480000f714783b */ /* 0x000f2e0000000200 */
[C---:B---3--:R-:W-:Y:S08]  /*25b0*/  HMMA.16816.F32 R16, R44.reuse, R88, R16 ;  /* 0x000000582c10723c */ /* 0x048ff00000001810 */
[----:B------:R-:W-:Y:S01]  /*25c0*/  HMMA.16816.F32 R88, R44, R90, R12 ;  /* 0x0000005a2c58723c */ /* 0x000fe2000000180c */
[----:B------:R-:W-:Y:S04]  /*25d0*/  LDSM.16.M88.4 R44, [R246+0x4000] ;  /* 0x00400000f62c783b */ /* 0x000fe80000000200 */
[----:B------:R-:W3:Y:S03]  /*25e0*/  LDSM.16.M88.4 R12, [R243+0xf100] ;  /* 0x00f10000f30c783b */ /* 0x000ee60000000200 */
[C---:B-1----:R-:W-:Y:S08]  /*25f0*/  HMMA.16816.F32 R8, R36.reuse, R32, R8 ;  /* 0x000000202408723c */ /* 0x042ff00000001808 */
[C---:B------:R-:W-:Y:S01]  /*2600*/  HMMA.16816.F32 R80, R36.reuse, R34, R80 ;  /* 0x000000222450723c */ /* 0x040fe20000001850 */
[----:B------:R-:W1:Y:S07]  /*2610*/  LDSM.16.M88.4 R32, [R243+0x11100] ;  /* 0x01110000f320783b */ /* 0x000e6e0000000200 */
[C---:B--2---:R-:W-:Y:S08]  /*2620*/  HMMA.16816.F32 R76, R36.reuse, R24, R76 ;  /* 0x00000018244c723c */ /* 0x044ff0000000184c */
[C---:B------:R-:W-:Y:S01]  /*2630*/  HMMA.16816.F32 R72, R36.reuse, R26, R72 ;  /* 0x0000001a2448723c */ /* 0x040fe20000001848 */
[----:B------:R-:W-:Y:S07]  /*2640*/  LDSM.16.M88.4 R24, [R245+0x4000] ;  /* 0x00400000f518783b */ /* 0x000fee0000000200 */
[C---:B----4-:R-:W-:Y:S08]  /*2650*/  HMMA.16816.F32 R60, R36.reuse, R20, R60 ;  /* 0x00000014243c723c */ /* 0x050ff0000000183c */
[C---:B------:R-:W-:Y:S01]  /*2660*/  HMMA.16816.F32 R56, R36.reuse, R22, R56 ;  /* 0x000000162438723c */ /* 0x040fe20000001838 */
[----:B------:R-:W2:Y:S07]  /*2670*/  LDSM.16.M88.4 R20, [R234+0x3000] ;  /* 0x00300000ea14783b */ /* 0x000eae0000000200 */
[C---:B------:R-:W-:Y:S08]  /*2680*/  HMMA.16816.F32 R52, R36.reuse, R92, R52 ;  /* 0x0000005c2434723c */ /* 0x040ff00000001834 */
[C---:B------:R-:W-:Y:S01]  /*2690*/  HMMA.16816.F32 R48, R36.reuse, R94, R48 ;  /* 0x0000005e2430723c */ /* 0x040fe20000001830 */
[----:B------:R-:W-:Y:S07]  /*26a0*/  LDSM.16.M88.4 R92, [R249+0x13100] ;  /* 0x01310000f95c783b */ /* 0x000fee0000000200 */
[C---:B------:R-:W-:Y:S08]  /*26b0*/  HMMA.16816.F32 R68, R36.reuse, R40, R68 ;  /* 0x000000282444723c */ /* 0x040ff00000001844 */
[C---:B------:R-:W-:Y:S01]  /*26c0*/  HMMA.16816.F32 R64, R36.reuse, R42, R64 ;  /* 0x0000002a2440723c */ /* 0x040fe20000001840 */
[----:B------:R-:W-:Y:S07]  /*26d0*/  LDSM.16.M88.4 R40, [R234+0x5000] ;  /* 0x00500000ea28783b */ /* 0x000fee0000000200 */
[C---:B------:R-:W-:Y:S08]  /*26e0*/  HMMA.16816.F32 R16, R36.reuse, R84, R16 ;  /* 0x000000542410723c */ /* 0x040ff00000001810 */
[----:B------:R-:W-:Y:S01]  /*26f0*/  HMMA.16816.F32 R88, R36, R86, R88 ;  /* 0x000000562458723c */ /* 0x000fe20000001858 */
[----:B------:R-:W4:Y:S04]  /*2700*/  LDSM.16.M88.4 R36, [R234+0x3800] ;  /* 0x00380000ea24783b */ /* 0x000f280000000200 */
[----:B------:R-:W-:Y:S03]  /*2710*/  LDSM.16.M88.4 R84, [R234+0x5800] ;  /* 0x00580000ea54783b */ /* 0x000fe60000000200 */
[C---:B---3--:R-:W-:Y:S08]  /*2720*/  HMMA.16816.F32 R8, R44.reuse, R12, R8 ;  /* 0x0000000c2c08723c */ /* 0x048ff00000001808 */
[C---:B------:R-:W-:Y:S01]  /*2730*/  HMMA.16816.F32 R80, R44.reuse, R14, R80 ;  /* 0x0000000e2c50723c */ /* 0x040fe20000001850 */
[----:B------:R-:W-:Y:S07]  /*2740*/  LDSM.16.M88.4 R12, [R234+0x4800] ;  /* 0x00480000ea0c783b */ /* 0x000fee0000000200 */
[C---:B-1----:R-:W-:Y:S08]  /*2750*/  HMMA.16816.F32 R52, R44.reuse, R32, R52 ;  /* 0x000000202c34723c */ /* 0x042ff00000001834 */
[C---:B------:R-:W-:Y:S01]  /*2760*/  HMMA.16816.F32 R48, R44.reuse, R34, R48 ;  /* 0x000000222c30723c */ /* 0x040fe20000001830 */
[----:B------:R-:W1:Y:S07]  /*2770*/  LDSM.16.M88.4 R32, [R234+0x4000] ;  /* 0x00400000ea20783b */ /* 0x000e6e0000000200 */
[C---:B------:R-:W-:Y:S08]  /*2780*/  HMMA.16816.F32 R76, R44.reuse, R104, R76 ;  /* 0x000000682c4c723c */ /* 0x040ff0000000184c */
[C---:B------:R-:W-:Y:S01]  /*2790*/  HMMA.16816.F32 R72, R44.reuse, R106, R72 ;  /* 0x0000006a2c48723c */ /* 0x040fe20000001848 */
[----:B------:R-:W-:Y:S07]  /*27a0*/  LDSM.16.M88.4 R104, [R249+0x14100] ;  /* 0x01410000f968783b */ /* 0x000fee0000000200 */
        /* <DEDUP_REMOVED lines=8> */
[----:B------:R-:W-:Y:S07]  /*2830*/  LDSM.16.M88.4 R44, [R250+0x8000] ;  /* 0x00800000fa2c783b */ /* 0x000fee0000000200 */
[C---:B--2---:R-:W-:Y:S08]  /*2840*/  HMMA.16816.F32 R8, R24.reuse, R20, R8 ;  /* 0x000000141808723c */ /* 0x044ff00000001808 */
[C---:B------:R-:W-:Y:S01]  /*2850*/  HMMA.16816.F32 R80, R24.reuse, R22, R80 ;  /* 0x000000161850723c */ /* 0x040fe20000001850 */
[----:B------:R-:W2:Y:S07]  /*2860*/  LDSM.16.M88.4 R20, [R249+0x12100] ;  /* 0x01210000f914783b */ /* 0x000eae0000000200 */
[C---:B----4-:R-:W-:Y:S08]  /*2870*/  HMMA.16816.F32 R76, R24.reuse, R36, R76 ;  /* 0x00000024184c723c */ /* 0x050ff0000000184c */
[C---:B------:R-:W-:Y:S01]  /*2880*/  HMMA.16816.F32 R72, R24.reuse, R38, R72 ;  /* 0x000000261848723c */ /* 0x040fe20000001848 */
[----:B------:R-:W3:Y:S07]  /*2890*/  LDSM.16.M88.4 R36, [R249+0x13900] ;  /* 0x01390000f924783b */ /* 0x000eee0000000200 */
[C---:B-1----:R-:W-:Y:S08]  /*28a0*/  HMMA.16816.F32 R68, R24.reuse, R32, R68 ;  /* 0x000000201844723c */ /* 0x042ff00000001844 */
[C---:B------:R-:W-:Y:S01]  /*28b0*/  HMMA.16816.F32 R64, R24.reuse, R34, R64 ;  /* 0x000000221840723c */ /* 0x040fe20000001840 */
[----:B------:R-:W-:Y:S07]  /*28c0*/  LDSM.16.M88.4 R32, [R248+0x8000] ;  /* 0x00800000f820783b */ /* 0x000fee0000000200 */
[C---:B------:R-:W-:Y:S08]  /*28d0*/  HMMA.16816.F32 R60, R24.reuse, R12, R60 ;  /* 0x0000000c183c723c */ /* 0x040ff0000000183c */
[C---:B------:R-:W-:Y:S01]  /*28e0*/  HMMA.16816.F32 R56, R24.reuse, R14, R56 ;  /* 0x0000000e1838723c */ /* 0x040fe20000001838 */
[----:B------:R-:W1:Y:S07]  /*28f0*/  LDSM.16.M88.4 R12, [R247+0x6000] ;  /* 0x00600000f70c783b */ /* 0x000e6e0000000200 */
[C---:B------:R-:W-:Y:S01]  /*2900*/  HMMA.16816.F32 R108, R24.reuse, R40, R52 ;  /* 0x00000028186c723c */ /* 0x040fe20000001834 */
[----:B------:R-:W4:Y:S07]  /*2910*/  LDSM.16.M88.4 R52, [R247+0x6800] ;  /* 0x00680000f734783b */ /* 0x000f2e0000000200 */
[C---:B------:R-:W-:Y:S01]  /*2920*/  HMMA.16816.F32 R48, R24.reuse, R42, R48 ;  /* 0x0000002a1830723c */ /* 0x040fe20000001830 */
[----:B------:R-:W-:Y:S07]  /*2930*/  LDSM.16.M88.4 R40, [R247+0x7000] ;  /* 0x00700000f728783b */ /* 0x000fee0000000200 */
[C---:B------:R-:W-:Y:S08]  /*2940*/  HMMA.16816.F32 R16, R24.reuse, R84, R16 ;  /* 0x000000541810723c */ /* 0x040ff00000001810 */
[----:B------:R-:W-:Y:S01]  /*2950*/  HMMA.16816.F32 R88, R24, R86, R88 ;  /* 0x000000561858723c */ /* 0x000fe20000001858 */
[----:B------:R-:W5:Y:S04]  /*2960*/  LDSM.16.M88.4 R24, [R247+0x7800] ;  /* 0x00780000f718783b */ /* 0x000f680000000200 */
[----:B------:R-:W-:Y:S03]  /*2970*/  LDSM.16.M88.4 R84, [R246+0x8000] ;  /* 0x00800000f654783b */ /* 0x000fe60000000200 */
[C---:B--2---:R-:W-:Y:S08]  /*2980*/  HMMA.16816.F32 R8, R44.reuse, R20, R8 ;  /* 0x000000142c08723c */ /* 0x044ff00000001808 */
[C---:B------:R-:W-:Y:S01]  /*2990*/  HMMA.16816.F32 R80, R44.reuse, R22, R80 ;  /* 0x000000162c50723c */ /* 0x040fe20000001850 */
[----:B------:R-:W2:Y:S07]  /*29a0*/  LDSM.16.M88.4 R20, [R247+0x8000] ;  /* 0x00800000f714783b */ /* 0x000eae0000000200 */
[C---:B------:R-:W-:Y:S08]  /*29b0*/  HMMA.16816.F32 R76, R44.reuse, R96, R76 ;  /* 0x000000602c4c723c */ /* 0x040ff0000000184c */
[C---:B------:R-:W-:Y:S01]  /*29c0*/  HMMA.16816.F32 R72, R44.reuse, R98, R72 ;  /* 0x000000622c48723c */ /* 0x040fe20000001848 */
[----:B------:R-:W1:Y:S07]  /*29d0*/  LDSM.16.M88.4 R96, [R247+0x8800] ;  /* 0x00880000f760783b */ /* 0x000e6e0000000200 */
[C---:B------:R-:W-:Y:S08]  /*29e0*/  HMMA.16816.F32 R68, R44.reuse, R92, R68 ;  /* 0x0000005c2c44723c */ /* 0x040ff00000001844 */
[C---:B------:R-:W-:Y:S08]  /*29f0*/  HMMA.16816.F32 R64, R44.reuse, R94, R64 ;  /* 0x0000005e2c40723c */ /* 0x040ff00000001840 */
[C---:B---3--:R-:W-:Y:S01]  /*2a00*/  HMMA.16816.F32 R92, R44.reuse, R36, R60 ;  /* 0x000000242c5c723c */ /* 0x048fe2000000183c */
[----:B------:R-:W3:Y:S07]  /*2a10*/  LDSM.16.M88.4 R60, [R243+0x12100] ;  /* 0x01210000f33c783b */ /* 0x000eee0000000200 */
[C---:B------:R-:W-:Y:S01]  /*2a20*/  HMMA.16816.F32 R56, R44.reuse, R38, R56 ;  /* 0x000000262c38723c */ /* 0x040fe20000001838 */
[----:B------:R-:W2:Y:S07]  /*2a30*/  LDSM.16.M88.4 R36, [R243+0x13900] ;  /* 0x01390000f324783b */ /* 0x000eae0000000200 */
[C---:B------:R-:W-:Y:S08]  /*2a40*/  HMMA.16816.F32 R108, R44.reuse, R104, R108 ;  /* 0x000000682c6c723c */ /* 0x040ff0000000186c */
[C---:B------:R-:W-:Y:S08]  /*2a50*/  HMMA.16816.F32 R48, R44.reuse, R106, R48 ;  /* 0x0000006a2c30723c */ /* 0x040ff00000001830 */
[C---:B------:R-:W-:Y:S08]  /*2a60*/  HMMA.16816.F32 R16, R44.reuse, R100, R16 ;  /* 0x000000642c10723c */ /* 0x040ff00000001810 */
[----:B------:R-:W-:Y:S01]  /*2a70*/  HMMA.16816.F32 R88, R44, R102, R88 ;  /* 0x000000662c58723c */ /* 0x000fe20000001858 */
[----:B------:R-:W2:Y:S04]  /*2a80*/  LDSM.16.M88.4 R100, [R243+0x12900] ;  /* 0x01290000f364783b */ /* 0x000ea80000000200 */
[----:B------:R-:W-:Y:S03]  /*2a90*/  LDSM.16.M88.4 R44, [R243+0x13100] ;  /* 0x01310000f32c783b */ /* 0x000fe60000000200 */
[C---:B-1----:R-:W-:Y:S08]  /*2aa0*/  HMMA.16816.F32 R8, R32.reuse, R12, R8 ;  /* 0x0000000c2008723c */ /* 0x042ff00000001808 */
[C---:B------:R-:W-:Y:S01]  /*2ab0*/  HMMA.16816.F32 R80, R32.reuse, R14, R80 ;  /* 0x0000000e2050723c */ /* 0x040fe20000001850 */
[----:B------:R-:W1:Y:S07]  /*2ac0*/  LDSM.16.M88.4 R12, [R243+0x14100] ;  /* 0x01410000f30c783b */ /* 0x000e6e0000000200 */
[C---:B----4-:R-:W-:Y:S08]  /*2ad0*/  HMMA.16816.F32 R76, R32.reuse, R52, R76 ;  /* 0x00000034204c723c */ /* 0x050ff0000000184c */
[C---:B------:R-:W-:Y:S01]  /*2ae0*/  HMMA.16816.F32 R72, R32.reuse, R54, R72 ;  /* 0x000000362048723c */ /* 0x040fe20000001848 */
[----:B------:R-:W4:Y:S07]  /*2af0*/  LDSM.16.M88.4 R52, [R243+0x14900] ;  /* 0x01490000f334783b */ /* 0x000f2e0000000200 */
[C---:B-----5:R-:W-:Y:S08]  /*2b00*/  HMMA.16816.F32 R92, R32.reuse, R24, R92 ;  /* 0x00000018205c723c */ /* 0x060ff0000000185c */
[C---:B------:R-:W-:Y:S01]  /*2b10*/  HMMA.16816.F32 R56, R32.reuse, R26, R56 ;  /* 0x0000001a2038723c */ /* 0x040fe20000001838 */
[----:B------:R-:W-:Y:S07]  /*2b20*/  LDSM.16.M88.4 R24, [R245+0x8000] ;  /* 0x00800000f518783b */ /* 0x000fee0000000200 */
[C---:B--2---:R-:W-:Y:S08]  /*2b30*/  HMMA.16816.F32 R108, R32.reuse, R20, R108 ;  /* 0x00000014206c723c */ /* 0x044ff0000000186c */
[C---:B------:R-:W-:Y:S01]  /*2b40*/  HMMA.16816.F32 R48, R32.reuse, R22, R48 ;  /* 0x000000162030723c */ /* 0x040fe20000001830 */
[----:B------:R-:W2:Y:S07]  /*2b50*/  LDSM.16.M88.4 R20, [R234+0x6000] ;  /* 0x00600000ea14783b */ /* 0x000eae0000000200 */
[C---:B------:R-:W-:Y:S08]  /*2b60*/  HMMA.16816.F32 R16, R32.reuse, R96, R16 ;  /* 0x000000602010723c */ /* 0x040ff00000001810 */
[C---:B------:R-:W-:Y:S08]  /*2b70*/  HMMA.16816.F32 R68, R32.reuse, R40, R68 ;  /* 0x000000282044723c */ /* 0x040ff00000001844 */
[C---:B------:R-:W-:Y:S01]  /*2b80*/  HMMA.16816.F32 R64, R32.reuse, R42, R64 ;  /* 0x0000002a2040723c */ /* 0x040fe20000001840 */
[----:B------:R-:W-:Y:S07]  /*2b90*/  LDSM.16.M88.4 R40, [R234+0x7000] ;  /* 0x00700000ea28783b */ /* 0x000fee0000000200 */
[----:B------:R-:W-:Y:S01]  /*2ba0*/  HMMA.16816.F32 R88, R32, R98, R88 ;  /* 0x000000622058723c */ /* 0x000fe20000001858 */
[----:B------:R-:W5:Y:S04]  /*2bb0*/  LDSM.16.M88.4 R32, [R234+0x6800] ;  /* 0x00680000ea20783b */ /* 0x000f680000000200 */
[----:B------:R-:W-:Y:S03]  /*2bc0*/  LDSM.16.M88.4 R96, [R234+0x8800] ;  /* 0x00880000ea60783b */ /* 0x000fe60000000200 */
[C---:B---3--:R-:W-:Y:S08]  /*2bd0*/  HMMA.16816.F32 R8, R84.reuse, R60, R8 ;  /* 0x0000003c5408723c */ /* 0x048ff00000001808 */
[C---:B------:R-:W-:Y:S01]  /*2be0*/  HMMA.16816.F32 R80, R84.reuse, R62, R80 ;  /* 0x0000003e5450723c */ /* 0x040fe20000001850 */
[----:B------:R-:W-:Y:S07]  /*2bf0*/  LDSM.16.M88.4 R60, [R243+0x15100] ;  /* 0x01510000f33c783b */ /* 0x000fee0000000200 */
[C---:B------:R-:W-:Y:S08]  /*2c00*/  HMMA.16816.F32 R92, R84.reuse, R36, R92 ;  /* 0x00000024545c723c */ /* 0x040ff0000000185c */
[C---:B------:R-:W-:Y:S08]  /*2c10*/  HMMA.16816.F32 R56, R84.reuse, R38, R56 ;  /* 0x000000265438723c */ /* 0x040ff00000001838 */
[C---:B------:R-:W-:Y:S08]  /*2c20*/  HMMA.16816.F32 R76, R84.reuse, R100, R76 ;  /* 0x00000064544c723c */ /* 0x040ff0000000184c */
[C---:B------:R-:W-:Y:S01]  /*2c30*/  HMMA.16816.F32 R72, R84.reuse, R102, R72 ;  /* 0x000000665448723c */ /* 0x040fe20000001848 */
[----:B------:R-:W-:Y:S07]  /*2c40*/  LDSM.16.M88.4 R100, [R245+0xc000] ;  /* 0x00c00000f564783b */ /* 0x000fee0000000200 */
[C---:B-1----:R-:W-:Y:S08]  /*2c50*/  HMMA.16816.F32 R108, R84.reuse, R12, R108 ;  /* 0x0000000c546c723c */ /* 0x042ff0000000186c */
[C---:B------:R-:W-:Y:S01]  /*2c60*/  HMMA.16816.F32 R48, R84.reuse, R14, R48 ;  /* 0x0000000e5430723c */ /* 0x040fe20000001830 */
[----:B------:R-:W-:Y:S07]  /*2c70*/  LDSM.16.M88.4 R12, [R249+0x15100] ;  /* 0x01510000f90c783b */ /* 0x000fee0000000200 */
[C---:B----4-:R-:W-:Y:S01]  /*2c80*/  HMMA.16816.F32 R36, R84.reuse, R52, R16 ;  /* 0x000000345424723c */ /* 0x050fe20000001810 */
[----:B------:R-:W1:Y:S07]  /*2c90*/  LDSM.16.M88.4 R16, [R250+0xc000] ;  /* 0x00c00000fa10783b */ /* 0x000e6e0000000200 */
[C---:B------:R-:W-:Y:S08]  /*2ca0*/  HMMA.16816.F32 R68, R84.reuse, R44, R68 ;  /* 0x0000002c5444723c */ /* 0x040ff00000001844 */
[C---:B------:R-:W-:Y:S08]  /*2cb0*/  HMMA.16816.F32 R64, R84.reuse, R46, R64 ;  /* 0x0000002e5440723c */ /* 0x040ff00000001840 */
[----:B------:R-:W-:Y:S01]  /*2cc0*/  HMMA.16816.F32 R88, R84, R54, R88 ;  /* 0x000000365458723c */ /* 0x000fe20000001858 */
[----:B------:R-:W3:Y:S07]  /*2cd0*/  LDSM.16.M88.4 R52, [R249+0x15900] ;  /* 0x01590000f934783b */ /* 0x000eee0000000200 */
[C---:B--2---:R-:W-:Y:S01]  /*2ce0*/  HMMA.16816.F32 R44, R24.reuse, R20, R8 ;  /* 0x00000014182c723c */ /* 0x044fe20000001808 */
[----:B------:R-:W-:Y:S07]  /*2cf0*/  LDSM.16.M88.4 R8, [R247+0x9000] ;  /* 0x00900000f708783b */ /* 0x000fee0000000200 */
[C---:B------:R-:W-:Y:S01]  /*2d00*/  HMMA.16816.F32 R80, R24.reuse, R22, R80 ;  /* 0x000000161850723c */ /* 0x040fe20000001850 */
[----:B------:R-:W2:Y:S07]  /*2d10*/  LDSM.16.M88.4 R20, [R248+0xc000] ;  /* 0x00c00000f814783b */ /* 0x000eae0000000200 */
[C---:B-----5:R-:W-:Y:S08]  /*2d20*/  HMMA.16816.F32 R76, R24.reuse, R32, R76 ;  /* 0x00000020184c723c */ /* 0x060ff0000000184c */
[----:B------:R-:W-:Y:S01]  /*2d30*/  HMMA.16816.F32 R72, R24, R34, R72 ;  /* 0x000000221848723c */ /* 0x000fe20000001848 */
[----:B------:R-:W4:Y:S07]  /*2d40*/  LDSM.16.M88.4 R32, [R234+0x7800] ;  /* 0x00780000ea20783b */ /* 0x000f2e0000000200 */
[C---:B-1----:R-:W-:Y:S08]  /*2d50*/  HMMA.16816.F32 R44, R16.reuse, R12, R44 ;  /* 0x0000000c102c723c */ /* 0x042ff0000000182c */
[----:B------:R-:W-:Y:S01]  /*2d60*/  HMMA.16816.F32 R80, R16, R14, R80 ;  /* 0x0000000e1050723c */ /* 0x000fe20000001850 */
[----:B------:R-:W1:Y:S07]  /*2d70*/  LDSM.16.M88.4 R12, [R247+0x9800] ;  /* 0x00980000f70c783b */ /* 0x000e6e0000000200 */
[C---:B------:R-:W-:Y:S01]  /*2d80*/  HMMA.16816.F32 R84, R24.reuse, R40, R68 ;  /* 0x000000281854723c */ /* 0x040fe20000001844 */
[----:B------:R-:W-:Y:S07]  /*2d90*/  LDSM.16.M88.4 R68, [R246+0xc000] ;  /* 0x00c00000f644783b */ /* 0x000fee0000000200 */
[----:B------:R-:W-:Y:S01]  /*2da0*/  HMMA.16816.F32 R64, R24, R42, R64 ;  /* 0x0000002a1840723c */ /* 0x000fe20000001840 */
[----:B------:R-:W5:Y:S07]  /*2db0*/  LDSM.16.M88.4 R40, [R234+0x8000] ;  /* 0x00800000ea28783b */ /* 0x000f6e0000000200 */
[C---:B---3--:R-:W-:Y:S08]  /*2dc0*/  HMMA.16816.F32 R76, R16.reuse, R52, R76 ;  /* 0x00000034104c723c */ /* 0x048ff0000000184c */
[----:B------:R-:W-:Y:S01]  /*2dd0*/  HMMA.16816.F32 R72, R16, R54, R72 ;  /* 0x000000361048723c */ /* 0x000fe20000001848 */
[----:B------:R-:W-:Y:S07]  /*2de0*/  LDSM.16.M88.4 R52, [R249+0x16900] ;  /* 0x01690000f934783b */ /* 0x000fee0000000200 */
[----:B--2---:R-:W-:Y:S08]  /*2df0*/  HMMA.16816.F32 R44, R20, R8, R44 ;  /* 0x00000008142c723c */ /* 0x004ff0000000182c */
[C---:B----4-:R-:W-:Y:S01]  /*2e00*/  HMMA.16816.F32 R104, R24.reuse, R32, R92 ;  /* 0x000000201868723c */ /* 0x050fe2000000185c */
[----:B------:R-:W-:Y:S07]  /*2e10*/  LDSM.16.M88.4 R92, [R234+0x9000] ;  /* 0x00900000ea5c783b */ /* 0x000fee0000000200 */
[----:B------:R-:W-:Y:S01]  /*2e20*/  HMMA.16816.F32 R56, R24, R34, R56 ;  /* 0x000000221838723c */ /* 0x000fe20000001838 */
[----:B------:R-:W-:Y:S07]  /*2e30*/  LDSM.16.M88.4 R32, [R243+0x15900] ;  /* 0x01590000f320783b */ /* 0x000fee0000000200 */
[C---:B------:R-:W-:Y:S01]  /*2e40*/  HMMA.16816.F32 R80, R20.reuse, R10, R80 ;  /* 0x0000000a1450723c */ /* 0x040fe20000001850 */
[----:B------:R-:W2:Y:S07]  /*2e50*/  LDSM.16.M88.4 R8, [R249+0x16100] ;  /* 0x01610000f908783b */ /* 0x000eae0000000200 */
[C---:B-1----:R-:W-:Y:S08]  /*2e60*/  HMMA.16816.F32 R76, R20.reuse, R12, R76 ;  /* 0x0000000c144c723c */ /* 0x042ff0000000184c */
[----:B------:R-:W-:Y:S01]  /*2e70*/  HMMA.16816.F32 R72, R20, R14, R72 ;  /* 0x0000000e1448723c */ /* 0x000fe20000001848 */
[----:B------:R-:W-:Y:S07]  /*2e80*/  LDSM.16.M88.4 R12, [R243+0x16100] ;  /* 0x01610000f30c783b */ /* 0x000fee0000000200 */
[C---:B-----5:R-:W-:Y:S08]  /*2e90*/  HMMA.16816.F32 R108, R24.reuse, R40, R108 ;  /* 0x00000028186c723c */ /* 0x060ff0000000186c */
[C---:B------:R-:W-:Y:S01]  /*2ea0*/  HMMA.16816.F32 R48, R24.reuse, R42, R48 ;  /* 0x0000002a1830723c */ /* 0x040fe20000001830 */
[----:B------:R-:W1:Y:S07]  /*2eb0*/  LDSM.16.M88.4 R40, [R247+0xa000] ;  /* 0x00a00000f728783b */ /* 0x000e6e0000000200 */
[C---:B------:R-:W-:Y:S08]  /*2ec0*/  HMMA.16816.F32 R36, R24.reuse, R96, R36 ;  /* 0x000000601824723c */ /* 0x040ff00000001824 */
[----:B------:R-:W-:Y:S01]  /*2ed0*/  HMMA.16816.F32 R88, R24, R98, R88 ;  /* 0x000000621858723c */ /* 0x000fe20000001858 */
[----:B------:R-:W3:Y:S07]  /*2ee0*/  LDSM.16.M88.4 R24, [R234+0x9800] ;  /* 0x00980000ea18783b */ /* 0x000eee0000000200 */
[----:B--2---:R-:W-:Y:S08]  /*2ef0*/  HMMA.16816.F32 R84, R16, R8, R84 ;  /* 0x000000081054723c */ /* 0x004ff00000001854 */
[----:B------:R-:W-:Y:S08]  /*2f00*/  HMMA.16816.F32 R76, R68, R32, R76 ;  /* 0x00000020444c723c */ /* 0x000ff0000000184c */
[----:B------:R-:W-:Y:S01]  /*2f10*/  HMMA.16816.F32 R64, R16, R10, R64 ;  /* 0x0000000a1040723c */ /* 0x000fe20000001840 */
[----:B------:R-:W2:Y:S07]  /*2f20*/  LDSM.16.M88.4 R8, [R247+0xa800] ;  /* 0x00a80000f708783b */ /* 0x000eae0000000200 */
[----:B------:R-:W-:Y:S01]  /*2f30*/  HMMA.16816.F32 R72, R68, R34, R72 ;  /* 0x000000224448723c */ /* 0x000fe20000001848 */
[----:B------:R-:W-:Y:S07]  /*2f40*/  LDSM.16.M88.4 R32, [R234+0xa000] ;  /* 0x00a00000ea20783b */ /* 0x000fee0000000200 */
[C---:B------:R-:W-:Y:S08]  /*2f50*/  HMMA.16816.F32 R104, R16.reuse, R52, R104 ;  /* 0x000000341068723c */ /* 0x040ff00000001868 */
[----:B------:R-:W-:Y:S08]  /*2f60*/  HMMA.16816.F32 R56, R16, R54, R56 ;  /* 0x000000361038723c */ /* 0x000ff00000001838 */
[----:B-1----:R-:W-:Y:S08]  /*2f70*/  HMMA.16816.F32 R84, R20, R40, R84 ;  /* 0x000000281454723c */ /* 0x002ff00000001854 */
[----:B---3--:R-:W-:Y:S08]  /*2f80*/  HMMA.16816.F32 R76, R100, R24, R76 ;  /* 0x00000018644c723c */ /* 0x008ff0000000184c */
[----:B------:R-:W-:Y:S01]  /*2f90*/  HMMA.16816.F32 R64, R20, R42, R64 ;  /* 0x0000002a1440723c */ /* 0x000fe20000001840 */
[----:B------:R-:W1:Y:S07]  /*2fa0*/  LDSM.16.M88.4 R40, [R249+0x17100] ;  /* 0x01710000f928783b */ /* 0x000e6e0000000200 */
[----:B------:R-:W-:Y:S01]  /*2fb0*/  HMMA.16816.F32 R72, R100, R26, R72 ;  /* 0x0000001a6448723c */ /* 0x000fe20000001848 */
[----:B------:R-:W3:Y:S07]  /*2fc0*/  LDSM.16.M88.4 R24, [R243+0x16900] ;  /* 0x01690000f318783b */ /* 0x000eee0000000200 */
[----:B--2---:R-:W-:Y:S01]  /*2fd0*/  HMMA.16816.F32 R104, R20, R8, R104 ;  /* 0x000000081468723c */ /* 0x004fe20000001868 */
[----:B------:R-:W-:-:S02]  /*2fe0*/  FMUL.FTZ R54, R77, c[0x0][0x320] ;  /* 0x0000c8004d367a20 */ /* 0x000fc40000410000 */
[----:B------:R-:W-:-:S04]  /*2ff0*/  FMUL.FTZ R55, R78, c[0x0][0x320] ;  /* 0x0000c8004e377a20 */ /* 0x000fc80000410000 */
[----:B------:R-:W2:Y:S01]  /*3000*/  MUFU.TANH R54, R54 ;  /* 0x0000003600367308 */ /* 0x000ea20000002400 */
[----:B------:R-:W-:Y:S01]  /*3010*/  HMMA.16816.F32 R56, R20, R10, R56 ;  /* 0x0000000a1438723c */ /* 0x000fe20000001838 */
[----:B------:R-:W4:Y:S06]  /*3020*/  LDSM.16.M88.4 R8, [R249+0x17900] ;  /* 0x01790000f908783b */ /* 0x000f2c0000000200 */
[----:B------:R-:W1:Y:S01]  /*3030*/  MUFU.TANH R55, R55 ;  /* 0x0000003700377308 */ /* 0x000e620000002400 */
[----:B------:R-:W-:Y:S01]  /*3040*/  HMMA.16816.F32 R84, R68, R12, R84 ;  /* 0x0000000c4454723c */ /* 0x000fe20000001854 */
[----:B------:R-:W-:-:S02]  /*3050*/  FMUL.FTZ R72, R72, c[0x0][0x320] ;  /* 0x0000c80048487a20 */ /* 0x000fc40000410000 */
[----:B------:R-:W-:Y:S02]  /*3060*/  FMUL.FTZ R73, R73, c[0x0][0x320] ;  /* 0x0000c80049497a20 */ /* 0x000fe40000410000 */
[----:B------:R-:W-:Y:S02]  /*3070*/  FMUL.FTZ R74, R74, c[0x0][0x320] ;  /* 0x0000c8004a4a7a20 */ /* 0x000fe40000410000 */
[----:B------:R-:W-:Y:S01]  /*3080*/  FMUL.FTZ R75, R75, c[0x0][0x320] ;  /* 0x0000c8004b4b7a20 */ /* 0x000fe20000410000 */
[C---:B------:R-:W-:Y:S01]  /*3090*/  HMMA.16816.F32 R64, R68.reuse, R14, R64 ;  /* 0x0000000e4440723c */ /* 0x040fe20000001840 */
[----:B------:R-:W5:Y:S01]  /*30a0*/  LDSM.16.M88.4 R12, [R247+0xb000] ;  /* 0x00b00000f70c783b */ /* 0x000f620000000200 */
[----:B------:R-:W2:Y:S06]  /*30b0*/  MUFU.TANH R72, R72 ;  /* 0x0000004800487308 */ /* 0x000eac0000002400 */
[----:B------:R-:W-:Y:S02]  /*30c0*/  HMMA.16816.F32 R44, R68, R60, R44 ;  /* 0x0000003c442c723c */ /* 0x000fe4000000182c */
[----:B------:R-:W2:Y:S06]  /*30d0*/  MUFU.TANH R73, R73 ;  /* 0x0000004900497308 */ /* 0x000eac0000002400 */
[----:B-1----:R-:W-:Y:S02]  /*30e0*/  HMMA.16816.F32 R108, R16, R40, R108 ;  /* 0x00000028106c723c */ /* 0x002fe4000000186c */
[----:B------:R-:W1:Y:S06]  /*30f0*/  MUFU.TANH R74, R74 ;  /* 0x0000004a004a7308 */ /* 0x000e6c0000002400 */
[----:B---3--:R-:W-:Y:S02]  /*3100*/  HMMA.16816.F32 R104, R68, R24, R104 ;  /* 0x000000184468723c */ /* 0x008fe40000001868 */
[----:B------:R-:W3:Y:S06]  /*3110*/  MUFU.TANH R75, R75 ;  /* 0x0000004b004b7308 */ /* 0x000eec0000002400 */
[----:B------:R-:W-:Y:S01]  /*3120*/  HMMA.16816.F32 R48, R16, R42, R48 ;  /* 0x0000002a1030723c */ /* 0x000fe20000001830 */
[----:B------:R-:W-:Y:S07]  /*3130*/  LDSM.16.M88.4 R40, [R234+0xb000] ;  /* 0x00b00000ea28783b */ /* 0x000fee0000000200 */
[----:B------:R-:W-:Y:S01]  /*3140*/  HMMA.16816.F32 R56, R68, R26, R56 ;  /* 0x0000001a4438723c */ /* 0x000fe20000001838 */
[----:B------:R-:W1:Y:S07]  /*3150*/  LDSM.16.M88.4 R24, [R247+0xb800] ;  /* 0x00b80000f718783b */ /* 0x000e6e0000000200 */
[C---:B----4-:R-:W-:Y:S08]  /*3160*/  HMMA.16816.F32 R36, R16.reuse, R8, R36 ;  /* 0x000000081024723c */ /* 0x050ff00000001824 */
[----:B------:R-:W-:Y:S01]  /*3170*/  HMMA.16816.F32 R88, R16, R10, R88 ;  /* 0x0000000a1058723c */ /* 0x000fe20000001858 */
[----:B------:R-:W-:Y:S07]  /*3180*/  LDSM.16.M88.4 R8, [R234+0xb800] ;  /* 0x00b80000ea08783b */ /* 0x000fee0000000200 */
[C---:B------:R-:W-:Y:S08]  /*3190*/  HMMA.16816.F32 R44, R100.reuse, R92, R44 ;  /* 0x0000005c642c723c */ /* 0x040ff0000000182c */
[C---:B------:R-:W-:Y:S08]  /*31a0*/  HMMA.16816.F32 R84, R100.reuse, R32, R84 ;  /* 0x000000206454723c */ /* 0x040ff00000001854 */
[----:B------:R-:W-:Y:S01]  /*31b0*/  HMMA.16816.F32 R64, R100, R34, R64 ;  /* 0x000000226440723c */ /* 0x000fe20000001840 */
[----:B------:R-:W4:Y:S07]  /*31c0*/  LDSM.16.M88.4 R32, [R243+0x17100] ;  /* 0x01710000f320783b */ /* 0x000f2e0000000200 */
[----:B-----5:R-:W-:Y:S01]  /*31d0*/  HMMA.16816.F32 R108, R20, R12, R108 ;  /* 0x0000000c146c723c */ /* 0x020fe2000000186c */
[----:B------:R-:W-:-:S02]  /*31e0*/  FMUL.FTZ R0, R44, c[0x0][0x320] ;  /* 0x0000c8002c007a20 */ /* 0x000fc40000410000 */
[----:B------:R-:W-:Y:S02]  /*31f0*/  FMUL.FTZ R7, R45, c[0x0][0x320] ;  /* 0x0000c8002d077a20 */ /* 0x000fe40000410000 */
[----:B------:R-:W-:Y:S02]  /*3200*/  FMUL.FTZ R30, R46, c[0x0][0x320] ;  /* 0x0000c8002e1e7a20 */ /* 0x000fe40000410000 */
[----:B------:R-:W-:Y:S01]  /*3210*/  FMUL.FTZ R31, R47, c[0x0][0x320] ;  /* 0x0000c8002f1f7a20 */ /* 0x000fe20000410000 */
[----:B------:R-:W-:Y:S01]  /*3220*/  HMMA.16816.F32 R48, R20, R14, R48 ;  /* 0x0000000e1430723c */ /* 0x000fe20000001830 */
[----:B------:R-:W5:Y:S01]  /*3230*/  LDSM.16.M88.4 R12, [R243+0x17900] ;  /* 0x01790000f30c783b */ /* 0x000f620000000200 */
[----:B------:R-:W-:Y:S01]  /*3240*/  FMUL.FTZ R77, R85, c[0x0][0x320] ;  /* 0x0000c800554d7a20 */ /* 0x000fe20000410000 */
[----:B------:R-:W2:Y:S01]  /*3250*/  MUFU.TANH R0, R0 ;  /* 0x0000000000007308 */ /* 0x000ea20000002400 */
[----:B------:R-:W-:Y:S01]  /*3260*/  FMUL.FTZ R78, R86, c[0x0][0x320] ;  /* 0x0000c800564e7a20 */ /* 0x000fe20000410000 */
[----:B------:R-:W2:Y:S01]  /*3270*/  LDSM.16.M88.4 R44, [R234+0xa800] ;  /* 0x00a80000ea2c783b */ /* 0x000ea20000000200 */
[----:B------:R-:W-:-:S04]  /*3280*/  DEPBAR.LE SB0, 0x0 ;  /* 0x000080000000791a */ /* 0x000fc80000000000 */
[C---:B-1----:R-:W-:Y:S01]  /*3290*/  HMMA.16816.F32 R36, R20.reuse, R24, R36 ;  /* 0x000000181424723c */ /* 0x042fe20000001824 */
[----:B------:R-:W-:Y:S01]  /*32a0*/  FMUL.FTZ R67, R67, c[0x0][0x320] ;  /* 0x0000c80043437a20 */ /* 0x000fe20000410000 */
[----:B------:R-:W1:Y:S06]  /*32b0*/  MUFU.TANH R7, R7 ;  /* 0x0000000700077308 */ /* 0x000e6c0000002400 */
[----:B------:R-:W-:Y:S02]  /*32c0*/  HMMA.16816.F32 R88, R20, R26, R88 ;  /* 0x0000001a1458723c */ /* 0x000fe40000001858 */
[----:B------:R-:W1:Y:S06]  /*32d0*/  MUFU.TANH R30, R30 ;  /* 0x0000001e001e7308 */ /* 0x000e6c0000002400 */
[C---:B------:R-:W-:Y:S02]  /*32e0*/  HMMA.16816.F32 R80, R68.reuse, R62, R80 ;  /* 0x0000003e4450723c */ /* 0x040fe40000001850 */
[----:B------:R-:W1:Y:S05]  /*32f0*/  MUFU.TANH R31, R31 ;  /* 0x0000001f001f7308 */ /* 0x000e6a0000002400 */
[----:B------:R-:W-:Y:S01]  /*3300*/  FMUL.FTZ R62, R76, c[0x0][0x320] ;  /* 0x0000c8004c3e7a20 */ /* 0x000fe20000410000 */
[----:B----4-:R-:W-:Y:S01]  /*3310*/  HMMA.16816.F32 R108, R68, R32, R108 ;  /* 0x00000020446c723c */ /* 0x010fe2000000186c */
[----:B------:R-:W-:Y:S01]  /*3320*/  FMUL.FTZ R63, R79, c[0x0][0x320] ;  /* 0x0000c8004f3f7a20 */ /* 0x000fe20000410000 */
[----:B------:R-:W4:Y:S01]  /*3330*/  MUFU.TANH R77, R77 ;  /* 0x0000004d004d7308 */ /* 0x000f220000002400 */
[----:B------:R-:W-:-:S02]  /*3340*/  FMUL.FTZ R76, R84, c[0x0][0x320] ;  /* 0x0000c800544c7a20 */ /* 0x000fc40000410000 */
[----:B------:R-:W-:-:S03]  /*3350*/  FMUL.FTZ R79, R87, c[0x0][0x320] ;  /* 0x0000c800574f7a20 */ /* 0x000fc60000410000 */
[C---:B------:R-:W-:Y:S02]  /*3360*/  HMMA.16816.F32 R48, R68.reuse, R34, R48 ;  /* 0x000000224430723c */ /* 0x040fe40000001830 */
[----:B------:R-:W1:Y:S06]  /*3370*/  MUFU.TANH R62, R62 ;  /* 0x0000003e003e7308 */ /* 0x000e6c0000002400 */
[C---:B-----5:R-:W-:Y:S02]  /*3380*/  HMMA.16816.F32 R36, R68.reuse, R12, R36 ;  /* 0x0000000c4424723c */ /* 0x060fe40000001824 */
[----:B------:R-:W1:Y:S06]  /*3390*/  MUFU.TANH R63, R63 ;  /* 0x0000003f003f7308 */ /* 0x000e6c0000002400 */
[----:B------:R-:W-:Y:S02]  /*33a0*/  HMMA.16816.F32 R88, R68, R14, R88 ;  /* 0x0000000e4458723c */ /* 0x000fe40000001858 */
[----:B------:R-:W1:Y:S06]  /*33b0*/  MUFU.TANH R76, R76 ;  /* 0x0000004c004c7308 */ /* 0x000e6c0000002400 */
[C---:B------:R-:W-:Y:S02]  /*33c0*/  HMMA.16816.F32 R80, R100.reuse, R94, R80 ;  /* 0x0000005e6450723c */ /* 0x040fe40000001850 */
[----:B------:R-:W1:Y:S06]  /*33d0*/  MUFU.TANH R78, R78 ;  /* 0x0000004e004e7308 */ /* 0x000e6c0000002400 */
[C---:B--2---:R-:W-:Y:S02]  /*33e0*/  HMMA.16816.F32 R104, R100.reuse, R44, R104 ;  /* 0x0000002c6468723c */ /* 0x044fe40000001868 */
[----:B------:R-:W2:Y:S05]  /*33f0*/  MUFU.TANH R79, R79 ;  /* 0x0000004f004f7308 */ /* 0x000eaa0000002400 */
[----:B------:R-:W-:Y:S01]  /*3400*/  FMUL.FTZ R44, R64, c[0x0][0x320] ;  /* 0x0000c800402c7a20 */ /* 0x000fe20000410000 */
[----:B------:R-:W-:Y:S01]  /*3410*/  HMMA.16816.F32 R56, R100, R46, R56 ;  /* 0x0000002e6438723c */ /* 0x000fe20000001838 */
[----:B------:R-:W-:Y:S01]  /*3420*/  FMUL.FTZ R45, R65, c[0x0][0x320] ;  /* 0x0000c800412d7a20 */ /* 0x000fe20000410000 */
[----:B------:R1:W1:Y:S01]  /*3430*/  MUFU.TANH R211, R67 ;  /* 0x0000004300d37308 */ /* 0x0002620000002400 */
[----:B------:R-:W-:-:S05]  /*3440*/  FMUL.FTZ R64, R66, c[0x0][0x320] ;  /* 0x0000c80042407a20 */ /* 0x000fca0000410000 */
[C---:B------:R-:W-:Y:S01]  /*3450*/  HMMA.16816.F32 R108, R100.reuse, R40, R108 ;  /* 0x00000028646c723c */ /* 0x040fe2000000186c */
[----:B------:R-:W-:Y:S01]  /*3460*/  FMUL.FTZ R60, R80, c[0x0][0x320] ;  /* 0x0000c800503c7a20 */ /* 0x000fe20000410000 */
[----:B------:R-:W1:Y:S01]  /*3470*/  MUFU.TANH R44, R44 ;  /* 0x0000002c002c7308 */ /* 0x000e620000002400 */
[----:B------:R-:W-:Y:S02]  /*3480*/  FMUL.FTZ R52, R81, c[0x0][0x320] ;  /* 0x0000c80051347a20 */ /* 0x000fe40000410000 */
[----:B------:R-:W-:Y:S02]  /*3490*/  FMUL.FTZ R53, R82, c[0x0][0x320] ;  /* 0x0000c80052357a20 */ /* 0x000fe40000410000 */
[----:B------:R-:W-:Y:S01]  /*34a0*/  FMUL.FTZ R61, R83, c[0x0][0x320] ;  /* 0x0000c800533d7a20 */ /* 0x000fe20000410000 */
[----:B------:R-:W-:Y:S01]  /*34b0*/  HMMA.16816.F32 R48, R100, R42, R48 ;  /* 0x0000002a6430723c */ /* 0x000fe20000001830 */
[----:B------:R-:W-:Y:S01]  /*34c0*/  FMUL.FTZ R104, R104, c[0x0][0x320] ;  /* 0x0000c80068687a20 */ /* 0x000fe20000410000 */
[----:B------:R-:W1:Y:S01]  /*34d0*/  MUFU.TANH R60, R60 ;  /* 0x0000003c003c7308 */ /* 0x000e620000002400 */
[----:B------:R-:W-:-:S02]  /*34e0*/  FMUL.FTZ R105, R105, c[0x0][0x320] ;  /* 0x0000c80069697a20 */ /* 0x000fc40000410000 */
[----:B------:R-:W-:Y:S02]  /*34f0*/  FMUL.FTZ R106, R106, c[0x0][0x320] ;  /* 0x0000c8006a6a7a20 */ /* 0x000fe40000410000 */
[----:B------:R-:W-:Y:S01]  /*3500*/  FMUL.FTZ R107, R107, c[0x0][0x320] ;  /* 0x0000c8006b6b7a20 */ /* 0x000fe20000410000 */
        /* <DEDUP_REMOVED lines=11> */
[----:B------:R-:W-:Y:S02]  /*35c0*/  FMUL.FTZ R111, R111, c[0x0][0x320] ;  /* 0x0000c8006f6f7a20 */ /* 0x000fe40000410000 */
[----:B------:R-:W-:Y:S01]  /*35d0*/  FMUL.FTZ R48, R48, c[0x0][0x320] ;  /* 0x0000c80030307a20 */ /* 0x000fe20000410000 */
[----:B------:R-:W1:Y:S01]  /*35e0*/  MUFU.TANH R61, R61 ;  /* 0x0000003d003d7308 */ /* 0x000e620000002400 */
[----:B------:R-:W-:Y:S02]  /*35f0*/  FMUL.FTZ R49, R49, c[0x0][0x320] ;  /* 0x0000c80031317a20 */ /* 0x000fe40000410000 */
[----:B------:R-:W-:Y:S02]  /*3600*/  FMUL.FTZ R50, R50, c[0x0][0x320] ;  /* 0x0000c80032327a20 */ /* 0x000fe40000410000 */
[----:B------:R-:W-:-:S02]  /*3610*/  FMUL.FTZ R51, R51, c[0x0][0x320] ;  /* 0x0000c80033337a20 */ /* 0x000fc40000410000 */
[----:B------:R-:W-:Y:S01]  /*3620*/  FMUL.FTZ R36, R36, c[0x0][0x320] ;  /* 0x0000c80024247a20 */ /* 0x000fe20000410000 */
[----:B------:R-:W1:Y:S01]  /*3630*/  MUFU.TANH R45, R45 ;  /* 0x0000002d002d7308 */ /* 0x000e620000002400 */
[----:B------:R-:W-:Y:S02]  /*3640*/  FMUL.FTZ R37, R37, c[0x0][0x320] ;  /* 0x0000c80025257a20 */ /* 0x000fe40000410000 */
[----:B------:R-:W-:Y:S02]  /*3650*/  FMUL.FTZ R38, R38, c[0x0][0x320] ;  /* 0x0000c80026267a20 */ /* 0x000fe40000410000 */
[----:B------:R-:W-:Y:S02]  /*3660*/  FMUL.FTZ R39, R39, c[0x0][0x320] ;  /* 0x0000c80027277a20 */ /* 0x000fe40000410000 */
[----:B------:R-:W-:Y:S01]  /*3670*/  FMUL.FTZ R88, R88, c[0x0][0x320] ;  /* 0x0000c80058587a20 */ /* 0x000fe20000410000 */
[----:B------:R-:W1:Y:S01]  /*3680*/  MUFU.TANH R64, R64 ;  /* 0x0000004000407308 */ /* 0x000e620000002400 */
[----:B------:R-:W-:-:S02]  /*3690*/  FMUL.FTZ R89, R89, c[0x0][0x320] ;  /* 0x0000c80059597a20 */ /* 0x000fc40000410000 */
[----:B------:R-:W-:Y:S02]  /*36a0*/  FMUL.FTZ R90, R90, c[0x0][0x320] ;  /* 0x0000c8005a5a7a20 */ /* 0x000fe40000410000 */
[----:B------:R-:W-:-:S03]  /*36b0*/  FMUL.FTZ R91, R91, c[0x0][0x320] ;  /* 0x0000c8005b5b7a20 */ /* 0x000fc60000410000 */
        /* <DEDUP_REMOVED lines=26> */
[----:B--234-:R-:W-:Y:S01]  /*3860*/  IMAD.U32 R8, RZ, RZ, UR8 ;  /* 0x00000008ff087e24 */ /* 0x01cfe2000f8e00ff */
[----:B------:R-:W-:Y:S01]  /*3870*/  PLOP3.LUT P1, PT, PT, PT, UP0, 0x80, 0x0 ;  /* 0x000000000000781c */ /* 0x000fe20003f2f008 */
[----:B------:R-:W-:Y:S01]  /*3880*/  IMAD.MOV.U32 R251, RZ, RZ, RZ ;  /* 0x000000fffffb7224 */ /* 0x000fe200078e00ff */
[----:B------:R-:W-:-:S02]  /*3890*/  PLOP3.LUT P0, PT, PT, PT, UP0, 0x80, 0x0 ;  /* 0x000000000000781c */ /* 0x000fc40003f0f008 */
        /* <DEDUP_REMOVED lines=11> */
[----:B------:R-:W-:Y:S01]  /*3950*/  SHF.R.S32.HI R22, RZ, 0x1f, R29 ;  /* 0x0000001fff167819 */ /* 0x000fe2000001141d */
[----:B------:R-:W-:Y:S01]  /*3960*/  IMAD.WIDE R24, R213, 0x2, RZ ;  /* 0x00000002d5187825 */ /* 0x000fe200078e02ff */
[----:B------:R-:W-:Y:S02]  /*3970*/  SEL R19, RZ, 0x10, P6 ;  /* 0x00000010ff137807 */ /* 0x000fe40003000000 */
[----:B------:R-:W-:Y:S01]  /*3980*/  LEA.HI R22, R22, R29, RZ, 0x3 ;  /* 0x0000001d16167211 */ /* 0x000fe200078f18ff */
[----:B------:R-:W-:Y:S01]  /*3990*/  IMAD R252, R8, c[0x0][0x2b8], R252 ;  /* 0x0000ae0008fc7a24 */ /* 0x000fe200078e02fc */
[----:B------:R-:W-:Y:S02]  /*39a0*/  SHF.R.S32.HI R9, RZ, 0x1f, R28 ;  /* 0x0000001fff097819 */ /* 0x000fe4000001141c */
[----:B------:R-:W-:-:S02]  /*39b0*/  IADD3 R26, -R19, 0x10, RZ ;  /* 0x00000010131a7810 */ /* 0x000fc40007ffe1ff */
[----:B------:R-:W-:Y:S02]  /*39c0*/  SHF.R.S32.HI R8, RZ, 0x1f, R252 ;  /* 0x0000001fff087819 */ /* 0x000fe400000114fc */
[----:B------:R-:W-:Y:S02]  /*39d0*/  SEL R18, RZ, 0x10, P5 ;  /* 0x00000010ff127807 */ /* 0x000fe40002800000 */
[----:B------:R-:W-:Y:S01]  /*39e0*/  LOP3.LUT R22, R22, 0xfffffff8, RZ, 0xc0, !PT ;  /* 0xfffffff816167812 */ /* 0x000fe200078ec0ff */
[----:B------:R-:W-:Y:S01]  /*39f0*/  IMAD R8, R8, c[0x0][0x1e0], RZ ;  /* 0x0000780008087a24 */ /* 0x000fe200078e02ff */
[----:B------:R-:W-:Y:S02]  /*3a00*/  LEA.HI R9, R9, R28, RZ, 0x3 ;  /* 0x0000001c09097211 */ /* 0x000fe400078f18ff */
[----:B------:R-:W-:Y:S01]  /*3a10*/  LOP3.LUT R26, R26, 0xf, RZ, 0xc0, !PT ;  /* 0x0000000f1a1a7812 */ /* 0x000fe200078ec0ff */
[----:B------:R-:W-:Y:S01]  /*3a20*/  IMAD R8, R252, c[0x0][0x1e4], R8 ;  /* 0x00007900fc087a24 */ /* 0x000fe200078e0208 */
[----:B------:R-:W-:Y:S01]  /*3a30*/  IADD3 R14, -R18, 0x10, RZ ;  /* 0x00000010120e7810 */ /* 0x000fe20007ffe1ff */
[----:B------:R-:W-:Y:S01]  /*3a40*/  IMAD.WIDE R22, R22, 0x2, RZ ;  /* 0x0000000216167825 */ /* 0x000fe200078e02ff */
[----:B------:R-:W-:-:S02]  /*3a50*/  SEL R17, RZ, 0x10, P4 ;  /* 0x00000010ff117807 */ /* 0x000fc40002000000 */
[----:B------:R-:W-:Y:S01]  /*3a60*/  LOP3.LUT R9, R9, 0xfffffff8, RZ, 0xc0, !PT ;  /* 0xfffffff809097812 */ /* 0x000fe200078ec0ff */
[----:B--2---:R-:W-:Y:S01]  /*3a70*/  IMAD.WIDE.U32 R10, R252, c[0x0][0x1e0], RZ ;  /* 0x00007800fc0a7a25 */ /* 0x004fe200078e00ff */
[----:B------:R-:W-:Y:S02]  /*3a80*/  LOP3.LUT R14, R14, 0xf, RZ, 0xc0, !PT ;  /* 0x0000000f0e0e7812 */ /* 0x000fe400078ec0ff */
[----:B------:R-:W-:Y:S01]  /*3a90*/  IADD3 R13, -R17, 0x10, RZ ;  /* 0x00000010110d7810 */ /* 0x000fe20007ffe1ff */
[----:B------:R-:W-:Y:S01]  /*3aa0*/  IMAD.IADD R11, R11, 0x1, R8 ;  /* 0x000000010b0b7824 */ /* 0x000fe200078e0208 */
[----:B------:R-:W-:Y:S01]  /*3ab0*/  IADD3 R12, -R6, 0x10, RZ ;  /* 0x00000010060c7810 */ /* 0x000fe20007ffe1ff */
[----:B------:R-:W-:Y:S01]  /*3ac0*/  IMAD.WIDE R32, R9, 0x2, RZ ;  /* 0x0000000209207825 */ /* 0x000fe200078e02ff */
[----:B------:R-:W-:Y:S02]  /*3ad0*/  LOP3.LUT R13, R13, 0xf, RZ, 0xc0, !PT ;  /* 0x0000000f0d0d7812 */ /* 0x000fe400078ec0ff */
[----:B------:R-:W-:-:S02]  /*3ae0*/  LOP3.LUT R12, R12, 0xf, RZ, 0xc0, !PT ;  /* 0x0000000f0c0c7812 */ /* 0x000fc400078ec0ff */
[----:B---3--:R-:W-:Y:S01]  /*3af0*/  SHF.R.S32.HI R8, RZ, 0x1f, R251 ;  /* 0x0000001fff087819 */ /* 0x008fe200000114fb */
[----:B------:R-:W-:-:S04]  /*3b00*/  IMAD.WIDE.U32 R10, R251, c[0x0][0x1f0], R10 ;  /* 0x00007c00fb0a7a25 */ /* 0x000fc800078e000a */
[----:B------:R-:W-:Y:S01]  /*3b10*/  IMAD R8, R8, c[0x0][0x1f0], RZ ;  /* 0x00007c0008087a24 */ /* 0x000fe200078e02ff */
[----:B------:R-:W-:-:S03]  /*3b20*/  IADD3 R10, P0, R10, UR20, RZ ;  /* 0x000000140a0a7c10 */ /* 0x000fc6000ff1e0ff */
[----:B------:R-:W-:-:S05]  /*3b30*/  IMAD R8, R251, c[0x0][0x1f4], R8 ;  /* 0x00007d00fb087a24 */ /* 0x000fca00078e0208 */
[----:B------:R-:W-:Y:S02]  /*3b40*/  IADD3.X R8, R11, UR15, R8, P0, !PT ;  /* 0x0000000f0b087c10 */ /* 0x000fe400087fe408 */
[----:B------:R-:W-:-:S04]  /*3b50*/  LEA R11, P0, R10, c[0x0][0x1c8], 0x1 ;  /* 0x000072000a0b7a11 */ /* 0x000fc800078008ff */
[----:B------:R-:W-:Y:S01]  /*3b60*/  LEA.HI.X R10, R10, c[0x0][0x1cc], R8, 0x1, P0 ;  /* 0x000073000a0a7a11 */ /* 0x000fe200000f0c08 */
[----:B------:R-:W2:Y:S01]  /*3b70*/  SHFL.IDX PT, R15, R11, 0x2, 0x181f ;  /* 0x00581f000b0f7f89 */ /* 0x000ea200000e0000 */
[----:B------:R-:W-:-:S03]  /*3b80*/  SHF.R.S32.HI R8, RZ, 0x1f, R215 ;  /* 0x0000001fff087819 */ /* 0x000fc600000114d7 */
[----:B------:R-:W3:Y:S01]  /*3b90*/  SHFL.IDX PT, R16, R10, 0x2, 0x181f ;  /* 0x00581f000a107f89 */ /* 0x000ee200000e0000 */
[----:B------:R-:W-:-:S03]  /*3ba0*/  LEA.HI R8, R8, R215, RZ, 0x3 ;  /* 0x000000d708087211 */ /* 0x000fc600078f18ff */
[----:B------:R-:W4:Y:S01]  /*3bb0*/  SHFL.IDX PT, R20, R11, RZ, 0x181f ;  /* 0x00181fff0b147589 */ /* 0x000f2200000e0000 */
[----:B------:R-:W-:-:S03]  /*3bc0*/  LOP3.LUT R8, R8, 0xfffffff8, RZ, 0xc0, !PT ;  /* 0xfffffff808087812 */ /* 0x000fc600078ec0ff */
[----:B------:R-:W-:Y:S02]  /*3bd0*/  SHFL.IDX PT, R21, R10, RZ, 0x181f ;  /* 0x00181fff0a157589 */ /* 0x000fe400000e0000 */
[----:B------:R-:W-:Y:S02]  /*3be0*/  IMAD.WIDE R8, R8, 0x2, RZ ;  /* 0x0000000208087825 */ /* 0x000fe400078e02ff */
[----:B------:R-:W5:Y:S04]  /*3bf0*/  SHFL.IDX PT, R11, R11, 0x1, 0x181f ;  /* 0x00381f000b0b7f89 */ /* 0x000f6800000e0000 */
[----:B------:R-:W1:Y:S01]  /*3c00*/  SHFL.IDX PT, R10, R10, 0x1, 0x181f ;  /* 0x00381f000a0a7f89 */ /* 0x000e6200000e0000 */
[----:B--2---:R-:W-:-:S04]  /*3c10*/  IADD3 R26, P1, P0, R26, R15, R24 ;  /* 0x0000000f1a1a7210 */ /* 0x004fc8000783e018 */
[----:B---3--:R-:W-:Y:S02]  /*3c20*/  IADD3.X R27, RZ, R16, R25, P1, P0 ;  /* 0x00000010ff1b7210 */ /* 0x008fe40000fe0419 */
[----:B------:R-:W-:-:S04]  /*3c30*/  IADD3 R34, P1, P0, R14, R15, R22 ;  /* 0x0000000f0e227210 */ /* 0x000fc8000783e016 */
[----:B------:R-:W-:Y:S02]  /*3c40*/  IADD3.X R35, RZ, R16, R23, P1, P0 ;  /* 0x00000010ff237210 */ /* 0x000fe40000fe0417 */
[----:B-1----:R-:W-:-:S04]  /*3c50*/  IADD3 R36, P1, P0, R13, R15, R32 ;  /* 0x0000000f0d247210 */ /* 0x002fc8000783e020 */
[----:B------:R-:W-:Y:S02]  /*3c60*/  IADD3.X R37, RZ, R16, R33, P1, P0 ;  /* 0x00000010ff257210 */ /* 0x000fe40000fe0421 */
[----:B------:R-:W-:-:S04]  /*3c70*/  IADD3 R12, P1, P0, R12, R15, R8 ;  /* 0x0000000f0c0c7210 */ /* 0x000fc8000783e008 */
[----:B------:R-:W-:Y:S02]  /*3c80*/  IADD3.X R13, RZ, R16, R9, P1, P0 ;  /* 0x00000010ff0d7210 */ /* 0x000fe40000fe0409 */
[-C--:B----4-:R-:W-:Y:S02]  /*3c90*/  IADD3 R40, P0, R24, R20.reuse, RZ ;  /* 0x0000001418287210 */ /* 0x090fe40007f1e0ff */
[CC--:B------:R-:W-:Y:S02]  /*3ca0*/  IADD3 R38, P1, R22.reuse, R20.reuse, RZ ;  /* 0x0000001416267210 */ /* 0x0c0fe40007f3e0ff */
[-C--:B-----5:R-:W-:Y:S01]  /*3cb0*/  IADD3 R22, P2, R22, R11.reuse, RZ ;  /* 0x0000000b16167210 */ /* 0x0a0fe20007f5e0ff */
[--C-:B------:R-:W-:Y:S01]  /*3cc0*/  IMAD.X R41, R25, 0x1, R21.reuse, P0 ;  /* 0x0000000119297824 */ /* 0x100fe200000e0615 */
[-C--:B------:R-:W-:Y:S01]  /*3cd0*/  IADD3 R14, P0, R32, R20.reuse, RZ ;  /* 0x00000014200e7210 */ /* 0x080fe20007f1e0ff */
[C-C-:B------:R-:W-:Y:S01]  /*3ce0*/  IMAD.X R39, R23.reuse, 0x1, R21.reuse, P1 ;  /* 0x0000000117277824 */ /* 0x140fe200008e0615 */
[----:B------:R-:W-:Y:S01]  /*3cf0*/  IADD3 R20, P1, R8, R20, RZ ;  /* 0x0000001408147210 */ /* 0x000fe20007f3e0ff */
[----:B------:R-:W-:Y:S01]  /*3d00*/  IMAD.X R23, R23, 0x1, R10, P2 ;  /* 0x0000000117177824 */ /* 0x000fe200010e060a */
[----:B------:R-:W-:Y:S01]  /*3d10*/  ISETP.GE.AND P2, PT, R215, c[0x0][0x1d4], PT ;  /* 0x00007500d7007a0c */ /* 0x000fe20003f46270 */
[--C-:B------:R-:W-:Y:S01]  /*3d20*/  IMAD.X R15, R33, 0x1, R21.reuse, P0 ;  /* 0x00000001210f7824 */ /* 0x100fe200000e0615 */
[-C--:B------:R-:W-:Y:S01]  /*3d30*/  IADD3 R24, P0, R24, R11.reuse, RZ ;  /* 0x0000000b18187210 */ /* 0x080fe20007f1e0ff */
[----:B------:R-:W-:Y:S01]  /*3d40*/  IMAD.X R21, R9, 0x1, R21, P1 ;  /* 0x0000000109157824 */ /* 0x000fe200008e0615 */
[----:B------:R-:W-:-:S03]  /*3d50*/  IADD3 R32, P1, R32, R11, RZ ;  /* 0x0000000b20207210 */ /* 0x000fc60007f3e0ff */
[--C-:B------:R-:W-:Y:S01]  /*3d60*/  IMAD.X R25, R25, 0x1, R10.reuse, P0 ;  /* 0x0000000119197824 */ /* 0x100fe200000e060a */
[----:B------:R-:W-:Y:S01]  /*3d70*/  IADD3 R42, P0, R8, R11, RZ ;  /* 0x0000000b082a7210 */ /* 0x000fe20007f1e0ff */
[--C-:B------:R-:W-:Y:S01]  /*3d80*/  IMAD.X R33, R33, 0x1, R10.reuse, P1 ;  /* 0x0000000121217824 */ /* 0x100fe200008e060a */
[----:B------:R-:W-:Y:S01]  /*3d90*/  ISETP.NE.U32.AND P1, PT, R19, RZ, PT ;  /* 0x000000ff1300720c */ /* 0x000fe20003f25070 */
[----:B------:R-:W-:Y:S02]  /*3da0*/  IMAD.SHL.U32 R8, R214, 0x2, RZ ;  /* 0x00000002d6087824 */ /* 0x000fe400078e00ff */
[----:B------:R-:W-:Y:S01]  /*3db0*/  IMAD.X R43, R9, 0x1, R10, P0 ;  /* 0x00000001092b7824 */ /* 0x000fe200000e060a */
[----:B------:R-:W-:Y:S02]  /*3dc0*/  ISETP.NE.U32.AND P0, PT, R18, RZ, PT ;  /* 0x000000ff1200720c */ /* 0x000fe40003f05070 */
[----:B------:R1:W-:Y:S04]  /*3dd0*/  LDGSTS.E.BYPASS.LTC128B.128 [R8+0xc100], [R40.64], !P6 ;  /* 0x0c10000028087fae */ /* 0x0003e8000f101d4c */
[----:B------:R1:W-:Y:S04]  /*3de0*/  LDGSTS.E.BYPASS.LTC128B.128 [R8+0xf100], [R38.64], !P5 ;  /* 0x0f10000026087fae */ /* 0x0003e8000e901d4c */
[----:B------:R1:W-:Y:S04]  /*3df0*/  LDGSTS.E.BYPASS.LTC128B.128 [R8+0x12100], [R14.64], !P4 ;  /* 0x121000000e087fae */ /* 0x0003e8000e101d4c */
[----:B------:R1:W-:Y:S04]  /*3e00*/  LDGSTS.E.BYPASS.LTC128B.128 [R8+0x15100], [R20.64], !P2 ;  /* 0x1510000014087fae */ /* 0x0003e8000d101d4c */
[----:B------:R1:W-:Y:S04]  /*3e10*/  LDGSTS.E.BYPASS.LTC128B.128 [R8+0xd100], [R24.64], !P6 ;  /* 0x0d10000018087fae */ /* 0x0003e8000f101d4c */
[----:B------:R1:W-:Y:S04]  /*3e20*/  LDGSTS.E.BYPASS.LTC128B.128 [R8+0x10100], [R22.64], !P5 ;  /* 0x1010000016087fae */ /* 0x0003e8000e901d4c */
[----:B------:R1:W-:Y:S04]  /*3e30*/  LDGSTS.E.BYPASS.LTC128B.128 [R8+0x13100], [R32.64], !P4 ;  /* 0x1310000020087fae */ /* 0x0003e8000e101d4c */
[----:B------:R1:W-:Y:S04]  /*3e40*/  LDGSTS.E.BYPASS.LTC128B.128 [R8+0x16100], [R42.64], !P2 ;  /* 0x161000002a087fae */ /* 0x0003e8000d101d4c */
[----:B------:R1:W-:Y:S01]  /*3e50*/  LDGSTS.E.BYPASS.LTC128B.128.ZFILL [R8+0xe100], [R26.64], P1 ;  /* 0x0e1000001a087fae */ /* 0x0003e20008941d4c */
[----:B------:R-:W-:-:S03]  /*3e60*/  ISETP.NE.U32.AND P1, PT, R17, RZ, PT ;  /* 0x000000ff1100720c */ /* 0x000fc60003f25070 */
[----:B------:R1:W-:Y:S01]  /*3e70*/  LDGSTS.E.BYPASS.LTC128B.128.ZFILL [R8+0x11100], [R34.64], P0 ;  /* 0x1110000022087fae */ /* 0x0003e20008141d4c */
[----:B------:R-:W-:-:S09]  /*3e80*/  ISETP.NE.U32.AND P0, PT, R6, RZ, PT ;  /* 0x000000ff0600720c */ /* 0x000fd20003f05070 */
[----:B------:R1:W-:Y:S04]  /*3e90*/  LDGSTS.E.BYPASS.LTC128B.128.ZFILL [R8+0x14100], [R36.64], P1 ;  /* 0x1410000024087fae */ /* 0x0003e80008941d4c */
[----:B------:R1:W-:Y:S02]  /*3ea0*/  LDGSTS.E.BYPASS.LTC128B.128.ZFILL [R8+0x17100], [R12.64], P0 ;  /* 0x171000000c087fae */ /* 0x0003e40008141d4c */
.L_x_770:
[----:B--234-:R-:W-:Y:S01]  /*3eb0*/  SHF.R.S32.HI R6, RZ, 0x1f, R2 ;  /* 0x0000001fff067819 */ /* 0x01cfe20000011402 */
[----:B------:R-:W-:Y:S01]  /*3ec0*/  IMAD.SHL.U32 R244, R5, 0x2, RZ ;  /* 0x0000000205f47824 */ /* 0x000fe200078e00ff */
[----:B------:R-:W0:Y:S02]  /*3ed0*/  LDGDEPBAR ;  /* 0x00000000000079af */ /* 0x000e240000000000 */
[----:B-1----:R-:W-:Y:S01]  /*3ee0*/  LEA.HI R8, R6, R2, RZ, 0x2 ;  /* 0x0000000206087211 */ /* 0x002fe200078f10ff */
[----:B------:R-:W-:Y:S01]  /*3ef0*/  IMAD.U32 R6, RZ, RZ, UR18 ;  /* 0x00000012ff067e24 */ /* 0x000fe2000f8e00ff */
[----:B------:R-:W-:Y:S01]  /*3f00*/  LDSM.16.MT88.4 R140, [R244+0x3100] ;  /* 0x00310000f48c783b */ /* 0x000fe20000004200 */
[----:B------:R-:W-:-:S02]  /*3f10*/  IMAD R241, R3, 0x2, R244 ;  /* 0x0000000203f17824 */ /* 0x000fc400078e02f4 */
[----:B------:R-:W-:Y:S01]  /*3f20*/  IMAD R242, R4, 0x2, R244 ;  /* 0x0000000204f27824 */ /* 0x000fe200078e02f4 */
[----:B------:R1:W-:Y:S03]  /*3f30*/  STL [R1+0x1c], R8 ;  /* 0x00001c0801007387 */ /* 0x0003e60000100800 */
[----:B------:R-:W-:Y:S01]  /*3f40*/  IMAD R240, R3, 0x2, R242 ;  /* 0x0000000203f07824 */ /* 0x000fe200078e02f2 */
[----:B------:R-:W-:Y:S04]  /*3f50*/  LDSM.16.MT88.4 R156, [R241+0x100] ;  /* 0x00010000f19c783b */ /* 0x000fe80000004200 */
[----:B------:R-:W-:Y:S04]  /*3f60*/  LDSM.16.MT88.4 R164, [R242+0x100] ;  /* 0x00010000f2a4783b */ /* 0x000fe80000004200 */
[----:B------:R-:W-:Y:S04]  /*3f70*/  LDSM.16.MT88.4 R12, [R241+0x900] ;  /* 0x00090000f10c783b */ /* 0x000fe80000004200 */
[----:B------:R-:W-:Y:S04]  /*3f80*/  LDSM.16.MT88.4 R148, [R240+0x100] ;  /* 0x00010000f094783b */ /* 0x000fe80000004200 */
[----:B------:R-:W-:Y:S04]  /*3f90*/  LDSM.16.MT88.4 R132, [R242+0x3100] ;  /* 0x00310000f284783b */ /* 0x000fe80000004200 */
[----:B------:R-:W-:Y:S01]  /*3fa0*/  LDSM.16.MT88.4 R172, [R244+0x100] ;  /* 0x00010000f4ac783b */ /* 0x000fe20000004200 */
[----:B-1----:R-:W-:-:S03]  /*3fb0*/  LOP3.LUT R8, R8, 0x7ffffffc, RZ, 0xc0, !PT ;  /* 0x7ffffffc08087812 */ /* 0x002fc600078ec0ff */
[----:B------:R-:W-:Y:S02]  /*3fc0*/  LDSM.16.MT88.4 R24, [R242+0x3900] ;  /* 0x00390000f218783b */ /* 0x000fe40000004200 */
[----:B------:R-:W-:Y:S02]  /*3fd0*/  IMAD.IADD R2, R2, 0x1, -R8 ;  /* 0x0000000102027824 */ /* 0x000fe400078e0a08 */
[----:B------:R-:W-:Y:S02]  /*3fe0*/  LDSM.16.MT88.4 R112, [R242+0x9100] ;  /* 0x00910000f270783b */ /* 0x000fe40000004200 */
[----:B------:R-:W-:Y:S02]  /*3ff0*/  IMAD R2, R2, -0x2, R6 ;  /* 0xfffffffe02027824 */ /* 0x000fe400078e0206 */
[----:B------:R-:W-:Y:S03]  /*4000*/  LDSM.16.MT88.4 R80, [R242+0x6100] ;  /* 0x00610000f250783b */ /* 0x000fe60000004200 */
[C---:B------:R-:W-:Y:S01]  /*4010*/  ISETP.GT.AND P0, PT, R2.reuse, RZ, PT ;  /* 0x000000ff0200720c */ /* 0x040fe20003f04270 */
[----:B------:R-:W-:Y:S01]  /*4020*/  LDSM.16.MT88.4 R16, [R244+0x900] ;  /* 0x00090000f410783b */ /* 0x000fe20000004200 */
[----:B------:R-:W-:-:S02]  /*4030*/  ISETP.GT.AND P1, PT, R2, 0x1, PT ;  /* 0x000000010200780c */ /* 0x000fc40003f24270 */
[----:B------:R-:W-:Y:S01]  /*4040*/  FSEL R8, R30, -INF , P0 ;  /* 0xff8000001e087808 */ /* 0x000fe20000000000 */
[----:B------:R-:W-:Y:S01]  /*4050*/  LDSM.16.MT88.4 R56, [R241+0x3100] ;  /* 0x00310000f138783b */ /* 0x000fe20000004200 */
[----:B------:R-:W-:Y:S02]  /*4060*/  FSEL R0, R0, -INF , P0 ;  /* 0xff80000000007808 */ /* 0x000fe40000000000 */
[C---:B------:R-:W-:Y:S01]  /*4070*/  ISETP.GT.AND P0, PT, R2.reuse, 0x8, PT ;  /* 0x000000080200780c */ /* 0x040fe20003f04270 */
[----:B------:R-:W-:Y:S01]  /*4080*/  LDSM.16.MT88.4 R88, [R241+0x6100] ;  /* 0x00610000f158783b */ /* 0x000fe20000004200 */
[----:B------:R-:W-:Y:S02]  /*4090*/  FSEL R7, R7, -INF , P1 ;  /* 0xff80000007077808 */ /* 0x000fe40000800000 */
[----:B------:R-:W-:Y:S01]  /*40a0*/  FSEL R6, R31, -INF , P1 ;  /* 0xff8000001f067808 */ /* 0x000fe20000800000 */
[----:B------:R-:W-:Y:S01]  /*40b0*/  LDSM.16.MT88.4 R96, [R240+0x6100] ;  /* 0x00610000f060783b */ /* 0x000fe20000004200 */
[----:B------:R-:W-:-:S02]  /*40c0*/  ISETP.GT.AND P1, PT, R2, 0x9, PT ;  /* 0x000000090200780c */ /* 0x000fc40003f24270 */
[----:B------:R-:W-:Y:S01]  /*40d0*/  FSEL R60, R60, -INF , P0 ;  /* 0xff8000003c3c7808 */ /* 0x000fe20000000000 */
[----:B------:R-:W-:Y:S01]  /*40e0*/  LDSM.16.MT88.4 R104, [R244+0x9100] ;  /* 0x00910000f468783b */ /* 0x000fe20000004200 */
[----:B------:R-:W-:Y:S02]  /*40f0*/  FMNMX.FTZ R9, R0, R7, !PT ;  /* 0x0000000700097209 */ /* 0x000fe40007810000 */
[----:B------:R-:W-:Y:S01]  /*4100*/  FSEL R53, R53, -INF , P0 ;  /* 0xff80000035357808 */ /* 0x000fe20000000000 */
[----:B------:R-:W-:Y:S01]  /*4110*/  LDSM.16.MT88.4 R120, [R241+0x9100] ;  /* 0x00910000f178783b */ /* 0x000fe20000004200 */
[----:B------:R-:W-:Y:S02]  /*4120*/  ISETP.GT.AND P0, PT, R2, 0x10, PT ;  /* 0x000000100200780c */ /* 0x000fe40003f04270 */
[----:B------:R-:W-:Y:S01]  /*4130*/  FSEL R52, R52, -INF , P1 ;  /* 0xff80000034347808 */ /* 0x000fe20000800000 */
[----:B------:R-:W-:Y:S01]  /*4140*/  LDSM.16.MT88.4 R20, [R241+0x3900] ;  /* 0x00390000f114783b */ /* 0x000fe20000004200 */
[----:B------:R-:W-:-:S02]  /*4150*/  FMNMX.FTZ R9, R60, R9, !PT ;  /* 0x000000093c097209 */ /* 0x000fc40007810000 */
[----:B------:R-:W-:Y:S01]  /*4160*/  FSEL R61, R61, -INF , P1 ;  /* 0xff8000003d3d7808 */ /* 0x000fe20000800000 */
[----:B------:R-:W-:Y:S01]  /*4170*/  LDSM.16.MT88.4 R188, [R241+0x6900] ;  /* 0x00690000f1bc783b */ /* 0x000fe20000004200 */
[----:B------:R-:W-:Y:S02]  /*4180*/  ISETP.GT.AND P1, PT, R2, 0x11, PT ;  /* 0x000000110200780c */ /* 0x000fe40003f24270 */
[----:B------:R-:W-:Y:S02]  /*4190*/  FSEL R62, R62, -INF , P0 ;  /* 0xff8000003e3e7808 */ /* 0x000fe40000000000 */
[----:B------:R-:W-:Y:S02]  /*41a0*/  FMNMX.FTZ R9, R52, R9, !PT ;  /* 0x0000000934097209 */ /* 0x000fe40007810000 */
[----:B------:R-:W-:Y:S02]  /*41b0*/  FSEL R55, R55, -INF , P0 ;  /* 0xff80000037377808 */ /* 0x000fe40000000000 */
[----:B------:R-:W-:-:S02]  /*41c0*/  ISETP.GT.AND P0, PT, R2, 0x18, PT ;  /* 0x000000180200780c */ /* 0x000fc40003f04270 */
[----:B------:R-:W-:Y:S02]  /*41d0*/  FSEL R54, R54, -INF , P1 ;  /* 0xff80000036367808 */ /* 0x000fe40000800000 */
[----:B------:R-:W-:Y:S02]  /*41e0*/  FMNMX.FTZ R9, R62, R9, !PT ;  /* 0x000000093e097209 */ /* 0x000fe40007810000 */
[----:B------:R-:W-:Y:S02]  /*41f0*/  FSEL R63, R63, -INF , P1 ;  /* 0xff8000003f3f7808 */ /* 0x000fe40000800000 */
[----:B------:R-:W-:Y:S02]  /*4200*/  ISETP.GT.AND P1, PT, R2, 0x19, PT ;  /* 0x000000190200780c */ /* 0x000fe40003f24270 */
[----:B------:R-:W-:Y:S02]  /*4210*/  FSEL R72, R72, -INF , P0 ;  /* 0xff80000048487808 */ /* 0x000fe40000000000 */
[----:B------:R-:W-:-:S02]  /*4220*/  FMNMX.FTZ R9, R54, R9, !PT ;  /* 0x0000000936097209 */ /* 0x000fc40007810000 */
[----:B------:R-:W-:Y:S02]  /*4230*/  FSEL R74, R74, -INF , P0 ;  /* 0xff8000004a4a7808 */ /* 0x000fe40000000000 */
        /* <DEDUP_REMOVED lines=11> */
[----:B------:R-:W-:Y:S02]  /*42f0*/  FMNMX.FTZ R10, R8, R6, !PT ;  /* 0x00000006080a7209 */ /* 0x000fe40007810000 */
[----:B------:R-:W-:Y:S02]  /*4300*/  FSEL R32, R79, -INF , P1 ;  /* 0xff8000004f207808 */ /* 0x000fe40000800000 */
[----:B------:R-:W-:Y:S01]  /*4310*/  ISETP.GT.AND P1, PT, R2, 0x29, PT ;  /* 0x000000290200780c */ /* 0x000fe20003f24270 */
[----:B------:R-:W-:Y:S01]  /*4320*/  LDSM.16.MT88.4 R76, [R244+0x3900] ;  /* 0x00390000f44c783b */ /* 0x000fe20000004200 */
[----:B------:R-:W-:Y:S02]  /*4330*/  FSEL R33, R44, -INF , P0 ;  /* 0xff8000002c217808 */ /* 0x000fe40000000000 */
[----:B------:R-:W-:Y:S02]  /*4340*/  FMNMX.FTZ R9, R34, R9, !PT ;  /* 0x0000000922097209 */ /* 0x000fe40007810000 */
[----:B------:R-:W-:-:S02]  /*4350*/  FMNMX.FTZ R10, R53, R10, !PT ;  /* 0x0000000a350a7209 */ /* 0x000fc40007810000 */
[----:B------:R-:W-:Y:S02]  /*4360*/  FSEL R31, R64, -INF , P0 ;  /* 0xff800000401f7808 */ /* 0x000fe40000000000 */
[----:B------:R-:W-:Y:S01]  /*4370*/  ISETP.GT.AND P0, PT, R2, 0x30, PT ;  /* 0x000000300200780c */ /* 0x000fe20003f04270 */
[----:B------:R-:W-:Y:S01]  /*4380*/  LDSM.16.MT88.4 R64, [R240+0x3100] ;  /* 0x00310000f040783b */ /* 0x000fe20000004200 */
[----:B------:R-:W-:Y:S02]  /*4390*/  FSEL R30, R45, -INF , P1 ;  /* 0xff8000002d1e7808 */ /* 0x000fe40000800000 */
[----:B------:R-:W-:Y:S02]  /*43a0*/  FMNMX.FTZ R9, R33, R9, !PT ;  /* 0x0000000921097209 */ /* 0x000fe40007810000 */
[----:B------:R-:W-:Y:S02]  /*43b0*/  FMNMX.FTZ R10, R61, R10, !PT ;  /* 0x0000000a3d0a7209 */ /* 0x000fe40007810000 */
[----:B------:R-:W-:-:S02]  /*43c0*/  FSEL R211, R211, -INF , P1 ;  /* 0xff800000d3d37808 */ /* 0x000fc40000800000 */
[----:B------:R-:W-:Y:S02]  /*43d0*/  ISETP.GT.AND P1, PT, R2, 0x31, PT ;  /* 0x000000310200780c */ /* 0x000fe40003f24270 */
[----:B------:R-:W-:Y:S02]  /*43e0*/  FSEL R195, R195, -INF , P0 ;  /* 0xff800000c3c37808 */ /* 0x000fe40000000000 */
[----:B------:R-:W-:Y:S02]  /*43f0*/  FMNMX.FTZ R9, R30, R9, !PT ;  /* 0x000000091e097209 */ /* 0x000fe40007810000 */
[----:B------:R-:W-:Y:S02]  /*4400*/  FMNMX.FTZ R10, R55, R10, !PT ;  /* 0x0000000a370a7209 */ /* 0x000fe40007810000 */
[----:B------:R-:W-:Y:S02]  /*4410*/  FSEL R207, R207, -INF , P0 ;  /* 0xff800000cfcf7808 */ /* 0x000fe40000000000 */
[----:B------:R-:W-:-:S02]  /*4420*/  ISETP.GT.AND P0, PT, R2, 0x38, PT ;  /* 0x000000380200780c */ /* 0x000fc40003f04270 */
[----:B------:R-:W-:Y:S02]  /*4430*/  FSEL R210, R210, -INF , P1 ;  /* 0xff800000d2d27808 */ /* 0x000fe40000800000 */
[----:B------:R-:W-:Y:S02]  /*4440*/  FMNMX.FTZ R9, R195, R9, !PT ;  /* 0x00000009c3097209 */ /* 0x000fe40007810000 */
[----:B------:R-:W-:Y:S02]  /*4450*/  FMNMX.FTZ R10, R63, R10, !PT ;  /* 0x0000000a3f0a7209 */ /* 0x000fe40007810000 */
[----:B------:R-:W-:Y:S02]  /*4460*/  FSEL R196, R196, -INF , P1 ;  /* 0xff800000c4c47808 */ /* 0x000fe40000800000 */
[----:B------:R-:W-:Y:S02]  /*4470*/  ISETP.GT.AND P1, PT, R2, 0x39, PT ;  /* 0x000000390200780c */ /* 0x000fe40003f24270 */
[----:B------:R-:W-:-:S02]  /*4480*/  FSEL R209, R209, -INF , P0 ;  /* 0xff800000d1d17808 */ /* 0x000fc40000000000 */
[----:B------:R-:W-:Y:S02]  /*4490*/  FMNMX.FTZ R9, R210, R9, !PT ;  /* 0x00000009d2097209 */ /* 0x000fe40007810000 */
[----:B------:R-:W-:Y:S02]  /*44a0*/  FMNMX.FTZ R10, R74, R10, !PT ;  /* 0x0000000a4a0a7209 */ /* 0x000fe40007810000 */
[----:B------:R-:W-:Y:S02]  /*44b0*/  FSEL R198, R198, -INF , P0 ;  /* 0xff800000c6c67808 */ /* 0x000fe40000000000 */
[----:B------:R-:W-:Y:S02]  /*44c0*/  ISETP.GT.AND P0, PT, R2, 0x40, PT ;  /* 0x000000400200780c */ /* 0x000fe40003f04270 */
[----:B------:R-:W-:Y:S02]  /*44d0*/  FSEL R208, R208, -INF , P1 ;  /* 0xff800000d0d07808 */ /* 0x000fe40000800000 */
[----:B------:R-:W-:-:S02]  /*44e0*/  FMNMX.FTZ R9, R209, R9, !PT ;  /* 0x00000009d1097209 */ /* 0x000fc40007810000 */
[----:B------:R-:W-:Y:S02]  /*44f0*/  FMNMX.FTZ R10, R75, R10, !PT ;  /* 0x0000000a4b0a7209 */ /* 0x000fe40007810000 */
[----:B------:R-:W-:Y:S02]  /*4500*/  FSEL R197, R197, -INF , P1 ;  /* 0xff800000c5c57808 */ /* 0x000fe40000800000 */
[----:B------:R-:W-:Y:S02]  /*4510*/  ISETP.GT.AND P1, PT, R2, 0x41, PT ;  /* 0x000000410200780c */ /* 0x000fe40003f24270 */
[----:B------:R-:W-:Y:S02]  /*4520*/  FSEL R206, R206, -INF , P0 ;  /* 0xff800000cece7808 */ /* 0x000fe40000000000 */
[----:B------:R-:W-:Y:S02]  /*4530*/  FMNMX.FTZ R9, R208, R9, !PT ;  /* 0x00000009d0097209 */ /* 0x000fe40007810000 */
[----:B------:R-:W-:-:S02]  /*4540*/  FMNMX.FTZ R10, R36, R10, !PT ;  /* 0x0000000a240a7209 */ /* 0x000fc40007810000 */
[----:B------:R-:W-:Y:S02]  /*4550*/  FSEL R203, R203, -INF , P0 ;  /* 0xff800000cbcb7808 */ /* 0x000fe40000000000 */
[----:B------:R-:W-:Y:S02]  /*4560*/  ISETP.GT.AND P0, PT, R2, 0x48, PT ;  /* 0x000000480200780c */ /* 0x000fe40003f04270 */
        /* <DEDUP_REMOVED lines=23> */
[----:B------:R-:W-:Y:S02]  /*46e0*/  FMNMX.FTZ R9, R192, R9, !PT ;  /* 0x00000009c0097209 */ /* 0x000fe40007810000 */
[----:B------:R-:W-:Y:S02]  /*46f0*/  FMNMX.FTZ R10, R198, R10, !PT ;  /* 0x0000000ac60a7209 */ /* 0x000fe40007810000 */
[----:B------:R-:W-:Y:S02]  /*4700*/  FSEL R194, R194, -INF , P0 ;  /* 0xff800000c2c27808 */ /* 0x000fe40000000000 */
[----:B------:R-:W-:Y:S02]  /*4710*/  ISETP.GT.AND P0, PT, R2, 0x59, PT ;  /* 0x000000590200780c */ /* 0x000fe40003f04270 */
[----:B------:R-:W-:-:S02]  /*4720*/  FMNMX.FTZ R2, R187, R9, !PT ;  /* 0x00000009bb027209 */ /* 0x000fc40007810000 */
[----:B------:R-:W-:Y:S02]  /*4730*/  FMNMX.FTZ R9, R197, R10, !PT ;  /* 0x0000000ac5097209 */ /* 0x000fe40007810000 */
[----:B------:R-:W-:Y:S02]  /*4740*/  FSEL R186, R186, -INF , P0 ;  /* 0xff800000baba7808 */ /* 0x000fe40000000000 */
[----:B------:R-:W-:Y:S02]  /*4750*/  FMNMX.FTZ R9, R203, R9, !PT ;  /* 0x00000009cb097209 */ /* 0x000fe40007810000 */
[----:B------:R-:W-:Y:S02]  /*4760*/  FMNMX.FTZ R2, R186, R2, !PT ;  /* 0x00000002ba027209 */ /* 0x000fe40007810000 */
[----:B------:R-:W-:Y:S02]  /*4770*/  FMNMX.FTZ R9, R201, R9, !PT ;  /* 0x00000009c9097209 */ /* 0x000fe40007810000 */
[----:B------:R-:W-:Y:S01]  /*4780*/  FSEL R184, R184, -INF , P2 ;  /* 0xff800000b8b87808 */ /* 0x000fe20001000000 */
[----:B------:R-:W1:Y:S01]  /*4790*/  SHFL.BFLY PT, R11, R2, 0x2, 0x1f ;  /* 0x0c401f00020b7f89 */ /* 0x000e6200000e0000 */
[----:B------:R-:W-:-:S02]  /*47a0*/  FMNMX.FTZ R9, R200, R9, !PT ;  /* 0x00000009c8097209 */ /* 0x000fc40007810000 */
[----:B------:R-:W-:Y:S02]  /*47b0*/  FSEL R183, R183, -INF , P1 ;  /* 0xff800000b7b77808 */ /* 0x000fe40000800000 */
[----:B------:R-:W-:Y:S02]  /*47c0*/  FMNMX.FTZ R9, R199, R9, !PT ;  /* 0x00000009c7097209 */ /* 0x000fe40007810000 */
[----:B------:R-:W-:Y:S02]  /*47d0*/  FSEL R182, R182, -INF , P0 ;  /* 0xff800000b6b67808 */ /* 0x000fe40000000000 */
[----:B------:R-:W-:-:S04]  /*47e0*/  FMNMX.FTZ R9, R194, R9, !PT ;  /* 0x00000009c2097209 */ /* 0x000fc80007810000 */
[----:B------:R-:W-:-:S04]  /*47f0*/  FMNMX.FTZ R9, R184, R9, !PT ;  /* 0x00000009b8097209 */ /* 0x000fc80007810000 */
[----:B------:R-:W-:-:S04]  /*4800*/  FMNMX.FTZ R9, R183, R9, !PT ;  /* 0x00000009b7097209 */ /* 0x000fc80007810000 */
[----:B------:R-:W-:Y:S02]  /*4810*/  FMNMX.FTZ R9, R182, R9, !PT ;  /* 0x00000009b6097209 */ /* 0x000fe40007810000 */
        /* <DEDUP_REMOVED lines=20> */
[----:B------:R-:W1:Y:S01]  /*4960*/  MUFU.EX2 R49, R49 ;  /* 0x0000003100317308 */ /* 0x000e620000000800 */
[--C-:B------:R-:W-:Y:S02]  /*4970*/  FFMA.FTZ R35, R73, c[0x0][0x2d0], -R185.reuse ;  /* 0x0000b40049237a23 */ /* 0x100fe400000108b9 */
[--C-:B------:R-:W-:Y:S01]  /*4980*/  FFMA.FTZ R38, R38, c[0x0][0x2d0], -R185.reuse ;  /* 0x0000b40026267a23 */ /* 0x100fe200000108b9 */
[----:B------:R-:W-:Y:S01]  /*4990*/  FSEL R181, R181, RZ, P0 ;  /* 0x000000ffb5b57208 */ /* 0x000fe20000000000 */
[--C-:B------:R-:W-:Y:S01]  /*49a0*/  FFMA.FTZ R34, R34, c[0x0][0x2d0], -R185.reuse ;  /* 0x0000b40022227a23 */ /* 0x100fe200000108b9 */
[----:B------:R-:W-:Y:S01]  /*49b0*/  PLOP3.LUT P0, PT, PT, PT, UP1, 0x40, 0x0 ;  /* 0x000000000000781c */ /* 0x000fe20003f0e818 */
[----:B------:R-:W-:Y:S01]  /*49c0*/  FFMA.FTZ R33, R33, c[0x0][0x2d0], -R185 ;  /* 0x0000b40021217a23 */ /* 0x000fe200000108b9 */
[----:B------:R-:W-:Y:S01]  /*49d0*/  MUFU.EX2 R46, R46 ;  /* 0x0000002e002e7308 */ /* 0x000fe20000000800 */
[----:B------:R-:W-:-:S02]  /*49e0*/  FFMA.FTZ R180, R8, c[0x0][0x2d0], -R181 ;  /* 0x0000b40008b47a23 */ /* 0x000fc400000108b5 */
[--C-:B------:R-:W-:Y:S01]  /*49f0*/  FFMA.FTZ R51, R6, c[0x0][0x2d0], -R181.reuse ;  /* 0x0000b40006337a23 */ /* 0x100fe200000108b5 */
[----:B------:R-:W-:Y:S01]  /*4a00*/  LDSM.16.MT88.4 R8, [R242+0x900] ;  /* 0x00090000f208783b */ /* 0x000fe20000004200 */
[--C-:B------:R-:W-:Y:S02]  /*4a10*/  FFMA.FTZ R48, R53, c[0x0][0x2d0], -R181.reuse ;  /* 0x0000b40035307a23 */ /* 0x100fe400000108b5 */
[--C-:B------:R-:W-:Y:S01]  /*4a20*/  FFMA.FTZ R47, R61, c[0x0][0x2d0], -R181.reuse ;  /* 0x0000b4003d2f7a23 */ /* 0x100fe200000108b5 */
[----:B------:R-:W2:Y:S01]  /*4a30*/  MUFU.EX2 R45, R45 ;  /* 0x0000002d002d7308 */ /* 0x000ea20000000800 */
[----:B-1----:R-:W-:Y:S01]  /*4a40*/  F2FP.PACK_AB R128, R49, R50 ;  /* 0x000000323180723e */ /* 0x002fe200000000ff */
[--C-:B------:R-:W-:Y:S02]  /*4a50*/  FFMA.FTZ R44, R55, c[0x0][0x2d0], -R181.reuse ;  /* 0x0000b400372c7a23 */ /* 0x100fe400000108b5 */
[--C-:B------:R-:W-:Y:S02]  /*4a60*/  FFMA.FTZ R41, R63, c[0x0][0x2d0], -R181.reuse ;  /* 0x0000b4003f297a23 */ /* 0x100fe400000108b5 */
[----:B------:R-:W-:-:S02]  /*4a70*/  FFMA.FTZ R40, R74, c[0x0][0x2d0], -R181 ;  /* 0x0000b4004a287a23 */ /* 0x000fc400000108b5 */
[----:B------:R-:W-:Y:S01]  /*4a80*/  MUFU.EX2 R180, R180 ;  /* 0x000000b400b47308 */ /* 0x000fe20000000800 */
[----:B------:R-:W-:Y:S02]  /*4a90*/  FFMA.FTZ R37, R75, c[0x0][0x2d0], -R181 ;  /* 0x0000b4004b257a23 */ /* 0x000fe400000108b5 */
[----:B------:R-:W1:Y:S01]  /*4aa0*/  LDSM.16.MT88.4 R72, [R244+0x6100] ;  /* 0x00610000f448783b */ /* 0x000e620000004200 */
[----:B------:R-:W-:Y:S02]  /*4ab0*/  FFMA.FTZ R30, R30, c[0x0][0x2d0], -R185 ;  /* 0x0000b4001e1e7a23 */ /* 0x000fe400000108b9 */
[--C-:B------:R-:W-:Y:S02]  /*4ac0*/  FFMA.FTZ R36, R36, c[0x0][0x2d0], -R181.reuse ;  /* 0x0000b40024247a23 */ /* 0x100fe400000108b5 */
[----:B------:R-:W3:Y:S01]  /*4ad0*/  MUFU.EX2 R51, R51 ;  /* 0x0000003300337308 */ /* 0x000ee20000000800 */
[----:B--2---:R-:W-:Y:S01]  /*4ae0*/  F2FP.PACK_AB R130, R45, R46 ;  /* 0x0000002e2d82723e */ /* 0x004fe200000000ff */
[----:B------:R-:W-:-:S02]  /*4af0*/  FFMA.FTZ R32, R32, c[0x0][0x2d0], -R181 ;  /* 0x0000b40020207a23 */ /* 0x000fc400000108b5 */
[--C-:B------:R-:W-:Y:S02]  /*4b00*/  FFMA.FTZ R31, R31, c[0x0][0x2d0], -R181.reuse ;  /* 0x0000b4001f1f7a23 */ /* 0x100fe400000108b5 */
[----:B------:R-:W-:Y:S02]  /*4b10*/  FFMA.FTZ R3, R211, c[0x0][0x2d0], -R181 ;  /* 0x0000b400d3037a23 */ /* 0x000fe400000108b5 */
[----:B------:R-:W-:Y:S01]  /*4b20*/  MUFU.EX2 R48, R48 ;  /* 0x0000003000307308 */ /* 0x000fe20000000800 */
[----:B------:R-:W-:Y:S02]  /*4b30*/  FFMA.FTZ R195, R195, c[0x0][0x2d0], -R185 ;  /* 0x0000b400c3c37a23 */ /* 0x000fe400000108b9 */
[--C-:B------:R-:W-:Y:S02]  /*4b40*/  FFMA.FTZ R196, R196, c[0x0][0x2d0], -R181.reuse ;  /* 0x0000b400c4c47a23 */ /* 0x100fe400000108b5 */
[--C-:B------:R-:W-:Y:S02]  /*4b50*/  FFMA.FTZ R198, R198, c[0x0][0x2d0], -R181.reuse ;  /* 0x0000b400c6c67a23 */ /* 0x100fe400000108b5 */
[----:B------:R-:W-:Y:S01]  /*4b60*/  FFMA.FTZ R197, R197, c[0x0][0x2d0], -R181 ;  /* 0x0000b400c5c57a23 */ /* 0x000fe200000108b5 */
[----:B------:R-:W2:Y:S01]  /*4b70*/  MUFU.EX2 R47, R47 ;  /* 0x0000002f002f7308 */ /* 0x000ea20000000800 */
[----:B---3--:R-:W-:Y:S01]  /*4b80*/  F2FP.PACK_AB R129, R51, R180 ;  /* 0x000000b43381723e */ /* 0x008fe200000000ff */
[----:B------:R-:W-:-:S02]  /*4b90*/  FFMA.FTZ R206, R206, c[0x0][0x2d0], -R185 ;  /* 0x0000b400cece7a23 */ /* 0x000fc400000108b9 */
[--C-:B------:R-:W-:Y:S02]  /*4ba0*/  FFMA.FTZ R205, R205, c[0x0][0x2d0], -R185.reuse ;  /* 0x0000b400cdcd7a23 */ /* 0x100fe400000108b9 */
[--C-:B------:R-:W-:Y:S02]  /*4bb0*/  FFMA.FTZ R204, R204, c[0x0][0x2d0], -R185.reuse ;  /* 0x0000b400cccc7a23 */ /* 0x100fe400000108b9 */
[----:B------:R-:W-:Y:S01]  /*4bc0*/  MUFU.EX2 R43, R43 ;  /* 0x0000002b002b7308 */ /* 0x000fe20000000800 */
[----:B------:R-:W-:Y:S02]  /*4bd0*/  FFMA.FTZ R202, R202, c[0x0][0x2d0], -R185 ;  /* 0x0000b400caca7a23 */ /* 0x000fe400000108b9 */
[--C-:B------:R-:W-:Y:S02]  /*4be0*/  FFMA.FTZ R203, R203, c[0x0][0x2d0], -R181.reuse ;  /* 0x0000b400cbcb7a23 */ /* 0x100fe400000108b5 */
[--C-:B------:R-:W-:Y:S02]  /*4bf0*/  FFMA.FTZ R201, R201, c[0x0][0x2d0], -R181.reuse ;  /* 0x0000b400c9c97a23 */ /* 0x100fe400000108b5 */
[--C-:B------:R-:W-:Y:S01]  /*4c00*/  FFMA.FTZ R200, R200, c[0x0][0x2d0], -R181.reuse ;  /* 0x0000b400c8c87a23 */ /* 0x100fe200000108b5 */
[----:B--2---:R-:W-:Y:S01]  /*4c10*/  F2FP.PACK_AB R131, R47, R48 ;  /* 0x000000302f83723e */ /* 0x004fe200000000ff */
[----:B------:R-:W2:Y:S01]  /*4c20*/  MUFU.EX2 R39, R39 ;  /* 0x0000002700277308 */ /* 0x000ea20000000800 */
[----:B------:R-:W-:-:S02]  /*4c30*/  FFMA.FTZ R199, R199, c[0x0][0x2d0], -R181 ;  /* 0x0000b400c7c77a23 */ /* 0x000fc400000108b5 */
[--C-:B------:R-:W-:Y:S02]  /*4c40*/  FFMA.FTZ R193, R193, c[0x0][0x2d0], -R185.reuse ;  /* 0x0000b400c1c17a23 */ /* 0x100fe400000108b9 */
[--C-:B------:R-:W-:Y:S01]  /*4c50*/  FFMA.FTZ R192, R192, c[0x0][0x2d0], -R185.reuse ;  /* 0x0000b400c0c07a23 */ /* 0x100fe200000108b9 */
[C---:B------:R-:W-:Y:S01]  /*4c60*/  HMMA.16816.F32 R160, R128.reuse, R156, RZ ;  /* 0x0000009c80a0723c */ /* 0x040fe200000018ff */
[----:B------:R-:W-:Y:S01]  /*4c70*/  FFMA.FTZ R187, R187, c[0x0][0x2d0], -R185 ;  /* 0x0000b400bbbb7a23 */ /* 0x000fe200000108b9 */
[----:B------:R-:W-:Y:S01]  /*4c80*/  MUFU.EX2 R42, R42 ;  /* 0x0000002a002a7308 */ /* 0x000fe20000000800 */
[--C-:B------:R-:W-:Y:S02]  /*4c90*/  FFMA.FTZ R184, R184, c[0x0][0x2d0], -R181.reuse ;  /* 0x0000b400b8b87a23 */ /* 0x100fe400000108b5 */
[----:B------:R-:W-:Y:S02]  /*4ca0*/  FFMA.FTZ R183, R183, c[0x0][0x2d0], -R181 ;  /* 0x0000b400b7b77a23 */ /* 0x000fe400000108b5 */
[----:B------:R-:W-:Y:S01]  /*4cb0*/  FADD.FTZ R49, R50, R49 ;  /* 0x0000003132317221 */ /* 0x000fe20000010000 */
[----:B------:R-:W-:Y:S01]  /*4cc0*/  HMMA.16816.F32 R156, R128, R158, RZ ;  /* 0x0000009e809c723c */ /* 0x000fe200000018ff */
[----:B------:R-:W-:Y:S01]  /*4cd0*/  FADD.FTZ R51, R180, R51 ;  /* 0x00000033b4337221 */ /* 0x000fe20000010000 */
[----:B------:R-:W3:Y:S01]  /*4ce0*/  MUFU.EX2 R35, R35 ;  /* 0x0000002300237308 */ /* 0x000ee20000000800 */
[----:B--2---:R-:W-:Y:S01]  /*4cf0*/  F2FP.PACK_AB R4, R39, R43 ;  /* 0x0000002b2704723e */ /* 0x004fe200000000ff */
[----:B------:R-:W-:-:S02]  /*4d00*/  FADD.FTZ R49, R46, R49 ;  /* 0x000000312e317221 */ /* 0x000fc40000010000 */
[----:B------:R-:W-:Y:S02]  /*4d10*/  FADD.FTZ R51, R48, R51 ;  /* 0x0000003330337221 */ /* 0x000fe40000010000 */
[----:B------:R-:W-:Y:S01]  /*4d20*/  HMMA.16816.F32 R168, R128, R164, RZ ;  /* 0x000000a480a8723c */ /* 0x000fe200000018ff */
[----:B------:R-:W-:Y:S01]  /*4d30*/  FADD.FTZ R45, R45, R49 ;  /* 0x000000312d2d7221 */ /* 0x000fe20000010000 */
[----:B------:R-:W2:Y:S01]  /*4d40*/  MUFU.EX2 R44, R44 ;  /* 0x0000002c002c7308 */ /* 0x000ea20000000800 */
[----:B------:R-:W-:Y:S02]  /*4d50*/  FADD.FTZ R47, R47, R51 ;  /* 0x000000332f2f7221 */ /* 0x000fe40000010000 */
[----:B------:R-:W-:-:S03]  /*4d60*/  FADD.FTZ R45, R43, R45 ;  /* 0x0000002d2b2d7221 */ /* 0x000fc60000010000 */
[----:B------:R-:W-:Y:S01]  /*4d70*/  HMMA.16816.F32 R164, R128, R166, RZ ;  /* 0x000000a680a4723c */ /* 0x000fe200000018ff */
[----:B------:R-:W-:Y:S01]  /*4d80*/  FADD.FTZ R45, R39, R45 ;  /* 0x0000002d272d7221 */ /* 0x000fe20000010000 */
[----:B------:R-:W4:Y:S01]  /*4d90*/  MUFU.EX2 R41, R41 ;  /* 0x0000002900297308 */ /* 0x000f220000000800 */
[----:B---3--:R-:W-:Y:S02]  /*4da0*/  F2FP.PACK_AB R6, R35, R42 ;  /* 0x0000002a2306723e */ /* 0x008fe400000000ff */
[----:B------:R-:W-:-:S03]  /*4db0*/  FADD.FTZ R42, R42, R45 ;  /* 0x0000002d2a2a7221 */ /* 0x000fc60000010000 */
[----:B-1----:R-:W-:Y:S01]  /*4dc0*/  HMMA.16816.F32 R68, R128, R72, RZ ;  /* 0x000000488044723c */ /* 0x002fe200000018ff */
[----:B------:R-:W-:Y:S01]  /*4dd0*/  FADD.FTZ R42, R35, R42 ;  /* 0x0000002a232a7221 */ /* 0x000fe20000010000 */
[----:B------:R-:W-:Y:S01]  /*4de0*/  MUFU.EX2 R40, R40 ;  /* 0x0000002800287308 */ /* 0x000fe20000000800 */
[----:B--2---:R-:W-:-:S05]  /*4df0*/  FADD.FTZ R47, R44, R47 ;  /* 0x0000002f2c2f7221 */ /* 0x004fca0000010000 */
[----:B------:R-:W-:Y:S02]  /*4e00*/  HMMA.16816.F32 R72, R128, R74, RZ ;  /* 0x0000004a8048723c */ /* 0x000fe400000018ff */
[----:B------:R-:W1:Y:S01]  /*4e10*/  MUFU.EX2 R37, R37 ;  /* 0x0000002500257308 */ /* 0x000e620000000800 */
[C---:B----4-:R-:W-:Y:S01]  /*4e20*/  F2FP.PACK_AB R5, R41.reuse, R44 ;  /* 0x0000002c2905723e */ /* 0x050fe200000000ff */
[----:B------:R-:W-:-:S04]  /*4e30*/  FADD.FTZ R47, R41, R47 ;  /* 0x0000002f292f7221 */ /* 0x000fc80000010000 */
[C---:B------:R-:W-:Y:S02]  /*4e40*/  HMMA.16816.F32 R152, R128.reuse, R148, RZ ;  /* 0x000000948098723c */ /* 0x040fe400000018ff */
[----:B------:R-:W-:Y:S06]  /*4e50*/  MUFU.EX2 R38, R38 ;  /* 0x0000002600267308 */ /* 0x000fec0000000800 */
[----:B------:R-:W-:Y:S01]  /*4e60*/  HMMA.16816.F32 R148, R128, R150, RZ ;  /* 0x000000968094723c */ /* 0x000fe200000018ff */
[----:B-1----:R-:W-:Y:S01]  /*4e70*/  F2FP.PACK_AB R7, R37, R40 ;  /* 0x000000282507723e */ /* 0x002fe200000000ff */
[----:B------:R-:W1:Y:S01]  /*4e80*/  MUFU.EX2 R34, R34 ;  /* 0x0000002200227308 */ /* 0x000e620000000800 */
[----:B------:R-:W-:-:S05]  /*4e90*/  FADD.FTZ R40, R40, R47 ;  /* 0x0000002f28287221 */ /* 0x000fca0000010000 */
[----:B------:R-:W-:Y:S01]  /*4ea0*/  HMMA.16816.F32 R136, R128, R132, RZ ;  /* 0x000000848088723c */ /* 0x000fe200000018ff */
[----:B------:R-:W-:Y:S01]  /*4eb0*/  FADD.FTZ R40, R37, R40 ;  /* 0x0000002825287221 */ /* 0x000fe20000010000 */
[----:B------:R-:W-:Y:S06]  /*4ec0*/  MUFU.EX2 R33, R33 ;  /* 0x0000002100217308 */ /* 0x000fec0000000800 */
[C---:B------:R-:W-:Y:S02]  /*4ed0*/  HMMA.16816.F32 R160, R4.reuse, R12, R160 ;  /* 0x0000000c04a0723c */ /* 0x040fe400000018a0 */
[----:B------:R-:W2:Y:S06]  /*4ee0*/  MUFU.EX2 R30, R30 ;  /* 0x0000001e001e7308 */ /* 0x000eac0000000800 */
[C---:B------:R-:W-:Y:S01]  /*4ef0*/  HMMA.16816.F32 R156, R4.reuse, R14, R156 ;  /* 0x0000000e049c723c */ /* 0x040fe2000000189c */
[----:B------:R-:W3:Y:S01]  /*4f00*/  LDSM.16.MT88.4 R12, [R244+0x6900] ;  /* 0x00690000f40c783b */ /* 0x000ee20000004200 */
[----:B------:R-:W-:Y:S06]  /*4f10*/  MUFU.EX2 R36, R36 ;  /* 0x0000002400247308 */ /* 0x000fec0000000800 */
[C---:B------:R-:W-:Y:S02]  /*4f20*/  HMMA.16816.F32 R168, R4.reuse, R8, R168 ;  /* 0x0000000804a8723c */ /* 0x040fe400000018a8 */
[----:B------:R-:W4:Y:S06]  /*4f30*/  MUFU.EX2 R32, R32 ;  /* 0x0000002000207308 */ /* 0x000f2c0000000800 */
[----:B------:R-:W-:Y:S01]  /*4f40*/  HMMA.16816.F32 R164, R4, R10, R164 ;  /* 0x0000000a04a4723c */ /* 0x000fe200000018a4 */
[----:B------:R-:W5:Y:S01]  /*4f50*/  LDSM.16.MT88.4 R8, [R240+0x900] ;  /* 0x00090000f008783b */ /* 0x000f620000004200 */
[----:B------:R-:W-:Y:S06]  /*4f60*/  MUFU.EX2 R31, R31 ;  /* 0x0000001f001f7308 */ /* 0x000fec0000000800 */
[C---:B------:R-:W-:Y:S02]  /*4f70*/  HMMA.16816.F32 R132, R128.reuse, R134, RZ ;  /* 0x000000868084723c */ /* 0x040fe400000018ff */
[----:B------:R-:W1:Y:S06]  /*4f80*/  MUFU.EX2 R3, R3 ;  /* 0x0000000300037308 */ /* 0x000e6c0000000800 */
[C---:B------:R-:W-:Y:S02]  /*4f90*/  HMMA.16816.F32 R144, R128.reuse, R140, RZ ;  /* 0x0000008c8090723c */ /* 0x040fe400000018ff */
[----:B------:R-:W-:Y:S06]  /*4fa0*/  MUFU.EX2 R195, R195 ;  /* 0x000000c300c37308 */ /* 0x000fec0000000800 */
[----:B------:R-:W-:Y:S02]  /*4fb0*/  HMMA.16816.F32 R140, R128, R142, RZ ;  /* 0x0000008e808c723c */ /* 0x000fe400000018ff */
[----:B------:R-:W-:Y:S06]  /*4fc0*/  MUFU.EX2 R196, R196 ;  /* 0x000000c400c47308 */ /* 0x000fec0000000800 */
[C---:B---3--:R-:W-:Y:S02]  /*4fd0*/  HMMA.16816.F32 R68, R4.reuse, R12, R68 ;  /* 0x0000000c0444723c */ /* 0x048fe40000001844 */
[----:B------:R-:W-:Y:S06]  /*4fe0*/  MUFU.EX2 R198, R198 ;  /* 0x000000c600c67308 */ /* 0x000fec0000000800 */
[----:B------:R-:W-:Y:S01]  /*4ff0*/  HMMA.16816.F32 R72, R4, R14, R72 ;  /* 0x0000000e0448723c */ /* 0x000fe20000001848 */
[----:B------:R-:W3:Y:S01]  /*5000*/  LDSM.16.MT88.4 R12, [R242+0x9900] ;  /* 0x00990000f20c783b */ /* 0x000ee20000004200 */
[----:B------:R-:W-:Y:S06]  /*5010*/  MUFU.EX2 R197, R197 ;  /* 0x000000c500c57308 */ /* 0x000fec0000000800 */
[----:B------:R-:W-:Y:S02]  /*5020*/  HMMA.16816.F32 R176, R128, R172, RZ ;  /* 0x000000ac80b0723c */ /* 0x000fe400000018ff */
[----:B------:R-:W-:Y:S06]  /*5030*/  MUFU.EX2 R206, R206 ;  /* 0x000000ce00ce7308 */ /* 0x000fec0000000800 */
[C---:B-----5:R-:W-:Y:S02]  /*5040*/  HMMA.16816.F32 R152, R4.reuse, R8, R152 ;  /* 0x000000080498723c */ /* 0x060fe40000001898 */
[----:B------:R-:W-:Y:S06]  /*5050*/  MUFU.EX2 R205, R205 ;  /* 0x000000cd00cd7308 */ /* 0x000fec0000000800 */
[----:B------:R-:W-:Y:S01]  /*5060*/  HMMA.16816.F32 R148, R4, R10, R148 ;  /* 0x0000000a0494723c */ /* 0x000fe20000001894 */
[----:B------:R-:W5:Y:S01]  /*5070*/  LDSM.16.MT88.4 R8, [R242+0x6900] ;  /* 0x00690000f208783b */ /* 0x000f620000004200 */
[----:B------:R-:W-:Y:S06]  /*5080*/  MUFU.EX2 R204, R204 ;  /* 0x000000cc00cc7308 */ /* 0x000fec0000000800 */
[----:B------:R-:W-:Y:S02]  /*5090*/  HMMA.16816.F32 R172, R128, R174, RZ ;  /* 0x000000ae80ac723c */ /* 0x000fe400000018ff */
[----:B------:R-:W-:Y:S06]  /*50a0*/  MUFU.EX2 R202, R202 ;  /* 0x000000ca00ca7308 */ /* 0x000fec0000000800 */
[C---:B------:R-:W-:Y:S02]  /*50b0*/  HMMA.16816.F32 R136, R4.reuse, R24, R136 ;  /* 0x000000180488723c */ /* 0x040fe40000001888 */
[----:B------:R-:W-:Y:S06]  /*50c0*/  MUFU.EX2 R203, R203 ;  /* 0x000000cb00cb7308 */ /* 0x000fec0000000800 */
[----:B------:R-:W-:Y:S01]  /*50d0*/  HMMA.16816.F32 R132, R4, R26, R132 ;  /* 0x0000001a0484723c */ /* 0x000fe20000001884 */
[----:B------:R-:W1:Y:S01]  /*50e0*/  LDSM.16.MT88.4 R24, [R240+0x9100] ;  /* 0x00910000f018783b */ /* 0x000e620000004200 */
[----:B------:R-:W-:Y:S06]  /*50f0*/  MUFU.EX2 R201, R201 ;  /* 0x000000c900c97308 */ /* 0x000fec0000000800 */
[C---:B------:R-:W-:Y:S02]  /*5100*/  HMMA.16816.F32 R108, R128.reuse, R112, RZ ;  /* 0x00000070806c723c */ /* 0x040fe400000018ff */
[----:B------:R-:W-:Y:S06]  /*5110*/  MUFU.EX2 R200, R200 ;  /* 0x000000c800c87308 */ /* 0x000fec0000000800 */
[----:B------:R-:W-:Y:S02]  /*5120*/  HMMA.16816.F32 R112, R128, R114, RZ ;  /* 0x000000728070723c */ /* 0x000fe400000018ff */
[----:B------:R-:W-:Y:S06]  /*5130*/  MUFU.EX2 R199, R199 ;  /* 0x000000c700c77308 */ /* 0x000fec0000000800 */
[C---:B------:R-:W-:Y:S02]  /*5140*/  HMMA.16816.F32 R144, R4.reuse, R76, R144 ;  /* 0x0000004c0490723c */ /* 0x040fe40000001890 */
[----:B------:R-:W-:Y:S06]  /*5150*/  MUFU.EX2 R193, R193 ;  /* 0x000000c100c17308 */ /* 0x000fec0000000800 */
[----:B------:R-:W-:Y:S02]  /*5160*/  HMMA.16816.F32 R140, R4, R78, R140 ;  /* 0x0000004e048c723c */ /* 0x000fe4000000188c */
[----:B------:R-:W-:Y:S06]  /*5170*/  MUFU.EX2 R192, R192 ;  /* 0x000000c000c07308 */ /* 0x000fec0000000800 */
[C---:B------:R-:W-:Y:S02]  /*5180*/  HMMA.16816.F32 R76, R128.reuse, R80, RZ ;  /* 0x00000050804c723c */ /* 0x040fe400000018ff */
[----:B------:R-:W-:Y:S06]  /*5190*/  MUFU.EX2 R187, R187 ;  /* 0x000000bb00bb7308 */ /* 0x000fec0000000800 */
[----:B------:R-:W-:Y:S02]  /*51a0*/  HMMA.16816.F32 R80, R128, R82, RZ ;  /* 0x000000528050723c */ /* 0x000fe400000018ff */
[----:B------:R-:W-:Y:S06]  /*51b0*/  MUFU.EX2 R184, R184 ;  /* 0x000000b800b87308 */ /* 0x000fec0000000800 */
[C---:B------:R-:W-:Y:S02]  /*51c0*/  HMMA.16816.F32 R176, R4.reuse, R16, R176 ;  /* 0x0000001004b0723c */ /* 0x040fe400000018b0 */
[----:B------:R-:W-:Y:S06]  /*51d0*/  MUFU.EX2 R183, R183 ;  /* 0x000000b700b77308 */ /* 0x000fec0000000800 */
[C---:B------:R-:W-:Y:S01]  /*51e0*/  HMMA.16816.F32 R172, R4.reuse, R18, R172 ;  /* 0x0000001204ac723c */ /* 0x040fe200000018ac */
[----:B------:R-:W1:Y:S07]  /*51f0*/  LDSM.16.MT88.4 R16, [R240+0x3900] ;  /* 0x00390000f010783b */ /* 0x000e6e0000004200 */
[C---:B---3--:R-:W-:Y:S08]  /*5200*/  HMMA.16816.F32 R108, R4.reuse, R12, R108 ;  /* 0x0000000c046c723c */ /* 0x048ff0000000186c */
[----:B------:R-:W-:Y:S01]  /*5210*/  HMMA.16816.F32 R112, R4, R14, R112 ;  /* 0x0000000e0470723c */ /* 0x000fe20000001870 */
[----:B------:R-:W3:Y:S07]  /*5220*/  LDSM.16.MT88.4 R12, [R240+0x9900] ;  /* 0x00990000f00c783b */ /* 0x000eee0000004200 */
[C---:B------:R-:W-:Y:S08]  /*5230*/  HMMA.16816.F32 R52, R128.reuse, R56, RZ ;  /* 0x000000388034723c */ /* 0x040ff000000018ff */
[----:B------:R-:W-:Y:S08]  /*5240*/  HMMA.16816.F32 R60, R128, R64, RZ ;  /* 0x00000040803c723c */ /* 0x000ff000000018ff */
[C---:B-----5:R-:W-:Y:S08]  /*5250*/  HMMA.16816.F32 R76, R4.reuse, R8, R76 ;  /* 0x00000008044c723c */ /* 0x060ff0000000184c */
[----:B------:R-:W-:Y:S01]  /*5260*/  HMMA.16816.F32 R80, R4, R10, R80 ;  /* 0x0000000a0450723c */ /* 0x000fe20000001850 */
[----:B------:R-:W5:Y:S07]  /*5270*/  LDSM.16.MT88.4 R8, [R241+0x9900] ;  /* 0x00990000f108783b */ /* 0x000f6e0000004200 */
        /* <DEDUP_REMOVED lines=10> */
[C---:B-1----:R-:W-:Y:S08]  /*5320*/  HMMA.16816.F32 R124, R128.reuse, R24, RZ ;  /* 0x00000018807c723c */ /* 0x042ff000000018ff */
[----:B------:R-:W-:Y:S01]  /*5330*/  HMMA.16816.F32 R128, R128, R26, RZ ;  /* 0x0000001a8080723c */ /* 0x000fe200000018ff */
[----:B------:R-:W-:Y:S07]  /*5340*/  LDSM.16.MT88.4 R24, [R241+0x1100] ;  /* 0x00110000f118783b */ /* 0x000fee0000004200 */
[C---:B------:R-:W-:Y:S08]  /*5350*/  HMMA.16816.F32 R52, R4.reuse, R20, R52 ;  /* 0x000000140434723c */ /* 0x040ff00000001834 */
[C---:B------:R-:W-:Y:S01]  /*5360*/  HMMA.16816.F32 R56, R4.reuse, R22, R56 ;  /* 0x000000160438723c */ /* 0x040fe20000001838 */
[----:B------:R-:W1:Y:S07]  /*5370*/  LDSM.16.MT88.4 R20, [R240+0x6900] ;  /* 0x00690000f014783b */ /* 0x000e6e0000004200 */
[C---:B------:R-:W-:Y:S08]  /*5380*/  HMMA.16816.F32 R60, R4.reuse, R16, R60 ;  /* 0x00000010043c723c */ /* 0x040ff0000000183c */
[C---:B------:R-:W-:Y:S01]  /*5390*/  HMMA.16816.F32 R64, R4.reuse, R18, R64 ;  /* 0x000000120440723c */ /* 0x040fe20000001840 */
[----:B------:R-:W1:Y:S07]  /*53a0*/  LDSM.16.MT88.4 R16, [R244+0x9900] ;  /* 0x00990000f410783b */ /* 0x000e6e0000004200 */
[C---:B---3--:R-:W-:Y:S08]  /*53b0*/  HMMA.16816.F32 R124, R4.reuse, R12, R124 ;  /* 0x0000000c047c723c */ /* 0x048ff0000000187c */
[C---:B------:R-:W-:Y:S01]  /*53c0*/  HMMA.16816.F32 R128, R4.reuse, R14, R128 ;  /* 0x0000000e0480723c */ /* 0x040fe20000001880 */
[----:B------:R-:W3:Y:S07]  /*53d0*/  LDSM.16.MT88.4 R12, [R244+0x1100] ;  /* 0x00110000f40c783b */ /* 0x000eee0000004200 */
[C---:B-----5:R-:W-:Y:S08]  /*53e0*/  HMMA.16816.F32 R116, R4.reuse, R8, R116 ;  /* 0x000000080474723c */ /* 0x060ff00000001874 */
[C---:B------:R-:W-:Y:S01]  /*53f0*/  HMMA.16816.F32 R120, R4.reuse, R10, R120 ;  /* 0x0000000a0478723c */ /* 0x040fe20000001878 */
[----:B------:R-:W5:Y:S07]  /*5400*/  LDSM.16.MT88.4 R8, [R242+0x1100] ;  /* 0x00110000f208783b */ /* 0x000f6e0000004200 */
[C---:B------:R-:W-:Y:S07]  /*5410*/  HMMA.16816.F32 R84, R4.reuse, R188, R84 ;  /* 0x000000bc0454723c */ /* 0x040fee0000001854 */
[--C-:B------:R-:W-:Y:S01]  /*5420*/  FFMA.FTZ R189, R209, c[0x0][0x2d0], -R185.reuse ;  /* 0x0000b400d1bd7a23 */ /* 0x100fe200000108b9 */
[----:B------:R-:W-:Y:S01]  /*5430*/  HMMA.16816.F32 R88, R4, R190, R88 ;  /* 0x000000be0458723c */ /* 0x000fe20000001858 */
[----:B------:R-:W-:-:S04]  /*5440*/  FFMA.FTZ R188, R208, c[0x0][0x2d0], -R185 ;  /* 0x0000b400d0bc7a23 */ /* 0x000fc800000108b9 */
[----:B------:R-:W-:Y:S02]  /*5450*/  MUFU.EX2 R189, R189 ;  /* 0x000000bd00bd7308 */ /* 0x000fe40000000800 */
[----:B------:R-:W-:Y:S01]  /*5460*/  FFMA.FTZ R190, R210, c[0x0][0x2d0], -R185 ;  /* 0x0000b400d2be7a23 */ /* 0x000fe200000108b9 */
[C---:B-1----:R-:W-:Y:S01]  /*5470*/  HMMA.16816.F32 R92, R4.reuse, R20, R92 ;  /* 0x00000014045c723c */ /* 0x042fe2000000185c */
[----:B------:R-:W-:Y:S02]  /*5480*/  FFMA.FTZ R191, R207, c[0x0][0x2d0], -R181 ;  /* 0x0000b400cfbf7a23 */ /* 0x000fe400000108b5 */
[----:B------:R-:W-:Y:S02]  /*5490*/  FFMA.FTZ R185, R186, c[0x0][0x2d0], -R185 ;  /* 0x0000b400bab97a23 */ /* 0x000fe400000108b9 */
[----:B------:R-:W1:Y:S01]  /*54a0*/  MUFU.EX2 R190, R190 ;  /* 0x000000be00be7308 */ /* 0x000e620000000800 */
[--C-:B------:R-:W-:Y:S02]  /*54b0*/  FFMA.FTZ R186, R194, c[0x0][0x2d0], -R181.reuse ;  /* 0x0000b400c2ba7a23 */ /* 0x100fe400000108b5 */
[----:B------:R-:W-:Y:S01]  /*54c0*/  HMMA.16816.F32 R96, R4, R22, R96 ;  /* 0x000000160460723c */ /* 0x000fe20000001860 */
[----:B------:R-:W-:Y:S01]  /*54d0*/  LDSM.16.MT88.4 R20, [R241+0x4100] ;  /* 0x00410000f114783b */ /* 0x000fe20000004200 */
[----:B------:R-:W-:-:S03]  /*54e0*/  FFMA.FTZ R181, R182, c[0x0][0x2d0], -R181 ;  /* 0x0000b400b6b57a23 */ /* 0x000fc600000108b5 */
[----:B------:R-:W1:Y:S03]  /*54f0*/  MUFU.EX2 R188, R188 ;  /* 0x000000bc00bc7308 */ /* 0x000e660000000800 */
[C---:B------:R-:W-:Y:S05]  /*5500*/  HMMA.16816.F32 R100, R4.reuse, R16, R100 ;  /* 0x000000100464723c */ /* 0x040fea0000001864 */
[----:B------:R-:W1:Y:S03]  /*5510*/  MUFU.EX2 R191, R191 ;  /* 0x000000bf00bf7308 */ /* 0x000e660000000800 */
[----:B------:R-:W-:Y:S01]  /*5520*/  HMMA.16816.F32 R104, R4, R18, R104 ;  /* 0x000000120468723c */ /* 0x000fe20000001868 */
[----:B------:R-:W1:Y:S04]  /*5530*/  LDSM.16.MT88.4 R16, [R240+0x1100] ;  /* 0x00110000f010783b */ /* 0x000e680000004200 */
[----:B------:R-:W-:Y:S02]  /*5540*/  MUFU.EX2 R185, R185 ;  /* 0x000000b900b97308 */ /* 0x000fe40000000800 */
[----:B------:R-:W-:Y:S01]  /*5550*/  F2FP.PACK_AB R4, R34, R38 ;  /* 0x000000262204723e */ /* 0x000fe200000000ff */
[----:B------:R-:W-:Y:S01]  /*5560*/  FADD.FTZ R38, R38, R42 ;  /* 0x0000002a26267221 */ /* 0x000fe20000010000 */
[----:B--2---:R-:W-:-:S02]  /*5570*/  F2FP.PACK_AB R6, R30, R33 ;  /* 0x000000211e06723e */ /* 0x004fc400000000ff */
[----:B----4-:R-:W-:Y:S01]  /*5580*/  F2FP.PACK_AB R5, R32, R36 ;  /* 0x000000242005723e */ /* 0x010fe200000000ff */
[----:B------:R-:W-:Y:S01]  /*5590*/  FADD.FTZ R38, R34, R38 ;  /* 0x0000002622267221 */ /* 0x000fe20000010000 */
[----:B------:R-:W-:Y:S01]  /*55a0*/  F2FP.PACK_AB R7, R3, R31 ;  /* 0x0000001f0307723e */ /* 0x000fe200000000ff */
[----:B------:R-:W2:Y:S01]  /*55b0*/  MUFU.EX2 R186, R186 ;  /* 0x000000ba00ba7308 */ /* 0x000ea20000000800 */
[----:B------:R-:W-:Y:S02]  /*55c0*/  FADD.FTZ R36, R36, R40 ;  /* 0x0000002824247221 */ /* 0x000fe40000010000 */
[----:B------:R-:W-:Y:S02]  /*55d0*/  FADD.FTZ R33, R33, R38 ;  /* 0x0000002621217221 */ /* 0x000fe40000010000 */
[----:B------:R-:W-:Y:S01]  /*55e0*/  FADD.FTZ R36, R32, R36 ;  /* 0x0000002420247221 */ /* 0x000fe20000010000 */
[----:B---3--:R-:W-:Y:S01]  /*55f0*/  HMMA.16816.F32 R176, R4, R12, R176 ;  /* 0x0000000c04b0723c */ /* 0x008fe200000018b0 */
[----:B------:R-:W-:Y:S01]  /*5600*/  FADD.FTZ R33, R30, R33 ;  /* 0x000000211e217221 */ /* 0x000fe20000010000 */
[----:B------:R-:W3:Y:S01]  /*5610*/  MUFU.EX2 R181, R181 ;  /* 0x000000b500b57308 */ /* 0x000ee20000000800 */
[----:B------:R-:W-:-:S04]  /*5620*/  FADD.FTZ R31, R31, R36 ;  /* 0x000000241f1f7221 */ /* 0x000fc80000010000 */
[----:B------:R-:W-:Y:S01]  /*5630*/  FADD.FTZ R31, R3, R31 ;  /* 0x0000001f031f7221 */ /* 0x000fe20000010000 */
[C---:B------:R-:W-:Y:S01]  /*5640*/  HMMA.16816.F32 R172, R4.reuse, R14, R172 ;  /* 0x0000000e04ac723c */ /* 0x040fe200000018ac */
[----:B------:R-:W4:Y:S07]  /*5650*/  LDSM.16.MT88.4 R12, [R244+0x4100] ;  /* 0x00410000f40c783b */ /* 0x000f2e0000004200 */
[C---:B-----5:R-:W-:Y:S08]  /*5660*/  HMMA.16816.F32 R168, R4.reuse, R8, R168 ;  /* 0x0000000804a8723c */ /* 0x060ff000000018a8 */
[C---:B------:R-:W-:Y:S01]  /*5670*/  HMMA.16816.F32 R164, R4.reuse, R10, R164 ;  /* 0x0000000a04a4723c */ /* 0x040fe200000018a4 */
[----:B------:R-:W5:Y:S07]  /*5680*/  LDSM.16.MT88.4 R8, [R242+0x4100] ;  /* 0x00410000f208783b */ /* 0x000f6e0000004200 */
[C---:B-1----:R-:W-:Y:S08]  /*5690*/  HMMA.16816.F32 R152, R4.reuse, R16, R152 ;  /* 0x000000100498723c */ /* 0x042ff00000001898 */
[C---:B------:R-:W-:Y:S01]  /*56a0*/  HMMA.16816.F32 R148, R4.reuse, R18, R148 ;  /* 0x000000120494723c */ /* 0x040fe20000001894 */
[----:B------:R-:W-:Y:S07]  /*56b0*/  LDSM.16.MT88.4 R16, [R240+0x4100] ;  /* 0x00410000f010783b */ /* 0x000fee0000004200 */
[C---:B------:R-:W-:Y:S08]  /*56c0*/  HMMA.16816.F32 R160, R4.reuse, R24, R160 ;  /* 0x0000001804a0723c */ /* 0x040ff000000018a0 */
[C---:B----4-:R-:W-:Y:S08]  /*56d0*/  HMMA.16816.F32 R144, R4.reuse, R12, R144 ;  /* 0x0000000c0490723c */ /* 0x050ff00000001890 */
[C---:B------:R-:W-:Y:S01]  /*56e0*/  HMMA.16816.F32 R140, R4.reuse, R14, R140 ;  /* 0x0000000e048c723c */ /* 0x040fe2000000188c */
[----:B------:R-:W1:Y:S07]  /*56f0*/  LDSM.16.MT88.4 R12, [R244+0x7100] ;  /* 0x00710000f40c783b */ /* 0x000e6e0000004200 */
[C---:B-----5:R-:W-:Y:S08]  /*5700*/  HMMA.16816.F32 R136, R4.reuse, R8, R136 ;  /* 0x000000080488723c */ /* 0x060ff00000001888 */
[C---:B------:R-:W-:Y:S01]  /*5710*/  HMMA.16816.F32 R132, R4.reuse, R10, R132 ;  /* 0x0000000a0484723c */ /* 0x040fe20000001884 */
[----:B------:R-:W4:Y:S07]  /*5720*/  LDSM.16.MT88.4 R8, [R242+0x7100] ;  /* 0x00710000f208783b */ /* 0x000f2e0000004200 */
[C---:B------:R-:W-:Y:S01]  /*5730*/  HMMA.16816.F32 R156, R4.reuse, R26, R156 ;  /* 0x0000001a049c723c */ /* 0x040fe2000000189c */
[----:B------:R-:W5:Y:S07]  /*5740*/  LDSM.16.MT88.4 R24, [R241+0x7100] ;  /* 0x00710000f118783b */ /* 0x000f6e0000004200 */
[C---:B------:R-:W-:Y:S08]  /*5750*/  HMMA.16816.F32 R52, R4.reuse, R20, R52 ;  /* 0x000000140434723c */ /* 0x040ff00000001834 */
[C---:B------:R-:W-:Y:S01]  /*5760*/  HMMA.16816.F32 R56, R4.reuse, R22, R56 ;  /* 0x000000160438723c */ /* 0x040fe20000001838 */
[----:B------:R-:W-:Y:S07]  /*5770*/  LDSM.16.MT88.4 R20, [R240+0x7100] ;  /* 0x00710000f014783b */ /* 0x000fee0000004200 */
[C---:B-1----:R-:W-:Y:S08]  /*5780*/  HMMA.16816.F32 R68, R4.reuse, R12, R68 ;  /* 0x0000000c0444723c */ /* 0x042ff00000001844 */
[C---:B------:R-:W-:Y:S01]  /*5790*/  HMMA.16816.F32 R72, R4.reuse, R14, R72 ;  /* 0x0000000e0448723c */ /* 0x040fe20000001848 */
[----:B------:R-:W1:Y:S07]  /*57a0*/  LDSM.16.MT88.4 R12, [R242+0xa100] ;  /* 0x00a10000f20c783b */ /* 0x000e6e0000004200 */
[C---:B----4-:R-:W-:Y:S08]  /*57b0*/  HMMA.16816.F32 R76, R4.reuse, R8, R76 ;  /* 0x00000008044c723c */ /* 0x050ff0000000184c */
[C---:B------:R-:W-:Y:S01]  /*57c0*/  HMMA.16816.F32 R80, R4.reuse, R10, R80 ;  /* 0x0000000a0450723c */ /* 0x040fe20000001850 */
[----:B------:R-:W4:Y:S07]  /*57d0*/  LDSM.16.MT88.4 R8, [R241+0xa100] ;  /* 0x00a10000f108783b */ /* 0x000f2e0000004200 */
[C---:B------:R-:W-:Y:S08]  /*57e0*/  HMMA.16816.F32 R60, R4.reuse, R16, R60 ;  /* 0x00000010043c723c */ /* 0x040ff0000000183c */
[C---:B------:R-:W-:Y:S01]  /*57f0*/  HMMA.16816.F32 R64, R4.reuse, R18, R64 ;  /* 0x000000120440723c */ /* 0x040fe20000001840 */
[----:B------:R-:W2:Y:S07]  /*5800*/  LDSM.16.MT88.4 R16, [R244+0xa100] ;  /* 0x00a10000f410783b */ /* 0x000eae0000004200 */
[C---:B-----5:R-:W-:Y:S08]  /*5810*/  HMMA.16816.F32 R84, R4.reuse, R24, R84 ;  /* 0x000000180454723c */ /* 0x060ff00000001854 */
[C---:B-1----:R-:W-:Y:S08]  /*5820*/  HMMA.16816.F32 R108, R4.reuse, R12, R108 ;  /* 0x0000000c046c723c */ /* 0x042ff0000000186c */
[C---:B------:R-:W-:Y:S01]  /*5830*/  HMMA.16816.F32 R112, R4.reuse, R14, R112 ;  /* 0x0000000e0470723c */ /* 0x040fe20000001870 */
[----:B------:R-:W1:Y:S07]  /*5840*/  LDSM.16.MT88.4 R12, [R240+0xa100] ;  /* 0x00a10000f00c783b */ /* 0x000e6e0000004200 */
[C---:B----4-:R-:W-:Y:S08]  /*5850*/  HMMA.16816.F32 R116, R4.reuse, R8, R116 ;  /* 0x000000080474723c */ /* 0x050ff00000001874 */
[C---:B------:R-:W-:Y:S01]  /*5860*/  HMMA.16816.F32 R120, R4.reuse, R10, R120 ;  /* 0x0000000a0478723c */ /* 0x040fe20000001878 */
[----:B------:R-:W4:Y:S07]  /*5870*/  LDSM.16.MT88.4 R8, [R241+0x1900] ;  /* 0x00190000f108783b */ /* 0x000f2e0000004200 */
[C---:B------:R-:W-:Y:S01]  /*5880*/  HMMA.16816.F32 R88, R4.reuse, R26, R88 ;  /* 0x0000001a0458723c */ /* 0x040fe20000001858 */
[----:B------:R-:W-:Y:S07]  /*5890*/  LDSM.16.MT88.4 R24, [R240+0x4900] ;  /* 0x00490000f018783b */ /* 0x000fee0000004200 */
[C---:B------:R-:W-:Y:S08]  /*58a0*/  HMMA.16816.F32 R92, R4.reuse, R20, R92 ;  /* 0x00000014045c723c */ /* 0x040ff0000000185c */
[C---:B------:R-:W-:Y:S01]  /*58b0*/  HMMA.16816.F32 R96, R4.reuse, R22, R96 ;  /* 0x000000160460723c */ /* 0x040fe20000001860 */
[----:B------:R-:W-:Y:S07]  /*58c0*/  LDSM.16.MT88.4 R20, [R240+0x1900] ;  /* 0x00190000f014783b */ /* 0x000fee0000004200 */
[C---:B--2---:R-:W-:Y:S08]  /*58d0*/  HMMA.16816.F32 R100, R4.reuse, R16, R100 ;  /* 0x000000100464723c */ /* 0x044ff00000001864 */
[C---:B------:R-:W-:Y:S01]  /*58e0*/  HMMA.16816.F32 R104, R4.reuse, R18, R104 ;  /* 0x000000120468723c */ /* 0x040fe20000001868 */
[----:B------:R-:W2:Y:S07]  /*58f0*/  LDSM.16.MT88.4 R16, [R244+0x1900] ;  /* 0x00190000f410783b */ /* 0x000eae0000004200 */
[C---:B-1----:R-:W-:Y:S08]  /*5900*/  HMMA.16816.F32 R124, R4.reuse, R12, R124 ;  /* 0x0000000c047c723c */ /* 0x042ff0000000187c */
[----:B------:R-:W-:Y:S01]  /*5910*/  HMMA.16816.F32 R128, R4, R14, R128 ;  /* 0x0000000e0480723c */ /* 0x000fe20000001880 */
[----:B------:R-:W1:Y:S06]  /*5920*/  LDSM.16.MT88.4 R12, [R242+0x1900] ;  /* 0x00190000f20c783b */ /* 0x000e6c0000004200 */
[----:B------:R-:W-:Y:S01]  /*5930*/  F2FP.PACK_AB R4, R190, R195 ;  /* 0x000000c3be04723e */ /* 0x000fe200000000ff */
[----:B------:R-:W-:Y:S01]  /*5940*/  FADD.FTZ R195, R195, R33 ;  /* 0x00000021c3c37221 */ /* 0x000fe20000010000 */
[----:B------:R-:W-:-:S02]  /*5950*/  F2FP.PACK_AB R6, R188, R189 ;  /* 0x000000bdbc06723e */ /* 0x000fc400000000ff */
[----:B------:R-:W-:Y:S01]  /*5960*/  F2FP.PACK_AB R5, R196, R191 ;  /* 0x000000bfc405723e */ /* 0x000fe200000000ff */
[----:B------:R-:W-:Y:S01]  /*5970*/  FADD.FTZ R195, R190, R195 ;  /* 0x000000c3bec37221 */ /* 0x000fe20000010000 */
[----:B------:R-:W-:Y:S01]  /*5980*/  F2FP.PACK_AB R7, R197, R198 ;  /* 0x000000c6c507723e */ /* 0x000fe200000000ff */
[----:B------:R-:W-:Y:S02]  /*5990*/  FADD.FTZ R191, R191, R31 ;  /* 0x0000001fbfbf7221 */ /* 0x000fe40000010000 */
[----:B------:R-:W-:Y:S02]  /*59a0*/  FADD.FTZ R189, R189, R195 ;  /* 0x000000c3bdbd7221 */ /* 0x000fe40000010000 */
[----:B------:R-:W-:Y:S02]  /*59b0*/  FADD.FTZ R191, R196, R191 ;  /* 0x000000bfc4bf7221 */ /* 0x000fe40000010000 */
[----:B----4-:R-:W-:Y:S01]  /*59c0*/  HMMA.16816.F32 R160, R4, R8, R160 ;  /* 0x0000000804a0723c */ /* 0x010fe200000018a0 */
[----:B------:R-:W-:-:S02]  /*59d0*/  FADD.FTZ R189, R188, R189 ;  /* 0x000000bdbcbd7221 */ /* 0x000fc40000010000 */
[----:B------:R-:W-:-:S04]  /*59e0*/  FADD.FTZ R198, R198, R191 ;  /* 0x000000bfc6c67221 */ /* 0x000fc80000010000 */
[----:B------:R-:W-:Y:S01]  /*59f0*/  FADD.FTZ R198, R197, R198 ;  /* 0x000000c6c5c67221 */ /* 0x000fe20000010000 */
[C---:B------:R-:W-:Y:S01]  /*5a00*/  HMMA.16816.F32 R156, R4.reuse, R10, R156 ;  /* 0x0000000a049c723c */ /* 0x040fe2000000189c */
[----:B------:R-:W4:Y:S07]  /*5a10*/  LDSM.16.MT88.4 R8, [R241+0x4900] ;  /* 0x00490000f108783b */ /* 0x000f2e0000004200 */
[C---:B--2---:R-:W-:Y:S08]  /*5a20*/  HMMA.16816.F32 R176, R4.reuse, R16, R176 ;  /* 0x0000001004b0723c */ /* 0x044ff000000018b0 */
[C---:B------:R-:W-:Y:S01]  /*5a30*/  HMMA.16816.F32 R172, R4.reuse, R18, R172 ;  /* 0x0000001204ac723c */ /* 0x040fe200000018ac */
[----:B------:R-:W2:Y:S07]  /*5a40*/  LDSM.16.MT88.4 R16, [R244+0x4900] ;  /* 0x00490000f410783b */ /* 0x000eae0000004200 */
[C---:B-1----:R-:W-:Y:S08]  /*5a50*/  HMMA.16816.F32 R168, R4.reuse, R12, R168 ;  /* 0x0000000c04a8723c */ /* 0x042ff000000018a8 */
[C---:B------:R-:W-:Y:S01]  /*5a60*/  HMMA.16816.F32 R164, R4.reuse, R14, R164 ;  /* 0x0000000e04a4723c */ /* 0x040fe200000018a4 */
[----:B------:R-:W1:Y:S07]  /*5a70*/  LDSM.16.MT88.4 R12, [R242+0x4900] ;  /* 0x00490000f20c783b */ /* 0x000e6e0000004200 */
[C---:B------:R-:W-:Y:S08]  /*5a80*/  HMMA.16816.F32 R152, R4.reuse, R20, R152 ;  /* 0x000000140498723c */ /* 0x040ff00000001898 */
[C---:B----4-:R-:W-:Y:S08]  /*5a90*/  HMMA.16816.F32 R52, R4.reuse, R8, R52 ;  /* 0x000000080434723c */ /* 0x050ff00000001834 */
[C---:B------:R-:W-:Y:S01]  /*5aa0*/  HMMA.16816.F32 R56, R4.reuse, R10, R56 ;  /* 0x0000000a0438723c */ /* 0x040fe20000001838 */
[----:B------:R-:W4:Y:S07]  /*5ab0*/  LDSM.16.MT88.4 R8, [R240+0x7900] ;  /* 0x00790000f008783b */ /* 0x000f2e0000004200 */
[C---:B------:R-:W-:Y:S01]  /*5ac0*/  HMMA.16816.F32 R148, R4.reuse, R22, R148 ;  /* 0x000000160494723c */ /* 0x040fe20000001894 */
[----:B------:R-:W5:Y:S07]  /*5ad0*/  LDSM.16.MT88.4 R20, [R244+0x7900] ;  /* 0x00790000f414783b */ /* 0x000f6e0000004200 */
[C---:B--2---:R-:W-:Y:S08]  /*5ae0*/  HMMA.16816.F32 R144, R4.reuse, R16, R144 ;  /* 0x000000100490723c */ /* 0x044ff00000001890 */
[C---:B------:R-:W-:Y:S01]  /*5af0*/  HMMA.16816.F32 R140, R4.reuse, R18, R140 ;  /* 0x00000012048c723c */ /* 0x040fe2000000188c */
[----:B------:R-:W2:Y:S07]  /*5b00*/  LDSM.16.MT88.4 R16, [R242+0x7900] ;  /* 0x00790000f210783b */ /* 0x000eae0000004200 */
[C---:B-1----:R-:W-:Y:S08]  /*5b10*/  HMMA.16816.F32 R136, R4.reuse, R12, R136 ;  /* 0x0000000c0488723c */ /* 0x042ff00000001888 */
[C---:B------:R-:W-:Y:S01]  /*5b20*/  HMMA.16816.F32 R132, R4.reuse, R14, R132 ;  /* 0x0000000e0484723c */ /* 0x040fe20000001884 */
[----:B------:R-:W1:Y:S07]  /*5b30*/  LDSM.16.MT88.4 R12, [R241+0x7900] ;  /* 0x00790000f10c783b */ /* 0x000e6e0000004200 */
[C---:B----4-:R-:W-:Y:S08]  /*5b40*/  HMMA.16816.F32 R92, R4.reuse, R8, R92 ;  /* 0x00000008045c723c */ /* 0x050ff0000000185c */
[C---:B------:R-:W-:Y:S01]  /*5b50*/  HMMA.16816.F32 R96, R4.reuse, R10, R96 ;  /* 0x0000000a0460723c */ /* 0x040fe20000001860 */
[----:B------:R-:W4:Y:S07]  /*5b60*/  LDSM.16.MT88.4 R8, [R240+0xa900] ;  /* 0x00a90000f008783b */ /* 0x000f2e0000004200 */
[C---:B-----5:R-:W-:Y:S08]  /*5b70*/  HMMA.16816.F32 R68, R4.reuse, R20, R68 ;  /* 0x000000140444723c */ /* 0x060ff00000001844 */
        /* <DEDUP_REMOVED lines=13> */
[----:B------:R-:W-:Y:S07]  /*5c50*/  LDSM.16.MT88.4 R24, [R242+0x2100] ;  /* 0x00210000f218783b */ /* 0x000fee0000004200 */
[C---:B-----5:R-:W-:Y:S08]  /*5c60*/  HMMA.16816.F32 R100, R4.reuse, R20, R100 ;  /* 0x000000140464723c */ /* 0x060ff00000001864 */
        /* <DEDUP_REMOVED lines=19> */
[----:B------:R-:W-:Y:S02]  /*5da0*/  FADD.FTZ R200, R200, R203 ;  /* 0x000000cbc8c87221 */ /* 0x000fe40000010000 */
[----:B------:R-:W-:Y:S02]  /*5db0*/  FADD.FTZ R204, R193, R204 ;  /* 0x000000ccc1cc7221 */ /* 0x000fe40000010000 */
[----:B------:R-:W-:Y:S01]  /*5dc0*/  FADD.FTZ R200, R199, R200 ;  /* 0x000000c8c7c87221 */ /* 0x000fe20000010000 */
[----:B------:R-:W-:Y:S01]  /*5dd0*/  HMMA.16816.F32 R172, R4, R10, R172 ;  /* 0x0000000a04ac723c */ /* 0x000fe200000018ac */
[----:B------:R-:W4:Y:S01]  /*5de0*/  LDSM.16.MT88.4 R8, [R244+0x5100] ;  /* 0x00510000f408783b */ /* 0x000f220000004200 */
[----:B------:R-:W-:Y:S02]  /*5df0*/  FADD.FTZ R204, R192, R204 ;  /* 0x000000ccc0cc7221 */ /* 0x000fe40000010000 */
[----:B------:R-:W-:Y:S02]  /*5e00*/  FADD.FTZ R200, R186, R200 ;  /* 0x000000c8bac87221 */ /* 0x000fe40000010000 */
[----:B------:R-:W-:-:S02]  /*5e10*/  FADD.FTZ R204, R187, R204 ;  /* 0x000000ccbbcc7221 */ /* 0x000fc40000010000 */
[----:B--2---:R-:W-:Y:S01]  /*5e20*/  HMMA.16816.F32 R160, R4, R16, R160 ;  /* 0x0000001004a0723c */ /* 0x004fe200000018a0 */
[----:B------:R-:W-:Y:S02]  /*5e30*/  FADD.FTZ R200, R184, R200 ;  /* 0x000000c8b8c87221 */ /* 0x000fe40000010000 */
[----:B------:R-:W-:-:S05]  /*5e40*/  FADD.FTZ R3, R185, R204 ;  /* 0x000000ccb9037221 */ /* 0x000fca0000010000 */
[C---:B------:R-:W-:Y:S01]  /*5e50*/  HMMA.16816.F32 R156, R4.reuse, R18, R156 ;  /* 0x00000012049c723c */ /* 0x040fe2000000189c */
[----:B------:R-:W2:Y:S04]  /*5e60*/  LDSM.16.MT88.4 R16, [R241+0x5100] ;  /* 0x00510000f110783b */ /* 0x000ea80000004200 */
[----:B------:R-:W-:Y:S03]  /*5e70*/  STL [R1+0x60], R3 ;  /* 0x0000600301007387 */ /* 0x000fe60000100800 */
[C---:B-1----:R-:W-:Y:S08]  /*5e80*/  HMMA.16816.F32 R152, R4.reuse, R12, R152 ;  /* 0x0000000c0498723c */ /* 0x042ff00000001898 */
[C---:B------:R-:W-:Y:S01]  /*5e90*/  HMMA.16816.F32 R148, R4.reuse, R14, R148 ;  /* 0x0000000e0494723c */ /* 0x040fe20000001894 */
[----:B------:R-:W-:Y:S07]  /*5ea0*/  LDSM.16.MT88.4 R12, [R240+0x5100] ;  /* 0x00510000f00c783b */ /* 0x000fee0000004200 */
[C---:B------:R-:W-:Y:S08]  /*5eb0*/  HMMA.16816.F32 R136, R4.reuse, R20, R136 ;  /* 0x000000140488723c */ /* 0x040ff00000001888 */
[C---:B----4-:R-:W-:Y:S08]  /*5ec0*/  HMMA.16816.F32 R144, R4.reuse, R8, R144 ;  /* 0x000000080490723c */ /* 0x050ff00000001890 */
[C---:B------:R-:W-:Y:S01]  /*5ed0*/  HMMA.16816.F32 R140, R4.reuse, R10, R140 ;  /* 0x0000000a048c723c */ /* 0x040fe2000000188c */
[----:B------:R-:W1:Y:S07]  /*5ee0*/  LDSM.16.MT88.4 R8, [R244+0x8100] ;  /* 0x00810000f408783b */ /* 0x000e6e0000004200 */
[C---:B------:R-:W-:Y:S01]  /*5ef0*/  HMMA.16816.F32 R132, R4.reuse, R22, R132 ;  /* 0x000000160484723c */ /* 0x040fe20000001884 */
[----:B------:R-:W4:Y:S07]  /*5f00*/  LDSM.16.MT88.4 R20, [R241+0x8100] ;  /* 0x00810000f114783b */ /* 0x000f2e0000004200 */
[C---:B--2---:R-:W-:Y:S08]  /*5f10*/  HMMA.16816.F32 R52, R4.reuse, R16, R52 ;  /* 0x000000100434723c */ /* 0x044ff00000001834 */
[C---:B------:R-:W-:Y:S01]  /*5f20*/  HMMA.16816.F32 R56, R4.reuse, R18, R56 ;  /* 0x000000120438723c */ /* 0x040fe20000001838 */
[----:B------:R-:W2:Y:S07]  /*5f30*/  LDSM.16.MT88.4 R16, [R240+0x8100] ;  /* 0x00810000f010783b */ /* 0x000eae0000004200 */
[C---:B------:R-:W-:Y:S08]  /*5f40*/  HMMA.16816.F32 R168, R4.reuse, R24, R168 ;  /* 0x0000001804a8723c */ /* 0x040ff000000018a8 */
[C---:B------:R-:W-:Y:S01]  /*5f50*/  HMMA.16816.F32 R164, R4.reuse, R26, R164 ;  /* 0x0000001a04a4723c */ /* 0x040fe200000018a4 */
[----:B------:R-:W-:Y:S07]  /*5f60*/  LDSM.16.MT88.4 R24, [R242+0x8100] ;  /* 0x00810000f218783b */ /* 0x000fee0000004200 */
[C---:B-1----:R-:W-:Y:S08]  /*5f70*/  HMMA.16816.F32 R68, R4.reuse, R8, R68 ;  /* 0x000000080444723c */ /* 0x042ff00000001844 */
[C---:B------:R-:W-:Y:S01]  /*5f80*/  HMMA.16816.F32 R72, R4.reuse, R10, R72 ;  /* 0x0000000a0448723c */ /* 0x040fe20000001848 */
[----:B------:R-:W1:Y:S07]  /*5f90*/  LDSM.16.MT88.4 R8, [R242+0xb100] ;  /* 0x00b10000f208783b */ /* 0x000e6e0000004200 */
[C---:B------:R-:W-:Y:S08]  /*5fa0*/  HMMA.16816.F32 R60, R4.reuse, R12, R60 ;  /* 0x0000000c043c723c */ /* 0x040ff0000000183c */
[C---:B------:R-:W-:Y:S01]  /*5fb0*/  HMMA.16816.F32 R64, R4.reuse, R14, R64 ;  /* 0x0000000e0440723c */ /* 0x040fe20000001840 */
[----:B------:R-:W5:Y:S07]  /*5fc0*/  LDSM.16.MT88.4 R12, [R244+0xb100] ;  /* 0x00b10000f40c783b */ /* 0x000f6e0000004200 */
[C---:B----4-:R-:W-:Y:S08]  /*5fd0*/  HMMA.16816.F32 R84, R4.reuse, R20, R84 ;  /* 0x000000140454723c */ /* 0x050ff00000001854 */
        /* <DEDUP_REMOVED lines=9> */
[C---:B------:R-:W-:Y:S01]  /*6070*/  HMMA.16816.F32 R80, R4.reuse, R26, R80 ;  /* 0x0000001a0450723c */ /* 0x040fe20000001850 */
[----:B------:R-:W-:Y:S07]  /*6080*/  LDSM.16.MT88.4 R24, [R241+0x2900] ;  /* 0x00290000f118783b */ /* 0x000fee0000004200 */
[C---:B-----5:R-:W-:Y:S08]  /*6090*/  HMMA.16816.F32 R100, R4.reuse, R12, R100 ;  /* 0x0000000c0464723c */ /* 0x060ff00000001864 */
[C---:B------:R-:W-:Y:S01]  /*60a0*/  HMMA.16816.F32 R104, R4.reuse, R14, R104 ;  /* 0x0000000e0468723c */ /* 0x040fe20000001868 */
[----:B------:R-:W5:Y:S07]  /*60b0*/  LDSM.16.MT88.4 R12, [R244+0x2900] ;  /* 0x00290000f40c783b */ /* 0x000f6e0000004200 */
[C---:B----4-:R-:W-:Y:S08]  /*60c0*/  HMMA.16816.F32 R116, R4.reuse, R20, R116 ;  /* 0x000000140474723c */ /* 0x050ff00000001874 */
[C---:B------:R-:W-:Y:S01]  /*60d0*/  HMMA.16816.F32 R120, R4.reuse, R22, R120 ;  /* 0x000000160478723c */ /* 0x040fe20000001878 */
[----:B------:R-:W-:Y:S07]  /*60e0*/  LDSM.16.MT88.4 R20, [R240+0x2900] ;  /* 0x00290000f014783b */ /* 0x000fee0000004200 */
[C---:B--2---:R-:W-:Y:S08]  /*60f0*/  HMMA.16816.F32 R124, R4.reuse, R16, R124 ;  /* 0x00000010047c723c */ /* 0x044ff0000000187c */
[----:B------:R-:W-:Y:S01]  /*6100*/  HMMA.16816.F32 R128, R4, R18, R128 ;  /* 0x000000120480723c */ /* 0x000fe20000001880 */
[----:B------:R-:W2:Y:S06]  /*6110*/  LDSM.16.MT88.4 R16, [R244+0x5900] ;  /* 0x00590000f410783b */ /* 0x000eac0000004200 */
[----:B------:R-:W-:-:S02]  /*6120*/  F2FP.PACK_AB R4, R192, R193 ;  /* 0x000000c1c004723e */ /* 0x000fc400000000ff */
[----:B------:R-:W-:Y:S02]  /*6130*/  F2FP.PACK_AB R6, R185, R187 ;  /* 0x000000bbb906723e */ /* 0x000fe400000000ff */
[----:B------:R-:W-:Y:S02]  /*6140*/  F2FP.PACK_AB R5, R184, R186 ;  /* 0x000000bab805723e */ /* 0x000fe400000000ff */
[----:B---3--:R-:W-:Y:S01]  /*6150*/  F2FP.PACK_AB R7, R181, R183 ;  /* 0x000000b7b507723e */ /* 0x008fe200000000ff */
[----:B------:R-:W-:-:S04]  /*6160*/  FADD.FTZ R183, R183, R200 ;  /* 0x000000c8b7b77221 */ /* 0x000fc80000010000 */
[----:B------:R-:W-:Y:S02]  /*6170*/  FADD.FTZ R183, R181, R183 ;  /* 0x000000b7b5b77221 */ /* 0x000fe40000010000 */
[C---:B-1----:R-:W-:Y:S08]  /*6180*/  HMMA.16816.F32 R168, R4.reuse, R8, R168 ;  /* 0x0000000804a8723c */ /* 0x042ff000000018a8 */
[C---:B------:R-:W-:Y:S01]  /*6190*/  HMMA.16816.F32 R164, R4.reuse, R10, R164 ;  /* 0x0000000a04a4723c */ /* 0x040fe200000018a4 */
[----:B------:R-:W1:Y:S07]  /*61a0*/  LDSM.16.MT88.4 R8, [R242+0x5900] ;  /* 0x00590000f208783b */ /* 0x000e6e0000004200 */
[C---:B-----5:R-:W-:Y:S08]  /*61b0*/  HMMA.16816.F32 R176, R4.reuse, R12, R176 ;  /* 0x0000000c04b0723c */ /* 0x060ff000000018b0 */
[C---:B------:R-:W-:Y:S01]  /*61c0*/  HMMA.16816.F32 R172, R4.reuse, R14, R172 ;  /* 0x0000000e04ac723c */ /* 0x040fe200000018ac */
[----:B------:R-:W3:Y:S07]  /*61d0*/  LDSM.16.MT88.4 R12, [R241+0x5900] ;  /* 0x00590000f10c783b */ /* 0x000eee0000004200 */
[C---:B--2---:R-:W-:Y:S08]  /*61e0*/  HMMA.16816.F32 R144, R4.reuse, R16, R144 ;  /* 0x000000100490723c */ /* 0x044ff00000001890 */
[C---:B------:R-:W-:Y:S01]  /*61f0*/  HMMA.16816.F32 R140, R4.reuse, R18, R140 ;  /* 0x00000012048c723c */ /* 0x040fe2000000188c */
[----:B------:R-:W-:Y:S07]  /*6200*/  LDSM.16.MT88.4 R16, [R242+0x8900] ;  /* 0x00890000f210783b */ /* 0x000fee0000004200 */
[C---:B------:R-:W-:Y:S08]  /*6210*/  HMMA.16816.F32 R160, R4.reuse, R24, R160 ;  /* 0x0000001804a0723c */ /* 0x040ff000000018a0 */
[C---:B-1----:R-:W-:Y:S08]  /*6220*/  HMMA.16816.F32 R136, R4.reuse, R8, R136 ;  /* 0x000000080488723c */ /* 0x042ff00000001888 */
[C---:B------:R-:W-:Y:S01]  /*6230*/  HMMA.16816.F32 R132, R4.reuse, R10, R132 ;  /* 0x0000000a0484723c */ /* 0x040fe20000001884 */
[----:B------:R-:W1:Y:S07]  /*6240*/  LDSM.16.MT88.4 R8, [R241+0x8900] ;  /* 0x00890000f108783b */ /* 0x000e6e0000004200 */
[C---:B---3--:R-:W-:Y:S08]  /*6250*/  HMMA.16816.F32 R52, R4.reuse, R12, R52 ;  /* 0x0000000c0434723c */ /* 0x048ff00000001834 */
[C---:B------:R-:W-:Y:S01]  /*6260*/  HMMA.16816.F32 R56, R4.reuse, R14, R56 ;  /* 0x0000000e0438723c */ /* 0x040fe20000001838 */
[----:B------:R-:W2:Y:S07]  /*6270*/  LDSM.16.MT88.4 R12, [R240+0x8900] ;  /* 0x00890000f00c783b */ /* 0x000eae0000004200 */
[C---:B------:R-:W-:Y:S01]  /*6280*/  HMMA.16816.F32 R156, R4.reuse, R26, R156 ;  /* 0x0000001a049c723c */ /* 0x040fe2000000189c */
[----:B------:R-:W3:Y:S07]  /*6290*/  LDSM.16.MT88.4 R24, [R240+0x5900] ;  /* 0x00590000f018783b */ /* 0x000eee0000004200 */
        /* <DEDUP_REMOVED lines=13> */
[C---:B-1----:R-:W-:Y:S08]  /*6370*/  HMMA.16816.F32 R100, R4.reuse, R8, R100 ;  /* 0x000000080464723c */ /* 0x042ff00000001864 */
[C---:B------:R-:W-:Y:S01]  /*6380*/  HMMA.16816.F32 R104, R4.reuse, R10, R104 ;  /* 0x0000000a0468723c */ /* 0x040fe20000001868 */
[----:B------:R-:W1:Y:S07]  /*6390*/  LDSM.16.MT88.4 R8, [R240+0xb900] ;  /* 0x00b90000f008783b */ /* 0x000e6e0000004200 */
[C---:B------:R-:W-:Y:S08]  /*63a0*/  HMMA.16816.F32 R64, R4.reuse, R26, R64 ;  /* 0x0000001a0440723c */ /* 0x040ff00000001840 */
[C---:B------:R-:W-:Y:S08]  /*63b0*/  HMMA.16816.F32 R68, R4.reuse, R20, R68 ;  /* 0x000000140444723c */ /* 0x040ff00000001844 */
[C---:B------:R-:W-:Y:S08]  /*63c0*/  HMMA.16816.F32 R72, R4.reuse, R22, R72 ;  /* 0x000000160448723c */ /* 0x040ff00000001848 */
[C---:B----4-:R-:W-:Y:S08]  /*63d0*/  HMMA.16816.F32 R108, R4.reuse, R16, R108 ;  /* 0x00000010046c723c */ /* 0x050ff0000000186c */
[C---:B------:R-:W-:Y:S08]  /*63e0*/  HMMA.16816.F32 R112, R4.reuse, R18, R112 ;  /* 0x000000120470723c */ /* 0x040ff00000001870 */
[C---:B--2---:R-:W-:Y:S08]  /*63f0*/  HMMA.16816.F32 R116, R4.reuse, R12, R116 ;  /* 0x0000000c0474723c */ /* 0x044ff00000001874 */
[C---:B------:R-:W-:Y:S08]  /*6400*/  HMMA.16816.F32 R120, R4.reuse, R14, R120 ;  /* 0x0000000e0478723c */ /* 0x040ff00000001878 */
[C---:B-1----:R-:W-:Y:S08]  /*6410*/  HMMA.16816.F32 R124, R4.reuse, R8, R124 ;  /* 0x00000008047c723c */ /* 0x042ff0000000187c */
[----:B------:R-:W-:Y:S01]  /*6420*/  HMMA.16816.F32 R128, R4, R10, R128 ;  /* 0x0000000a0480723c */ /* 0x000fe20000001880 */
[----:B------:R-:W-:Y:S07]  /*6430*/  @P0 BRA `(.L_x_771) ;  /* 0x000053d000000947 */ /* 0x000fee0003800000 */
[----:B------:R-:W-:Y:S01]  /*6440*/  SHF.R.S32.HI R5, RZ, 0x1f, R29 ;  /* 0x0000001fff057819 */ /* 0x000fe2000001141d */
[----:B------:R-:W-:Y:S01]  /*6450*/  IMAD.MOV.U32 R3, RZ, RZ, R0 ;  /* 0x000000ffff037224 */ /* 0x000fe200078e0000 */
[----:B------:R-:W-:Y:S01]  /*6460*/  SHF.R.S32.HI R4, RZ, 0x1f, R28 ;  /* 0x0000001fff047819 */ /* 0x000fe2000001141c */
[----:B------:R-:W-:Y:S01]  /*6470*/  IMAD.MOV.U32 R180, RZ, RZ, R2 ;  /* 0x000000ffffb47224 */ /* 0x000fe200078e0002 */
[----:B------:R-:W-:Y:S01]  /*6480*/  SHF.R.S32.HI R6, RZ, 0x1f, R215 ;  /* 0x0000001fff067819 */ /* 0x000fe200000114d7 */
[----:B------:R-:W-:Y:S01]  /*6490*/  UIADD3 UR9, UR9, -0x2, URZ ;  /* 0xfffffffe09097890 */ /* 0x000fe2000fffe03f */
[----:B------:R-:W-:-:S02]  /*64a0*/  LEA.HI R5, R5, R29, RZ, 0x3 ;  /* 0x0000001d05057211 */ /* 0x000fc400078f18ff */
[----:B------:R-:W-:Y:S02]  /*64b0*/  LEA.HI R4, R4, R28, RZ, 0x3 ;  /* 0x0000001c04047211 */ /* 0x000fe400078f18ff */
[----:B------:R-:W-:Y:S02]  /*64c0*/  LEA.HI R6, R6, R215, RZ, 0x3 ;  /* 0x000000d706067211 */ /* 0x000fe400078f18ff */
[----:B------:R-:W-:Y:S02]  /*64d0*/  LOP3.LUT R5, R5, 0xfffffff8, RZ, 0xc0, !PT ;  /* 0xfffffff805057812 */ /* 0x000fe400078ec0ff */
[----:B------:R-:W-:Y:S02]  /*64e0*/  LOP3.LUT R4, R4, 0xfffffff8, RZ, 0xc0, !PT ;  /* 0xfffffff804047812 */ /* 0x000fe400078ec0ff */
[----:B------:R-:W-:Y:S02]  /*64f0*/  LOP3.LUT R0, R6, 0xfffffff8, RZ, 0xc0, !PT ;  /* 0xfffffff806007812 */ /* 0x000fe400078ec0ff */
[----:B------:R-:W-:-:S02]  /*6500*/  SHF.R.S32.HI R7, RZ, 0x1f, R5 ;  /* 0x0000001fff077819 */ /* 0x000fc40000011405 */
[----:B------:R-:W-:Y:S02]  /*6510*/  SHF.R.S32.HI R6, RZ, 0x1f, R4 ;  /* 0x0000001fff067819 */ /* 0x000fe40000011404 */
[----:B------:R-:W-:Y:S02]  /*6520*/  SHF.R.S32.HI R2, RZ, 0x1f, R0 ;  /* 0x0000001fff027819 */ /* 0x000fe40000011400 */
[C---:B------:R-:W-:Y:S01]  /*6530*/  SHF.L.U64.HI R8, R5.reuse, 0x1, R7 ;  /* 0x0000000105087819 */ /* 0x040fe20000010207 */
[----:B------:R-:W-:Y:S01]  /*6540*/  IMAD.SHL.U32 R7, R5, 0x2, RZ ;  /* 0x0000000205077824 */ /* 0x000fe200078e00ff */
[C---:B------:R-:W-:Y:S01]  /*6550*/  SHF.L.U64.HI R5, R4.reuse, 0x1, R6 ;  /* 0x0000000104057819 */ /* 0x040fe20000010206 */
[----:B------:R-:W-:Y:S01]  /*6560*/  IMAD.SHL.U32 R4, R4, 0x2, RZ ;  /* 0x0000000204047824 */ /* 0x000fe200078e00ff */
[C---:B------:R-:W-:Y:S01]  /*6570*/  SHF.L.U64.HI R2, R0.reuse, 0x1, R2 ;  /* 0x0000000100027819 */ /* 0x040fe20000010202 */
[----:B------:R-:W-:Y:S01]  /*6580*/  STL [R1+0x40], R8 ;  /* 0x0000400801007387 */ /* 0x000fe20000100800 */
[----:B------:R-:W-:Y:S01]  /*6590*/  SEL R6, RZ, 0x10, P6 ;  /* 0x00000010ff067807 */ /* 0x000fe20003000000 */
[----:B------:R-:W-:Y:S01]  /*65a0*/  IMAD.SHL.U32 R0, R0, 0x2, RZ ;  /* 0x0000000200007824 */ /* 0x000fe200078e00ff */
[----:B------:R-:W-:Y:S01]  /*65b0*/  LOP3.LUT R212, R212, 0xfffffff7, RZ, 0xc0, !PT ;  /* 0xfffffff7d4d47812 */ /* 0x000fe200078ec0ff */
[----:B------:R1:W-:Y:S01]  /*65c0*/  STL [R1+0x44], R7 ;  /* 0x0000440701007387 */ /* 0x0003e20000100800 */
[----:B------:R-:W-:-:S02]  /*65d0*/  ISETP.NE.U32.AND P1, PT, R6, RZ, PT ;  /* 0x000000ff0600720c */ /* 0x000fc40003f25070 */
[----:B------:R-:W-:Y:S01]  /*65e0*/  ISETP.GE.AND P2, PT, R215, c[0x0][0x1d4], PT ;  /* 0x00007500d7007a0c */ /* 0x000fe20003f46270 */
[----:B------:R2:W-:Y:S04]  /*65f0*/  STL [R1+0x48], R5 ;  /* 0x0000480501007387 */ /* 0x0005e80000100800 */
[----:B------:R3:W-:Y:S04]  /*6600*/  STL [R1+0x4c], R4 ;  /* 0x00004c0401007387 */ /* 0x0007e80000100800 */
[----:B------:R4:W-:Y:S02]  /*6610*/  STL [R1+0x50], R2 ;  /* 0x0000500201007387 */ /* 0x0009e40000100800 */
[----:B------:R-:W-:-:S02]  /*6620*/  @P1 LOP3.LUT R212, R212, 0x8, RZ, 0xfc, !PT ;  /* 0x00000008d4d41812 */ /* 0x000fc400078efcff */
[----:B------:R5:W-:Y:S02]  /*6630*/  STL [R1+0x54], R0 ;  /* 0x0000540001007387 */ /* 0x000be40000100800 */
[----:B------:R-:W-:Y:S02]  /*6640*/  LOP3.LUT R212, R212, 0xfffffffb, RZ, 0xc0, !PT ;  /* 0xfffffffbd4d47812 */ /* 0x000fe400078ec0ff */
[----:B------:R5:W-:Y:S01]  /*6650*/  STL [R1+0x38], R6 ;  /* 0x0000380601007387 */ /* 0x000be20000100800 */
[----:B-1----:R-:W-:Y:S01]  /*6660*/  SEL R7, RZ, 0x10, P4 ;  /* 0x00000010ff077807 */ /* 0x002fe20002000000 */
[----:B--2---:R-:W-:Y:S01]  /*6670*/  IMAD.SHL.U32 R5, R214, 0x2, RZ ;  /* 0x00000002d6057824 */ /* 0x004fe200078e00ff */
[----:B---3--:R-:W-:Y:S02]  /*6680*/  LEA R4, P0, R213, RZ, 0x1 ;  /* 0x000000ffd5047211 */ /* 0x008fe400078008ff */
[----:B----4-:R-:W-:Y:S02]  /*6690*/  SEL R2, RZ, 0x10, P5 ;  /* 0x00000010ff027807 */ /* 0x010fe40002800000 */
[----:B-----5:R-:W-:-:S03]  /*66a0*/  SEL R0, RZ, 0x10, P2 ;  /* 0x00000010ff007807 */ /* 0x020fc60001000000 */
[----:B------:R-:W-:Y:S01]  /*66b0*/  STL [R1+0x34], R2 ;  /* 0x0000340201007387 */ /* 0x000fe20000100800 */
[----:B------:R-:W-:-:S03]  /*66c0*/  IADD3 R6, -R6, 0x10, RZ ;  /* 0x0000001006067810 */ /* 0x000fc60007ffe1ff */
[----:B------:R-:W-:Y:S01]  /*66d0*/  STL [R1+0x30], R7 ;  /* 0x0000300701007387 */ /* 0x000fe20000100800 */
[----:B------:R-:W-:Y:S02]  /*66e0*/  ISETP.NE.U32.AND P2, PT, R0, RZ, PT ;  /* 0x000000ff0000720c */ /* 0x000fe40003f45070 */
[----:B------:R-:W-:Y:S01]  /*66f0*/  LOP3.LUT R6, R6, 0xf, RZ, 0xc0, !PT ;  /* 0x0000000f06067812 */ /* 0x000fe200078ec0ff */
[----:B------:R1:W-:Y:S02]  /*6700*/  STL [R1+0x3c], R5 ;  /* 0x00003c0501007387 */ /* 0x0003e40000100800 */
[----:B-1----:R-:W-:Y:S02]  /*6710*/  LEA.HI.X.SX32 R5, R213, RZ, 0x1, P0 ;  /* 0x000000ffd5057211 */ /* 0x002fe400000f0eff */
[----:B------:R-:W-:-:S03]  /*6720*/  ISETP.NE.U32.AND P0, PT, R2, RZ, PT ;  /* 0x000000ff0200720c */ /* 0x000fc60003f05070 */
[----:B------:R1:W-:Y:S04]  /*6730*/  STL.64 [R1+0x58], R4 ;  /* 0x0000580401007387 */ /* 0x0003e80000100a00 */
[----:B------:R2:W-:Y:S06]  /*6740*/  STL [R1+0x2c], R6 ;  /* 0x00002c0601007387 */ /* 0x0005ec0000100800 */
[----:B------:R-:W-:-:S02]  /*6750*/  @P0 LOP3.LUT R212, R212, 0x4, RZ, 0xfc, !PT ;  /* 0x00000004d4d40812 */ /* 0x000fc400078efcff */
[----:B------:R-:W-:Y:S02]  /*6760*/  ISETP.NE.U32.AND P0, PT, R7, RZ, PT ;  /* 0x000000ff0700720c */ /* 0x000fe40003f05070 */
[----:B------:R-:W-:-:S11]  /*6770*/  LOP3.LUT R212, R212, 0xfffffffd, RZ, 0xc0, !PT ;  /* 0xfffffffdd4d47812 */ /* 0x000fd600078ec0ff */
[----:B------:R-:W-:Y:S02]  /*6780*/  @P0 LOP3.LUT R212, R212, 0x2, RZ, 0xfc, !PT ;  /* 0x00000002d4d40812 */ /* 0x000fe400078efcff */
[----:B-1----:R-:W-:Y:S02]  /*6790*/  IADD3 R5, -R2, 0x10, RZ ;  /* 0x0000001002057810 */ /* 0x002fe40007ffe1ff */
[----:B------:R-:W-:Y:S02]  /*67a0*/  IADD3 R4, -R7, 0x10, RZ ;  /* 0x0000001007047810 */ /* 0x000fe40007ffe1ff */
[----:B------:R-:W-:Y:S02]  /*67b0*/  IADD3 R2, -R0, 0x10, RZ ;  /* 0x0000001000027810 */ /* 0x000fe40007ffe1ff */
[----:B------:R-:W-:Y:S02]  /*67c0*/  LOP3.LUT R5, R5, 0xf, RZ, 0xc0, !PT ;  /* 0x0000000f05057812 */ /* 0x000fe400078ec0ff */
[----:B------:R-:W-:-:S02]  /*67d0*/  LOP3.LUT R4, R4, 0xf, RZ, 0xc0, !PT ;  /* 0x0000000f04047812 */ /* 0x000fc400078ec0ff */
[----:B------:R-:W-:Y:S01]  /*67e0*/  LOP3.LUT R2, R2, 0xf, RZ, 0xc0, !PT ;  /* 0x0000000f02027812 */ /* 0x000fe200078ec0ff */
[----:B------:R2:W-:Y:S04]  /*67f0*/  STL [R1+0x28], R5 ;  /* 0x0000280501007387 */ /* 0x0005e80000100800 */
[----:B------:R2:W-:Y:S04]  /*6800*/  STL [R1+0x24], R4 ;  /* 0x0000240401007387 */ /* 0x0005e80000100800 */
[----:B------:R2:W-:Y:S04]  /*6810*/  STL [R1+0x20], R2 ;  /* 0x0000200201007387 */ /* 0x0005e80000100800 */
[----:B------:R2:W-:Y:S01]  /*6820*/  STL [R1+0x18], R212 ;  /* 0x000018d401007387 */ /* 0x0005e20000100800 */
[----:B------:R-:W-:Y:S05]  /*6830*/  BRA `(.L_x_772) ;  /* 0x0000051000007947 */ /* 0x000fea0003800000 */
.L_x_774:
[----:B------:R-:W2:Y:S01]  /*6840*/  LDL R0, [R1+0xc] ;  /* 0x00000c0001007983 */ /* 0x000ea20000100800 */
[----:B------:R-:W-:Y:S01]  /*6850*/  UIMAD UR4, UR9, 0x60, UR11 ;  /* 0x00000060090478a4 */ /* 0x000fe2000f8e020b */
[----:B------:R-:W-:Y:S01]  /*6860*/  PLOP3.LUT P0, PT, PT, PT, UP0, 0x80, 0x0 ;  /* 0x000000000000781c */ /* 0x000fe20003f0f008 */
[----:B------:R-:W-:Y:S01]  /*6870*/  IMAD.MOV.U32 R251, RZ, RZ, RZ ;  /* 0x000000fffffb7224 */ /* 0x000fe200078e00ff */
[----:B------:R-:W3:Y:S03]  /*6880*/  LDL.64 R26, [R1+0x58] ;  /* 0x00005800011a7983 */ /* 0x000ee60000100a00 */
        /* <DEDUP_REMOVED lines=9> */
[----:B------:R-:W-:Y:S01]  /*6920*/  @P0 IMAD.HI.U32 R2, R252, c[0x0][0x2bc], RZ ;  /* 0x0000af00fc020a27 */ /* 0x000fe200078e00ff */
[----:B------:R-:W-:Y:S03]  /*6930*/  PLOP3.LUT P0, PT, PT, PT, UP0, 0x80, 0x0 ;  /* 0x000000000000781c */ /* 0x000fe60003f0f008 */
[----:B------:R-:W-:Y:S10]  /*6940*/  IMAD.MOV.U32 R0, RZ, RZ, R252 ;  /* 0x000000ffff007224 */ /* 0x000ff400078e00fc */
[----:B------:R-:W-:Y:S04]  /*6950*/  @P0 SHF.R.U32.HI R0, RZ, c[0x0][0x2c0], R2 ;  /* 0x0000b000ff000a19 */ /* 0x000fe80000011602 */
[C---:B------:R-:W-:Y:S04]  /*6960*/  @!P3 IADD3 R4, P0, R0.reuse, UR16, RZ ;  /* 0x000000100004bc10 */ /* 0x040fe8000ff1e0ff */
[----:B------:R-:W-:Y:S01]  /*6970*/  @!P3 LEA.HI.X.SX32 R2, R0, UR14, 0x1, P0 ;  /* 0x0000000e0002bc11 */ /* 0x000fe200080f0eff */
[----:B------:R-:W-:Y:S01]  /*6980*/  IMAD.MOV R0, RZ, RZ, -R0 ;  /* 0x000000ffff007224 */ /* 0x000fe200078e0a00 */
[----:B------:R-:W-:Y:S03]  /*6990*/  @!P3 LEA R6, P0, R4, c[0x0][0x2a0], 0x2 ;  /* 0x0000a8000406ba11 */ /* 0x000fe600078010ff */
[----:B------:R-:W-:Y:S01]  /*69a0*/  IMAD R252, R0, c[0x0][0x2b8], R252 ;  /* 0x0000ae0000fc7a24 */ /* 0x000fe200078e02fc */
[----:B------:R-:W-:Y:S03]  /*69b0*/  @!P3 LEA.HI.X R7, R4, c[0x0][0x2a4], R2, 0x2, P0 ;  /* 0x0000a9000407ba11 */ /* 0x000fe600000f1402 */
[----:B------:R-:W-:Y:S01]  /*69c0*/  IMAD.WIDE.U32 R4, R252, c[0x0][0x1e0], RZ ;  /* 0x00007800fc047a25 */ /* 0x000fe200078e00ff */
[----:B------:R-:W-:Y:S01]  /*69d0*/  SHF.R.S32.HI R0, RZ, 0x1f, R252 ;  /* 0x0000001fff007819 */ /* 0x000fe200000114fc */
[----:B------:R-:W2:Y:S04]  /*69e0*/  @!P3 LDG.E R251, [R6.64] ;  /* 0x0000000c06fbb981 */ /* 0x000ea8000c1e1900 */
        /* <DEDUP_REMOVED lines=10> */
[----:B------:R-:W-:Y:S01]  /*6a90*/  LEA.HI.X R0, R4, c[0x0][0x1cc], R0, 0x1, P0 ;  /* 0x0000730004007a11 */ /* 0x000fe200000f0c00 */
[----:B------:R-:W3:Y:S04]  /*6aa0*/  SHFL.IDX PT, R12, R2, RZ, 0x181f ;  /* 0x00181fff020c7589 */ /* 0x000ee800000e0000 */
[----:B------:R-:W1:Y:S04]  /*6ab0*/  SHFL.IDX PT, R4, R0, RZ, 0x181f ;  /* 0x00181fff00047589 */ /* 0x000e6800000e0000 */
[----:B------:R-:W-:Y:S04]  /*6ac0*/  SHFL.IDX PT, R5, R0, 0x1, 0x181f ;  /* 0x00381f0000057f89 */ /* 0x000fe800000e0000 */
[----:B------:R-:W-:Y:S01]  /*6ad0*/  SHFL.IDX PT, R0, R0, 0x2, 0x181f ;  /* 0x00581f0000007f89 */ /* 0x000fe200000e0000 */
[----:B---3--:R-:W-:Y:S05]  /*6ae0*/  IADD3 R6, P0, R26, R12, RZ ;  /* 0x0000000c1a067210 */ /* 0x008fea0007f1e0ff */
[C---:B-1----:R-:W-:Y:S01]  /*6af0*/  IMAD.X R7, R27.reuse, 0x1, R4, P0 ;  /* 0x000000011b077824 */ /* 0x042fe200000e0604 */
[----:B----4-:R-:W-:Y:S04]  /*6b00*/  IADD3 R16, P0, R12, R24, RZ ;  /* 0x000000180c107210 */ /* 0x010fe80007f1e0ff */
[----:B------:R1:W-:Y:S01]  /*6b10*/  LDGSTS.E.BYPASS.LTC128B.128 [R20+0xc100], [R6.64], !P6 ;  /* 0x0c10000006147fae */ /* 0x0003e2000f101d4c */
[----:B-----5:R-:W-:Y:S01]  /*6b20*/  IMAD.X R17, R4, 0x1, R23, P0 ;  /* 0x0000000104117824 */ /* 0x020fe200000e0617 */
[----:B------:R-:W-:Y:S04]  /*6b30*/  IADD3 R14, P0, R12, R22, RZ ;  /* 0x000000160c0e7210 */ /* 0x000fe80007f1e0ff */
[----:B------:R2:W-:Y:S01]  /*6b40*/  LDGSTS.E.BYPASS.LTC128B.128 [R20+0xf100], [R16.64], !P5 ;  /* 0x0f10000010147fae */ /* 0x0005e2000e901d4c */
[----:B------:R-:W-:Y:S01]  /*6b50*/  IMAD.X R15, R4, 0x1, R19, P0 ;  /* 0x00000001040f7824 */ /* 0x000fe200000e0613 */
[----:B------:R-:W-:Y:S04]  /*6b60*/  IADD3 R12, P0, R12, R18, RZ ;  /* 0x000000120c0c7210 */ /* 0x000fe80007f1e0ff */
[----:B------:R3:W-:Y:S01]  /*6b70*/  LDGSTS.E.BYPASS.LTC128B.128 [R20+0x12100], [R14.64], !P4 ;  /* 0x121000000e147fae */ /* 0x0007e2000e101d4c */
[----:B------:R-:W-:Y:S03]  /*6b80*/  IMAD.X R13, R4, 0x1, R21, P0 ;  /* 0x00000001040d7824 */ /* 0x000fe600000e0615 */
[----:B------:R-:W4:Y:S04]  /*6b90*/  SHFL.IDX PT, R4, R2, 0x1, 0x181f ;  /* 0x00381f0002047f89 */ /* 0x000f2800000e0000 */
[----:B------:R-:W2:Y:S04]  /*6ba0*/  SHFL.IDX PT, R2, R2, 0x2, 0x181f ;  /* 0x00581f0002027f89 */ /* 0x000ea800000e0000 */
[----:B------:R5:W-:Y:S01]  /*6bb0*/  LDGSTS.E.BYPASS.LTC128B.128 [R20+0x15100], [R12.64], !P1 ;  /* 0x151000000c147fae */ /* 0x000be2000c901d4c */
[----:B----4-:R-:W-:Y:S05]  /*6bc0*/  IADD3 R10, P0, R26, R4, RZ ;  /* 0x000000041a0a7210 */ /* 0x010fea0007f1e0ff */
[----:B------:R-:W-:Y:S01]  /*6bd0*/  IMAD.X R11, R27, 0x1, R5, P0 ;  /* 0x000000011b0b7824 */ /* 0x000fe200000e0605 */
[C---:B------:R-:W-:Y:S04]  /*6be0*/  IADD3 R8, P0, R4.reuse, R24, RZ ;  /* 0x0000001804087210 */ /* 0x040fe80007f1e0ff */
[----:B------:R4:W-:Y:S01]  /*6bf0*/  LDGSTS.E.BYPASS.LTC128B.128 [R20+0xd100], [R10.64], !P6 ;  /* 0x0d1000000a147fae */ /* 0x0009e2000f101d4c */
[C---:B------:R-:W-:Y:S01]  /*6c00*/  IMAD.X R9, R5.reuse, 0x1, R23, P0 ;  /* 0x0000000105097824 */ /* 0x040fe200000e0617 */
[C---:B-1----:R-:W-:Y:S04]  /*6c10*/  IADD3 R6, P0, R4.reuse, R22, RZ ;  /* 0x0000001604067210 */ /* 0x042fe80007f1e0ff */
[----:B------:R4:W-:Y:S01]  /*6c20*/  LDGSTS.E.BYPASS.LTC128B.128 [R20+0x10100], [R8.64], !P5 ;  /* 0x1010000008147fae */ /* 0x0009e2000e901d4c */
[C---:B------:R-:W-:Y:S01]  /*6c30*/  IMAD.X R7, R5.reuse, 0x1, R19, P0 ;  /* 0x0000000105077824 */ /* 0x040fe200000e0613 */
[----:B------:R-:W-:Y:S04]  /*6c40*/  IADD3 R4, P0, R4, R18, RZ ;  /* 0x0000001204047210 */ /* 0x000fe80007f1e0ff */
[----:B------:R4:W-:Y:S01]  /*6c50*/  LDGSTS.E.BYPASS.LTC128B.128 [R20+0x13100], [R6.64], !P4 ;  /* 0x1310000006147fae */ /* 0x0009e2000e101d4c */
[----:B------:R-:W-:Y:S01]  /*6c60*/  IMAD.X R5, R5, 0x1, R21, P0 ;  /* 0x0000000105057824 */ /* 0x000fe200000e0615 */
[----:B--2---:R-:W-:Y:S04]  /*6c70*/  IADD3 R16, P0, R26, R2, RZ ;  /* 0x000000021a107210 */ /* 0x004fe80007f1e0ff */
[----:B------:R4:W-:Y:S01]  /*6c80*/  LDGSTS.E.BYPASS.LTC128B.128 [R20+0x16100], [R4.64], !P1 ;  /* 0x1610000004147fae */ /* 0x0009e2000c901d4c */
[----:B------:R-:W-:Y:S01]  /*6c90*/  IMAD.X R17, R27, 0x1, R0, P0 ;  /* 0x000000011b117824 */ /* 0x000fe200000e0600 */
[----:B---3--:R-:W-:Y:S04]  /*6ca0*/  IADD3 R14, P0, R2, R24, RZ ;  /* 0x00000018020e7210 */ /* 0x008fe80007f1e0ff */
[----:B------:R4:W-:Y:S01]  /*6cb0*/  LDGSTS.E.BYPASS.LTC128B.128 [R20+0xe100], [R16.64], !P6 ;  /* 0x0e10000010147fae */ /* 0x0009e2000f101d4c */
[----:B------:R-:W-:Y:S01]  /*6cc0*/  IMAD.X R15, R0, 0x1, R23, P0 ;  /* 0x00000001000f7824 */ /* 0x000fe200000e0617 */
[----:B-----5:R-:W-:Y:S04]  /*6cd0*/  IADD3 R12, P0, R2, R22, RZ ;  /* 0x00000016020c7210 */ /* 0x020fe80007f1e0ff */
[----:B------:R4:W-:Y:S01]  /*6ce0*/  LDGSTS.E.BYPASS.LTC128B.128 [R20+0x11100], [R14.64], !P5 ;  /* 0x111000000e147fae */ /* 0x0009e2000e901d4c */
[----:B------:R-:W-:Y:S01]  /*6cf0*/  IMAD.X R13, R0, 0x1, R19, P0 ;  /* 0x00000001000d7824 */ /* 0x000fe200000e0613 */
[----:B------:R-:W-:Y:S04]  /*6d00*/  IADD3 R18, P0, R2, R18, RZ ;  /* 0x0000001202127210 */ /* 0x000fe80007f1e0ff */
[----:B------:R4:W-:Y:S01]  /*6d10*/  LDGSTS.E.BYPASS.LTC128B.128 [R20+0x14100], [R12.64], !P4 ;  /* 0x141000000c147fae */ /* 0x0009e2000e101d4c */
[----:B------:R-:W-:Y:S05]  /*6d20*/  IMAD.X R19, R0, 0x1, R21, P0 ;  /* 0x0000000100137824 */ /* 0x000fea00000e0615 */
[----:B------:R4:W-:Y:S01]  /*6d30*/  LDGSTS.E.BYPASS.LTC128B.128 [R20+0x17100], [R18.64], !P1 ;  /* 0x1710000012147fae */ /* 0x0009e2000c901d4c */
[----:B------:R-:W-:-:S05]  /*6d40*/  BRA `(.L_x_773) ;  /* 0x00001f7000007947 */ /* 0x000fca0003800000 */
.L_x_772:
[----:B------:R-:W3:Y:S01]  /*6d50*/  LDL R13, [R1+0x2c] ;  /* 0x00002c00010d7983 */ /* 0x000ee20000100800 */
[----:B------:R-:W-:Y:S01]  /*6d60*/  SHF.R.S32.HI R0, RZ, 0x1f, R252 ;  /* 0x0000001fff007819 */ /* 0x000fe200000114fc */
[----:B--2---:R-:W-:Y:S01]  /*6d70*/  IMAD.WIDE.U32 R4, R252, c[0x0][0x208], RZ ;  /* 0x00008200fc047a25 */ /* 0x004fe200078e00ff */
[----:B------:R-:W-:Y:S01]  /*6d80*/  SHF.R.S32.HI R2, RZ, 0x1f, R251 ;  /* 0x0000001fff027819 */ /* 0x000fe200000114fb */
[----:B------:R-:W-:Y:S04]  /*6d90*/  DEPBAR.LE SB0, 0x0 ;  /* 0x000080000000791a */ /* 0x000fe80000000000 */
[----:B------:R-:W3:Y:S01]  /*6da0*/  LDL.64 R18, [R1+0x58] ;  /* 0x0000580001127983 */ /* 0x000ee20000100a00 */
[----:B------:R-:W-:Y:S01]  /*6db0*/  IMAD R0, R0, c[0x0][0x208], RZ ;  /* 0x0000820000007a24 */ /* 0x000fe200078e02ff */
[----:B------:R-:W-:Y:S01]  /*6dc0*/  UISETP.GE.AND UP1, UPT, UR9, 0x1, UPT ;  /* 0x000000010900788c */ /* 0x000fe2000bf26270 */
[----:B------:R-:W-:Y:S02]  /*6dd0*/  IMAD R2, R2, c[0x0][0x218], RZ ;  /* 0x0000860002027a24 */ /* 0x000fe400078e02ff */
[----:B------:R-:W2:Y:S01]  /*6de0*/  LDL R12, [R1+0x28] ;  /* 0x00002800010c7983 */ /* 0x000ea20000100800 */
[----:B------:R-:W-:Y:S02]  /*6df0*/  IMAD R0, R252, c[0x0][0x20c], R0 ;  /* 0x00008300fc007a24 */ /* 0x000fe400078e0200 */
[----:B------:R-:W-:Y:S02]  /*6e00*/  IMAD R2, R251, c[0x0][0x21c], R2 ;  /* 0x00008700fb027a24 */ /* 0x000fe400078e0202 */
[----:B------:R-:W2:Y:S01]  /*6e10*/  LDL R17, [R1+0x44] ;  /* 0x0000440001117983 */ /* 0x000ea20000100800 */
[----:B------:R-:W-:Y:S04]  /*6e20*/  IADD3 R5, R5, R0, RZ ;  /* 0x0000000005057210 */ /* 0x000fe80007ffe0ff */
[----:B------:R-:W4:Y:S01]  /*6e30*/  LDL R7, [R1+0x24] ;  /* 0x0000240001077983 */ /* 0x000f220000100800 */
[----:B------:R-:W-:Y:S04]  /*6e40*/  IMAD.WIDE.U32 R4, R251, c[0x0][0x218], R4 ;  /* 0x00008600fb047a25 */ /* 0x000fe800078e0004 */
[----:B------:R-:W5:Y:S05]  /*6e50*/  LDL R16, [R1+0x40] ;  /* 0x0000400001107983 */ /* 0x000f6a0000100800 */
[----:B------:R-:W-:Y:S01]  /*6e60*/  BAR.SYNC.DEFER_BLOCKING 0x0 ;  /* 0x0000000000007b1d */ /* 0x000fe20000010000 */
[----:B------:R-:W-:Y:S04]  /*6e70*/  IADD3 R0, P0, R4, UR22, RZ ;  /* 0x0000001604007c10 */ /* 0x000fe8000ff1e0ff */
[----:B------:R-:W-:Y:S02]  /*6e80*/  IADD3.X R2, R5, UR5, R2, P0, !PT ;  /* 0x0000000505027c10 */ /* 0x000fe400087fe402 */
[C---:B------:R-:W-:Y:S04]  /*6e90*/  LEA R30, P0, R0.reuse, c[0x0][0x1f8], 0x1 ;  /* 0x00007e00001e7a11 */ /* 0x040fe800078008ff */
[----:B------:R-:W-:Y:S01]  /*6ea0*/  LEA.HI.X R0, R0, c[0x0][0x1fc], R2, 0x1, P0 ;  /* 0x00007f0000007a11 */ /* 0x000fe200000f0c02 */
[----:B------:R-:W-:Y:S05]  /*6eb0*/  LDSM.16.M88.4 R48, [R250] ;  /* 0x00000000fa30783b */ /* 0x000fea0000000200 */
[----:B------:R-:W4:Y:S05]  /*6ec0*/  LDL R11, [R1+0x4c] ;  /* 0x00004c00010b7983 */ /* 0x000f2a0000100800 */
[----:B------:R-:W2:Y:S05]  /*6ed0*/  LDL R6, [R1+0x20] ;  /* 0x0000200001067983 */ /* 0x000eaa0000100800 */
[----:B------:R-:W2:Y:S05]  /*6ee0*/  LDL R10, [R1+0x48] ;  /* 0x00004800010a7983 */ /* 0x000eaa0000100800 */
[----:B------:R-:W2:Y:S05]  /*6ef0*/  LDL R9, [R1+0x54] ;  /* 0x0000540001097983 */ /* 0x000eaa0000100800 */
[----:B------:R-:W2:Y:S05]  /*6f00*/  LDL R8, [R1+0x50] ;  /* 0x0000500001087983 */ /* 0x000eaa0000100800 */
[----:B------:R-:W2:Y:S05]  /*6f10*/  LDL.LU R181, [R1+0x18] ;  /* 0x0000180001b57983 */ /* 0x000eaa0000300800 */
[----:B------:R-:W3:Y:S05]  /*6f20*/  SHFL.IDX PT, R44, R30, 0x2, 0x181f ;  /* 0x00581f001e2c7f89 */ /* 0x000eea00000e0000 */
[----:B------:R-:W1:Y:S05]  /*6f30*/  SHFL.IDX PT, R2, R0, 0x2, 0x181f ;  /* 0x00581f0000027f89 */ /* 0x000e6a00000e0000 */
[----:B------:R-:W1:Y:S05]  /*6f40*/  SHFL.IDX PT, R14, R30, RZ, 0x181f ;  /* 0x00181fff1e0e7589 */ /* 0x000e6a00000e0000 */
[----:B------:R-:W-:Y:S05]  /*6f50*/  SHFL.IDX PT, R30, R30, 0x1, 0x181f ;  /* 0x00381f001e1e7f89 */ /* 0x000fea00000e0000 */
[----:B------:R-:W-:Y:S05]  /*6f60*/  LDSM.16.M88.4 R24, [R249+0xd100] ;  /* 0x00d10000f918783b */ /* 0x000fea0000000200 */
[----:B------:R-:W-:Y:S05]  /*6f70*/  LDSM.16.M88.4 R32, [R249+0xd900] ;  /* 0x00d90000f920783b */ /* 0x000fea0000000200 */
[----:B------:R-:W-:Y:S05]  /*6f80*/  LDSM.16.M88.4 R40, [R249+0xe100] ;  /* 0x00e10000f928783b */ /* 0x000fea0000000200 */
[----:B------:R-:W-:Y:S05]  /*6f90*/  LDSM.16.M88.4 R184, [R249+0xe900] ;  /* 0x00e90000f9b8783b */ /* 0x000fea0000000200 */
[----:B------:R-:W-:Y:S05]  /*6fa0*/  LDSM.16.M88.4 R188, [R248] ;  /* 0x00000000f8bc783b */ /* 0x000fea0000000200 */
[----:B------:R-:W-:Y:S05]  /*6fb0*/  LDSM.16.M88.4 R192, [R247] ;  /* 0x00000000f7c0783b */ /* 0x000fea0000000200 */
[----:B------:R-:W-:Y:S05]  /*6fc0*/  LDSM.16.M88.4 R196, [R239] ;  /* 0x00000000efc4783b */ /* 0x000fea0000000200 */
[----:B------:R-:W-:Y:S05]  /*6fd0*/  LDSM.16.M88.4 R200, [R238] ;  /* 0x00000000eec8783b */ /* 0x000fea0000000200 */
[----:B------:R-:W-:Y:S05]  /*6fe0*/  LDSM.16.M88.4 R204, [R237] ;  /* 0x00000000edcc783b */ /* 0x000fea0000000200 */
[----:B------:R-:W-:Y:S05]  /*6ff0*/  LDSM.16.M88.4 R208, [R236] ;  /* 0x00000000ecd0783b */ /* 0x000fea0000000200 */
[----:B------:R-:W-:Y:S01]  /*7000*/  LDSM.16.M88.4 R212, [R235] ;  /* 0x00000000ebd4783b */ /* 0x000fe20000000200 */
[----:B--2---:R-:W-:Y:S02]  /*7010*/  LOP3.LUT R181, R181, 0xffffffef, RZ, 0xc0, !PT ;  /* 0xffffffefb5b57812 */ /* 0x004fe400078ec0ff */
[----:B---3--:R-:W-:Y:S02]  /*7020*/  IADD3 R28, P1, P0, R13, R44, R18 ;  /* 0x0000002c0d1c7210 */ /* 0x008fe4000783e012 */
[----:B------:R-:W-:Y:S02]  /*7030*/  @P3 LOP3.LUT R181, R181, 0x10, RZ, 0xfc, !PT ;  /* 0x00000010b5b53812 */ /* 0x000fe400078efcff */
[----:B-1----:R-:W-:Y:S02]  /*7040*/  IADD3.X R29, RZ, R2, R19, P1, P0 ;  /* 0x00000002ff1d7210 */ /* 0x002fe40000fe0413 */
[----:B------:R-:W-:Y:S01]  /*7050*/  IADD3 R38, P1, P0, R12, R44, R17 ;  /* 0x0000002c0c267210 */ /* 0x000fe2000783e011 */
[----:B------:R-:W-:Y:S03]  /*7060*/  STL [R1+0x18], R181 ;  /* 0x000018b501007387 */ /* 0x000fe60000100800 */
[----:B-----5:R-:W-:Y:S02]  /*7070*/  IADD3.X R39, RZ, R2, R16, P1, P0 ;  /* 0x00000002ff277210 */ /* 0x020fe40000fe0410 */
[----:B----4-:R-:W-:Y:S01]  /*7080*/  IADD3 R36, P1, P0, R7, R44, R11 ;  /* 0x0000002c07247210 */ /* 0x010fe2000783e00b */
[----:B------:R-:W2:Y:S03]  /*7090*/  LDL R182, [R1+0x30] ;  /* 0x0000300001b67983 */ /* 0x000ea60000100800 */
[----:B------:R-:W-:Y:S02]  /*70a0*/  IADD3.X R37, RZ, R2, R10, P1, P0 ;  /* 0x00000002ff257210 */ /* 0x000fe40000fe040a */
[----:B------:R-:W-:Y:S04]  /*70b0*/  IADD3 R44, P1, P0, R6, R44, R9 ;  /* 0x0000002c062c7210 */ /* 0x000fe8000783e009 */
[----:B------:R-:W-:Y:S02]  /*70c0*/  IADD3.X R45, RZ, R2, R8, P1, P0 ;  /* 0x00000002ff2d7210 */ /* 0x000fe40000fe0408 */
[----:B------:R-:W1:Y:S01]  /*70d0*/  SHFL.IDX PT, R2, R0, RZ, 0x181f ;  /* 0x00181fff00027589 */ /* 0x000e6200000e0000 */
[----:B------:R-:W-:Y:S04]  /*70e0*/  IADD3 R46, P0, R18, R14, RZ ;  /* 0x0000000e122e7210 */ /* 0x000fe80007f1e0ff */
[----:B------:R-:W3:Y:S01]  /*70f0*/  SHFL.IDX PT, R0, R0, 0x1, 0x181f ;  /* 0x00381f0000007f89 */ /* 0x000ee200000e0000 */
[C---:B-1----:R-:W-:Y:S02]  /*7100*/  IADD3.X R47, R19.reuse, R2, RZ, P0, !PT ;  /* 0x00000002132f7210 */ /* 0x042fe400007fe4ff */
[----:B------:R-:W-:Y:S04]  /*7110*/  IADD3 R6, P0, R14, R17, RZ ;  /* 0x000000110e067210 */ /* 0x000fe80007f1e0ff */
[----:B------:R-:W-:Y:S02]  /*7120*/  IADD3.X R7, R2, R16, RZ, P0, !PT ;  /* 0x0000001002077210 */ /* 0x000fe400007fe4ff */
[----:B------:R-:W-:Y:S04]  /*7130*/  IADD3 R4, P0, R14, R11, RZ ;  /* 0x0000000b0e047210 */ /* 0x000fe80007f1e0ff */
[----:B------:R-:W-:Y:S02]  /*7140*/  IADD3.X R5, R2, R10, RZ, P0, !PT ;  /* 0x0000000a02057210 */ /* 0x000fe400007fe4ff */
[----:B------:R-:W-:Y:S04]  /*7150*/  IADD3 R14, P0, R14, R9, RZ ;  /* 0x000000090e0e7210 */ /* 0x000fe80007f1e0ff */
[----:B------:R-:W-:Y:S02]  /*7160*/  IADD3.X R15, R2, R8, RZ, P0, !PT ;  /* 0x00000008020f7210 */ /* 0x000fe400007fe4ff */
[----:B------:R-:W4:Y:S01]  /*7170*/  LDL R2, [R1+0x3c] ;  /* 0x00003c0001027983 */ /* 0x000f220000100800 */
[----:B------:R-:W-:Y:S04]  /*7180*/  IADD3 R12, P0, R18, R30, RZ ;  /* 0x0000001e120c7210 */ /* 0x000fe80007f1e0ff */
[----:B---3--:R-:W-:Y:S02]  /*7190*/  IADD3.X R13, R19, R0, RZ, P0, !PT ;  /* 0x00000000130d7210 */ /* 0x008fe400007fe4ff */
[----:B------:R-:W-:Y:S04]  /*71a0*/  IADD3 R22, P0, R30, R17, RZ ;  /* 0x000000111e167210 */ /* 0x000fe80007f1e0ff */
[----:B------:R-:W-:Y:S02]  /*71b0*/  IADD3.X R23, R0, R16, RZ, P0, !PT ;  /* 0x0000001000177210 */ /* 0x000fe400007fe4ff */
[----:B------:R-:W-:Y:S01]  /*71c0*/  IADD3 R20, P0, R30, R11, RZ ;  /* 0x0000000b1e147210 */ /* 0x000fe20007f1e0ff */
[----:B------:R-:W-:Y:S03]  /*71d0*/  LDSM.16.M88.4 R16, [R249+0xc900] ;  /* 0x00c90000f910783b */ /* 0x000fe60000000200 */
[----:B------:R-:W-:Y:S02]  /*71e0*/  IADD3.X R21, R0, R10, RZ, P0, !PT ;  /* 0x0000000a00157210 */ /* 0x000fe400007fe4ff */
[----:B------:R-:W-:Y:S04]  /*71f0*/  IADD3 R30, P0, R30, R9, RZ ;  /* 0x000000091e1e7210 */ /* 0x000fe80007f1e0ff */
[----:B------:R-:W-:Y:S02]  /*7200*/  IADD3.X R31, R0, R8, RZ, P0, !PT ;  /* 0x00000008001f7210 */ /* 0x000fe400007fe4ff */
[----:B------:R-:W1:Y:S05]  /*7210*/  LDSM.16.M88.4 R8, [R249+0xc100] ;  /* 0x00c10000f908783b */ /* 0x000e6a0000000200 */
[----:B------:R-:W3:Y:S05]  /*7220*/  LDL R0, [R1+0x34] ;  /* 0x0000340001007983 */ /* 0x000eea0000100800 */
[----:B------:R-:W-:Y:S01]  /*7230*/  @!PT LDS RZ, [RZ] ;  /* 0x00000000fffff984 */ /* 0x000fe20000000800 */
[----:B------:R-:W-:Y:S01]  /*7240*/  @!PT LDS RZ, [RZ] ;  /* 0x00000000fffff984 */ /* 0x000fe20000000800 */
[----:B------:R-:W-:Y:S01]  /*7250*/  @!PT LDS RZ, [RZ] ;  /* 0x00000000fffff984 */ /* 0x000fe20000000800 */
[----:B----4-:R4:W-:Y:S05]  /*7260*/  LDGSTS.E.BYPASS.LTC128B.128 [R2+0x100], [R46.64], !P6 ;  /* 0x001000002e027fae */ /* 0x0109ea000f101d4c */
[----:B------:R1:W-:Y:S05]  /*7270*/  LDGSTS.E.BYPASS.LTC128B.128 [R2+0x3100], [R6.64], !P5 ;  /* 0x0310000006027fae */ /* 0x0003ea000e901d4c */
[----:B------:R1:W-:Y:S05]  /*7280*/  LDGSTS.E.BYPASS.LTC128B.128 [R2+0x6100], [R4.64], !P4 ;  /* 0x0610000004027fae */ /* 0x0003ea000e101d4c */
[----:B----4-:R-:W4:Y:S01]  /*7290*/  LDL R46, [R1+0x10] ;  /* 0x00001000012e7983 */ /* 0x010f220000100800 */
[----:B---3--:R-:W-:Y:S04]  /*72a0*/  ISETP.NE.U32.AND P3, PT, R0, RZ, PT ;  /* 0x000000ff0000720c */ /* 0x008fe80003f65070 */
[----:B------:R-:W3:Y:S01]  /*72b0*/  LDL R47, [R1+0x38] ;  /* 0x00003800012f7983 */ /* 0x000ee20000100800 */
[C---:B-1----:R-:W-:Y:S08]  /*72c0*/  HMMA.16816.F32 R4, R48.reuse, R8, RZ ;  /* 0x000000083004723c */ /* 0x042ff000000018ff */
[C---:B------:R-:W-:Y:S01]  /*72d0*/  HMMA.16816.F32 R8, R48.reuse, R10, RZ ;  /* 0x0000000a3008723c */ /* 0x040fe200000018ff */
[----:B----4-:R-:W-:Y:S02]  /*72e0*/  ISETP.GE.AND P1, PT, R46, c[0x0][0x1d4], PT ;  /* 0x000075002e007a0c */ /* 0x010fe40003f26270 */
[----:B---3--:R-:W-:Y:S11]  /*72f0*/  ISETP.NE.U32.AND P0, PT, R47, RZ, PT ;  /* 0x000000ff2f00720c */ /* 0x008ff60003f05070 */
[----:B------:R1:W-:Y:S05]  /*7300*/  LDGSTS.E.BYPASS.LTC128B.128 [R2+0x9100], [R14.64], !P1 ;  /* 0x091000000e027fae */ /* 0x0003ea000c901d4c */
[----:B------:R1:W-:Y:S05]  /*7310*/  LDGSTS.E.BYPASS.LTC128B.128 [R2+0x1100], [R12.64], !P6 ;  /* 0x011000000c027fae */ /* 0x0003ea000f101d4c */
[----:B------:R3:W-:Y:S05]  /*7320*/  LDGSTS.E.BYPASS.LTC128B.128 [R2+0x4100], [R22.64], !P5 ;  /* 0x0410000016027fae */ /* 0x0007ea000e901d4c */
[----:B------:R3:W-:Y:S05]  /*7330*/  LDGSTS.E.BYPASS.LTC128B.128 [R2+0x7100], [R20.64], !P4 ;  /* 0x0710000014027fae */ /* 0x0007ea000e101d4c */
[----:B------:R4:W-:Y:S05]  /*7340*/  LDGSTS.E.BYPASS.LTC128B.128 [R2+0xa100], [R30.64], !P1 ;  /* 0x0a1000001e027fae */ /* 0x0009ea000c901d4c */
[----:B------:R4:W-:Y:S01]  /*7350*/  LDGSTS.E.BYPASS.LTC128B.128.ZFILL [R2+0x2100], [R28.64], P0 ;  /* 0x021000001c027fae */ /* 0x0009e20008141d4c */
[----:B--2---:R-:W-:Y:S04]  /*7360*/  ISETP.NE.U32.AND P0, PT, R182, RZ, PT ;  /* 0x000000ffb600720c */ /* 0x004fe80003f05070 */
[----:B------:R2:W-:Y:S01]  /*7370*/  LDGSTS.E.BYPASS.LTC128B.128.ZFILL [R2+0x5100], [R38.64], P3 ;  /* 0x0510000026027fae */ /* 0x0005e20009941d4c */
[----:B------:R-:W-:Y:S01]  /*7380*/  LOP3.LUT P3, RZ, R181, 0x10, RZ, 0xc0, !PT ;  /* 0x00000010b5ff7812 */ /* 0x000fe2000786c0ff */
[C---:B-1----:R-:W-:Y:S07]  /*7390*/  HMMA.16816.F32 R12, R48.reuse, R16, RZ ;  /* 0x00000010300c723c */ /* 0x042fee00000018ff */
[----:B------:R2:W-:Y:S01]  /*73a0*/  LDGSTS.E.BYPASS.LTC128B.128.ZFILL [R2+0x8100], [R36.64], P0 ;  /* 0x0810000024027fae */ /* 0x0005e20008141d4c */
[C---:B------:R-:W-:Y:S01]  /*73b0*/  HMMA.16816.F32 R16, R48.reuse, R18, RZ ;  /* 0x000000123010723c */ /* 0x040fe200000018ff */
[----:B------:R-:W-:Y:S03]  /*73c0*/  PLOP3.LUT P0, PT, PT, PT, UP1, 0x80, 0x0 ;  /* 0x000000000000781c */ /* 0x000fe60003f0f018 */
[----:B------:R1:W-:Y:S04]  /*73d0*/  LDGSTS.E.BYPASS.LTC128B.128.ZFILL [R2+0xb100], [R44.64], P2 ;  /* 0x0b1000002c027fae */ /* 0x0003e80009141d4c */
[C---:B---3--:R-:W-:Y:S01]  /*73e0*/  HMMA.16816.F32 R20, R48.reuse, R24, RZ ;  /* 0x000000183014723c */ /* 0x048fe200000018ff */
[----:B------:R-:W0:Y:S07]  /*73f0*/  LDGDEPBAR ;  /* 0x00000000000079af */ /* 0x000e2e0000000000 */
[C---:B------:R-:W-:Y:S08]  /*7400*/  HMMA.16816.F32 R24, R48.reuse, R26, RZ ;  /* 0x0000001a3018723c */ /* 0x040ff000000018ff */
[C---:B----4-:R-:W-:Y:S08]  /*7410*/  HMMA.16816.F32 R28, R48.reuse, R32, RZ ;  /* 0x00000020301c723c */ /* 0x050ff000000018ff */
[C---:B------:R-:W-:Y:S08]  /*7420*/  HMMA.16816.F32 R32, R48.reuse, R34, RZ ;  /* 0x000000223020723c */ /* 0x040ff000000018ff */
[C---:B--2---:R-:W-:Y:S08]  /*7430*/  HMMA.16816.F32 R36, R48.reuse, R40, RZ ;  /* 0x000000283024723c */ /* 0x044ff000000018ff */
[C---:B------:R-:W-:Y:S08]  /*7440*/  HMMA.16816.F32 R40, R48.reuse, R42, RZ ;  /* 0x0000002a3028723c */ /* 0x040ff000000018ff */
[C---:B-1----:R-:W-:Y:S08]  /*7450*/  HMMA.16816.F32 R44, R48.reuse, R184, RZ ;  /* 0x000000b8302c723c */ /* 0x042ff000000018ff */
[----:B------:R-:W-:Y:S01]  /*7460*/  HMMA.16816.F32 R48, R48, R186, RZ ;  /* 0x000000ba3030723c */ /* 0x000fe200000018ff */
[----:B------:R-:W-:Y:S07]  /*7470*/  LDSM.16.M88.4 R184, [R246] ;  /* 0x00000000f6b8783b */ /* 0x000fee0000000200 */
[C---:B------:R-:W-:Y:S08]  /*7480*/  HMMA.16816.F32 R4, R188.reuse, R192, R4 ;  /* 0x000000c0bc04723c */ /* 0x040ff00000001804 */
[C---:B------:R-:W-:Y:S01]  /*7490*/  HMMA.16816.F32 R8, R188.reuse, R194, R8 ;  /* 0x000000c2bc08723c */ /* 0x040fe20000001808 */
[----:B------:R-:W1:Y:S07]  /*74a0*/  LDSM.16.M88.4 R192, [R243+0xc100] ;  /* 0x00c10000f3c0783b */ /* 0x000e6e0000000200 */
[C---:B------:R-:W-:Y:S08]  /*74b0*/  HMMA.16816.F32 R12, R188.reuse, R196, R12 ;  /* 0x000000c4bc0c723c */ /* 0x040ff0000000180c */
[C---:B------:R-:W-:Y:S01]  /*74c0*/  HMMA.16816.F32 R16, R188.reuse, R198, R16 ;  /* 0x000000c6bc10723c */ /* 0x040fe20000001810 */
[----:B------:R-:W2:Y:S07]  /*74d0*/  LDSM.16.M88.4 R196, [R243+0xc900] ;  /* 0x00c90000f3c4783b */ /* 0x000eae0000000200 */
[C---:B------:R-:W-:Y:S08]  /*74e0*/  HMMA.16816.F32 R20, R188.reuse, R200, R20 ;  /* 0x000000c8bc14723c */ /* 0x040ff00000001814 */
        /* <DEDUP_REMOVED lines=10> */
[----:B------:R-:W5:Y:S07]  /*7590*/  LDSM.16.M88.4 R188, [R243+0xe100] ;  /* 0x00e10000f3bc783b */ /* 0x000f6e0000000200 */
[C---:B-1----:R-:W-:Y:S08]  /*75a0*/  HMMA.16816.F32 R4, R184.reuse, R192, R4 ;  /* 0x000000c0b804723c */ /* 0x042ff00000001804 */
[C---:B------:R-:W-:Y:S01]  /*75b0*/  HMMA.16816.F32 R8, R184.reuse, R194, R8 ;  /* 0x000000c2b808723c */ /* 0x040fe20000001808 */
[----:B------:R-:W-:Y:S07]  /*75c0*/  LDSM.16.M88.4 R192, [R234] ;  /* 0x00000000eac0783b */ /* 0x000fee0000000200 */
[C---:B--2---:R-:W-:Y:S08]  /*75d0*/  HMMA.16816.F32 R12, R184.reuse, R196, R12 ;  /* 0x000000c4b80c723c */ /* 0x044ff0000000180c */
[C---:B------:R-:W-:Y:S01]  /*75e0*/  HMMA.16816.F32 R16, R184.reuse, R198, R16 ;  /* 0x000000c6b810723c */ /* 0x040fe20000001810 */
[----:B------:R-:W-:Y:S07]  /*75f0*/  LDSM.16.M88.4 R196, [R234+0x800] ;  /* 0x00080000eac4783b */ /* 0x000fee0000000200 */
[C---:B---3--:R-:W-:Y:S08]  /*7600*/  HMMA.16816.F32 R20, R184.reuse, R200, R20 ;  /* 0x000000c8b814723c */ /* 0x048ff00000001814 */
[C---:B------:R-:W-:Y:S01]  /*7610*/  HMMA.16816.F32 R24, R184.reuse, R202, R24 ;  /* 0x000000cab818723c */ /* 0x040fe20000001818 */
[----:B------:R-:W-:Y:S07]  /*7620*/  LDSM.16.M88.4 R200, [R234+0x1000] ;  /* 0x00100000eac8783b */ /* 0x000fee0000000200 */
[C---:B----4-:R-:W-:Y:S08]  /*7630*/  HMMA.16816.F32 R28, R184.reuse, R204, R28 ;  /* 0x000000ccb81c723c */ /* 0x050ff0000000181c */
[C---:B------:R-:W-:Y:S01]  /*7640*/  HMMA.16816.F32 R32, R184.reuse, R206, R32 ;  /* 0x000000ceb820723c */ /* 0x040fe20000001820 */
[----:B------:R-:W-:Y:S07]  /*7650*/  LDSM.16.M88.4 R204, [R234+0x1800] ;  /* 0x00180000eacc783b */ /* 0x000fee0000000200 */
[C---:B-----5:R-:W-:Y:S08]  /*7660*/  HMMA.16816.F32 R36, R184.reuse, R188, R36 ;  /* 0x000000bcb824723c */ /* 0x060ff00000001824 */
[C---:B------:R-:W-:Y:S01]  /*7670*/  HMMA.16816.F32 R40, R184.reuse, R190, R40 ;  /* 0x000000beb828723c */ /* 0x040fe20000001828 */
[----:B------:R-:W1:Y:S07]  /*7680*/  LDSM.16.M88.4 R188, [R245] ;  /* 0x00000000f5bc783b */ /* 0x000e6e0000000200 */
[C---:B------:R-:W-:Y:S08]  /*7690*/  HMMA.16816.F32 R44, R184.reuse, R208, R44 ;  /* 0x000000d0b82c723c */ /* 0x040ff0000000182c */
[----:B------:R-:W-:Y:S01]  /*76a0*/  HMMA.16816.F32 R48, R184, R210, R48 ;  /* 0x000000d2b830723c */ /* 0x000fe20000001830 */
[----:B------:R-:W2:Y:S05]  /*76b0*/  LDSM.16.M88.4 R184, [R234+0x2000] ;  /* 0x00200000eab8783b */ /* 0x000eaa0000000200 */
[----:B------:R-:W3:Y:S02]  /*76c0*/  LDSM.16.M88.4 R208, [R234+0x2800] ;  /* 0x00280000ead0783b */ /* 0x000ee40000000200 */
[C---:B-1----:R-:W-:Y:S08]  /*76d0*/  HMMA.16816.F32 R4, R188.reuse, R192, R4 ;  /* 0x000000c0bc04723c */ /* 0x042ff00000001804 */
        /* <DEDUP_REMOVED lines=11> */
[C---:B--2---:R-:W-:Y:S08]  /*7790*/  HMMA.16816.F32 R36, R188.reuse, R184, R36 ;  /* 0x000000b8bc24723c */ /* 0x044ff00000001824 */
[C---:B------:R-:W-:Y:S01]  /*77a0*/  HMMA.16816.F32 R40, R188.reuse, R186, R40 ;  /* 0x000000babc28723c */ /* 0x040fe20000001828 */
[----:B------:R-:W1:Y:S07]  /*77b0*/  LDSM.16.M88.4 R184, [R250+0x4000] ;  /* 0x00400000fab8783b */ /* 0x000e6e0000000200 */
[C---:B---3--:R-:W-:Y:S08]  /*77c0*/  HMMA.16816.F32 R44, R188.reuse, R208, R44 ;  /* 0x000000d0bc2c723c */ /* 0x048ff0000000182c */
[----:B------:R-:W-:Y:S01]  /*77d0*/  HMMA.16816.F32 R48, R188, R210, R48 ;  /* 0x000000d2bc30723c */ /* 0x000fe20000001830 */
[----:B------:R-:W2:Y:S05]  /*77e0*/  LDSM.16.M88.4 R188, [R249+0x11100] ;  /* 0x01110000f9bc783b */ /* 0x000eaa0000000200 */
[----:B------:R-:W3:Y:S02]  /*77f0*/  LDSM.16.M88.4 R208, [R249+0x11900] ;  /* 0x01190000f9d0783b */ /* 0x000ee40000000200 */
[C---:B-1----:R-:W-:Y:S08]  /*7800*/  HMMA.16816.F32 R4, R184.reuse, R192, R4 ;  /* 0x000000c0b804723c */ /* 0x042ff00000001804 */
[C---:B------:R-:W-:Y:S01]  /*7810*/  HMMA.16816.F32 R8, R184.reuse, R194, R8 ;  /* 0x000000c2b808723c */ /* 0x040fe20000001808 */
[----:B------:R-:W-:Y:S07]  /*7820*/  LDSM.16.M88.4 R192, [R233] ;  /* 0x00000000e9c0783b */ /* 0x000fee0000000200 */
[C---:B------:R-:W-:Y:S08]  /*7830*/  HMMA.16816.F32 R12, R184.reuse, R196, R12 ;  /* 0x000000c4b80c723c */ /* 0x040ff0000000180c */
        /* <DEDUP_REMOVED lines=8> */
[C---:B--2---:R-:W-:Y:S08]  /*78c0*/  HMMA.16816.F32 R36, R184.reuse, R188, R36 ;  /* 0x000000bcb824723c */ /* 0x044ff00000001824 */
[C---:B------:R-:W-:Y:S01]  /*78d0*/  HMMA.16816.F32 R40, R184.reuse, R190, R40 ;  /* 0x000000beb828723c */ /* 0x040fe20000001828 */
[----:B------:R-:W1:Y:S07]  /*78e0*/  LDSM.16.M88.4 R188, [R248+0x4000] ;  /* 0x00400000f8bc783b */ /* 0x000e6e0000000200 */
[C---:B---3--:R-:W-:Y:S08]  /*78f0*/  HMMA.16816.F32 R44, R184.reuse, R208, R44 ;  /* 0x000000d0b82c723c */ /* 0x048ff0000000182c */
[----:B------:R-:W-:Y:S01]  /*7900*/  HMMA.16816.F32 R48, R184, R210, R48 ;  /* 0x000000d2b830723c */ /* 0x000fe20000001830 */
[----:B------:R-:W2:Y:S05]  /*7910*/  LDSM.16.M88.4 R184, [R229] ;  /* 0x00000000e5b8783b */ /* 0x000eaa0000000200 */
[----:B------:R-:W3:Y:S02]  /*7920*/  LDSM.16.M88.4 R208, [R228] ;  /* 0x00000000e4d0783b */ /* 0x000ee40000000200 */
        /* <DEDUP_REMOVED lines=113> */
[----:B------:R-:W-:Y:S02]  /*8040*/  LDSM.16.M88.4 R208, [R249+0x16100] ;  /* 0x01610000f9d0783b */ /* 0x000fe40000000200 */
        /* <DEDUP_REMOVED lines=16> */
[----:B------:R-:W-:Y:S01]  /*8150*/  HMMA.16816.F32 R48, R188, R194, R48 ;  /* 0x000000c2bc30723c */ /* 0x000fe20000001830 */
[----:B------:R-:W1:Y:S05]  /*8160*/  LDSM.16.M88.4 R188, [R249+0x17100] ;  /* 0x01710000f9bc783b */ /* 0x000e6a0000000200 */
[----:B------:R-:W5:Y:S02]  /*8170*/  LDSM.16.M88.4 R192, [R249+0x17900] ;  /* 0x01790000f9c0783b */ /* 0x000f640000000200 */
[C---:B---3--:R-:W-:Y:S08]  /*8180*/  HMMA.16816.F32 R4, R196.reuse, R200, R4 ;  /* 0x000000c8c404723c */ /* 0x048ff00000001804 */
[C---:B------:R-:W-:Y:S01]  /*8190*/  HMMA.16816.F32 R8, R196.reuse, R202, R8 ;  /* 0x000000cac408723c */ /* 0x040fe20000001808 */
[----:B------:R-:W-:Y:S07]  /*81a0*/  LDSM.16.M88.4 R200, [R248+0xc000] ;  /* 0x00c00000f8c8783b */ /* 0x000fee0000000200 */
[C---:B----4-:R-:W-:Y:S08]  /*81b0*/  HMMA.16816.F32 R12, R196.reuse, R204, R12 ;  /* 0x000000ccc40c723c */ /* 0x050ff0000000180c */
[C---:B------:R-:W-:Y:S01]  /*81c0*/  HMMA.16816.F32 R16, R196.reuse, R206, R16 ;  /* 0x000000cec410723c */ /* 0x040fe20000001810 */
[----:B------:R-:W3:Y:S07]  /*81d0*/  LDSM.16.M88.4 R204, [R221] ;  /* 0x00000000ddcc783b */ /* 0x000eee0000000200 */
        /* <DEDUP_REMOVED lines=8> */
[----:B------:R-:W1:Y:S07]  /*8260*/  LDSM.16.M88.4 R188, [R218] ;  /* 0x00000000dabc783b */ /* 0x000e6e0000000200 */
[C---:B-----5:R-:W-:Y:S08]  /*8270*/  HMMA.16816.F32 R44, R196.reuse, R192, R44 ;  /* 0x000000c0c42c723c */ /* 0x060ff0000000182c */
[----:B------:R-:W-:Y:S01]  /*8280*/  HMMA.16816.F32 R48, R196, R194, R48 ;  /* 0x000000c2c430723c */ /* 0x000fe20000001830 */
[----:B------:R-:W5:Y:S05]  /*8290*/  LDSM.16.M88.4 R192, [R217] ;  /* 0x00000000d9c0783b */ /* 0x000f6a0000000200 */
[----:B------:R-:W1:Y:S02]  /*82a0*/  LDSM.16.M88.4 R196, [R216] ;  /* 0x00000000d8c4783b */ /* 0x000e640000000200 */
[C---:B---3--:R-:W-:Y:S08]  /*82b0*/  HMMA.16816.F32 R4, R200.reuse, R204, R4 ;  /* 0x000000ccc804723c */ /* 0x048ff00000001804 */
[C---:B------:R-:W-:Y:S01]  /*82c0*/  HMMA.16816.F32 R8, R200.reuse, R206, R8 ;  /* 0x000000cec808723c */ /* 0x040fe20000001808 */
[----:B------:R-:W-:Y:S07]  /*82d0*/  LDSM.16.M88.4 R204, [R246+0xc000] ;  /* 0x00c00000f6cc783b */ /* 0x000fee0000000200 */
[C---:B----4-:R-:W-:Y:S08]  /*82e0*/  HMMA.16816.F32 R12, R200.reuse, R208, R12 ;  /* 0x000000d0c80c723c */ /* 0x050ff0000000180c */
        /* <DEDUP_REMOVED lines=8> */
[C---:B-----5:R-:W-:Y:S08]  /*8370*/  HMMA.16816.F32 R36, R200.reuse, R192, R36 ;  /* 0x000000c0c824723c */ /* 0x060ff00000001824 */
[C---:B------:R-:W-:Y:S01]  /*8380*/  HMMA.16816.F32 R40, R200.reuse, R194, R40 ;  /* 0x000000c2c828723c */ /* 0x040fe20000001828 */
[----:B------:R-:W4:Y:S07]  /*8390*/  LDSM.16.M88.4 R192, [R243+0x16900] ;  /* 0x01690000f3c0783b */ /* 0x000f2e0000000200 */
[C---:B------:R-:W-:Y:S08]  /*83a0*/  HMMA.16816.F32 R44, R200.reuse, R196, R44 ;  /* 0x000000c4c82c723c */ /* 0x040ff0000000182c */
[----:B------:R-:W-:Y:S01]  /*83b0*/  HMMA.16816.F32 R48, R200, R198, R48 ;  /* 0x000000c6c830723c */ /* 0x000fe20000001830 */
[----:B------:R-:W5:Y:S05]  /*83c0*/  LDSM.16.M88.4 R196, [R243+0x17100] ;  /* 0x01710000f3c4783b */ /* 0x000f6a0000000200 */
[----:B------:R-:W-:Y:S02]  /*83d0*/  LDSM.16.M88.4 R200, [R245+0xc000] ;  /* 0x00c00000f5c8783b */ /* 0x000fe40000000200 */
[C---:B---3--:R-:W-:Y:S08]  /*83e0*/  HMMA.16816.F32 R4, R204.reuse, R208, R4 ;  /* 0x000000d0cc04723c */ /* 0x048ff00000001804 */
[C---:B------:R-:W-:Y:S01]  /*83f0*/  HMMA.16816.F32 R8, R204.reuse, R210, R8 ;  /* 0x000000d2cc08723c */ /* 0x040fe20000001808 */
[----:B------:R-:W-:Y:S07]  /*8400*/  LDSM.16.M88.4 R208, [R234+0x9000] ;  /* 0x00900000ead0783b */ /* 0x000fee0000000200 */
[C---:B--2---:R-:W-:Y:S08]  /*8410*/  HMMA.16816.F32 R12, R204.reuse, R184, R12 ;  /* 0x000000b8cc0c723c */ /* 0x044ff0000000180c */
[C---:B------:R-:W-:Y:S01]  /*8420*/  HMMA.16816.F32 R16, R204.reuse, R186, R16 ;  /* 0x000000bacc10723c */ /* 0x040fe20000001810 */
[----:B------:R-:W2:Y:S07]  /*8430*/  LDSM.16.M88.4 R184, [R243+0x17900] ;  /* 0x01790000f3b8783b */ /* 0x000eae0000000200 */
[C---:B-1----:R-:W-:Y:S08]  /*8440*/  HMMA.16816.F32 R20, R204.reuse, R188, R20 ;  /* 0x000000bccc14723c */ /* 0x042ff00000001814 */
[C---:B------:R-:W-:Y:S08]  /*8450*/  HMMA.16816.F32 R24, R204.reuse, R190, R24 ;  /* 0x000000becc18723c */ /* 0x040ff00000001818 */
[C---:B----4-:R-:W-:Y:S08]  /*8460*/  HMMA.16816.F32 R28, R204.reuse, R192, R28 ;  /* 0x000000c0cc1c723c */ /* 0x050ff0000000181c */
[C---:B------:R-:W-:Y:S08]  /*8470*/  HMMA.16816.F32 R32, R204.reuse, R194, R32 ;  /* 0x000000c2cc20723c */ /* 0x040ff00000001820 */
[C---:B-----5:R-:W-:Y:S08]  /*8480*/  HMMA.16816.F32 R36, R204.reuse, R196, R36 ;  /* 0x000000c4cc24723c */ /* 0x060ff00000001824 */
[C---:B------:R-:W-:Y:S08]  /*8490*/  HMMA.16816.F32 R40, R204.reuse, R198, R40 ;  /* 0x000000c6cc28723c */ /* 0x040ff00000001828 */
[C---:B--2---:R-:W-:Y:S08]  /*84a0*/  HMMA.16816.F32 R44, R204.reuse, R184, R44 ;  /* 0x000000b8cc2c723c */ /* 0x044ff0000000182c */
[----:B------:R-:W-:Y:S01]  /*84b0*/  HMMA.16816.F32 R48, R204, R186, R48 ;  /* 0x000000bacc30723c */ /* 0x000fe20000001830 */
[----:B------:R-:W1:Y:S07]  /*84c0*/  LDSM.16.M88.4 R184, [R234+0x9800] ;  /* 0x00980000eab8783b */ /* 0x000e6e0000000200 */
[C---:B------:R-:W-:Y:S08]  /*84d0*/  HMMA.16816.F32 R4, R200.reuse, R208, R4 ;  /* 0x000000d0c804723c */ /* 0x040ff00000001804 */
        /* <DEDUP_REMOVED lines=10> */
[----:B------:R-:W-:Y:S01]  /*8580*/  MUFU.TANH R193, R4 ;  /* 0x0000000400c17308 */ /* 0x000fe20000002400 */
[----:B------:R-:W-:Y:S02]  /*8590*/  FMUL.FTZ R10, R10, c[0x0][0x320] ;  /* 0x0000c8000a0a7a20 */ /* 0x000fe40000410000 */
[----:B------:R-:W-:Y:S01]  /*85a0*/  FMUL.FTZ R11, R11, c[0x0][0x320] ;  /* 0x0000c8000b0b7a20 */ /* 0x000fe20000410000 */
[C---:B------:R-:W-:Y:S06]  /*85b0*/  HMMA.16816.F32 R16, R200.reuse, R186, R16 ;  /* 0x000000bac810723c */ /* 0x040fec0000001810 */
[----:B------:R-:W-:Y:S01]  /*85c0*/  MUFU.TANH R2, R10 ;  /* 0x0000000a00027308 */ /* 0x000fe20000002400 */
[----:B--2---:R1:W-:Y:S09]  /*85d0*/  STL [R1+0x64], R0 ;  /* 0x0000640001007387 */ /* 0x0043f20000100800 */
[----:B------:R-:W-:Y:S01]  /*85e0*/  MUFU.TANH R192, R5 ;  /* 0x0000000500c07308 */ /* 0x000fe20000002400 */
[----:B------:R-:W-:Y:S02]  /*85f0*/  FMUL.FTZ R13, R13, c[0x0][0x320] ;  /* 0x0000c8000d0d7a20 */ /* 0x000fe40000410000 */
[----:B------:R-:W-:Y:S02]  /*8600*/  FMUL.FTZ R14, R14, c[0x0][0x320] ;  /* 0x0000c8000e0e7a20 */ /* 0x000fe40000410000 */
[----:B------:R-:W-:Y:S02]  /*8610*/  FMUL.FTZ R15, R15, c[0x0][0x320] ;  /* 0x0000c8000f0f7a20 */ /* 0x000fe40000410000 */
[----:B------:R-:W-:Y:S02]  /*8620*/  FMUL.FTZ R12, R12, c[0x0][0x320] ;  /* 0x0000c8000c0c7a20 */ /* 0x000fe40000410000 */
[----:B------:R-:W-:Y:S01]  /*8630*/  FMUL.FTZ R16, R16, c[0x0][0x320] ;  /* 0x0000c80010107a20 */ /* 0x000fe20000410000 */
[----:B------:R2:W-:Y:S01]  /*8640*/  MUFU.TANH R191, R7 ;  /* 0x0000000700bf7308 */ /* 0x0005e20000002400 */
[----:B------:R-:W-:Y:S02]  /*8650*/  FMUL.FTZ R17, R17, c[0x0][0x320] ;  /* 0x0000c80011117a20 */ /* 0x000fe40000410000 */
[----:B------:R-:W-:Y:S02]  /*8660*/  FMUL.FTZ R18, R18, c[0x0][0x320] ;  /* 0x0000c80012127a20 */ /* 0x000fe40000410000 */
[----:B------:R-:W-:Y:S05]  /*8670*/  FMUL.FTZ R19, R19, c[0x0][0x320] ;  /* 0x0000c80013137a20 */ /* 0x000fea0000410000 */
[----:B-1----:R-:W1:Y:S10]  /*8680*/  MUFU.TANH R0, R8 ;  /* 0x0000000800007308 */ /* 0x002e740000002400 */
[----:B------:R-:W-:Y:S01]  /*8690*/  MUFU.TANH R208, R12 ;  /* 0x0000000c00d07308 */ /* 0x000fe20000002400 */
[----:B--2---:R-:W2:Y:S09]  /*86a0*/  LDSM.16.M88.4 R4, [R234+0xa000] ;  /* 0x00a00000ea04783b */ /* 0x004eb20000000200 */
[----:B------:R-:W-:Y:S01]  /*86b0*/  MUFU.TANH R184, R19 ;  /* 0x0000001300b87308 */ /* 0x000fe20000002400 */
[----:B-1----:R1:W-:Y:S09]  /*86c0*/  STL [R1+0x84], R0 ;  /* 0x0000840001007387 */ /* 0x0023f20000100800 */
[----:B-1----:R-:W1:Y:S01]  /*86d0*/  MUFU.TANH R0, R9 ;  /* 0x0000000900007308 */ /* 0x002e620000002400 */
[C---:B--2---:R-:W-:Y:S08]  /*86e0*/  HMMA.16816.F32 R20, R200.reuse, R4, R20 ;  /* 0x00000004c814723c */ /* 0x044ff00000001814 */
[C---:B------:R-:W-:Y:S01]  /*86f0*/  HMMA.16816.F32 R24, R200.reuse, R6, R24 ;  /* 0x00000006c818723c */ /* 0x040fe20000001818 */
[----:B------:R-:W-:Y:S05]  /*8700*/  LDSM.16.M88.4 R4, [R234+0xb000] ;  /* 0x00b00000ea04783b */ /* 0x000fea0000000200 */
[----:B-1----:R1:W-:Y:S05]  /*8710*/  STL [R1+0x8c], R0 ;  /* 0x00008c0001007387 */ /* 0x0023ea0000100800 */
[----:B------:R2:W-:Y:S05]  /*8720*/  STL [R1+0x88], R2 ;  /* 0x0000880201007387 */ /* 0x0005ea0000100800 */
[----:B------:R-:W-:Y:S02]  /*8730*/  FMUL.FTZ R20, R20, c[0x0][0x320] ;  /* 0x0000c80014147a20 */ /* 0x000fe40000410000 */
[----:B------:R-:W-:Y:S02]  /*8740*/  FMUL.FTZ R21, R21, c[0x0][0x320] ;  /* 0x0000c80015157a20 */ /* 0x000fe40000410000 */
[----:B------:R-:W-:Y:S01]  /*8750*/  MUFU.TANH R197, R20 ;  /* 0x0000001400c57308 */ /* 0x000fe20000002400 */
[----:B------:R-:W-:Y:S02]  /*8760*/  FMUL.FTZ R22, R22, c[0x0][0x320] ;  /* 0x0000c80016167a20 */ /* 0x000fe40000410000 */
[----:B------:R-:W-:Y:S02]  /*8770*/  FMUL.FTZ R23, R23, c[0x0][0x320] ;  /* 0x0000c80017177a20 */ /* 0x000fe40000410000 */
[----:B------:R-:W-:Y:S02]  /*8780*/  FMUL.FTZ R24, R24, c[0x0][0x320] ;  /* 0x0000c80018187a20 */ /* 0x000fe40000410000 */
[----:B------:R-:W-:Y:S02]  /*8790*/  FMUL.FTZ R25, R25, c[0x0][0x320] ;  /* 0x0000c80019197a20 */ /* 0x000fe40000410000 */
[----:B------:R-:W-:Y:S01]  /*87a0*/  FMUL.FTZ R26, R26, c[0x0][0x320] ;  /* 0x0000c8001a1a7a20 */ /* 0x000fe20000410000 */
[----:B------:R-:W-:Y:S01]  /*87b0*/  MUFU.TANH R198, R21 ;  /* 0x0000001500c67308 */ /* 0x000fe20000002400 */
[----:B------:R-:W-:Y:S09]  /*87c0*/  FMUL.FTZ R27, R27, c[0x0][0x320] ;  /* 0x0000c8001b1b7a20 */ /* 0x000ff20000410000 */
[----:B-1----:R1:W3:Y:S10]  /*87d0*/  MUFU.TANH R0, R11 ;  /* 0x0000000b00007308 */ /* 0x0022f40000002400 */
[----:B--2---:R-:W-:Y:S10]  /*87e0*/  MUFU.TANH R2, R15 ;  /* 0x0000000f00027308 */ /* 0x004ff40000002400 */
[----:B------:R-:W-:Y:S01]  /*87f0*/  MUFU.TANH R195, R22 ;  /* 0x0000001600c37308 */ /* 0x000fe20000002400 */
[----:B-1----:R-:W1:Y:S05]  /*8800*/  LDSM.16.M88.4 R8, [R234+0xa800] ;  /* 0x00a80000ea08783b */ /* 0x002e6a0000000200 */
[----:B---3--:R2:W-:Y:S04]  /*8810*/  STL [R1+0x80], R0 ;  /* 0x0000800001007387 */ /* 0x0085e80000100800 */
[----:B------:R-:W-:Y:S10]  /*8820*/  MUFU.TANH R194, R23 ;  /* 0x0000001700c27308 */ /* 0x000ff40000002400 */
[----:B------:R-:W-:Y:S10]  /*8830*/  MUFU.TANH R199, R24 ;  /* 0x0000001800c77308 */ /* 0x000ff40000002400 */
[----:B------:R-:W-:Y:S10]  /*8840*/  MUFU.TANH R210, R25 ;  /* 0x0000001900d27308 */ /* 0x000ff40000002400 */
[----:B--2---:R-:W2:Y:S01]  /*8850*/  MUFU.TANH R0, R13 ;  /* 0x0000000d00007308 */ /* 0x004ea20000002400 */
[C---:B-1----:R-:W-:Y:S09]  /*8860*/  HMMA.16816.F32 R28, R200.reuse, R8, R28 ;  /* 0x00000008c81c723c */ /* 0x042ff2000000181c */
[----:B------:R-:W-:Y:S01]  /*8870*/  MUFU.TANH R196, R26 ;  /* 0x0000001a00c47308 */ /* 0x000fe20000002400 */
[C---:B------:R-:W-:Y:S01]  /*8880*/  HMMA.16816.F32 R32, R200.reuse, R10, R32 ;  /* 0x0000000ac820723c */ /* 0x040fe20000001820 */
[----:B------:R-:W1:Y:S01]  /*8890*/  LDSM.16.M88.4 R8, [R234+0xb800] ;  /* 0x00b80000ea08783b */ /* 0x000e620000000200 */
[----:B------:R-:W-:Y:S07]  /*88a0*/  DEPBAR.LE SB0, 0x0 ;  /* 0x000080000000791a */ /* 0x000fee0000000000 */
[----:B------:R-:W-:Y:S01]  /*88b0*/  MUFU.TANH R209, R27 ;  /* 0x0000001b00d17308 */ /* 0x000fe20000002400 */
[----:B------:R-:W-:Y:S01]  /*88c0*/  BAR.SYNC.DEFER_BLOCKING 0x0 ;  /* 0x0000000000007b1d */ /* 0x000fe20000010000 */
[C---:B------:R-:W-:Y:S05]  /*88d0*/  HMMA.16816.F32 R36, R200.reuse, R4, R36 ;  /* 0x00000004c824723c */ /* 0x040fea0000001824 */
[----:B--2---:R2:W-:Y:S01]  /*88e0*/  STL [R1+0x78], R0 ;  /* 0x0000780001007387 */ /* 0x0045e20000100800 */
[----:B------:R-:W-:Y:S02]  /*88f0*/  FMUL.FTZ R30, R30, c[0x0][0x320] ;  /* 0x0000c8001e1e7a20 */ /* 0x000fe40000410000 */
[C---:B------:R-:W-:Y:S02]  /*8900*/  HMMA.16816.F32 R40, R200.reuse, R6, R40 ;  /* 0x00000006c828723c */ /* 0x040fe40000001828 */
[----:B------:R-:W-:Y:S02]  /*8910*/  MUFU.TANH R206, R30 ;  /* 0x0000001e00ce7308 */ /* 0x000fe40000002400 */
[----:B------:R-:W-:Y:S02]  /*8920*/  FMUL.FTZ R31, R31, c[0x0][0x320] ;  /* 0x0000c8001f1f7a20 */ /* 0x000fe40000410000 */
[----:B------:R-:W-:Y:S02]  /*8930*/  FMUL.FTZ R32, R32, c[0x0][0x320] ;  /* 0x0000c80020207a20 */ /* 0x000fe40000410000 */
[----:B------:R-:W-:Y:S04]  /*8940*/  FMUL.FTZ R33, R33, c[0x0][0x320] ;  /* 0x0000c80021217a20 */ /* 0x000fe80000410000 */
[----:B------:R-:W-:Y:S01]  /*8950*/  MUFU.TANH R207, R31 ;  /* 0x0000001f00cf7308 */ /* 0x000fe20000002400 */
[----:B------:R-:W-:Y:S02]  /*8960*/  FMUL.FTZ R34, R34, c[0x0][0x320] ;  /* 0x0000c80022227a20 */ /* 0x000fe40000410000 */
[----:B------:R-:W-:Y:S02]  /*8970*/  FMUL.FTZ R35, R35, c[0x0][0x320] ;  /* 0x0000c80023237a20 */ /* 0x000fe40000410000 */
[----:B------:R-:W-:Y:S02]  /*8980*/  FMUL.FTZ R28, R28, c[0x0][0x320] ;  /* 0x0000c8001c1c7a20 */ /* 0x000fe40000410000 */
[----:B------:R-:W-:Y:S02]  /*8990*/  FMUL.FTZ R29, R29, c[0x0][0x320] ;  /* 0x0000c8001d1d7a20 */ /* 0x000fe40000410000 */
[----:B------:R-:W-:Y:S01]  /*89a0*/  FMUL.FTZ R36, R36, c[0x0][0x320] ;  /* 0x0000c80024247a20 */ /* 0x000fe20000410000 */
[----:B--2---:R-:W2:Y:S01]  /*89b0*/  MUFU.TANH R0, R14 ;  /* 0x0000000e00007308 */ /* 0x004ea20000002400 */
[C---:B-1----:R-:W-:Y:S03]  /*89c0*/  HMMA.16816.F32 R44, R200.reuse, R8, R44 ;  /* 0x00000008c82c723c */ /* 0x042fe6000000182c */
[----:B------:R-:W-:Y:S02]  /*89d0*/  FMUL.FTZ R37, R37, c[0x0][0x320] ;  /* 0x0000c80025257a20 */ /* 0x000fe40000410000 */
[----:B------:R-:W-:Y:S02]  /*89e0*/  FMUL.FTZ R38, R38, c[0x0][0x320] ;  /* 0x0000c80026267a20 */ /* 0x000fe40000410000 */
[----:B------:R-:W-:Y:S01]  /*89f0*/  FMUL.FTZ R39, R39, c[0x0][0x320] ;  /* 0x0000c80027277a20 */ /* 0x000fe20000410000 */
[----:B------:R-:W-:Y:S01]  /*8a00*/  HMMA.16816.F32 R48, R200, R10, R48 ;  /* 0x0000000ac830723c */ /* 0x000fe20000001830 */
[----:B------:R-:W-:Y:S03]  /*8a10*/  MUFU.TANH R211, R28 ;  /* 0x0000001c00d37308 */ /* 0x000fe60000002400 */
[----:B------:R-:W-:Y:S02]  /*8a20*/  FMUL.FTZ R40, R40, c[0x0][0x320] ;  /* 0x0000c80028287a20 */ /* 0x000fe40000410000 */
[----:B------:R-:W-:Y:S02]  /*8a30*/  FMUL.FTZ R41, R41, c[0x0][0x320] ;  /* 0x0000c80029297a20 */ /* 0x000fe40000410000 */
[----:B------:R-:W-:Y:S03]  /*8a40*/  FMUL.FTZ R42, R42, c[0x0][0x320] ;  /* 0x0000c8002a2a7a20 */ /* 0x000fe60000410000 */
[----:B------:R-:W-:Y:S01]  /*8a50*/  MUFU.TANH R212, R29 ;  /* 0x0000001d00d47308 */ /* 0x000fe20000002400 */
[----:B------:R-:W-:Y:S01]  /*8a60*/  FMUL.FTZ R43, R43, c[0x0][0x320] ;  /* 0x0000c8002b2b7a20 */ /* 0x000fe20000410000 */
[----:B--2---:R1:W-:Y:S03]  /*8a70*/  STL [R1+0x74], R0 ;  /* 0x0000740001007387 */ /* 0x0043e60000100800 */
[----:B------:R-:W-:Y:S02]  /*8a80*/  FMUL.FTZ R44, R44, c[0x0][0x320] ;  /* 0x0000c8002c2c7a20 */ /* 0x000fe40000410000 */
[----:B------:R-:W-:Y:S01]  /*8a90*/  FMUL.FTZ R45, R45, c[0x0][0x320] ;  /* 0x0000c8002d2d7a20 */ /* 0x000fe20000410000 */
[----:B------:R-:W-:Y:S02]  /*8aa0*/  STL [R1+0x70], R2 ;  /* 0x0000700201007387 */ /* 0x000fe40000100800 */
        /* <DEDUP_REMOVED lines=8> */
[----:B-1----:R-:W1:Y:S10]  /*8b30*/  MUFU.TANH R0, R16 ;  /* 0x0000001000007308 */ /* 0x002e740000002400 */
[----:B------:R-:W-:Y:S10]  /*8b40*/  MUFU.TANH R205, R34 ;  /* 0x0000002200cd7308 */ /* 0x000ff40000002400 */
[----:B------:R-:W-:Y:S01]  /*8b50*/  MUFU.TANH R204, R35 ;  /* 0x0000002300cc7308 */ /* 0x000fe20000002400 */
[----:B-1----:R1:W-:Y:S09]  /*8b60*/  STL [R1+0x6c], R0 ;  /* 0x00006c0001007387 */ /* 0x0023f20000100800 */
[----:B------:R-:W-:Y:S10]  /*8b70*/  MUFU.TANH R215, R36 ;  /* 0x0000002400d77308 */ /* 0x000ff40000002400 */
[----:B------:R-:W-:Y:S10]  /*8b80*/  MUFU.TANH R35, R37 ;  /* 0x0000002500237308 */ /* 0x000ff40000002400 */
[----:B-1----:R-:W1:Y:S10]  /*8b90*/  MUFU.TANH R0, R17 ;  /* 0x0000001100007308 */ /* 0x002e740000002400 */
[----:B------:R-:W-:Y:S10]  /*8ba0*/  MUFU.TANH R189, R38 ;  /* 0x0000002600bd7308 */ /* 0x000ff40000002400 */
[----:B------:R-:W-:Y:S01]  /*8bb0*/  MUFU.TANH R190, R39 ;  /* 0x0000002700be7308 */ /* 0x000fe20000002400 */
[----:B-1----:R1:W-:Y:S09]  /*8bc0*/  STL [R1+0x7c], R0 ;  /* 0x00007c0001007387 */ /* 0x0023f20000100800 */
[----:B------:R-:W-:Y:S10]  /*8bd0*/  MUFU.TANH R34, R40 ;  /* 0x0000002800227308 */ /* 0x000ff40000002400 */
[----:B------:R-:W-:Y:S10]  /*8be0*/  MUFU.TANH R33, R41 ;  /* 0x0000002900217308 */ /* 0x000ff40000002400 */
[----:B-1----:R-:W1:Y:S10]  /*8bf0*/  MUFU.TANH R0, R18 ;  /* 0x0000001200007308 */ /* 0x002e740000002400 */
[----:B------:R2:W3:Y:S10]  /*8c00*/  MUFU.TANH R188, R42 ;  /* 0x0000002a00bc7308 */ /* 0x0004f40000002400 */
[----:B------:R2:W4:Y:S01]  /*8c10*/  MUFU.TANH R185, R43 ;  /* 0x0000002b00b97308 */ /* 0x0005220000002400 */
[----:B-1----:R2:W-:Y:S09]  /*8c20*/  STL [R1+0x68], R0 ;  /* 0x0000680001007387 */ /* 0x0025f20000100800 */
[----:B------:R2:W1:Y:S10]  /*8c30*/  MUFU.TANH R32, R44 ;  /* 0x0000002c00207308 */ /* 0x0004740000002400 */
[----:B------:R2:W1:Y:S10]  /*8c40*/  MUFU.TANH R200, R45 ;  /* 0x0000002d00c87308 */ /* 0x0004740000002400 */
[----:B------:R2:W1:Y:S10]  /*8c50*/  MUFU.TANH R186, R46 ;  /* 0x0000002e00ba7308 */ /* 0x0004740000002400 */
[----:B------:R2:W1:Y:S10]  /*8c60*/  MUFU.TANH R187, R47 ;  /* 0x0000002f00bb7308 */ /* 0x0004740000002400 */
[----:B------:R2:W1:Y:S10]  /*8c70*/  MUFU.TANH R31, R48 ;  /* 0x00000030001f7308 */ /* 0x0004740000002400 */
[----:B------:R2:W1:Y:S10]  /*8c80*/  MUFU.TANH R30, R49 ;  /* 0x00000031001e7308 */ /* 0x0004740000002400 */
[----:B------:R2:W1:Y:S10]  /*8c90*/  MUFU.TANH R182, R50 ;  /* 0x0000003200b67308 */ /* 0x0004740000002400 */
[----:B------:R2:W1:Y:S02]  /*8ca0*/  MUFU.TANH R181, R51 ;  /* 0x0000003300b57308 */ /* 0x0004640000002400 */
[----:B-1234-:R-:W-:-:S05]  /*8cb0*/  @P0 BRA `(.L_x_774) ;  /* 0xffffdb8000000947 */ /* 0x01efca000383ffff */
.L_x_773:
[----:B----4-:R-:W2:Y:S01]  /*8cc0*/  LDL.LU R12, [R1+0x68] ;  /* 0x00006800010c7983 */ /* 0x010ea20000300800 */
[----:B------:R-:W-:Y:S01]  /*8cd0*/  MOV R24, R208 ;  /* 0x000000d000187202 */ /* 0x000fe20000000f00 */
[----:B------:R-:W-:Y:S01]  /*8ce0*/  UIADD3 UR4, UR9, -0x1, URZ ;  /* 0xffffffff09047890 */ /* 0x000fe2000fffe03f */
[----:B------:R-:W-:Y:S01]  /*8cf0*/  ISETP.LT.AND P0, PT, RZ, UR9, PT ;  /* 0x00000009ff007c0c */ /* 0x000fe2000bf01270 */
[----:B------:R-:W3:Y:S04]  /*8d00*/  LDL.LU R10, [R1+0x7c] ;  /* 0x00007c00010a7983 */ /* 0x000ee80000300800 */
[----:B------:R-:W4:Y:S01]  /*8d10*/  LDL.LU R5, [R1+0x6c] ;  /* 0x00006c0001057983 */ /* 0x000f220000300800 */
[----:B------:R-:W-:Y:S03]  /*8d20*/  UMOV UR9, UR4 ;  /* 0x0000000400097c82 */ /* 0x000fe60008000000 */
[----:B------:R-:W5:Y:S04]  /*8d30*/  LDL.LU R4, [R1+0x70] ;  /* 0x0000700001047983 */ /* 0x000f680000300800 */
[----:B------:R-:W5:Y:S04]  /*8d40*/  LDL.LU R2, [R1+0x74] ;  /* 0x0000740001027983 */ /* 0x000f680000300800 */
[----:B------:R-:W5:Y:S04]  /*8d50*/  LDL.LU R0, [R1+0x78] ;  /* 0x0000780001007983 */ /* 0x000f680000300800 */
[----:B------:R-:W5:Y:S04]  /*8d60*/  LDL.LU R11, [R1+0x84] ;  /* 0x00008400010b7983 */ /* 0x000f680000300800 */
[----:B------:R-:W5:Y:S04]  /*8d70*/  LDL.LU R9, [R1+0x8c] ;  /* 0x00008c0001097983 */ /* 0x000f680000300800 */
[----:B------:R-:W5:Y:S04]  /*8d80*/  LDL.LU R8, [R1+0x64] ;  /* 0x0000640001087983 */ /* 0x000f680000300800 */
[----:B------:R-:W5:Y:S04]  /*8d90*/  LDL.LU R7, [R1+0x88] ;  /* 0x0000880001077983 */ /* 0x000f680000300800 */
[----:B------:R-:W5:Y:S04]  /*8da0*/  LDL.LU R6, [R1+0x80] ;  /* 0x0000800001067983 */ /* 0x000f680000300800 */
[----:B------:R-:W-:Y:S08]  /*8db0*/  LDSM.16.MT88.4 R20, [R242+0x100] ;  /* 0x00010000f214783b */ /* 0x000ff00000004200 */
[----:B------:R-:W-:Y:S08]  /*8dc0*/  LDSM.16.MT88.4 R36, [R240+0x100] ;  /* 0x00010000f024783b */ /* 0x000ff00000004200 */
[----:B------:R-:W-:Y:S08]  /*8dd0*/  LDSM.16.MT88.4 R44, [R244+0x3100] ;  /* 0x00310000f42c783b */ /* 0x000ff00000004200 */
[----:B------:R-:W0:Y:S01]  /*8de0*/  LDGDEPBAR ;  /* 0x00000000000079af */ /* 0x000e220000000000 */
[----:B--2---:R-:W-:Y:S07]  /*8df0*/  MOV R18, R12 ;  /* 0x0000000c00127202 */ /* 0x004fee0000000f00 */
[----:B------:R-:W-:Y:S01]  /*8e00*/  LDSM.16.MT88.4 R12, [R244+0x100] ;  /* 0x00010000f40c783b */ /* 0x000fe20000004200 */
[----:B---3--:R-:W-:Y:S02]  /*8e10*/  MOV R19, R10 ;  /* 0x0000000a00137202 */ /* 0x008fe40000000f00 */
[----:B----4-:R-:W-:Y:S02]  /*8e20*/  MOV R28, R5 ;  /* 0x00000005001c7202 */ /* 0x010fe40000000f00 */
[----:B-----5:R-:W-:Y:S02]  /*8e30*/  MOV R27, R4 ;  /* 0x00000004001b7202 */ /* 0x020fe40000000f00 */
[----:B------:R-:W-:Y:S02]  /*8e40*/  FMNMX.FTZ R4, R193, R180, !PT ;  /* 0x000000b4c1047209 */ /* 0x000fe40007810000 */
[----:B------:R-:W-:Y:S02]  /*8e50*/  MOV R26, R2 ;  /* 0x00000002001a7202 */ /* 0x000fe40000000f00 */
[----:B------:R-:W-:Y:S02]  /*8e60*/  FMNMX.FTZ R4, R192, R4, !PT ;  /* 0x00000004c0047209 */ /* 0x000fe40007810000 */
[----:B------:R-:W-:Y:S02]  /*8e70*/  MOV R25, R0 ;  /* 0x0000000000197202 */ /* 0x000fe40000000f00 */
[----:B------:R-:W-:Y:S04]  /*8e80*/  FMNMX.FTZ R4, R11, R4, !PT ;  /* 0x000000040b047209 */ /* 0x000fe80007810000 */
[----:B------:R-:W-:Y:S04]  /*8e90*/  FMNMX.FTZ R4, R9, R4, !PT ;  /* 0x0000000409047209 */ /* 0x000fe80007810000 */
        /* <DEDUP_REMOVED lines=39> */
[----:B------:R-:W-:Y:S03]  /*9110*/  FMNMX.FTZ R0, R185, R0, !PT ;  /* 0x00000000b9007209 */ /* 0x000fe60007810000 */
[----:B------:R-:W1:Y:S01]  /*9120*/  SHFL.BFLY PT, R2, R4, 0x2, 0x1f ;  /* 0x0c401f0004027f89 */ /* 0x000e6200000e0000 */
[----:B------:R-:W-:Y:S04]  /*9130*/  FMNMX.FTZ R0, R186, R0, !PT ;  /* 0x00000000ba007209 */ /* 0x000fe80007810000 */
[----:B------:R-:W-:Y:S04]  /*9140*/  FMNMX.FTZ R0, R187, R0, !PT ;  /* 0x00000000bb007209 */ /* 0x000fe80007810000 */
[----:B------:R-:W-:Y:S04]  /*9150*/  FMNMX.FTZ R0, R182, R0, !PT ;  /* 0x00000000b6007209 */ /* 0x000fe80007810000 */
[----:B------:R-:W-:Y:S05]  /*9160*/  FMNMX.FTZ R0, R181, R0, !PT ;  /* 0x00000000b5007209 */ /* 0x000fea0007810000 */
[----:B------:R-:W2:Y:S01]  /*9170*/  SHFL.BFLY PT, R5, R0, 0x2, 0x1f ;  /* 0x0c401f0000057f89 */ /* 0x000ea200000e0000 */
[----:B-1----:R-:W-:Y:S07]  /*9180*/  FMNMX.FTZ R4, R4, R2, !PT ;  /* 0x0000000204047209 */ /* 0x002fee0007810000 */
[----:B------:R-:W1:Y:S01]  /*9190*/  SHFL.BFLY PT, R2, R4, 0x1, 0x1f ;  /* 0x0c201f0004027f89 */ /* 0x000e6200000e0000 */
[----:B--2---:R-:W-:Y:S07]  /*91a0*/  FMNMX.FTZ R5, R0, R5, !PT ;  /* 0x0000000500057209 */ /* 0x004fee0007810000 */
[----:B------:R-:W2:Y:S01]  /*91b0*/  SHFL.BFLY PT, R0, R5, 0x1, 0x1f ;  /* 0x0c201f0005007f89 */ /* 0x000ea200000e0000 */
[----:B-1----:R-:W-:Y:S05]  /*91c0*/  FMNMX.FTZ R2, R4, R2, !PT ;  /* 0x0000000204027209 */ /* 0x002fea0007810000 */
[C---:B------:R-:W-:Y:S02]  /*91d0*/  FMUL.FTZ R10, R2.reuse, c[0x0][0x2d0] ;  /* 0x0000b400020a7a20 */ /* 0x040fe40000410000 */
[----:B------:R-:W-:Y:S02]  /*91e0*/  FADD.FTZ R4, -R2, R180 ;  /* 0x000000b402047221 */ /* 0x000fe40000010100 */
[--C-:B------:R-:W-:Y:S02]  /*91f0*/  FFMA.FTZ R193, R193, c[0x0][0x2d0], -R10.reuse ;  /* 0x0000b400c1c17a23 */ /* 0x100fe4000001080a */
[----:B------:R-:W-:Y:S02]  /*9200*/  FMUL.FTZ R4, R4, c[0x0][0x2d0] ;  /* 0x0000b40004047a20 */ /* 0x000fe40000410000 */
[----:B------:R1:W-:Y:S01]  /*9210*/  MUFU.EX2 R29, R193 ;  /* 0x000000c1001d7308 */ /* 0x0003e20000000800 */
[--C-:B------:R-:W-:Y:S02]  /*9220*/  FFMA.FTZ R208, R192, c[0x0][0x2d0], -R10.reuse ;  /* 0x0000b400c0d07a23 */ /* 0x100fe4000001080a */
[----:B------:R-:W-:Y:S01]  /*9230*/  FFMA.FTZ R202, R11, c[0x0][0x2d0], -R10 ;  /* 0x0000b4000bca7a23 */ /* 0x000fe2000001080a */
[----:B--2---:R-:W-:Y:S06]  /*9240*/  FMNMX.FTZ R0, R5, R0, !PT ;  /* 0x0000000005007209 */ /* 0x004fec0007810000 */
[----:B------:R2:W3:Y:S01]  /*9250*/  MUFU.EX2 R180, R4 ;  /* 0x0000000400b47308 */ /* 0x0004e20000000800 */
[C---:B------:R-:W-:Y:S02]  /*9260*/  FMUL.FTZ R192, R0.reuse, c[0x0][0x2d0] ;  /* 0x0000b40000c07a20 */ /* 0x040fe40000410000 */
[----:B------:R-:W-:Y:S02]  /*9270*/  FADD.FTZ R3, -R0, R3 ;  /* 0x0000000300037221 */ /* 0x000fe40000010100 */
[--C-:B------:R-:W-:Y:S02]  /*9280*/  FFMA.FTZ R203, R191, c[0x0][0x2d0], -R192.reuse ;  /* 0x0000b400bfcb7a23 */ /* 0x100fe400000108c0 */
[----:B------:R-:W-:Y:S02]  /*9290*/  FMUL.FTZ R3, R3, c[0x0][0x2d0] ;  /* 0x0000b40003037a20 */ /* 0x000fe40000410000 */
[--C-:B------:R-:W-:Y:S01]  /*92a0*/  FFMA.FTZ R191, R6, c[0x0][0x2d0], -R192.reuse ;  /* 0x0000b40006bf7a23 */ /* 0x100fe200000108c0 */
[----:B------:R-:W-:Y:S01]  /*92b0*/  MUFU.EX2 R208, R208 ;  /* 0x000000d000d07308 */ /* 0x000fe20000000800 */
[--C-:B------:R-:W-:Y:S02]  /*92c0*/  FFMA.FTZ R201, R7, c[0x0][0x2d0], -R192.reuse ;  /* 0x0000b40007c97a23 */ /* 0x100fe400000108c0 */
[----:B------:R-:W-:Y:S02]  /*92d0*/  FFMA.FTZ R184, R184, c[0x0][0x2d0], -R192 ;  /* 0x0000b400b8b87a23 */ /* 0x000fe400000108c0 */
[----:B-1----:R-:W-:Y:S02]  /*92e0*/  FFMA.FTZ R193, R9, c[0x0][0x2d0], -R10 ;  /* 0x0000b40009c17a23 */ /* 0x002fe4000001080a */
[--C-:B------:R-:W-:Y:S02]  /*92f0*/  FFMA.FTZ R209, R209, c[0x0][0x2d0], -R192.reuse ;  /* 0x0000b400d1d17a23 */ /* 0x100fe400000108c0 */
[--C-:B------:R-:W-:Y:S01]  /*9300*/  FFMA.FTZ R190, R190, c[0x0][0x2d0], -R192.reuse ;  /* 0x0000b400bebe7a23 */ /* 0x100fe200000108c0 */
[----:B------:R-:W1:Y:S01]  /*9310*/  MUFU.EX2 R3, R3 ;  /* 0x0000000300037308 */ /* 0x000e620000000800 */
[--C-:B------:R-:W-:Y:S02]  /*9320*/  FFMA.FTZ R188, R188, c[0x0][0x2d0], -R192.reuse ;  /* 0x0000b400bcbc7a23 */ /* 0x100fe400000108c0 */
[--C-:B------:R-:W-:Y:S02]  /*9330*/  FFMA.FTZ R185, R185, c[0x0][0x2d0], -R192.reuse ;  /* 0x0000b400b9b97a23 */ /* 0x100fe400000108c0 */
[----:B--2---:R-:W-:Y:S02]  /*9340*/  FFMA.FTZ R4, R8, c[0x0][0x2d0], -R192 ;  /* 0x0000b40008047a23 */ /* 0x004fe400000108c0 */
[C---:B---3--:R-:W-:Y:S02]  /*9350*/  FMUL.FTZ R5, R180.reuse, R177 ;  /* 0x000000b1b4057220 */ /* 0x048fe40000410000 */
[C---:B------:R-:W-:Y:S01]  /*9360*/  FMUL.FTZ R8, R180.reuse, R172 ;  /* 0x000000acb4087220 */ /* 0x040fe20000410000 */
[----:B------:R-:W-:Y:S01]  /*9370*/  MUFU.EX2 R202, R202 ;  /* 0x000000ca00ca7308 */ /* 0x000fe20000000800 */
[C---:B------:R-:W-:Y:S01]  /*9380*/  FMUL.FTZ R9, R180.reuse, R173 ;  /* 0x000000adb4097220 */ /* 0x040fe20000410000 */
[----:B------:R-:W-:Y:S01]  /*9390*/  MOV R173, R29 ;  /* 0x0000001d00ad7202 */ /* 0x000fe20000000f00 */
[C---:B------:R-:W-:Y:S01]  /*93a0*/  FMUL.FTZ R16, R180.reuse, R164 ;  /* 0x000000a4b4107220 */ /* 0x040fe20000410000 */
[----:B------:R-:W-:Y:S01]  /*93b0*/  MOV R164, R35 ;  /* 0x0000002300a47202 */ /* 0x000fe20000000f00 */
[C---:B------:R-:W-:Y:S02]  /*93c0*/  FMUL.FTZ R40, R180.reuse, R140 ;  /* 0x0000008cb4287220 */ /* 0x040fe40000410000 */
[C---:B------:R-:W-:Y:S02]  /*93d0*/  FMUL.FTZ R41, R180.reuse, R141 ;  /* 0x0000008db4297220 */ /* 0x040fe40000410000 */
[C---:B------:R-:W-:Y:S01]  /*93e0*/  FMUL.FTZ R48, R180.reuse, R132 ;  /* 0x00000084b4307220 */ /* 0x040fe20000410000 */
[----:B------:R-:W2:Y:S01]  /*93f0*/  MUFU.EX2 R193, R193 ;  /* 0x000000c100c17308 */ /* 0x000ea20000000800 */
[C---:B------:R-:W-:Y:S02]  /*9400*/  FMUL.FTZ R49, R180.reuse, R133 ;  /* 0x00000085b4317220 */ /* 0x040fe40000410000 */
[C---:B------:R-:W-:Y:S02]  /*9410*/  FMUL.FTZ R52, R180.reuse, R52 ;  /* 0x00000034b4347220 */ /* 0x040fe40000410000 */
[C---:B-1----:R-:W-:Y:S02]  /*9420*/  FMUL.FTZ R6, R3.reuse, R178 ;  /* 0x000000b203067220 */ /* 0x042fe40000410000 */
        /* <DEDUP_REMOVED lines=8> */
[----:B------:R-:W-:Y:S01]  /*94b0*/  LDSM.16.MT88.4 R140, [R242+0x3100] ;  /* 0x00310000f28c783b */ /* 0x000fe20000004200 */
[----:B------:R-:W-:Y:S01]  /*94c0*/  MUFU.EX2 R191, R191 ;  /* 0x000000bf00bf7308 */ /* 0x000fe20000000800 */
[C---:B------:R-:W-:Y:S02]  /*94d0*/  FMUL.FTZ R50, R3.reuse, R134 ;  /* 0x0000008603327220 */ /* 0x040fe40000410000 */
[----:B------:R-:W-:Y:S01]  /*94e0*/  FMUL.FTZ R51, R3, R135 ;  /* 0x0000008703337220 */ /* 0x000fe20000410000 */
[----:B--2---:R-:W-:Y:S01]  /*94f0*/  F2FP.PACK_AB R178, R193, R202 ;  /* 0x000000cac1b2723e */ /* 0x004fe200000000ff */
[C---:B------:R-:W-:Y:S02]  /*9500*/  FMUL.FTZ R53, R180.reuse, R53 ;  /* 0x00000035b4357220 */ /* 0x040fe40000410000 */
[----:B------:R-:W-:Y:S01]  /*9510*/  LDSM.16.MT88.4 R132, [R241+0x3100] ;  /* 0x00310000f184783b */ /* 0x000fe20000004200 */
[C---:B------:R-:W-:Y:S02]  /*9520*/  FMUL.FTZ R54, R3.reuse, R54 ;  /* 0x0000003603367220 */ /* 0x040fe40000410000 */
[----:B------:R-:W2:Y:S01]  /*9530*/  MUFU.EX2 R203, R203 ;  /* 0x000000cb00cb7308 */ /* 0x000ea20000000800 */
[C---:B------:R-:W-:Y:S02]  /*9540*/  FMUL.FTZ R55, R3.reuse, R55 ;  /* 0x0000003703377220 */ /* 0x040fe40000410000 */
[C---:B------:R-:W-:Y:S01]  /*9550*/  FMUL.FTZ R56, R180.reuse, R56 ;  /* 0x00000038b4387220 */ /* 0x040fe20000410000 */
[----:B-1----:R-:W-:Y:S01]  /*9560*/  MOV R172, R17 ;  /* 0x0000001100ac7202 */ /* 0x002fe20000000f00 */
[----:B------:R-:W-:Y:S01]  /*9570*/  FMUL.FTZ R4, R180, R176 ;  /* 0x000000b0b4047220 */ /* 0x000fe20000410000 */
[----:B------:R-:W-:Y:S01]  /*9580*/  F2FP.PACK_AB R176, R208, R29 ;  /* 0x0000001dd0b0723e */ /* 0x000fe200000000ff */
[C---:B------:R-:W-:Y:S02]  /*9590*/  FMUL.FTZ R57, R180.reuse, R57 ;  /* 0x00000039b4397220 */ /* 0x040fe40000410000 */
[C---:B------:R-:W-:Y:S01]  /*95a0*/  FMUL.FTZ R58, R3.reuse, R58 ;  /* 0x0000003a033a7220 */ /* 0x040fe20000410000 */
[----:B------:R-:W1:Y:S01]  /*95b0*/  MUFU.EX2 R201, R201 ;  /* 0x000000c900c97308 */ /* 0x000e620000000800 */
        /* <DEDUP_REMOVED lines=8> */
[----:B--2---:R-:W-:Y:S01]  /*9640*/  F2FP.PACK_AB R177, R203, R17 ;  /* 0x00000011cbb1723e */ /* 0x004fe200000000ff */
        /* <DEDUP_REMOVED lines=8> */
[----:B------:R-:W-:Y:S01]  /*96d0*/  FMUL.FTZ R67, R3, R67 ;  /* 0x0000004303437220 */ /* 0x000fe20000410000 */
[----:B-1----:R-:W-:Y:S01]  /*96e0*/  F2FP.PACK_AB R179, R191, R201 ;  /* 0x000000c9bfb3723e */ /* 0x002fe200000000ff */
[----:B------:R-:W-:Y:S02]  /*96f0*/  FMUL.FTZ R175, R2, c[0x0][0x2d0] ;  /* 0x0000b40002af7a20 */ /* 0x000fe40000410000 */
[----:B------:R-:W-:Y:S02]  /*9700*/  FFMA.FTZ R183, R3, R183, R172 ;  /* 0x000000b703b77223 */ /* 0x000fe400000100ac */
[--C-:B------:R-:W-:Y:S02]  /*9710*/  FFMA.FTZ R197, R197, c[0x0][0x2d0], -R175.reuse ;  /* 0x0000b400c5c57a23 */ /* 0x100fe400000108af */
[C---:B------:R-:W-:Y:S01]  /*9720*/  HMMA.16816.F32 R4, R176.reuse, R12, R4 ;  /* 0x0000000cb004723c */ /* 0x040fe20000001804 */
[----:B------:R-:W-:Y:S04]  /*9730*/  MUFU.EX2 R188, R188 ;  /* 0x000000bc00bc7308 */ /* 0x000fe80000000800 */
[--C-:B------:R-:W-:Y:S02]  /*9740*/  FFMA.FTZ R198, R198, c[0x0][0x2d0], -R175.reuse ;  /* 0x0000b400c6c67a23 */ /* 0x100fe400000108af */
[C---:B------:R-:W-:Y:S01]  /*9750*/  FMUL.FTZ R12, R180.reuse, R168 ;  /* 0x000000a8b40c7220 */ /* 0x040fe20000410000 */
[C---:B------:R-:W-:Y:S03]  /*9760*/  HMMA.16816.F32 R8, R176.reuse, R14, R8 ;  /* 0x0000000eb008723c */ /* 0x040fe60000001808 */
[----:B------:R-:W-:Y:S01]  /*9770*/  MUFU.EX2 R185, R185 ;  /* 0x000000b900b97308 */ /* 0x000fe20000000800 */
[----:B------:R-:W-:Y:S01]  /*9780*/  MOV R168, R31 ;  /* 0x0000001f00a87202 */ /* 0x000fe20000000f00 */
[C---:B------:R-:W-:Y:S01]  /*9790*/  FMUL.FTZ R13, R180.reuse, R169 ;  /* 0x000000a9b40d7220 */ /* 0x040fe20000410000 */
[----:B------:R-:W1:Y:S01]  /*97a0*/  LDSM.16.MT88.4 R28, [R241+0x100] ;  /* 0x00010000f11c783b */ /* 0x000e620000004200 */
[C---:B------:R-:W-:Y:S01]  /*97b0*/  FMUL.FTZ R14, R3.reuse, R170 ;  /* 0x000000aa030e7220 */ /* 0x040fe20000410000 */
[----:B------:R-:W-:Y:S01]  /*97c0*/  MOV R170, R33 ;  /* 0x0000002100aa7202 */ /* 0x000fe20000000f00 */
[C---:B------:R-:W-:Y:S03]  /*97d0*/  FMUL.FTZ R15, R3.reuse, R171 ;  /* 0x000000ab030f7220 */ /* 0x040fe60000410000 */
[C---:B------:R-:W-:Y:S01]  /*97e0*/  FMUL.FTZ R33, R180.reuse, R149 ;  /* 0x00000095b4217220 */ /* 0x040fe20000410000 */
[----:B------:R-:W-:Y:S01]  /*97f0*/  MOV R171, R34 ;  /* 0x0000002200ab7202 */ /* 0x000fe20000000f00 */
[----:B------:R-:W-:Y:S01]  /*9800*/  FMUL.FTZ R34, R3, R150 ;  /* 0x0000009603227220 */ /* 0x000fe20000410000 */
[----:B------:R-:W-:Y:S01]  /*9810*/  MOV R169, R32 ;  /* 0x0000002000a97202 */ /* 0x000fe20000000f00 */
[C---:B------:R-:W-:Y:S03]  /*9820*/  HMMA.16816.F32 R12, R176.reuse, R20, R12 ;  /* 0x00000014b00c723c */ /* 0x040fe6000000180c */
[--C-:B------:R-:W-:Y:S02]  /*9830*/  FFMA.FTZ R213, R213, c[0x0][0x2d0], -R175.reuse ;  /* 0x0000b400d5d57a23 */ /* 0x100fe400000108af */
[--C-:B------:R-:W-:Y:S02]  /*9840*/  FFMA.FTZ R215, R215, c[0x0][0x2d0], -R175.reuse ;  /* 0x0000b400d7d77a23 */ /* 0x100fe400000108af */
[C---:B------:R-:W-:Y:S01]  /*9850*/  FMUL.FTZ R20, R180.reuse, R160 ;  /* 0x000000a0b4147220 */ /* 0x040fe20000410000 */
[C---:B------:R-:W-:Y:S04]  /*9860*/  HMMA.16816.F32 R16, R176.reuse, R22, R16 ;  /* 0x00000016b010723c */ /* 0x040fe80000001810 */
[----:B------:R-:W-:Y:S01]  /*9870*/  FMUL.FTZ R21, R180, R161 ;  /* 0x000000a1b4157220 */ /* 0x000fe20000410000 */
[----:B------:R-:W-:Y:S01]  /*9880*/  MOV R160, R27 ;  /* 0x0000001b00a07202 */ /* 0x000fe20000000f00 */
[C---:B------:R-:W-:Y:S01]  /*9890*/  FMUL.FTZ R27, R3.reuse, R159 ;  /* 0x0000009f031b7220 */ /* 0x040fe20000410000 */
[----:B------:R-:W-:Y:S01]  /*98a0*/  MOV R161, R26 ;  /* 0x0000001a00a17202 */ /* 0x000fe20000000f00 */
[C---:B------:R-:W-:Y:S01]  /*98b0*/  FMUL.FTZ R22, R3.reuse, R162 ;  /* 0x000000a203167220 */ /* 0x040fe20000410000 */
[----:B------:R-:W-:Y:S03]  /*98c0*/  MOV R162, R25 ;  /* 0x0000001900a27202 */ /* 0x000fe60000000f00 */
[C---:B------:R-:W-:Y:S01]  /*98d0*/  FMUL.FTZ R23, R3.reuse, R163 ;  /* 0x000000a303177220 */ /* 0x040fe20000410000 */
[----:B------:R-:W-:Y:S01]  /*98e0*/  MOV R163, R24 ;  /* 0x0000001800a37202 */ /* 0x000fe20000000f00 */
[--C-:B------:R-:W-:Y:S02]  /*98f0*/  FFMA.FTZ R159, R174, c[0x0][0x2d0], -R175.reuse ;  /* 0x0000b400ae9f7a23 */ /* 0x100fe400000108af */
[C---:B------:R-:W-:Y:S02]  /*9900*/  FMUL.FTZ R24, R180.reuse, R156 ;  /* 0x0000009cb4187220 */ /* 0x040fe40000410000 */
[----:B------:R-:W-:Y:S02]  /*9910*/  FMUL.FTZ R25, R180, R157 ;  /* 0x0000009db4197220 */ /* 0x000fe40000410000 */
[--C-:B------:R-:W-:Y:S01]  /*9920*/  FFMA.FTZ R157, R162, c[0x0][0x2d0], -R175.reuse ;  /* 0x0000b400a29d7a23 */ /* 0x100fe200000108af */
[C---:B-1----:R-:W-:Y:S03]  /*9930*/  HMMA.16816.F32 R20, R176.reuse, R28, R20 ;  /* 0x0000001cb014723c */ /* 0x042fe60000001814 */
[C---:B------:R-:W-:Y:S02]  /*9940*/  FMUL.FTZ R26, R3.reuse, R158 ;  /* 0x0000009e031a7220 */ /* 0x040fe40000410000 */
[----:B------:R-:W-:Y:S01]  /*9950*/  MUFU.EX2 R157, R157 ;  /* 0x0000009d009d7308 */ /* 0x000fe20000000800 */
[----:B------:R-:W-:Y:S02]  /*9960*/  FMUL.FTZ R32, R180, R148 ;  /* 0x00000094b4207220 */ /* 0x000fe40000410000 */
[--C-:B------:R-:W-:Y:S04]  /*9970*/  FFMA.FTZ R148, R212, c[0x0][0x2d0], -R175.reuse ;  /* 0x0000b400d4947a23 */ /* 0x100fe800000108af */
[--C-:B------:R-:W-:Y:S01]  /*9980*/  FFMA.FTZ R212, R214, c[0x0][0x2d0], -R175.reuse ;  /* 0x0000b400d6d47a23 */ /* 0x100fe200000108af */
[C---:B------:R-:W-:Y:S03]  /*9990*/  HMMA.16816.F32 R24, R176.reuse, R30, R24 ;  /* 0x0000001eb018723c */ /* 0x040fe60000001818 */
[C---:B------:R-:W-:Y:S01]  /*99a0*/  FMUL.FTZ R28, R180.reuse, R152 ;  /* 0x00000098b41c7220 */ /* 0x040fe20000410000 */
[----:B------:R-:W-:Y:S01]  /*99b0*/  MUFU.EX2 R214, R159 ;  /* 0x0000009f00d67308 */ /* 0x000fe20000000800 */
[----:B------:R-:W-:Y:S02]  /*99c0*/  FMUL.FTZ R29, R180, R153 ;  /* 0x00000099b41d7220 */ /* 0x000fe40000410000 */
[C---:B------:R-:W-:Y:S02]  /*99d0*/  FMUL.FTZ R30, R3.reuse, R154 ;  /* 0x0000009a031e7220 */ /* 0x040fe40000410000 */
[----:B------:R-:W-:Y:S03]  /*99e0*/  FMUL.FTZ R31, R3, R155 ;  /* 0x0000009b031f7220 */ /* 0x000fe60000410000 */
[--C-:B------:R-:W-:Y:S02]  /*99f0*/  FFMA.FTZ R152, R163, c[0x0][0x2d0], -R175.reuse ;  /* 0x0000b400a3987a23 */ /* 0x100fe400000108af */
[--C-:B------:R-:W-:Y:S01]  /*9a00*/  FFMA.FTZ R155, R164, c[0x0][0x2d0], -R175.reuse ;  /* 0x0000b400a49b7a23 */ /* 0x100fe200000108af */
[----:B------:R-:W-:Y:S01]  /*9a10*/  MUFU.EX2 R212, R212 ;  /* 0x000000d400d47308 */ /* 0x000fe20000000800 */
[C---:B------:R-:W-:Y:S03]  /*9a20*/  HMMA.16816.F32 R28, R176.reuse, R36, R28 ;  /* 0x00000024b01c723c */ /* 0x040fe6000000181c */
[--C-:B------:R-:W-:Y:S02]  /*9a30*/  FFMA.FTZ R164, R200, c[0x0][0x2d0], -R175.reuse ;  /* 0x0000b400c8a47a23 */ /* 0x100fe400000108af */
[--C-:B------:R-:W-:Y:S02]  /*9a40*/  FFMA.FTZ R154, R171, c[0x0][0x2d0], -R175.reuse ;  /* 0x0000b400ab9a7a23 */ /* 0x100fe400000108af */
[--C-:B------:R-:W-:Y:S01]  /*9a50*/  FFMA.FTZ R153, R170, c[0x0][0x2d0], -R175.reuse ;  /* 0x0000b400aa997a23 */ /* 0x100fe200000108af */
[C---:B------:R-:W-:Y:S01]  /*9a60*/  HMMA.16816.F32 R32, R176.reuse, R38, R32 ;  /* 0x00000026b020723c */ /* 0x040fe20000001820 */
[----:B------:R-:W1:Y:S03]  /*9a70*/  MUFU.EX2 R152, R152 ;  /* 0x0000009800987308 */ /* 0x000e660000000800 */
[C---:B------:R-:W-:Y:S02]  /*9a80*/  FMUL.FTZ R36, R180.reuse, R144 ;  /* 0x00000090b4247220 */ /* 0x040fe40000410000 */
[----:B------:R-:W-:Y:S02]  /*9a90*/  FMUL.FTZ R37, R180, R145 ;  /* 0x00000091b4257220 */ /* 0x000fe40000410000 */
[C---:B------:R-:W-:Y:S02]  /*9aa0*/  FMUL.FTZ R38, R3.reuse, R146 ;  /* 0x0000009203267220 */ /* 0x040fe40000410000 */
[----:B------:R-:W2:Y:S01]  /*9ab0*/  LDL.LU R146, [R1+0x60] ;  /* 0x0000600001927983 */ /* 0x000ea20000300800 */
[----:B------:R-:W-:Y:S01]  /*9ac0*/  MUFU.EX2 R200, R197 ;  /* 0x000000c500c87308 */ /* 0x000fe20000000800 */
[----:B------:R-:W-:Y:S02]  /*9ad0*/  FMUL.FTZ R39, R3, R147 ;  /* 0x0000009303277220 */ /* 0x000fe40000410000 */
[--C-:B------:R-:W-:Y:S02]  /*9ae0*/  FFMA.FTZ R145, R199, c[0x0][0x2d0], -R175.reuse ;  /* 0x0000b400c7917a23 */ /* 0x100fe400000108af */
[--C-:B------:R-:W-:Y:S02]  /*9af0*/  FFMA.FTZ R144, R210, c[0x0][0x2d0], -R175.reuse ;  /* 0x0000b400d2907a23 */ /* 0x100fe400000108af */
[--C-:B------:R-:W-:Y:S01]  /*9b00*/  FFMA.FTZ R210, R211, c[0x0][0x2d0], -R175.reuse ;  /* 0x0000b400d3d27a23 */ /* 0x100fe200000108af */
[C---:B------:R-:W-:Y:S02]  /*9b10*/  HMMA.16816.F32 R36, R176.reuse, R44, R36 ;  /* 0x0000002cb024723c */ /* 0x040fe40000001824 */
[----:B------:R3:W-:Y:S01]  /*9b20*/  MUFU.EX2 R199, R198 ;  /* 0x000000c600c77308 */ /* 0x0007e20000000800 */
[--C-:B------:R-:W-:Y:S02]  /*9b30*/  FFMA.FTZ R163, R168, c[0x0][0x2d0], -R175.reuse ;  /* 0x0000b400a8a37a23 */ /* 0x100fe400000108af */
[C---:B------:R-:W-:Y:S02]  /*9b40*/  FMUL.FTZ R68, R180.reuse, R68 ;  /* 0x00000044b4447220 */ /* 0x040fe40000410000 */
[C---:B------:R-:W-:Y:S01]  /*9b50*/  FMUL.FTZ R44, R180.reuse, R136 ;  /* 0x00000088b42c7220 */ /* 0x040fe20000410000 */
[C---:B------:R-:W-:Y:S04]  /*9b60*/  HMMA.16816.F32 R40, R176.reuse, R46, R40 ;  /* 0x0000002eb028723c */ /* 0x040fe80000001828 */
[C---:B------:R-:W-:Y:S01]  /*9b70*/  FMUL.FTZ R45, R180.reuse, R137 ;  /* 0x00000089b42d7220 */ /* 0x040fe20000410000 */
[----:B------:R-:W-:Y:S01]  /*9b80*/  MUFU.EX2 R210, R210 ;  /* 0x000000d200d27308 */ /* 0x000fe20000000800 */
[C---:B------:R-:W-:Y:S02]  /*9b90*/  FMUL.FTZ R69, R180.reuse, R69 ;  /* 0x00000045b4457220 */ /* 0x040fe40000410000 */
[C---:B------:R-:W-:Y:S04]  /*9ba0*/  FMUL.FTZ R46, R3.reuse, R138 ;  /* 0x0000008a032e7220 */ /* 0x040fe80000410000 */
[C---:B------:R-:W-:Y:S02]  /*9bb0*/  FMUL.FTZ R47, R3.reuse, R139 ;  /* 0x0000008b032f7220 */ /* 0x040fe40000410000 */
[----:B------:R-:W-:Y:S01]  /*9bc0*/  LDSM.16.MT88.4 R136, [R244+0x900] ;  /* 0x00090000f488783b */ /* 0x000fe20000004200 */
[C---:B------:R-:W-:Y:S02]  /*9bd0*/  FMUL.FTZ R70, R3.reuse, R70 ;  /* 0x0000004603467220 */ /* 0x040fe40000410000 */
[C---:B------:R-:W-:Y:S02]  /*9be0*/  FMUL.FTZ R71, R3.reuse, R71 ;  /* 0x0000004703477220 */ /* 0x040fe40000410000 */
[C---:B------:R-:W-:Y:S03]  /*9bf0*/  HMMA.16816.F32 R44, R176.reuse, R140, R44 ;  /* 0x0000008cb02c723c */ /* 0x040fe6000000182c */
[C---:B------:R-:W-:Y:S02]  /*9c00*/  FMUL.FTZ R72, R180.reuse, R72 ;  /* 0x00000048b4487220 */ /* 0x040fe40000410000 */
[C---:B------:R-:W-:Y:S02]  /*9c10*/  FMUL.FTZ R73, R180.reuse, R73 ;  /* 0x00000049b4497220 */ /* 0x040fe40000410000 */
[C---:B------:R-:W-:Y:S01]  /*9c20*/  FMUL.FTZ R74, R3.reuse, R74 ;  /* 0x0000004a034a7220 */ /* 0x040fe20000410000 */
[C---:B------:R-:W-:Y:S01]  /*9c30*/  HMMA.16816.F32 R48, R176.reuse, R142, R48 ;  /* 0x0000008eb030723c */ /* 0x040fe20000001830 */
[----:B------:R-:W-:Y:S03]  /*9c40*/  LDSM.16.MT88.4 R140, [R240+0x9900] ;  /* 0x00990000f08c783b */ /* 0x000fe60000004200 */
        /* <DEDUP_REMOVED lines=25> */
[C---:B----4-:R-:W-:Y:S03]  /*9de0*/  HMMA.16816.F32 R60, R176.reuse, R132, R60 ;  /* 0x00000084b03c723c */ /* 0x050fe6000000183c */
        /* <DEDUP_REMOVED lines=29> */
[----:B------:R-:W-:Y:S02]  /*9fc0*/  FMUL.FTZ R121, R180, R121 ;  /* 0x00000079b4797220 */ /* 0x000fe40000410000 */
[C---:B------:R-:W-:Y:S02]  /*9fd0*/  FMUL.FTZ R122, R3.reuse, R122 ;  /* 0x0000007a037a7220 */ /* 0x040fe40000410000 */
[----:B------:R-:W-:Y:S04]  /*9fe0*/  FMUL.FTZ R123, R3, R123 ;  /* 0x0000007b037b7220 */ /* 0x000fe80000410000 */
[--C-:B------:R-:W-:Y:S02]  /*9ff0*/  FFMA.FTZ R158, R161, c[0x0][0x2d0], -R192.reuse ;  /* 0x0000b400a19e7a23 */ /* 0x100fe400000108c0 */
[--C-:B------:R-:W-:Y:S02]  /*a000*/  FFMA.FTZ R161, R167, c[0x0][0x2d0], -R175.reuse ;  /* 0x0000b400a7a17a23 */ /* 0x100fe400000108af */
[--C-:B------:R-:W-:Y:S02]  /*a010*/  FFMA.FTZ R156, R160, c[0x0][0x2d0], -R192.reuse ;  /* 0x0000b400a09c7a23 */ /* 0x100fe400000108c0 */
[--C-:B------:R-:W-:Y:S01]  /*a020*/  FFMA.FTZ R160, R166, c[0x0][0x2d0], -R175.reuse ;  /* 0x0000b400a6a07a23 */ /* 0x100fe200000108af */
[----:B------:R-:W-:Y:S01]  /*a030*/  MUFU.EX2 R158, R158 ;  /* 0x0000009e009e7308 */ /* 0x000fe20000000800 */
[--C-:B------:R-:W-:Y:S02]  /*a040*/  FFMA.FTZ R162, R165, c[0x0][0x2d0], -R192.reuse ;  /* 0x0000b400a5a27a23 */ /* 0x100fe400000108c0 */
[----:B------:R-:W-:Y:S02]  /*a050*/  FFMA.FTZ R165, R169, c[0x0][0x2d0], -R175 ;  /* 0x0000b400a9a57a23 */ /* 0x000fe400000108af */
[C---:B------:R-:W-:Y:S02]  /*a060*/  FMUL.FTZ R124, R180.reuse, R124 ;  /* 0x0000007cb47c7220 */ /* 0x040fe40000410000 */
[C---:B------:R-:W-:Y:S02]  /*a070*/  FMUL.FTZ R125, R180.reuse, R125 ;  /* 0x0000007db47d7220 */ /* 0x040fe40000410000 */
[C---:B------:R-:W-:Y:S01]  /*a080*/  FMUL.FTZ R128, R180.reuse, R128 ;  /* 0x00000080b4807220 */ /* 0x040fe20000410000 */
[----:B------:R-:W-:Y:S01]  /*a090*/  MUFU.EX2 R156, R156 ;  /* 0x0000009c009c7308 */ /* 0x000fe20000000800 */
[----:B------:R-:W-:Y:S02]  /*a0a0*/  FMUL.FTZ R129, R180, R129 ;  /* 0x00000081b4817220 */ /* 0x000fe40000410000 */
[--C-:B---3--:R-:W-:Y:S02]  /*a0b0*/  FFMA.FTZ R198, R195, c[0x0][0x2d0], -R192.reuse ;  /* 0x0000b400c3c67a23 */ /* 0x108fe400000108c0 */
[--C-:B------:R-:W-:Y:S02]  /*a0c0*/  FFMA.FTZ R197, R194, c[0x0][0x2d0], -R192.reuse ;  /* 0x0000b400c2c57a23 */ /* 0x100fe400000108c0 */
[--C-:B------:R-:W-:Y:S02]  /*a0d0*/  FFMA.FTZ R168, R186, c[0x0][0x2d0], -R192.reuse ;  /* 0x0000b400baa87a23 */ /* 0x100fe400000108c0 */
[C---:B------:R-:W-:Y:S01]  /*a0e0*/  FMUL.FTZ R126, R3.reuse, R126 ;  /* 0x0000007e037e7220 */ /* 0x040fe20000410000 */
[----:B------:R-:W-:Y:S01]  /*a0f0*/  MUFU.EX2 R195, R145 ;  /* 0x0000009100c37308 */ /* 0x000fe20000000800 */
[C---:B------:R-:W-:Y:S01]  /*a100*/  FMUL.FTZ R127, R3.reuse, R127 ;  /* 0x0000007f037f7220 */ /* 0x040fe20000410000 */
[C---:B----4-:R-:W-:Y:S03]  /*a110*/  HMMA.16816.F32 R76, R176.reuse, R132, R76 ;  /* 0x00000084b04c723c */ /* 0x050fe6000000184c */
[C---:B------:R-:W-:Y:S02]  /*a120*/  FMUL.FTZ R130, R3.reuse, R130 ;  /* 0x0000008203827220 */ /* 0x040fe40000410000 */
[----:B------:R-:W-:Y:S02]  /*a130*/  FMUL.FTZ R131, R3, R131 ;  /* 0x0000008303837220 */ /* 0x000fe40000410000 */
[----:B------:R-:W-:Y:S01]  /*a140*/  FADD.FTZ R167, R203, R183 ;  /* 0x000000b7cba77221 */ /* 0x000fe20000010000 */
[C---:B------:R-:W-:Y:S01]  /*a150*/  HMMA.16816.F32 R80, R176.reuse, R134, R80 ;  /* 0x00000086b050723c */ /* 0x040fe20000001850 */
[----:B------:R-:W3:Y:S01]  /*a160*/  LDSM.16.MT88.4 R132, [R241+0x6100] ;  /* 0x00610000f184783b */ /* 0x000ee20000004200 */
[----:B------:R-:W-:Y:S02]  /*a170*/  MUFU.EX2 R194, R144 ;  /* 0x0000009000c27308 */ /* 0x000fe40000000800 */
[--C-:B------:R-:W-:Y:S02]  /*a180*/  FFMA.FTZ R203, R189, c[0x0][0x2d0], -R192.reuse ;  /* 0x0000b400bdcb7a23 */ /* 0x100fe400000108c0 */
[----:B------:R-:W-:Y:S02]  /*a190*/  FADD.FTZ R167, R201, R167 ;  /* 0x000000a7c9a77221 */ /* 0x000fe40000010000 */
[--C-:B------:R-:W-:Y:S04]  /*a1a0*/  FFMA.FTZ R196, R196, c[0x0][0x2d0], -R192.reuse ;  /* 0x0000b400c4c47a23 */ /* 0x100fe800000108c0 */
[----:B------:R-:W-:Y:S01]  /*a1b0*/  MUFU.EX2 R189, R154 ;  /* 0x0000009a00bd7308 */ /* 0x000fe20000000800 */
[----:B------:R-:W-:Y:S02]  /*a1c0*/  FADD.FTZ R167, R191, R167 ;  /* 0x000000a7bfa77221 */ /* 0x000fe40000010000 */
[--C-:B------:R-:W-:Y:S02]  /*a1d0*/  FFMA.FTZ R211, R206, c[0x0][0x2d0], -R192.reuse ;  /* 0x0000b400ced37a23 */ /* 0x100fe400000108c0 */
[--C-:B------:R-:W-:Y:S02]  /*a1e0*/  FFMA.FTZ R207, R207, c[0x0][0x2d0], -R192.reuse ;  /* 0x0000b400cfcf7a23 */ /* 0x100fe400000108c0 */
[--C-:B------:R-:W-:Y:S02]  /*a1f0*/  FFMA.FTZ R205, R205, c[0x0][0x2d0], -R192.reuse ;  /* 0x0000b400cdcd7a23 */ /* 0x100fe400000108c0 */
[--C-:B------:R-:W-:Y:S01]  /*a200*/  FFMA.FTZ R204, R204, c[0x0][0x2d0], -R192.reuse ;  /* 0x0000b400cccc7a23 */ /* 0x100fe200000108c0 */
[----:B------:R-:W-:Y:S01]  /*a210*/  MUFU.EX2 R186, R165 ;  /* 0x000000a500ba7308 */ /* 0x000fe20000000800 */
[--C-:B------:R-:W-:Y:S09]  /*a220*/  FFMA.FTZ R187, R187, c[0x0][0x2d0], -R192.reuse ;  /* 0x0000b400bbbb7a23 */ /* 0x100ff200000108c0 */
[----:B------:R-:W-:Y:S01]  /*a230*/  MUFU.EX2 R160, R160 ;  /* 0x000000a000a07308 */ /* 0x000fe20000000800 */
[C---:B---3--:R-:W-:Y:S09]  /*a240*/  HMMA.16816.F32 R84, R176.reuse, R132, R84 ;  /* 0x00000084b054723c */ /* 0x048ff20000001854 */
[----:B------:R-:W-:Y:S01]  /*a250*/  MUFU.EX2 R162, R162 ;  /* 0x000000a200a27308 */ /* 0x000fe20000000800 */
[C---:B------:R-:W-:Y:S01]  /*a260*/  HMMA.16816.F32 R88, R176.reuse, R134, R88 ;  /* 0x00000086b058723c */ /* 0x040fe20000001858 */
[----:B------:R-:W3:Y:S08]  /*a270*/  LDSM.16.MT88.4 R132, [R240+0x6100] ;  /* 0x00610000f084783b */ /* 0x000ef00000004200 */
[----:B------:R-:W-:Y:S10]  /*a280*/  MUFU.EX2 R3, R209 ;  /* 0x000000d100037308 */ /* 0x000ff40000000800 */
[----:B------:R4:W-:Y:S10]  /*a290*/  MUFU.EX2 R209, R148 ;  /* 0x0000009400d17308 */ /* 0x0009f40000000800 */
[----:B------:R5:W-:Y:S10]  /*a2a0*/  MUFU.EX2 R201, R215 ;  /* 0x000000d700c97308 */ /* 0x000bf40000000800 */
[----:B------:R-:W-:Y:S01]  /*a2b0*/  MUFU.EX2 R203, R203 ;  /* 0x000000cb00cb7308 */ /* 0x000fe20000000800 */
[----:B----4-:R-:W-:Y:S01]  /*a2c0*/  LDSM.16.MT88.4 R148, [R240+0x1900] ;  /* 0x00190000f094783b */ /* 0x010fe20000004200 */
[C---:B---3--:R-:W-:Y:S08]  /*a2d0*/  HMMA.16816.F32 R92, R176.reuse, R132, R92 ;  /* 0x00000084b05c723c */ /* 0x048ff0000000185c */
[----:B------:R-:W-:Y:S01]  /*a2e0*/  MUFU.EX2 R191, R168 ;  /* 0x000000a800bf7308 */ /* 0x000fe20000000800 */
[----:B--2---:R-:W-:Y:S02]  /*a2f0*/  FFMA.FTZ R180, R180, R146, R173 ;  /* 0x00000092b4b47223 */ /* 0x004fe400000100ad */
[----:B------:R-:W-:Y:S01]  /*a300*/  LDSM.16.MT88.4 R144, [R242+0x1100] ;  /* 0x00110000f290783b */ /* 0x000fe20000004200 */
[----:B-----5:R-:W-:Y:S01]  /*a310*/  FFMA.FTZ R215, R182, c[0x0][0x2d0], -R192 ;  /* 0x0000b400b6d77a23 */ /* 0x020fe200000108c0 */
[C---:B------:R-:W-:Y:S05]  /*a320*/  HMMA.16816.F32 R96, R176.reuse, R134, R96 ;  /* 0x00000086b060723c */ /* 0x040fea0000001860 */
[----:B------:R-:W-:Y:S01]  /*a330*/  MUFU.EX2 R161, R161 ;  /* 0x000000a100a17308 */ /* 0x000fe20000000800 */
[----:B------:R-:W2:Y:S01]  /*a340*/  LDSM.16.MT88.4 R132, [R244+0x9100] ;  /* 0x00910000f484783b */ /* 0x000ea20000004200 */
[----:B------:R-:W-:Y:S02]  /*a350*/  FADD.FTZ R166, R208, R180 ;  /* 0x000000b4d0a67221 */ /* 0x000fe40000010000 */
[----:B------:R-:W-:Y:S03]  /*a360*/  FFMA.FTZ R192, R181, c[0x0][0x2d0], -R192 ;  /* 0x0000b400b5c07a23 */ /* 0x000fe600000108c0 */
[----:B------:R-:W-:Y:S02]  /*a370*/  FADD.FTZ R166, R202, R166 ;  /* 0x000000a6caa67221 */ /* 0x000fe40000010000 */
[----:B------:R-:W-:Y:S01]  /*a380*/  LDSM.16.MT88.4 R172, [R244+0x2900] ;  /* 0x00290000f4ac783b */ /* 0x000fe20000004200 */
[----:B------:R-:W-:Y:S01]  /*a390*/  MUFU.EX2 R202, R155 ;  /* 0x0000009b00ca7308 */ /* 0x000fe20000000800 */
[----:B------:R-:W-:Y:S04]  /*a3a0*/  FADD.FTZ R166, R193, R166 ;  /* 0x000000a6c1a67221 */ /* 0x000fe80000010000 */
[----:B-1----:R-:W-:Y:S05]  /*a3b0*/  FADD.FTZ R166, R152, R166 ;  /* 0x000000a698a67221 */ /* 0x002fea0000010000 */
[----:B------:R-:W-:Y:S10]  /*a3c0*/  MUFU.EX2 R208, R153 ;  /* 0x0000009900d07308 */ /* 0x000ff40000000800 */
[----:B------:R-:W1:Y:S10]  /*a3d0*/  MUFU.EX2 R193, R164 ;  /* 0x000000a400c17308 */ /* 0x000e740000000800 */
[----:B------:R-:W-:Y:S01]  /*a3e0*/  MUFU.EX2 R198, R198 ;  /* 0x000000c600c67308 */ /* 0x000fe20000000800 */
[C---:B--2---:R-:W-:Y:S08]  /*a3f0*/  HMMA.16816.F32 R100, R176.reuse, R132, R100 ;  /* 0x00000084b064723c */ /* 0x044ff00000001864 */
[C---:B------:R-:W-:Y:S01]  /*a400*/  HMMA.16816.F32 R104, R176.reuse, R134, R104 ;  /* 0x00000086b068723c */ /* 0x040fe20000001868 */
[----:B------:R-:W2:Y:S01]  /*a410*/  LDSM.16.MT88.4 R132, [R242+0x9100] ;  /* 0x00910000f284783b */ /* 0x000ea20000004200 */
[----:B------:R-:W-:Y:S02]  /*a420*/  MUFU.EX2 R197, R197 ;  /* 0x000000c500c57308 */ /* 0x000fe40000000800 */
[----:B-1----:R-:W-:Y:S08]  /*a430*/  F2FP.PACK_AB R180, R193, R186 ;  /* 0x000000bac1b4723e */ /* 0x002ff000000000ff */
[----:B------:R-:W-:Y:S10]  /*a440*/  MUFU.EX2 R196, R196 ;  /* 0x000000c400c47308 */ /* 0x000ff40000000800 */
[----:B------:R-:W-:Y:S10]  /*a450*/  MUFU.EX2 R211, R211 ;  /* 0x000000d300d37308 */ /* 0x000ff40000000800 */
[----:B------:R-:W-:Y:S01]  /*a460*/  MUFU.EX2 R207, R207 ;  /* 0x000000cf00cf7308 */ /* 0x000fe20000000800 */
[C---:B--2---:R-:W-:Y:S09]  /*a470*/  HMMA.16816.F32 R108, R176.reuse, R132, R108 ;  /* 0x00000084b06c723c */ /* 0x044ff2000000186c */
[----:B------:R-:W-:Y:S01]  /*a480*/  MUFU.EX2 R206, R213 ;  /* 0x000000d500ce7308 */ /* 0x000fe20000000800 */
[C---:B------:R-:W-:Y:S01]  /*a490*/  HMMA.16816.F32 R112, R176.reuse, R134, R112 ;  /* 0x00000086b070723c */ /* 0x040fe20000001870 */
[----:B------:R-:W1:Y:S08]  /*a4a0*/  LDSM.16.MT88.4 R132, [R241+0x9100] ;  /* 0x00910000f184783b */ /* 0x000e700000004200 */
[----:B------:R-:W2:Y:S10]  /*a4b0*/  MUFU.EX2 R213, R163 ;  /* 0x000000a300d57308 */ /* 0x000eb40000000800 */
[----:B------:R-:W-:Y:S10]  /*a4c0*/  MUFU.EX2 R205, R205 ;  /* 0x000000cd00cd7308 */ /* 0x000ff40000000800 */
[----:B------:R-:W-:Y:S01]  /*a4d0*/  MUFU.EX2 R204, R204 ;  /* 0x000000cc00cc7308 */ /* 0x000fe20000000800 */
[----:B--2---:R-:W-:Y:S09]  /*a4e0*/  F2FP.PACK_AB R182, R214, R213 ;  /* 0x000000d5d6b6723e */ /* 0x004ff200000000ff */
[----:B------:R-:W2:Y:S01]  /*a4f0*/  MUFU.EX2 R187, R187 ;  /* 0x000000bb00bb7308 */ /* 0x000ea20000000800 */
[C---:B-1----:R-:W-:Y:S09]  /*a500*/  HMMA.16816.F32 R116, R176.reuse, R132, R116 ;  /* 0x00000084b074723c */ /* 0x042ff20000001874 */
[----:B------:R-:W-:Y:S01]  /*a510*/  MUFU.EX2 R215, R215 ;  /* 0x000000d700d77308 */ /* 0x000fe20000000800 */
[C---:B------:R-:W-:Y:S01]  /*a520*/  HMMA.16816.F32 R120, R176.reuse, R134, R120 ;  /* 0x00000086b078723c */ /* 0x040fe20000001878 */
[----:B------:R-:W1:Y:S08]  /*a530*/  LDSM.16.MT88.4 R132, [R240+0x9100] ;  /* 0x00910000f084783b */ /* 0x000e700000004200 */
[----:B------:R-:W3:Y:S03]  /*a540*/  MUFU.EX2 R192, R192 ;  /* 0x000000c000c07308 */ /* 0x000ee60000000800 */
[----:B--2---:R-:W-:Y:S02]  /*a550*/  F2FP.PACK_AB R181, R187, R191 ;  /* 0x000000bfbbb5723e */ /* 0x004fe400000000ff */
[----:B---3--:R-:W-:Y:S01]  /*a560*/  F2FP.PACK_AB R183, R192, R215 ;  /* 0x000000d7c0b7723e */ /* 0x008fe200000000ff */
[C---:B-1----:R-:W-:Y:S07]  /*a570*/  HMMA.16816.F32 R124, R176.reuse, R132, R124 ;  /* 0x00000084b07c723c */ /* 0x042fee000000187c */
[----:B------:R-:W-:Y:S01]  /*a580*/  F2FP.PACK_AB R132, R157, R152 ;  /* 0x000000989d84723e */ /* 0x000fe200000000ff */
[----:B------:R-:W-:Y:S01]  /*a590*/  HMMA.16816.F32 R128, R176, R134, R128 ;  /* 0x00000086b080723c */ /* 0x000fe20000001880 */
[----:B------:R-:W-:Y:S03]  /*a5a0*/  LDSM.16.MT88.4 R152, [R242+0x5100] ;  /* 0x00510000f298783b */ /* 0x000fe60000004200 */
[----:B------:R-:W-:Y:S03]  /*a5b0*/  F2FP.PACK_AB R133, R156, R158 ;  /* 0x0000009e9c85723e */ /* 0x000fe600000000ff */
[----:B------:R-:W-:Y:S02]  /*a5c0*/  F2FP.PACK_AB R134, R160, R161 ;  /* 0x000000a1a086723e */ /* 0x000fe400000000ff */
[----:B------:R-:W-:Y:S07]  /*a5d0*/  F2FP.PACK_AB R135, R184, R162 ;  /* 0x000000a2b887723e */ /* 0x000fee00000000ff */
[C---:B------:R-:W-:Y:S08]  /*a5e0*/  HMMA.16816.F32 R4, R132.reuse, R136, R4 ;  /* 0x000000888404723c */ /* 0x040ff00000001804 */
        /* <DEDUP_REMOVED lines=45> */
[----:B------:R-:W-:Y:S01]  /*a8c0*/  HMMA.16816.F32 R128, R132, R142, R128 ;  /* 0x0000008e8480723c */ /* 0x000fe20000001880 */
[----:B------:R-:W2:Y:S06]  /*a8d0*/  LDSM.16.MT88.4 R140, [R241+0x1100] ;  /* 0x00110000f18c783b */ /* 0x000eac0000004200 */
[----:B------:R-:W-:Y:S02]  /*a8e0*/  F2FP.PACK_AB R132, R199, R200 ;  /* 0x000000c8c784723e */ /* 0x000fe400000000ff */
[----:B------:R-:W-:Y:S03]  /*a8f0*/  F2FP.PACK_AB R133, R197, R198 ;  /* 0x000000c6c585723e */ /* 0x000fe600000000ff */
[----:B------:R-:W-:Y:S02]  /*a900*/  F2FP.PACK_AB R134, R194, R195 ;  /* 0x000000c3c286723e */ /* 0x000fe400000000ff */
[----:B------:R-:W-:Y:S07]  /*a910*/  F2FP.PACK_AB R135, R3, R196 ;  /* 0x000000c40387723e */ /* 0x000fee00000000ff */
[C---:B-1----:R-:W-:Y:S08]  /*a920*/  HMMA.16816.F32 R4, R132.reuse, R136, R4 ;  /* 0x000000888404723c */ /* 0x042ff00000001804 */
[C---:B------:R-:W-:Y:S01]  /*a930*/  HMMA.16816.F32 R8, R132.reuse, R138, R8 ;  /* 0x0000008a8408723c */ /* 0x040fe20000001808 */
[----:B------:R-:W1:Y:S07]  /*a940*/  LDSM.16.MT88.4 R136, [R240+0x1100] ;  /* 0x00110000f088783b */ /* 0x000e6e0000004200 */
[C---:B------:R-:W-:Y:S08]  /*a950*/  HMMA.16816.F32 R12, R132.reuse, R144, R12 ;  /* 0x00000090840c723c */ /* 0x040ff0000000180c */
        /* <DEDUP_REMOVED lines=31> */
[----:B------:R-:W-:Y:S07]  /*ab50*/  LDSM.16.MT88.4 R140, [R240+0xa100] ;  /* 0x00a10000f08c783b */ /* 0x000fee0000004200 */
[C---:B-1----:R-:W-:Y:S08]  /*ab60*/  HMMA.16816.F32 R100, R132.reuse, R136, R100 ;  /* 0x000000888464723c */ /* 0x042ff00000001864 */
[C---:B------:R-:W-:Y:S01]  /*ab70*/  HMMA.16816.F32 R104, R132.reuse, R138, R104 ;  /* 0x0000008a8468723c */ /* 0x040fe20000001868 */
[----:B------:R-:W1:Y:S07]  /*ab80*/  LDSM.16.MT88.4 R136, [R241+0xa100] ;  /* 0x00a10000f188783b */ /* 0x000e6e0000004200 */
[C---:B---3--:R-:W-:Y:S08]  /*ab90*/  HMMA.16816.F32 R108, R132.reuse, R144, R108 ;  /* 0x00000090846c723c */ /* 0x048ff0000000186c */
[C---:B------:R-:W-:Y:S01]  /*aba0*/  HMMA.16816.F32 R112, R132.reuse, R146, R112 ;  /* 0x000000928470723c */ /* 0x040fe20000001870 */
[----:B------:R-:W-:Y:S07]  /*abb0*/  LDSM.16.MT88.4 R144, [R242+0x1900] ;  /* 0x00190000f290783b */ /* 0x000fee0000004200 */
        /* <DEDUP_REMOVED lines=34> */
[C---:B------:R-:W-:Y:S08]  /*ade0*/  HMMA.16816.F32 R68, R132.reuse, R148, R68 ;  /* 0x000000948444723c */ /* 0x040ff00000001844 */
[C---:B------:R-:W-:Y:S01]  /*adf0*/  HMMA.16816.F32 R72, R132.reuse, R150, R72 ;  /* 0x000000968448723c */ /* 0x040fe20000001848 */
[----:B------:R-:W2:Y:S07]  /*ae00*/  LDSM.16.MT88.4 R148, [R244+0xa900] ;  /* 0x00a90000f494783b */ /* 0x000eae0000004200 */
[C---:B---3--:R-:W-:Y:S08]  /*ae10*/  HMMA.16816.F32 R76, R132.reuse, R144, R76 ;  /* 0x00000090844c723c */ /* 0x048ff0000000184c */
[C---:B------:R-:W-:Y:S01]  /*ae20*/  HMMA.16816.F32 R80, R132.reuse, R146, R80 ;  /* 0x000000928450723c */ /* 0x040fe20000001850 */
[----:B------:R-:W-:Y:S07]  /*ae30*/  LDSM.16.MT88.4 R144, [R241+0xa900] ;  /* 0x00a90000f190783b */ /* 0x000fee0000004200 */
        /* <DEDUP_REMOVED lines=16> */
[----:B------:R-:W-:Y:S01]  /*af40*/  HMMA.16816.F32 R128, R132, R142, R128 ;  /* 0x0000008e8480723c */ /* 0x000fe20000001880 */
[----:B------:R-:W3:Y:S06]  /*af50*/  LDSM.16.MT88.4 R140, [R240+0x2100] ;  /* 0x00210000f08c783b */ /* 0x000eec0000004200 */
        /* <DEDUP_REMOVED lines=22> */
[C---:B----4-:R-:W-:Y:S08]  /*b0c0*/  HMMA.16816.F32 R52, R132.reuse, R148, R52 ;  /* 0x000000948434723c */ /* 0x050ff00000001834 */
[C---:B------:R-:W-:Y:S01]  /*b0d0*/  HMMA.16816.F32 R56, R132.reuse, R150, R56 ;  /* 0x000000968438723c */ /* 0x040fe20000001838 */
[----:B------:R-:W4:Y:S07]  /*b0e0*/  LDSM.16.MT88.4 R148, [R240+0x8100] ;  /* 0x00810000f094783b */ /* 0x000f2e0000004200 */
        /* <DEDUP_REMOVED lines=11> */
[----:B------:R-:W3:Y:S07]  /*b1a0*/  LDSM.16.MT88.4 R152, [R240+0xb100] ;  /* 0x00b10000f098783b */ /* 0x000eee0000004200 */
[C---:B----4-:R-:W-:Y:S08]  /*b1b0*/  HMMA.16816.F32 R92, R132.reuse, R148, R92 ;  /* 0x00000094845c723c */ /* 0x050ff0000000185c */
[C---:B------:R-:W-:Y:S01]  /*b1c0*/  HMMA.16816.F32 R96, R132.reuse, R150, R96 ;  /* 0x000000968460723c */ /* 0x040fe20000001860 */
[----:B------:R-:W-:Y:S07]  /*b1d0*/  LDSM.16.MT88.4 R148, [R240+0x2900] ;  /* 0x00290000f094783b */ /* 0x000fee0000004200 */
[C---:B-1----:R-:W-:Y:S07]  /*b1e0*/  HMMA.16816.F32 R100, R132.reuse, R136, R100 ;  /* 0x000000888464723c */ /* 0x042fee0000001864 */
[----:B------:R-:W-:Y:S01]  /*b1f0*/  FADD.FTZ R136, R158, R167 ;  /* 0x000000a79e887221 */ /* 0x000fe20000010000 */
[C---:B------:R-:W-:Y:S04]  /*b200*/  HMMA.16816.F32 R104, R132.reuse, R138, R104 ;  /* 0x0000008a8468723c */ /* 0x040fe80000001868 */
[----:B------:R-:W-:Y:S02]  /*b210*/  FADD.FTZ R137, R157, R166 ;  /* 0x000000a69d897221 */ /* 0x000fe40000010000 */
[----:B------:R-:W1:Y:S01]  /*b220*/  LDSM.16.MT88.4 R164, [R242+0x2900] ;  /* 0x00290000f2a4783b */ /* 0x000e620000004200 */
[----:B------:R-:W-:Y:S01]  /*b230*/  FADD.FTZ R136, R156, R136 ;  /* 0x000000889c887221 */ /* 0x000fe20000010000 */
[C---:B--2---:R-:W-:Y:S04]  /*b240*/  HMMA.16816.F32 R108, R132.reuse, R140, R108 ;  /* 0x0000008c846c723c */ /* 0x044fe8000000186c */
[----:B------:R-:W-:Y:S02]  /*b250*/  FADD.FTZ R161, R161, R137 ;  /* 0x00000089a1a17221 */ /* 0x000fe40000010000 */
[----:B------:R-:W2:Y:S01]  /*b260*/  LDSM.16.MT88.4 R156, [R241+0x2900] ;  /* 0x00290000f19c783b */ /* 0x000ea20000004200 */
[----:B------:R-:W-:Y:S01]  /*b270*/  FADD.FTZ R138, R162, R136 ;  /* 0x00000088a28a7221 */ /* 0x000fe20000010000 */
[C---:B------:R-:W-:Y:S04]  /*b280*/  HMMA.16816.F32 R112, R132.reuse, R142, R112 ;  /* 0x0000008e8470723c */ /* 0x040fe80000001870 */
[----:B------:R-:W-:Y:S02]  /*b290*/  FADD.FTZ R139, R160, R161 ;  /* 0x000000a1a08b7221 */ /* 0x000fe40000010000 */
[----:B------:R-:W4:Y:S02]  /*b2a0*/  LDSM.16.MT88.4 R140, [R244+0x5900] ;  /* 0x00590000f48c783b */ /* 0x000f240000004200 */
[C---:B------:R-:W-:Y:S08]  /*b2b0*/  HMMA.16816.F32 R116, R132.reuse, R144, R116 ;  /* 0x000000908474723c */ /* 0x040ff00000001874 */
[C---:B------:R-:W-:Y:S08]  /*b2c0*/  HMMA.16816.F32 R120, R132.reuse, R146, R120 ;  /* 0x000000928478723c */ /* 0x040ff00000001878 */
[C---:B---3--:R-:W-:Y:S08]  /*b2d0*/  HMMA.16816.F32 R124, R132.reuse, R152, R124 ;  /* 0x00000098847c723c */ /* 0x048ff0000000187c */
[----:B------:R-:W-:Y:S01]  /*b2e0*/  HMMA.16816.F32 R128, R132, R154, R128 ;  /* 0x0000009a8480723c */ /* 0x000fe20000001880 */
[----:B------:R-:W3:Y:S07]  /*b2f0*/  LDSM.16.MT88.4 R132, [R242+0x5900] ;  /* 0x00590000f284783b */ /* 0x000eee0000004200 */
[C---:B------:R-:W-:Y:S01]  /*b300*/  HMMA.16816.F32 R176, R180.reuse, R172, R4 ;  /* 0x000000acb4b0723c */ /* 0x040fe20000001804 */
[----:B------:R-:W5:Y:S07]  /*b310*/  LDSM.16.MT88.4 R4, [R241+0x5900] ;  /* 0x00590000f104783b */ /* 0x000f6e0000004200 */
[C---:B------:R-:W-:Y:S01]  /*b320*/  HMMA.16816.F32 R172, R180.reuse, R174, R8 ;  /* 0x000000aeb4ac723c */ /* 0x040fe20000001808 */
[----:B------:R-:W3:Y:S07]  /*b330*/  LDSM.16.MT88.4 R8, [R240+0x5900] ;  /* 0x00590000f008783b */ /* 0x000eee0000004200 */
[C---:B-1----:R-:W-:Y:S01]  /*b340*/  HMMA.16816.F32 R168, R180.reuse, R164, R12 ;  /* 0x000000a4b4a8723c */ /* 0x042fe2000000180c */
[----:B------:R-:W1:Y:S07]  /*b350*/  LDSM.16.MT88.4 R12, [R244+0x8900] ;  /* 0x00890000f40c783b */ /* 0x000e6e0000004200 */
[C---:B------:R-:W-:Y:S01]  /*b360*/  HMMA.16816.F32 R164, R180.reuse, R166, R16 ;  /* 0x000000a6b4a4723c */ /* 0x040fe20000001810 */
[----:B------:R-:W1:Y:S07]  /*b370*/  LDSM.16.MT88.4 R16, [R242+0x8900] ;  /* 0x00890000f210783b */ /* 0x000e6e0000004200 */
[C---:B--2---:R-:W-:Y:S01]  /*b380*/  HMMA.16816.F32 R160, R180.reuse, R156, R20 ;  /* 0x0000009cb4a0723c */ /* 0x044fe20000001814 */
[----:B------:R-:W2:Y:S07]  /*b390*/  LDSM.16.MT88.4 R20, [R241+0x8900] ;  /* 0x00890000f114783b */ /* 0x000eae0000004200 */
[C---:B------:R-:W-:Y:S01]  /*b3a0*/  HMMA.16816.F32 R156, R180.reuse, R158, R24 ;  /* 0x0000009eb49c723c */ /* 0x040fe20000001818 */
[----:B------:R-:W1:Y:S07]  /*b3b0*/  LDSM.16.MT88.4 R24, [R240+0x8900] ;  /* 0x00890000f018783b */ /* 0x000e6e0000004200 */
[C---:B------:R-:W-:Y:S07]  /*b3c0*/  HMMA.16816.F32 R152, R180.reuse, R148, R28 ;  /* 0x00000094b498723c */ /* 0x040fee000000181c */
[----:B------:R-:W-:Y:S01]  /*b3d0*/  MOV R30, R138 ;  /* 0x0000008a001e7202 */ /* 0x000fe20000000f00 */
[C---:B------:R-:W-:Y:S04]  /*b3e0*/  HMMA.16816.F32 R148, R180.reuse, R150, R32 ;  /* 0x00000096b494723c */ /* 0x040fe80000001820 */
[----:B------:R-:W-:Y:S01]  /*b3f0*/  MOV R31, R139 ;  /* 0x0000008b001f7202 */ /* 0x000fe20000000f00 */
[----:B------:R-:W-:Y:S03]  /*b400*/  FADD.FTZ R184, R184, R30 ;  /* 0x0000001eb8b87221 */ /* 0x000fe60000010000 */
[C---:B----4-:R-:W-:Y:S04]  /*b410*/  HMMA.16816.F32 R144, R180.reuse, R140, R36 ;  /* 0x0000008cb490723c */ /* 0x050fe80000001824 */
[----:B------:R-:W-:Y:S02]  /*b420*/  FADD.FTZ R184, R198, R184 ;  /* 0x000000b8c6b87221 */ /* 0x000fe40000010000 */
[----:B------:R-:W-:Y:S02]  /*b430*/  FADD.FTZ R200, R200, R31 ;  /* 0x0000001fc8c87221 */ /* 0x000fe40000010000 */
[C---:B------:R-:W-:Y:S04]  /*b440*/  HMMA.16816.F32 R140, R180.reuse, R142, R40 ;  /* 0x0000008eb48c723c */ /* 0x040fe80000001828 */
[----:B------:R-:W-:Y:S02]  /*b450*/  FADD.FTZ R197, R197, R184 ;  /* 0x000000b8c5c57221 */ /* 0x000fe40000010000 */
[----:B------:R-:W-:Y:S02]  /*b460*/  FADD.FTZ R199, R199, R200 ;  /* 0x000000c8c7c77221 */ /* 0x000fe40000010000 */
[C---:B---3--:R-:W-:Y:S04]  /*b470*/  HMMA.16816.F32 R136, R180.reuse, R132, R44 ;  /* 0x00000084b488723c */ /* 0x048fe8000000182c */
[----:B------:R-:W-:Y:S02]  /*b480*/  FADD.FTZ R197, R196, R197 ;  /* 0x000000c5c4c57221 */ /* 0x000fe40000010000 */
[----:B------:R-:W-:Y:S02]  /*b490*/  FADD.FTZ R199, R195, R199 ;  /* 0x000000c7c3c77221 */ /* 0x000fe40000010000 */
[C---:B------:R-:W-:Y:S04]  /*b4a0*/  HMMA.16816.F32 R132, R180.reuse, R134, R48 ;  /* 0x00000086b484723c */ /* 0x040fe80000001830 */
[----:B------:R-:W-:Y:S02]  /*b4b0*/  FADD.FTZ R3, R3, R197 ;  /* 0x000000c503037221 */ /* 0x000fe40000010000 */
[----:B------:R-:W-:Y:S02]  /*b4c0*/  FADD.FTZ R194, R194, R199 ;  /* 0x000000c7c2c27221 */ /* 0x000fe40000010000 */
[C---:B-----5:R-:W-:Y:S04]  /*b4d0*/  HMMA.16816.F32 R52, R180.reuse, R4, R52 ;  /* 0x00000004b434723c */ /* 0x060fe80000001834 */
[----:B------:R-:W-:Y:S02]  /*b4e0*/  FADD.FTZ R3, R211, R3 ;  /* 0x00000003d3037221 */ /* 0x000fe40000010000 */
[----:B------:R-:W-:Y:S02]  /*b4f0*/  FADD.FTZ R194, R210, R194 ;  /* 0x000000c2d2c27221 */ /* 0x000fe40000010000 */
[C---:B------:R-:W-:Y:S01]  /*b500*/  HMMA.16816.F32 R56, R180.reuse, R6, R56 ;  /* 0x00000006b438723c */ /* 0x040fe20000001838 */
[----:B------:R-:W3:Y:S03]  /*b510*/  LDSM.16.MT88.4 R4, [R244+0xb900] ;  /* 0x00b90000f404783b */ /* 0x000ee60000004200 */
[----:B------:R-:W-:Y:S02]  /*b520*/  FADD.FTZ R207, R207, R3 ;  /* 0x00000003cfcf7221 */ /* 0x000fe40000010000 */
[----:B------:R-:W-:Y:S02]  /*b530*/  FADD.FTZ R209, R209, R194 ;  /* 0x000000c2d1d17221 */ /* 0x000fe40000010000 */
[C---:B------:R-:W-:Y:S04]  /*b540*/  HMMA.16816.F32 R60, R180.reuse, R8, R60 ;  /* 0x00000008b43c723c */ /* 0x040fe8000000183c */
[----:B------:R-:W-:Y:S02]  /*b550*/  FADD.FTZ R209, R206, R209 ;  /* 0x000000d1ced17221 */ /* 0x000fe40000010000 */
[----:B------:R-:W-:Y:S02]  /*b560*/  FADD.FTZ R207, R205, R207 ;  /* 0x000000cfcdcf7221 */ /* 0x000fe40000010000 */
[C---:B------:R-:W-:Y:S01]  /*b570*/  HMMA.16816.F32 R64, R180.reuse, R10, R64 ;  /* 0x0000000ab440723c */ /* 0x040fe20000001840 */
[----:B------:R-:W4:Y:S03]  /*b580*/  LDSM.16.MT88.4 R8, [R242+0xb900] ;  /* 0x00b90000f208783b */ /* 0x000f260000004200 */
[----:B------:R-:W-:Y:S02]  /*b590*/  FADD.FTZ R212, R212, R209 ;  /* 0x000000d1d4d47221 */ /* 0x000fe40000010000 */
[----:B------:R-:W-:Y:S02]  /*b5a0*/  FADD.FTZ R204, R204, R207 ;  /* 0x000000cfcccc7221 */ /* 0x000fe40000010000 */
[C---:B-1----:R-:W-:Y:S04]  /*b5b0*/  HMMA.16816.F32 R68, R180.reuse, R12, R68 ;  /* 0x0000000cb444723c */ /* 0x042fe80000001844 */
[----:B------:R-:W-:Y:S02]  /*b5c0*/  FADD.FTZ R212, R201, R212 ;  /* 0x000000d4c9d47221 */ /* 0x000fe40000010000 */
[----:B------:R-:W-:Y:S02]  /*b5d0*/  FADD.FTZ R204, R203, R204 ;  /* 0x000000cccbcc7221 */ /* 0x000fe40000010000 */
[C---:B------:R-:W-:Y:S01]  /*b5e0*/  HMMA.16816.F32 R72, R180.reuse, R14, R72 ;  /* 0x0000000eb448723c */ /* 0x040fe20000001848 */
[----:B------:R-:W1:Y:S03]  /*b5f0*/  LDSM.16.MT88.4 R12, [R241+0xb900] ;  /* 0x00b90000f10c783b */ /* 0x000e660000004200 */
        /* <DEDUP_REMOVED lines=18> */
[----:B------:R-:W-:Y:S04]  /*b720*/  FADD.FTZ R3, R214, R193 ;  /* 0x000000c1d6037221 */ /* 0x000fe80000010000 */
[C---:B---3--:R-:W-:Y:S01]  /*b730*/  HMMA.16816.F32 R100, R180.reuse, R4, R100 ;  /* 0x00000004b464723c */ /* 0x048fe20000001864 */
[----:B------:R2:W-:Y:S07]  /*b740*/  STL [R1+0x60], R3 ;  /* 0x0000600301007387 */ /* 0x0005ee0000100800 */
[C---:B------:R-:W-:Y:S01]  /*b750*/  HMMA.16816.F32 R104, R180.reuse, R6, R104 ;  /* 0x00000006b468723c */ /* 0x040fe20000001868 */
[----:B------:R-:W3:Y:S07]  /*b760*/  LDSM.16.MT88.4 R4, [R240+0xb900] ;  /* 0x00b90000f004783b */ /* 0x000eee0000004200 */
[C---:B----4-:R-:W-:Y:S08]  /*b770*/  HMMA.16816.F32 R108, R180.reuse, R8, R108 ;  /* 0x00000008b46c723c */ /* 0x050ff0000000186c */
[C---:B------:R-:W-:Y:S04]  /*b780*/  HMMA.16816.F32 R112, R180.reuse, R10, R112 ;  /* 0x0000000ab470723c */ /* 0x040fe80000001870 */
[----:B--2---:R-:W-:Y:S04]  /*b790*/  MOV R3, R0 ;  /* 0x0000000000037202 */ /* 0x004fe80000000f00 */
[C---:B-1----:R-:W-:Y:S08]  /*b7a0*/  HMMA.16816.F32 R116, R180.reuse, R12, R116 ;  /* 0x0000000cb474723c */ /* 0x042ff00000001874 */
[C---:B------:R-:W-:Y:S08]  /*b7b0*/  HMMA.16816.F32 R120, R180.reuse, R14, R120 ;  /* 0x0000000eb478723c */ /* 0x040ff00000001878 */
[C---:B---3--:R-:W-:Y:S08]  /*b7c0*/  HMMA.16816.F32 R124, R180.reuse, R4, R124 ;  /* 0x00000004b47c723c */ /* 0x048ff0000000187c */
[----:B------:R-:W-:Y:S07]  /*b7d0*/  HMMA.16816.F32 R128, R180, R6, R128 ;  /* 0x00000006b480723c */ /* 0x000fee0000001880 */
[----:B------:R-:W-:Y:S01]  /*b7e0*/  MOV R180, R2 ;  /* 0x0000000200b47202 */ /* 0x000fe20000000f00 */
[----:B------:R-:W-:Y:S01]  /*b7f0*/  FADD.FTZ R183, R192, R187 ;  /* 0x000000bbc0b77221 */ /* 0x000fe20000010000 */
[----:B------:R-:W-:-:S05]  /*b800*/  @P0 BRA `(.L_x_772) ;  /* 0xffffb54000000947 */ /* 0x000fca000383ffff */
.L_x_771:
[----:B------:R-:W2:Y:S04]  /*b810*/  LDL.LU R5, [R1+0x60] ;  /* 0x0000600001057983 */ /* 0x000ea80000300800 */
[----:B------:R-:W1:Y:S01]  /*b820*/  SHFL.BFLY PT, R4, R183, 0x2, 0x1f ;  /* 0x0c401f00b7047f89 */ /* 0x000e6200000e0000 */
[----:B------:R-:W-:-:S02]  /*b830*/  MOV R6, c[0x0][0x4e8] ;  /* 0x00013a0000067a02 */ /* 0x000fc40000000f00 */
[----:B------:R-:W-:Y:S01]  /*b840*/  MOV R11, RZ ;  /* 0x000000ff000b7202 */ /* 0x000fe20000000f00 */
[----:B------:R-:W3:Y:S01]  /*b850*/  LDL.LU R15, [R1+0x8] ;  /* 0x00000800010f7983 */ /* 0x000ee20000300800 */
[----:B------:R-:W-:-:S03]  /*b860*/  ISETP.NE.AND P4, PT, R6, 0x1, PT ;  /* 0x000000010600780c */ /* 0x000fc60003f85270 */
[----:B------:R-:W4:Y:S01]  /*b870*/  S2R R8, SR_TID.X ;  /* 0x0000000000087919 */ /* 0x000f220000002100 */
[----:B------:R-:W4:Y:S01]  /*b880*/  S2UR UR7, SR_CTAID.Y ;  /* 0x00000000000779c3 */ /* 0x000f220000002600 */
[----:B------:R-:W-:Y:S02]  /*b890*/  ULDC.64 UR4, c[0x0][0x490] ;  /* 0x0001240000047ab9 */ /* 0x000fe40000000a00 */
[----:B------:R-:W3:Y:S04]  /*b8a0*/  LDL.LU R17, [R1+0x1c] ;  /* 0x00001c0001117983 */ /* 0x000ee80000300800 */
[----:B------:R-:W3:Y:S01]  /*b8b0*/  LDL.LU R24, [R1+0x4] ;  /* 0x0000040001187983 */ /* 0x000ee20000300800 */
[----:B-1----:R-:W-:-:S05]  /*b8c0*/  FADD.FTZ R183, R4, R183 ;  /* 0x000000b704b77221 */ /* 0x002fca0000010000 */
[----:B------:R-:W1:Y:S01]  /*b8d0*/  SHFL.BFLY PT, R4, R183, 0x1, 0x1f ;  /* 0x0c201f00b7047f89 */ /* 0x000e6200000e0000 */
[----:B----4-:R-:W-:Y:S01]  /*b8e0*/  SHF.R.S32.HI R9, RZ, 0x1f, R8 ;  /* 0x0000001fff097819 */ /* 0x010fe20000011408 */
[----:B-1----:R-:W-:-:S05]  /*b8f0*/  FADD.FTZ R4, R183, R4 ;  /* 0x00000004b7047221 */ /* 0x002fca0000010000 */
[----:B------:R-:W-:Y:S01]  /*b900*/  FSETP.NE.FTZ.AND P0, PT, R4, RZ, PT ;  /* 0x000000ff0400720b */ /* 0x000fe20003f15000 */
[----:B------:R-:W-:Y:S01]  /*b910*/  USHF.R.S32.HI UR6, URZ, 0x1f, UR7 ;  /* 0x0000001f3f067899 */ /* 0x000fe20008011407 */
[----:B------:R-:W-:-:S03]  /*b920*/  MOV R16, 0xff800000 ;  /* 0xff80000000107802 */ /* 0x000fc60000000f00 */
[----:B------:R-:W-:Y:S01]  /*b930*/  UIMAD UR8, UR6, UR4, URZ ;  /* 0x00000004060872a4 */ /* 0x000fe2000f8e023f */
[----:B------:R-:W-:Y:S06]  /*b940*/  BAR.SYNC.DEFER_BLOCKING 0x1, 0x100 ;  /* 0x0044000000007b1d */ /* 0x000fec0000010000 */
[----:B--2---:R-:W1:Y:S01]  /*b950*/  SHFL.BFLY PT, R3, R5, 0x2, 0x1f ;  /* 0x0c401f0005037f89 */ /* 0x004e6200000e0000 */
[----:B---3--:R-:W-:Y:S01]  /*b960*/  @P4 IMAD.HI.U32 R10, R15, c[0x0][0x4ec], RZ ;  /* 0x00013b000f0a4a27 */ /* 0x008fe200078e00ff */
[----:B------:R-:W-:-:S04]  /*b970*/  MOV R7, R15 ;  /* 0x0000000f00077202 */ /* 0x000fc80000000f00 */
[----:B------:R-:W-:Y:S02]  /*b980*/  @P4 SHF.R.U32.HI R7, RZ, c[0x0][0x4f0], R10 ;  /* 0x00013c00ff074a19 */ /* 0x000fe4000001160a */
[----:B------:R-:W-:Y:S02]  /*b990*/  MOV R10, RZ ;  /* 0x000000ff000a7202 */ /* 0x000fe40000000f00 */
[----:B------:R-:W-:Y:S01]  /*b9a0*/  IADD3 R13, -R7, RZ, RZ ;  /* 0x000000ff070d7210 */ /* 0x000fe20007ffe1ff */
[----:B-1----:R-:W-:-:S05]  /*b9b0*/  FADD.FTZ R3, R3, R5 ;  /* 0x0000000503037221 */ /* 0x002fca0000010000 */
[----:B------:R-:W1:Y:S01]  /*b9c0*/  SHFL.BFLY PT, R5, R3, 0x1, 0x1f ;  /* 0x0c201f0003057f89 */ /* 0x000e6200000e0000 */
[----:B------:R-:W2:Y:S01]  /*b9d0*/  @P0 MUFU.RCP R10, R4 ;  /* 0x00000004000a0308 */ /* 0x000ea20000001000 */
[----:B-1----:R-:W-:Y:S01]  /*b9e0*/  FADD.FTZ R5, R3, R5 ;  /* 0x0000000503057221 */ /* 0x002fe20000010000 */
[CC--:B------:R-:W-:Y:S01]  /*b9f0*/  LEA.HI R3, R9.reuse, R8.reuse, RZ, 0x5 ;  /* 0x0000000809037211 */ /* 0x0c0fe200078f28ff */
[C---:B--2---:R-:W-:Y:S01]  /*ba00*/  FMUL.FTZ R83, R10.reuse, R83 ;  /* 0x000000530a537220 */ /* 0x044fe20000410000 */
[----:B------:R-:W-:Y:S02]  /*ba10*/  LEA.HI R9, R9, R8, RZ, 0x2 ;  /* 0x0000000809097211 */ /* 0x000fe400078f10ff */
[----:B------:R-:W-:Y:S01]  /*ba20*/  FSETP.NE.FTZ.AND P1, PT, R5, RZ, PT ;  /* 0x000000ff0500720b */ /* 0x000fe20003f35000 */
[----:B------:R-:W-:Y:S01]  /*ba30*/  FMUL.FTZ R82, R10, R82 ;  /* 0x000000520a527220 */ /* 0x000fe20000410000 */
[----:B------:R-:W-:Y:S02]  /*ba40*/  LOP3.LUT R12, R3, 0xffffffe0, RZ, 0xc0, !PT ;  /* 0xffffffe0030c7812 */ /* 0x000fe400078ec0ff */
[----:B------:R-:W-:-:S02]  /*ba50*/  LOP3.LUT R14, R9, 0xfffffffc, RZ, 0xc0, !PT ;  /* 0xfffffffc090e7812 */ /* 0x000fc400078ec0ff */
[----:B------:R-:W-:Y:S02]  /*ba60*/  F2FP.PACK_AB R82, R83, R82 ;  /* 0x000000525352723e */ /* 0x000fe400000000ff */
[----:B------:R-:W2:Y:S01]  /*ba70*/  LDL R83, [R1] ;  /* 0x0000000001537983 */ /* 0x000ea20000100800 */
[-C--:B------:R-:W-:Y:S02]  /*ba80*/  IADD3 R12, -R12, R8.reuse, RZ ;  /* 0x000000080c0c7210 */ /* 0x080fe40007ffe1ff */
[----:B------:R-:W-:Y:S02]  /*ba90*/  IADD3 R8, -R14, R8, RZ ;  /* 0x000000080e087210 */ /* 0x000fe40007ffe1ff */
[----:B------:R-:W1:Y:S01]  /*baa0*/  @P1 MUFU.RCP R11, R5 ;  /* 0x00000005000b1308 */ /* 0x000e620000001000 */
[----:B------:R-:W-:Y:S01]  /*bab0*/  LOP3.LUT P3, RZ, R12, 0x3, RZ, 0xc0, !PT ;  /* 0x000000030cff7812 */ /* 0x000fe2000786c0ff */
[----:B------:R-:W-:Y:S02]  /*bac0*/  IMAD R12, R13, c[0x0][0x4e8], R15 ;  /* 0x00013a000d0c7a24 */ /* 0x000fe400078e020f */
[----:B-1----:R-:W-:-:S02]  /*bad0*/  FMUL.FTZ R81, R11, R81 ;  /* 0x000000510b517220 */ /* 0x002fc40000410000 */
[----:B------:R-:W-:-:S05]  /*bae0*/  FMUL.FTZ R80, R11, R80 ;  /* 0x000000500b507220 */ /* 0x000fca0000410000 */
[----:B------:R-:W-:Y:S02]  /*baf0*/  F2FP.PACK_AB R80, R81, R80 ;  /* 0x000000505150723e */ /* 0x000fe400000000ff */
[----:B------:R1:W5:Y:S01]  /*bb00*/  LDL R81, [R1+0x14] ;  /* 0x0000140001517983 */ /* 0x0003620000100800 */
[----:B------:R3:W4:Y:S01]  /*bb10*/  @P0 MUFU.LG2 R14, R4 ;  /* 0x00000004000e0308 */ /* 0x0007220000000c00 */
[--C-:B------:R-:W-:Y:S02]  /*bb20*/  SHF.R.S32.HI R13, RZ, 0x2, R9.reuse ;  /* 0x00000002ff0d7819 */ /* 0x100fe40000011409 */
[----:B------:R-:W-:-:S05]  /*bb30*/  SHF.R.S32.HI R9, RZ, 0x1f, R9 ;  /* 0x0000001fff097819 */ /* 0x000fca0000011409 */
[----:B------:R-:W1:Y:S01]  /*bb40*/  @P1 MUFU.LG2 R5, R5 ;  /* 0x0000000500051308 */ /* 0x000e620000000c00 */
[----:B------:R-:W-:Y:S02]  /*bb50*/  LEA.HI R9, R9, R13, RZ, 0x3 ;  /* 0x0000000d09097211 */ /* 0x000fe400078f18ff */
[----:B---3--:R-:W-:Y:S01]  /*bb60*/  @P0 MOV R4, 0x3f317218 ;  /* 0x3f31721800040802 */ /* 0x008fe20000000f00 */
[----:B----4-:R-:W-:Y:S01]  /*bb70*/  @P0 FMUL.FTZ R14, R14, 0.69314718246459960938 ;  /* 0x3f3172180e0e0820 */ /* 0x010fe20000410000 */
[----:B------:R-:W-:-:S03]  /*bb80*/  LOP3.LUT R9, R9, 0xfffffff8, RZ, 0xc0, !PT ;  /* 0xfffffff809097812 */ /* 0x000fc600078ec0ff */
[----:B------:R-:W-:Y:S01]  /*bb90*/  @P0 FMUL.FTZ R4, R4, c[0x0][0x2d0] ;  /* 0x0000b40004040a20 */ /* 0x000fe20000410000 */
[----:B------:R-:W-:Y:S02]  /*bba0*/  MOV R15, 0xff800000 ;  /* 0xff800000000f7802 */ /* 0x000fe40000000f00 */
[----:B------:R-:W-:Y:S01]  /*bbb0*/  IADD3 R13, R13, -R9, RZ ;  /* 0x800000090d0d7210 */ /* 0x000fe20007ffe0ff */
[----:B------:R-:W-:Y:S01]  /*bbc0*/  @P0 FFMA.FTZ R15, R4, R0, R14 ;  /* 0x00000000040f0223 */ /* 0x000fe2000001000e */
[----:B------:R-:W-:Y:S01]  /*bbd0*/  @P1 MOV R9, 0x3f317218 ;  /* 0x3f31721800091802 */ /* 0x000fe20000000f00 */
[----:B------:R-:W3:Y:S01]  /*bbe0*/  S2R R0, SR_CTAID.Z ;  /* 0x0000000000007919 */ /* 0x000ee20000002700 */
[----:B-1----:R-:W-:Y:S01]  /*bbf0*/  @P1 FMUL.FTZ R5, R5, 0.69314718246459960938 ;  /* 0x3f31721805051820 */ /* 0x002fe20000410000 */
[----:B------:R-:W-:Y:S02]  /*bc00*/  SHF.R.S32.HI R3, RZ, 0x5, R3 ;  /* 0x00000005ff037819 */ /* 0x000fe40000011403 */
[----:B------:R-:W-:Y:S01]  /*bc10*/  @P1 FMUL.FTZ R9, R9, c[0x0][0x2d0] ;  /* 0x0000b40009091a20 */ /* 0x000fe20000410000 */
[----:B------:R-:W-:-:S03]  /*bc20*/  UIMAD.WIDE.U32 UR10, UR7, UR4, URZ ;  /* 0x00000004070a72a5 */ /* 0x000fc6000f8e003f */
[----:B------:R-:W-:Y:S01]  /*bc30*/  @P1 FFMA.FTZ R16, R9, R2, R5 ;  /* 0x0000000209101223 */ /* 0x000fe20000010005 */
[----:B------:R-:W-:Y:S01]  /*bc40*/  SHF.R.S32.HI R2, RZ, 0x1f, R3 ;  /* 0x0000001fff027819 */ /* 0x000fe20000011403 */
[----:B------:R-:W-:Y:S01]  /*bc50*/  UIMAD UR8, UR7, UR5, UR8 ;  /* 0x00000005070872a4 */ /* 0x000fe2000f8e0208 */
[----:B------:R-:W1:Y:S02]  /*bc60*/  S2R R5, SR_CTAID.X ;  /* 0x0000000000057919 */ /* 0x000e640000002500 */
[----:B------:R-:W-:Y:S01]  /*bc70*/  ULDC.64 UR4, c[0x0][0x3e8] ;  /* 0x0000fa0000047ab9 */ /* 0x000fe20000000a00 */
[----:B------:R-:W-:Y:S01]  /*bc80*/  LEA.HI R9, R2, R3, RZ, 0x3 ;  /* 0x0000000302097211 */ /* 0x000fe200078f18ff */
[----:B------:R-:W-:Y:S01]  /*bc90*/  UIMAD UR6, UR6, UR4, URZ ;  /* 0x00000004060672a4 */ /* 0x000fe2000f8e023f */
[----:B------:R-:W-:Y:S01]  /*bca0*/  LEA.HI R4, R8, R8, RZ, 0x1 ;  /* 0x0000000808047211 */ /* 0x000fe200078f08ff */
[----:B------:R-:W-:Y:S01]  /*bcb0*/  UIMAD.WIDE.U32 UR14, UR7, UR4, URZ ;  /* 0x00000004070e72a5 */ /* 0x000fe2000f8e003f */
[----:B------:R-:W-:Y:S01]  /*bcc0*/  LOP3.LUT R9, R9, 0xffffff8, RZ, 0xc0, !PT ;  /* 0x0ffffff809097812 */ /* 0x000fe200078ec0ff */
[----:B------:R-:W-:Y:S01]  /*bcd0*/  UIMAD UR5, UR7, UR5, UR6 ;  /* 0x00000005070572a4 */ /* 0x000fe2000f8e0206 */
[----:B------:R-:W-:Y:S01]  /*bce0*/  LOP3.LUT R14, R4, 0x1ffffffe, RZ, 0xc0, !PT ;  /* 0x1ffffffe040e7812 */ /* 0x000fe200078ec0ff */
[----:B------:R-:W-:Y:S01]  /*bcf0*/  UIADD3 UR8, UR11, UR8, URZ ;  /* 0x000000080b087290 */ /* 0x000fe2000fffe03f */
[----:B------:R-:W-:Y:S01]  /*bd00*/  IADD3 R9, R3, -R9, RZ ;  /* 0x8000000903097210 */ /* 0x000fe20007ffe0ff */
[----:B------:R-:W-:Y:S01]  /*bd10*/  UIADD3 UR5, UR15, UR5, URZ ;  /* 0x000000050f057290 */ /* 0x000fe2000fffe03f */
[----:B---3--:R-:W-:-:S02]  /*bd20*/  SHF.R.S32.HI R2, RZ, 0x1f, R0 ;  /* 0x0000001fff027819 */ /* 0x008fc40000011400 */
[----:B------:R-:W-:Y:S02]  /*bd30*/  LEA R3, R3, R8, 0x9 ;  /* 0x0000000803037211 */ /* 0x000fe400078e48ff */
[----:B------:R-:W-:Y:S02]  /*bd40*/  IADD3 R14, R8, -R14, RZ ;  /* 0x8000000e080e7210 */ /* 0x000fe40007ffe0ff */
[----:B------:R-:W-:Y:S02]  /*bd50*/  SHF.R.S32.HI R8, RZ, 0x2, R17 ;  /* 0x00000002ff087819 */ /* 0x000fe40000011411 */
[C---:B------:R-:W-:Y:S02]  /*bd60*/  R2P PR, R13.reuse, 0x6 ;  /* 0x000000060d007804 */ /* 0x040fe40000000000 */
[C---:B------:R-:W-:Y:S02]  /*bd70*/  LOP3.LUT R17, R13.reuse, 0x1, RZ, 0xc0, !PT ;  /* 0x000000010d117812 */ /* 0x040fe400078ec0ff */
[----:B------:R-:W-:Y:S01]  /*bd80*/  SHF.L.U32 R13, R13, 0x6, RZ ;  /* 0x000000060d0d7819 */ /* 0x000fe200000006ff */
[----:B------:R-:W-:Y:S01]  /*bd90*/  IMAD R4, R2, c[0x0][0x3f0], RZ ;  /* 0x0000fc0002047a24 */ /* 0x000fe200078e02ff */
[----:B------:R-:W-:-:S02]  /*bda0*/  MOV R21, UR11 ;  /* 0x0000000b00157c02 */ /* 0x000fc40008000f00 */
[----:B------:R-:W-:Y:S01]  /*bdb0*/  MOV R19, UR15 ;  /* 0x0000000f00137c02 */ /* 0x000fe20008000f00 */
[----:B------:R-:W-:Y:S01]  /*bdc0*/  IMAD R2, R2, c[0x0][0x498], RZ ;  /* 0x0001260002027a24 */ /* 0x000fe200078e02ff */
[----:B------:R-:W-:Y:S02]  /*bdd0*/  MOV R20, UR10 ;  /* 0x0000000a00147c02 */ /* 0x000fe40008000f00 */
[----:B------:R-:W-:Y:S02]  /*bde0*/  MOV R18, UR14 ;  /* 0x0000000e00127c02 */ /* 0x000fe40008000f00 */
[----:B------:R-:W-:Y:S02]  /*bdf0*/  MOV R21, UR8 ;  /* 0x0000000800157c02 */ /* 0x000fe40008000f00 */
[----:B------:R-:W-:Y:S02]  /*be00*/  MOV R19, UR5 ;  /* 0x0000000500137c02 */ /* 0x000fe40008000f00 */
[----:B------:R-:W-:-:S02]  /*be10*/  LEA R8, R9, R8, 0x4 ;  /* 0x0000000809087211 */ /* 0x000fc400078e20ff */
[----:B------:R-:W-:Y:S01]  /*be20*/  LOP3.LUT R13, R13, 0x1c0, RZ, 0xc0, !PT ;  /* 0x000001c00d0d7812 */ /* 0x000fe200078ec0ff */
[----:B------:R-:W-:Y:S01]  /*be30*/  IMAD R4, R0, c[0x0][0x3f4], R4 ;  /* 0x0000fd0000047a24 */ /* 0x000fe200078e0204 */
[----:B------:R-:W-:Y:S01]  /*be40*/  LEA R14, R14, R8, 0x3 ;  /* 0x000000080e0e7211 */ /* 0x000fe200078e18ff */
[----:B------:R-:W-:Y:S01]  /*be50*/  IMAD.WIDE.U32 R18, R0, c[0x0][0x3f0], R18 ;  /* 0x0000fc0000127a25 */ /* 0x000fe200078e0012 */
[----:B------:R-:W-:-:S03]  /*be60*/  LEA.HI R13, R13, R13, RZ, 0x1d ;  /* 0x0000000d0d0d7211 */ /* 0x000fc600078fe8ff */
[C---:B------:R-:W-:Y:S02]  /*be70*/  IMAD R2, R0.reuse, c[0x0][0x49c], R2 ;  /* 0x0001270000027a24 */ /* 0x040fe400078e0202 */
[----:B------:R-:W-:Y:S01]  /*be80*/  IMAD.WIDE.U32 R20, R0, c[0x0][0x498], R20 ;  /* 0x0001260000147a25 */ /* 0x000fe200078e0014 */
[----:B------:R-:W-:Y:S02]  /*be90*/  SHF.R.S32.HI R0, RZ, 0x1f, R7 ;  /* 0x0000001fff007819 */ /* 0x000fe40000011407 */
[----:B-1----:R-:W-:Y:S01]  /*bea0*/  LEA R8, R5, R8, 0x7 ;  /* 0x0000000805087211 */ /* 0x002fe200078e38ff */
[----:B------:R-:W-:Y:S01]  /*beb0*/  IMAD R6, R6, c[0x0][0x388], RZ ;  /* 0x0000e20006067a24 */ /* 0x000fe200078e02ff */
[----:B------:R-:W-:Y:S02]  /*bec0*/  ISETP.NE.U32.AND P0, PT, R17, 0x1, PT ;  /* 0x000000011100780c */ /* 0x000fe40003f05070 */
[----:B------:R-:W-:Y:S01]  /*bed0*/  LEA R14, R5, R14, 0x7 ;  /* 0x0000000e050e7211 */ /* 0x000fe200078e38ff */
[----:B------:R-:W-:Y:S01]  /*bee0*/  IMAD R0, R0, c[0x0][0x3e0], RZ ;  /* 0x0000f80000007a24 */ /* 0x000fe200078e02ff */
[----:B------:R-:W-:-:S02]  /*bef0*/  IADD3 R19, R19, R4, RZ ;  /* 0x0000000413137210 */ /* 0x000fc40007ffe0ff */
[----:B------:R-:W-:Y:S02]  /*bf00*/  LEA R3, R3, R13, 0x1 ;  /* 0x0000000d03037211 */ /* 0x000fe400078e08ff */
[-C--:B------:R-:W-:Y:S01]  /*bf10*/  ISETP.GE.OR P5, PT, R8, R6.reuse, P3 ;  /* 0x000000060800720c */ /* 0x080fe20001fa6670 */
[----:B------:R-:W-:Y:S01]  /*bf20*/  @P4 IMAD.HI.U32 R5, R14, c[0x0][0x4ec], RZ ;  /* 0x00013b000e054a27 */ /* 0x000fe200078e00ff */
[----:B------:R-:W-:Y:S02]  /*bf30*/  IADD3 R8, R8, 0x8, RZ ;  /* 0x0000000808087810 */ /* 0x000fe40007ffe0ff */
[----:B------:R-:W-:Y:S01]  /*bf40*/  SHF.L.U32 R3, R3, 0x1, RZ ;  /* 0x0000000103037819 */ /* 0x000fe200000006ff */
[C---:B------:R-:W-:Y:S02]  /*bf50*/  IMAD R0, R7.reuse, c[0x0][0x3e4], R0 ;  /* 0x0000f90007007a24 */ /* 0x040fe400078e0200 */
[----:B------:R-:W-:Y:S01]  /*bf60*/  IMAD.WIDE.U32 R18, R7, c[0x0][0x3e0], R18 ;  /* 0x0000f80007127a25 */ /* 0x000fe200078e0012 */
[----:B------:R-:W-:-:S02]  /*bf70*/  ISETP.GE.OR P3, PT, R8, R6, P3 ;  /* 0x000000060800720c */ /* 0x000fc40001f66670 */
[----:B------:R-:W-:Y:S02]  /*bf80*/  MOV R7, R14 ;  /* 0x0000000e00077202 */ /* 0x000fe40000000f00 */
[----:B------:R-:W-:Y:S02]  /*bf90*/  IADD3 R8, R3, 0x80, RZ ;  /* 0x0000008003087810 */ /* 0x000fe40007ffe0ff */
[----:B------:R-:W-:Y:S02]  /*bfa0*/  @P4 SHF.R.U32.HI R7, RZ, c[0x0][0x4f0], R5 ;  /* 0x00013c00ff074a19 */ /* 0x000fe40000011605 */
[----:B------:R-:W-:Y:S02]  /*bfb0*/  IADD3 R19, R19, R0, RZ ;  /* 0x0000000013137210 */ /* 0x000fe40007ffe0ff */
[----:B------:R-:W-:Y:S02]  /*bfc0*/  IADD3 R0, R3, 0x70, RZ ;  /* 0x0000007003007810 */ /* 0x000fe40007ffe0ff */
[----:B------:R-:W-:-:S02]  /*bfd0*/  @P0 IADD3 R0, R8, 0x10, RZ ;  /* 0x0000001008000810 */ /* 0x000fc40007ffe0ff */
[----:B------:R-:W-:Y:S02]  /*bfe0*/  SHF.R.S32.HI R8, RZ, 0x1f, R7 ;  /* 0x0000001fff087819 */ /* 0x000fe40000011407 */
[C---:B------:R-:W-:Y:S02]  /*bff0*/  IADD3 R20, P0, R7.reuse, R20, RZ ;  /* 0x0000001407147210 */ /* 0x040fe40007f1e0ff */
[----:B------:R-:W-:-:S05]  /*c000*/  IADD3 R7, -R7, RZ, RZ ;  /* 0x000000ff07077210 */ /* 0x000fca0007ffe1ff */
[----:B------:R-:W-:Y:S01]  /*c010*/  IMAD R7, R7, c[0x0][0x4e8], R14 ;  /* 0x00013a0007077a24 */ /* 0x000fe200078e020e */
[----:B------:R-:W-:Y:S01]  /*c020*/  MOV R5, 0x20 ;  /* 0x0000002000057802 */ /* 0x000fe20000000f00 */
[C---:B------:R-:W-:Y:S01]  /*c030*/  FMUL.FTZ R177, R11.reuse, R177 ;  /* 0x000000b10bb17220 */ /* 0x040fe20000410000 */
[----:B------:R-:W-:Y:S01]  /*c040*/  SHF.R.S32.HI R4, RZ, 0x1f, R12 ;  /* 0x0000001fff047819 */ /* 0x000fe2000001140c */
[C---:B------:R-:W-:Y:S01]  /*c050*/  FMUL.FTZ R176, R11.reuse, R176 ;  /* 0x000000b00bb07220 */ /* 0x040fe20000410000 */
[----:B------:R-:W-:Y:S01]  /*c060*/  IADD3.X R21, R8, R21, R2, P0, !PT ;  /* 0x0000001508157210 */ /* 0x000fe200007fe402 */
[C---:B------:R-:W-:Y:S01]  /*c070*/  FMUL.FTZ R179, R10.reuse, R179 ;  /* 0x000000b30ab37220 */ /* 0x040fe20000410000 */
[----:B------:R-:W-:Y:S01]  /*c080*/  SHF.R.S32.HI R9, RZ, 0x1f, R7 ;  /* 0x0000001fff097819 */ /* 0x000fe20000011407 */
[----:B------:R-:W-:Y:S01]  /*c090*/  FMUL.FTZ R178, R10, R178 ;  /* 0x000000b20ab27220 */ /* 0x000fe20000410000 */
[----:B------:R-:W-:Y:S01]  /*c0a0*/  MOV R2, 0x40 ;  /* 0x0000004000027802 */ /* 0x000fe20000000f00 */
[----:B------:R-:W-:-:S02]  /*c0b0*/  FMUL.FTZ R173, R11, R173 ;  /* 0x000000ad0bad7220 */ /* 0x000fc40000410000 */
[----:B------:R-:W-:Y:S02]  /*c0c0*/  FMUL.FTZ R172, R11, R172 ;  /* 0x000000ac0bac7220 */ /* 0x000fe40000410000 */
[C---:B------:R-:W-:Y:S02]  /*c0d0*/  FMUL.FTZ R175, R10.reuse, R175 ;  /* 0x000000af0aaf7220 */ /* 0x040fe40000410000 */
[C---:B------:R-:W-:Y:S01]  /*c0e0*/  FMUL.FTZ R174, R10.reuse, R174 ;  /* 0x000000ae0aae7220 */ /* 0x040fe20000410000 */
[----:B------:R-:W-:Y:S01]  /*c0f0*/  SEL R5, R5, 0xffffffe0, !P1 ;  /* 0xffffffe005057807 */ /* 0x000fe20004800000 */
[C---:B------:R-:W-:Y:S02]  /*c100*/  FMUL.FTZ R169, R11.reuse, R169 ;  /* 0x000000a90ba97220 */ /* 0x040fe40000410000 */
[----:B------:R-:W-:Y:S02]  /*c110*/  FMUL.FTZ R168, R11, R168 ;  /* 0x000000a80ba87220 */ /* 0x000fe40000410000 */
[----:B------:R-:W-:-:S02]  /*c120*/  FMUL.FTZ R171, R10, R171 ;  /* 0x000000ab0aab7220 */ /* 0x000fc40000410000 */
[C---:B------:R-:W-:Y:S02]  /*c130*/  FMUL.FTZ R170, R10.reuse, R170 ;  /* 0x000000aa0aaa7220 */ /* 0x040fe40000410000 */
[C---:B------:R-:W-:Y:S02]  /*c140*/  FMUL.FTZ R165, R11.reuse, R165 ;  /* 0x000000a50ba57220 */ /* 0x040fe40000410000 */
[----:B------:R-:W-:Y:S02]  /*c150*/  FMUL.FTZ R164, R11, R164 ;  /* 0x000000a40ba47220 */ /* 0x000fe40000410000 */
[C---:B------:R-:W-:Y:S02]  /*c160*/  FMUL.FTZ R167, R10.reuse, R167 ;  /* 0x000000a70aa77220 */ /* 0x040fe40000410000 */
[----:B------:R-:W-:Y:S01]  /*c170*/  FMUL.FTZ R166, R10, R166 ;  /* 0x000000a60aa67220 */ /* 0x000fe20000410000 */
[----:B------:R-:W-:Y:S01]  /*c180*/  F2FP.PACK_AB R176, R177, R176 ;  /* 0x000000b0b1b0723e */ /* 0x000fe200000000ff */
[----:B------:R-:W-:Y:S01]  /*c190*/  FMUL.FTZ R161, R11, R161 ;  /* 0x000000a10ba17220 */ /* 0x000fe20000410000 */
[----:B------:R-:W-:Y:S01]  /*c1a0*/  F2FP.PACK_AB R178, R179, R178 ;  /* 0x000000b2b3b2723e */ /* 0x000fe200000000ff */
[----:B------:R-:W-:Y:S01]  /*c1b0*/  FMUL.FTZ R160, R11, R160 ;  /* 0x000000a00ba07220 */ /* 0x000fe20000410000 */
[----:B------:R-:W-:Y:S01]  /*c1c0*/  SEL R2, R2, 0xffffffc0, !P2 ;  /* 0xffffffc002027807 */ /* 0x000fe20005000000 */
[----:B------:R-:W-:-:S02]  /*c1d0*/  FMUL.FTZ R163, R10, R163 ;  /* 0x000000a30aa37220 */ /* 0x000fc40000410000 */
[C---:B------:R-:W-:Y:S01]  /*c1e0*/  FMUL.FTZ R162, R10.reuse, R162 ;  /* 0x000000a20aa27220 */ /* 0x040fe20000410000 */
[----:B------:R-:W-:Y:S01]  /*c1f0*/  F2FP.PACK_AB R172, R173, R172 ;  /* 0x000000acadac723e */ /* 0x000fe200000000ff */
[----:B------:R-:W-:Y:S01]  /*c200*/  FMUL.FTZ R157, R11, R157 ;  /* 0x0000009d0b9d7220 */ /* 0x000fe20000410000 */
[----:B------:R-:W-:Y:S01]  /*c210*/  F2FP.PACK_AB R174, R175, R174 ;  /* 0x000000aeafae723e */ /* 0x000fe200000000ff */
[----:B------:R-:W-:Y:S02]  /*c220*/  FMUL.FTZ R156, R11, R156 ;  /* 0x0000009c0b9c7220 */ /* 0x000fe40000410000 */
[C---:B------:R-:W-:Y:S02]  /*c230*/  FMUL.FTZ R159, R10.reuse, R159 ;  /* 0x0000009f0a9f7220 */ /* 0x040fe40000410000 */
[----:B------:R-:W-:Y:S02]  /*c240*/  FMUL.FTZ R158, R10, R158 ;  /* 0x0000009e0a9e7220 */ /* 0x000fe40000410000 */
[----:B------:R-:W-:-:S02]  /*c250*/  IMAD R4, R4, c[0x0][0x3d8], RZ ;  /* 0x0000f60004047a24 */ /* 0x000fc400078e02ff */
[----:B------:R-:W-:Y:S01]  /*c260*/  IMAD R9, R9, c[0x0][0x488], RZ ;  /* 0x0001220009097a24 */ /* 0x000fe200078e02ff */
[----:B------:R-:W-:Y:S01]  /*c270*/  F2FP.PACK_AB R168, R169, R168 ;  /* 0x000000a8a9a8723e */ /* 0x000fe200000000ff */
[----:B------:R-:W-:Y:S01]  /*c280*/  FMUL.FTZ R153, R11, R153 ;  /* 0x000000990b997220 */ /* 0x000fe20000410000 */
[----:B------:R-:W-:Y:S01]  /*c290*/  F2FP.PACK_AB R170, R171, R170 ;  /* 0x000000aaabaa723e */ /* 0x000fe200000000ff */
[----:B------:R-:W-:Y:S01]  /*c2a0*/  FMUL.FTZ R152, R11, R152 ;  /* 0x000000980b987220 */ /* 0x000fe20000410000 */
[----:B------:R-:W-:Y:S01]  /*c2b0*/  IADD3 R8, R3, R5, RZ ;  /* 0x0000000503087210 */ /* 0x000fe20007ffe0ff */
[C---:B------:R-:W-:Y:S02]  /*c2c0*/  FMUL.FTZ R155, R10.reuse, R155 ;  /* 0x0000009b0a9b7220 */ /* 0x040fe40000410000 */
[C---:B------:R-:W-:Y:S01]  /*c2d0*/  FMUL.FTZ R154, R10.reuse, R154 ;  /* 0x0000009a0a9a7220 */ /* 0x040fe20000410000 */
[----:B------:R-:W-:Y:S01]  /*c2e0*/  F2FP.PACK_AB R164, R165, R164 ;  /* 0x000000a4a5a4723e */ /* 0x000fe200000000ff */
[----:B------:R-:W-:Y:S01]  /*c2f0*/  FMUL.FTZ R149, R11, R149 ;  /* 0x000000950b957220 */ /* 0x000fe20000410000 */
[----:B------:R-:W-:Y:S01]  /*c300*/  F2FP.PACK_AB R166, R167, R166 ;  /* 0x000000a6a7a6723e */ /* 0x000fe200000000ff */
[----:B------:R-:W-:Y:S01]  /*c310*/  FMUL.FTZ R148, R11, R148 ;  /* 0x000000940b947220 */ /* 0x000fe20000410000 */
[----:B------:R-:W-:Y:S01]  /*c320*/  IADD3 R5, R5, R0, RZ ;  /* 0x0000000005057210 */ /* 0x000fe20007ffe0ff */
[----:B------:R-:W-:-:S02]  /*c330*/  FMUL.FTZ R151, R10, R151 ;  /* 0x000000970a977220 */ /* 0x000fc40000410000 */
[C---:B------:R-:W-:Y:S01]  /*c340*/  FMUL.FTZ R150, R10.reuse, R150 ;  /* 0x000000960a967220 */ /* 0x040fe20000410000 */
        /* <DEDUP_REMOVED lines=11> */
[----:B------:R-:W-:Y:S01]  /*c400*/  STS [R3+0x80], R176 ;  /* 0x000080b003007388 */ /* 0x000fe20000000800 */
[----:B------:R-:W-:-:S02]  /*c410*/  FMUL.FTZ R143, R10, R143 ;  /* 0x0000008f0a8f7220 */ /* 0x000fc40000410000 */
[----:B------:R-:W-:Y:S01]  /*c420*/  FMUL.FTZ R142, R10, R142 ;  /* 0x0000008e0a8e7220 */ /* 0x000fe20000410000 */
[----:B------:R-:W-:Y:S01]  /*c430*/  STS [R3+0x480], R178 ;  /* 0x000480b203007388 */ /* 0x000fe20000000800 */
[----:B------:R-:W-:Y:S02]  /*c440*/  IMAD R4, R12, c[0x0][0x3dc], R4 ;  /* 0x0000f7000c047a24 */ /* 0x000fe400078e0204 */
[----:B------:R-:W-:Y:S01]  /*c450*/  IMAD.WIDE.U32 R20, R7, c[0x0][0x488], R20 ;  /* 0x0001220007147a25 */ /* 0x000fe200078e0014 */
[----:B------:R-:W-:Y:S01]  /*c460*/  F2FP.PACK_AB R152, R153, R152 ;  /* 0x000000989998723e */ /* 0x000fe200000000ff */
[----:B------:R-:W-:Y:S02]  /*c470*/  STS [R0], R172 ;  /* 0x000000ac00007388 */ /* 0x000fe40000000800 */
[----:B------:R-:W-:Y:S01]  /*c480*/  IMAD R9, R7, c[0x0][0x48c], R9 ;  /* 0x0001230007097a24 */ /* 0x000fe200078e0209 */
[----:B------:R-:W-:Y:S01]  /*c490*/  IADD3 R7, R2, R0, RZ ;  /* 0x0000000002077210 */ /* 0x000fe20007ffe0ff */
[----:B------:R-:W-:Y:S01]  /*c4a0*/  FMUL.FTZ R137, R11, R137 ;  /* 0x000000890b897220 */ /* 0x000fe20000410000 */
[----:B------:R-:W-:Y:S01]  /*c4b0*/  F2FP.PACK_AB R154, R155, R154 ;  /* 0x0000009a9b9a723e */ /* 0x000fe200000000ff */
[----:B------:R-:W-:Y:S01]  /*c4c0*/  FMUL.FTZ R136, R11, R136 ;  /* 0x000000880b887220 */ /* 0x000fe20000410000 */
[----:B------:R-:W-:Y:S01]  /*c4d0*/  STS [R0+0x400], R174 ;  /* 0x000400ae00007388 */ /* 0x000fe20000000800 */
[----:B------:R-:W-:-:S02]  /*c4e0*/  FMUL.FTZ R139, R10, R139 ;  /* 0x0000008b0a8b7220 */ /* 0x000fc40000410000 */
[----:B------:R-:W-:Y:S02]  /*c4f0*/  FMUL.FTZ R138, R10, R138 ;  /* 0x0000008a0a8a7220 */ /* 0x000fe40000410000 */
[----:B------:R-:W-:Y:S01]  /*c500*/  IMAD.WIDE.U32 R12, R12, c[0x0][0x3d8], R18 ;  /* 0x0000f6000c0c7a25 */ /* 0x000fe200078e0012 */
[----:B------:R-:W-:Y:S01]  /*c510*/  IADD3 R18, R2, R8, RZ ;  /* 0x0000000802127210 */ /* 0x000fe20007ffe0ff */
[----:B------:R-:W-:Y:S01]  /*c520*/  STS [R8+0x80], R168 ;  /* 0x000080a808007388 */ /* 0x000fe20000000800 */
[----:B------:R-:W-:Y:S01]  /*c530*/  F2FP.PACK_AB R148, R149, R148 ;  /* 0x000000949594723e */ /* 0x000fe200000000ff */
[----:B------:R-:W-:Y:S01]  /*c540*/  FMUL.FTZ R133, R11, R133 ;  /* 0x000000850b857220 */ /* 0x000fe20000410000 */
[----:B------:R-:W-:Y:S01]  /*c550*/  F2FP.PACK_AB R150, R151, R150 ;  /* 0x000000969796723e */ /* 0x000fe200000000ff */
[----:B------:R-:W-:Y:S01]  /*c560*/  FMUL.FTZ R132, R11, R132 ;  /* 0x000000840b847220 */ /* 0x000fe20000410000 */
[----:B------:R-:W-:Y:S01]  /*c570*/  STS [R8+0x480], R170 ;  /* 0x000480aa08007388 */ /* 0x000fe20000000800 */
[C---:B------:R-:W-:Y:S01]  /*c580*/  FMUL.FTZ R135, R10.reuse, R135 ;  /* 0x000000870a877220 */ /* 0x040fe20000410000 */
[----:B------:R-:W-:Y:S01]  /*c590*/  IADD3 R2, R5, R2, RZ ;  /* 0x0000000205027210 */ /* 0x000fe20007ffe0ff */
[C---:B------:R-:W-:Y:S01]  /*c5a0*/  FMUL.FTZ R134, R10.reuse, R134 ;  /* 0x000000860a867220 */ /* 0x040fe20000410000 */
[----:B------:R-:W-:Y:S01]  /*c5b0*/  F2FP.PACK_AB R144, R145, R144 ;  /* 0x000000909190723e */ /* 0x000fe200000000ff */
[----:B------:R-:W-:Y:S01]  /*c5c0*/  FMUL.FTZ R53, R11, R53 ;  /* 0x000000350b357220 */ /* 0x000fe20000410000 */
[----:B------:R-:W-:Y:S01]  /*c5d0*/  F2FP.PACK_AB R146, R147, R146 ;  /* 0x000000929392723e */ /* 0x000fe200000000ff */
[----:B------:R-:W-:Y:S01]  /*c5e0*/  FMUL.FTZ R52, R11, R52 ;  /* 0x000000340b347220 */ /* 0x000fe20000410000 */
[----:B------:R-:W-:Y:S01]  /*c5f0*/  STS [R5], R164 ;  /* 0x000000a405007388 */ /* 0x000fe20000000800 */
[----:B------:R-:W-:-:S02]  /*c600*/  FMUL.FTZ R55, R10, R55 ;  /* 0x000000370a377220 */ /* 0x000fc40000410000 */
[C---:B------:R-:W-:Y:S01]  /*c610*/  FMUL.FTZ R54, R10.reuse, R54 ;  /* 0x000000360a367220 */ /* 0x040fe20000410000 */
[----:B------:R-:W-:Y:S01]  /*c620*/  STS [R5+0x400], R166 ;  /* 0x000400a605007388 */ /* 0x000fe20000000800 */
[----:B------:R-:W-:Y:S01]  /*c630*/  FMUL.FTZ R57, R11, R57 ;  /* 0x000000390b397220 */ /* 0x000fe20000410000 */
[----:B------:R-:W-:Y:S01]  /*c640*/  F2FP.PACK_AB R140, R141, R140 ;  /* 0x0000008c8d8c723e */ /* 0x000fe200000000ff */
[----:B------:R-:W-:Y:S01]  /*c650*/  FMUL.FTZ R56, R11, R56 ;  /* 0x000000380b387220 */ /* 0x000fe20000410000 */
[----:B------:R-:W-:Y:S01]  /*c660*/  F2FP.PACK_AB R142, R143, R142 ;  /* 0x0000008e8f8e723e */ /* 0x000fe200000000ff */
[C---:B------:R-:W-:Y:S01]  /*c670*/  FMUL.FTZ R59, R10.reuse, R59 ;  /* 0x0000003b0a3b7220 */ /* 0x040fe20000410000 */
[----:B------:R-:W-:Y:S01]  /*c680*/  STS [R14+0x80], R160 ;  /* 0x000080a00e007388 */ /* 0x000fe20000000800 */
[C---:B------:R-:W-:Y:S01]  /*c690*/  FMUL.FTZ R58, R10.reuse, R58 ;  /* 0x0000003a0a3a7220 */ /* 0x040fe20000410000 */
[----:B------:R-:W-:Y:S01]  /*c6a0*/  F2FP.PACK_AB R136, R137, R136 ;  /* 0x000000888988723e */ /* 0x000fe200000000ff */
[C---:B------:R-:W-:Y:S01]  /*c6b0*/  FMUL.FTZ R61, R11.reuse, R61 ;  /* 0x0000003d0b3d7220 */ /* 0x040fe20000410000 */
[----:B------:R-:W-:Y:S01]  /*c6c0*/  STS [R14+0x480], R162 ;  /* 0x000480a20e007388 */ /* 0x000fe20000000800 */
[----:B------:R-:W-:Y:S01]  /*c6d0*/  FMUL.FTZ R60, R11, R60 ;  /* 0x0000003c0b3c7220 */ /* 0x000fe20000410000 */
[----:B------:R-:W-:Y:S01]  /*c6e0*/  F2FP.PACK_AB R138, R139, R138 ;  /* 0x0000008a8b8a723e */ /* 0x000fe200000000ff */
[C---:B------:R-:W-:Y:S01]  /*c6f0*/  FMUL.FTZ R63, R10.reuse, R63 ;  /* 0x0000003f0a3f7220 */ /* 0x040fe20000410000 */
[----:B------:R-:W-:Y:S01]  /*c700*/  STS [R7], R156 ;  /* 0x0000009c07007388 */ /* 0x000fe20000000800 */
[C---:B------:R-:W-:Y:S01]  /*c710*/  FMUL.FTZ R62, R10.reuse, R62 ;  /* 0x0000003e0a3e7220 */ /* 0x040fe20000410000 */
[----:B------:R-:W-:Y:S01]  /*c720*/  F2FP.PACK_AB R132, R133, R132 ;  /* 0x000000848584723e */ /* 0x000fe200000000ff */
[C---:B------:R-:W-:Y:S01]  /*c730*/  FMUL.FTZ R65, R11.reuse, R65 ;  /* 0x000000410b417220 */ /* 0x040fe20000410000 */
[----:B------:R-:W-:Y:S01]  /*c740*/  STS [R7+0x400], R158 ;  /* 0x0004009e07007388 */ /* 0x000fe20000000800 */
        /* <DEDUP_REMOVED lines=114> */
[----:B------:R-:W-:Y:S01]  /*ce70*/  FMUL.FTZ R129, R11, R129 ;  /* 0x000000810b817220 */ /* 0x000fe20000410000 */
[----:B------:R-:W-:Y:S01]  /*ce80*/  STS [R14+0x8080], R84 ;  /* 0x008080540e007388 */ /* 0x000fe20000000800 */
[----:B------:R-:W-:-:S02]  /*ce90*/  FMUL.FTZ R127, R10, R127 ;  /* 0x0000007f0a7f7220 */ /* 0x000fc40000410000 */
[C---:B------:R-:W-:Y:S01]  /*cea0*/  FMUL.FTZ R126, R10.reuse, R126 ;  /* 0x0000007e0a7e7220 */ /* 0x040fe20000410000 */
[----:B------:R-:W-:Y:S01]  /*ceb0*/  STS [R14+0x8480], R86 ;  /* 0x008480560e007388 */ /* 0x000fe20000000800 */
[C---:B------:R-:W-:Y:S01]  /*cec0*/  FMUL.FTZ R131, R10.reuse, R131 ;  /* 0x000000830a837220 */ /* 0x040fe20000410000 */
[----:B------:R-:W-:Y:S01]  /*ced0*/  F2FP.PACK_AB R112, R113, R112 ;  /* 0x000000707170723e */ /* 0x000fe200000000ff */
[----:B------:R-:W-:Y:S01]  /*cee0*/  FMUL.FTZ R11, R11, R128 ;  /* 0x000000800b0b7220 */ /* 0x000fe20000410000 */
[----:B------:R-:W-:Y:S01]  /*cef0*/  STS [R7+0x8000], R88 ;  /* 0x0080005807007388 */ /* 0x000fe20000000800 */
[----:B------:R-:W-:Y:S01]  /*cf00*/  FMUL.FTZ R10, R10, R130 ;  /* 0x000000820a0a7220 */ /* 0x000fe20000410000 */
[----:B------:R-:W-:Y:S02]  /*cf10*/  F2FP.PACK_AB R114, R115, R114 ;  /* 0x000000727372723e */ /* 0x000fe400000000ff */
[----:B------:R-:W-:Y:S01]  /*cf20*/  STS [R7+0x8400], R90 ;  /* 0x0084005a07007388 */ /* 0x000fe20000000800 */
[----:B------:R-:W-:-:S02]  /*cf30*/  F2FP.PACK_AB R116, R117, R116 ;  /* 0x000000747574723e */ /* 0x000fc400000000ff */
[----:B------:R-:W-:Y:S01]  /*cf40*/  F2FP.PACK_AB R118, R119, R118 ;  /* 0x000000767776723e */ /* 0x000fe200000000ff */
[----:B------:R-:W-:Y:S01]  /*cf50*/  STS [R18+0x8080], R92 ;  /* 0x0080805c12007388 */ /* 0x000fe20000000800 */
[----:B------:R-:W-:Y:S02]  /*cf60*/  LEA R17, P0, R20, c[0x0][0x450], 0x2 ;  /* 0x0001140014117a11 */ /* 0x000fe400078010ff */
[----:B------:R-:W-:Y:S01]  /*cf70*/  IADD3 R9, R21, R9, RZ ;  /* 0x0000000915097210 */ /* 0x000fe20007ffe0ff */
[----:B------:R-:W-:Y:S01]  /*cf80*/  STS [R18+0x8480], R94 ;  /* 0x0084805e12007388 */ /* 0x000fe20000000800 */
[----:B------:R-:W-:Y:S02]  /*cf90*/  F2FP.PACK_AB R120, R121, R120 ;  /* 0x000000787978723e */ /* 0x000fe400000000ff */
[----:B------:R-:W-:Y:S01]  /*cfa0*/  F2FP.PACK_AB R122, R123, R122 ;  /* 0x0000007a7b7a723e */ /* 0x000fe200000000ff */
        /* <DEDUP_REMOVED lines=23> */
[----:B------:R-:W-:Y:S04]  /*d120*/  SHFL.IDX PT, R20, R17, RZ, 0x1c1f ;  /* 0x001c1fff11147589 */ /* 0x000fe800000e0000 */
[----:B------:R-:W3:Y:S04]  /*d130*/  SHFL.IDX PT, R21, R9, RZ, 0x1c1f ;  /* 0x001c1fff09157589 */ /* 0x000ee800000e0000 */
[----:B------:R-:W-:Y:S06]  /*d140*/  BAR.SYNC.DEFER_BLOCKING 0x1, 0x100 ;  /* 0x0044000000007b1d */ /* 0x000fec0000010000 */
[----:B------:R-:W-:Y:S04]  /*d150*/  SHFL.IDX PT, R22, R17, 0x1, 0x1c1f ;  /* 0x003c1f0011167f89 */ /* 0x000fe800000e0000 */
[----:B------:R-:W4:Y:S01]  /*d160*/  SHFL.IDX PT, R23, R9, 0x1, 0x1c1f ;  /* 0x003c1f0009177f89 */ /* 0x000f2200000e0000 */
[----:B-1----:R-:W-:-:S03]  /*d170*/  SHF.L.U32 R14, R24, 0x1, RZ ;  /* 0x00000001180e7819 */ /* 0x002fc600000006ff */
[----:B---3--:R1:W-:Y:S04]  /*d180*/  @!P5 ST.E [R20.64], R16 ;  /* 0x000000101400d985 */ /* 0x0083e8000c10190c */
[----:B----4-:R1:W-:Y:S04]  /*d190*/  @!P3 ST.E [R22.64], R15 ;  /* 0x0000000f1600b985 */ /* 0x0103e8000c10190c */
        /* <DEDUP_REMOVED lines=12> */
[----:B------:R-:W-:-:S02]  /*d260*/  IADD3 R4, R13, R4, RZ ;  /* 0x000000040d047210 */ /* 0x000fc40007ffe0ff */
[----:B------:R-:W-:-:S04]  /*d270*/  LEA R0, P0, R12, c[0x0][0x380], 0x1 ;  /* 0x0000e0000c007a11 */ /* 0x000fc800078008ff */
[----:B------:R-:W-:Y:S02]  /*d280*/  LEA.HI.X R73, R12, c[0x0][0x384], R4, 0x1, P0 ;  /* 0x0000e1000c497a11 */ /* 0x000fe400000f0c04 */
[----:B--2---:R-:W-:Y:S01]  /*d290*/  ISETP.GE.AND P0, PT, R83, R6, PT ;  /* 0x000000065300720c */ /* 0x004fe20003f06270 */
[----:B------:R2:W1:Y:S01]  /*d2a0*/  SHFL.IDX PT, R74, R0, RZ, 0x181f ;  /* 0x00181fff004a7589 */ /* 0x00046200000e0000 */
[----:B------:R-:W-:Y:S03]  /*d2b0*/  BSSY B0, `(.L_x_775) ;  /* 0x000001f000007945 */ /* 0x000fe60003800000 */
[----:B------:R2:W1:Y:S08]  /*d2c0*/  SHFL.IDX PT, R75, R73, RZ, 0x181f ;  /* 0x00181fff494b7589 */ /* 0x00047000000e0000 */
[----:B------:R-:W-:Y:S05]  /*d2d0*/  @P0 BRA `(.L_x_776) ;  /* 0x000001c000000947 */ /* 0x000fea0003800000 */
[----:B---34-:R-:W3:Y:S01]  /*d2e0*/  LDS.128 R68, [R14+0x80] ;  /* 0x000080000e447984 */ /* 0x018ee20000000c00 */
[----:B-----5:R-:W-:-:S02]  /*d2f0*/  IADD3 R72, R81, 0x40, RZ ;  /* 0x0000004051487810 */ /* 0x020fc40007ffe0ff */
[C---:B------:R-:W-:Y:S01]  /*d300*/  IADD3 R5, R81.reuse, 0x80, RZ ;  /* 0x0000008051057810 */ /* 0x040fe20007ffe0ff */
[----:B------:R-:W4:Y:S01]  /*d310*/  LDS.128 R64, [R14+0x4080] ;  /* 0x004080000e407984 */ /* 0x000f220000000c00 */
[----:B------:R-:W-:Y:S02]  /*d320*/  IADD3 R3, R81, 0xc0, RZ ;  /* 0x000000c051037810 */ /* 0x000fe40007ffe0ff */
[----:B------:R-:W-:Y:S01]  /*d330*/  ISETP.GE.AND P2, PT, R72, c[0x0][0x3c8], PT ;  /* 0x0000f20048007a0c */ /* 0x000fe20003f46270 */
[----:B------:R-:W2:Y:S01]  /*d340*/  LDS.128 R60, [R14+0x8080] ;  /* 0x008080000e3c7984 */ /* 0x000ea20000000c00 */
        /* <DEDUP_REMOVED lines=15> */
[----:B---3--:R3:W-:Y:S03]  /*d440*/  @!P3 ST.E.128 [R76.64], R68 ;  /* 0x000000444c00b985 */ /* 0x0087e6000c101d0c */
[--C-:B------:R-:W-:Y:S01]  /*d450*/  @!P1 IMAD.WIDE R4, R4, 0x2, R74.reuse ;  /* 0x0000000204049825 */ /* 0x100fe200078e024a */
[----:B----4-:R3:W-:Y:S03]  /*d460*/  @!P2 ST.E.128 [R78.64], R64 ;  /* 0x000000404e00a985 */ /* 0x0107e6000c101d0c */
[----:B------:R-:W-:Y:S01]  /*d470*/  @!P0 IMAD.WIDE R2, R2, 0x2, R74 ;  /* 0x0000000202028825 */ /* 0x000fe200078e024a */
[----:B--2---:R3:W-:Y:S04]  /*d480*/  @!P1 ST.E.128 [R4.64], R60 ;  /* 0x0000003c04009985 */ /* 0x0047e8000c101d0c */
[----:B-1----:R3:W-:Y:S02]  /*d490*/  @!P0 ST.E.128 [R2.64], R12 ;  /* 0x0000000c02008985 */ /* 0x0027e4000c101d0c */
.L_x_776:
[----:B---34-:R-:W-:Y:S05]  /*d4a0*/  BSYNC B0 ;  /* 0x0000000000007941 */ /* 0x018fea0003800000 */
.L_x_775:
[----:B------:R-:W-:Y:S01]  /*d4b0*/  IADD3 R2, R83, 0x20, RZ ;  /* 0x0000002053027810 */ /* 0x000fe20007ffe0ff */
[----:B-1----:R1:W3:Y:S01]  /*d4c0*/  SHFL.IDX PT, R15, R73, 0x1, 0x181f ;  /* 0x00381f00490f7f89 */ /* 0x0022e200000e0000 */
[----:B------:R-:W-:Y:S02]  /*d4d0*/  BSSY B0, `(.L_x_777) ;  /* 0x000001c000007945 */ /* 0x000fe40003800000 */
[----:B------:R-:W-:Y:S01]  /*d4e0*/  ISETP.GE.AND P0, PT, R2, R6, PT ;  /* 0x000000060200720c */ /* 0x000fe20003f06270 */
[----:B------:R1:W4:-:S12]  /*d4f0*/  SHFL.IDX PT, R14, R0, 0x1, 0x181f ;  /* 0x00381f00000e7f89 */ /* 0x00031800000e0000 */
        /* <DEDUP_REMOVED lines=25> */
.L_x_778:
[----:B------:R-:W-:Y:S05]  /*d690*/  BSYNC B0 ;  /* 0x0000000000007941 */ /* 0x000fea0003800000 */
.L_x_777:
[----:B---3--:R-:W-:Y:S01]  /*d6a0*/  IADD3 R2, R83, 0x40, RZ ;  /* 0x0000004053027810 */ /* 0x008fe20007ffe0ff */
[----:B------:R3:W1:Y:S01]  /*d6b0*/  SHFL.IDX PT, R15, R73, 0x2, 0x181f ;  /* 0x00581f00490f7f89 */ /* 0x00066200000e0000 */
[----:B------:R-:W-:Y:S02]  /*d6c0*/  BSSY B0, `(.L_x_779) ;  /* 0x000001c000007945 */ /* 0x000fe40003800000 */
[----:B------:R-:W-:Y:S01]  /*d6d0*/  ISETP.GE.AND P0, PT, R2, R6, PT ;  /* 0x000000060200720c */ /* 0x000fe20003f06270 */
[----:B----4-:R3:W4:-:S12]  /*d6e0*/  SHFL.IDX PT, R14, R0, 0x2, 0x181f ;  /* 0x00581f00000e7f89 */ /* 0x01071800000e0000 */
        /* <DEDUP_REMOVED lines=25> */
.L_x_780:
[----:B------:R-:W-:Y:S05]  /*d880*/  BSYNC B0 ;  /* 0x0000000000007941 */ /* 0x000fea0003800000 */
.L_x_779:
[----:B-1----:R1:W2:Y:S04]  /*d890*/  SHFL.IDX PT, R12, R0, 0x3, 0x181f ;  /* 0x00781f00000c7f89 */ /* 0x0022a800000e0000 */
[----:B------:R3:W4:Y:S02]  /*d8a0*/  SHFL.IDX PT, R13, R73, 0x3, 0x181f ;  /* 0x00781f00490d7f89 */ /* 0x00072400000e0000 */
[----:B-123--:R-:W-:-:S04]  /*d8b0*/  IADD3 R0, R83, 0x60, RZ ;  /* 0x0000006053007810 */ /* 0x00efc80007ffe0ff */
[----:B------:R-:W-:-:S13]  /*d8c0*/  ISETP.GE.AND P0, PT, R0, R6, PT ;  /* 0x000000060000720c */ /* 0x000fda0003f06270 */
[----:B------:R-:W-:Y:S05]  /*d8d0*/  @P0 EXIT ;  /* 0x000000000000094d */ /* 0x000fea0003800000 */
[C---:B----45:R-:W-:Y:S02]  /*d8e0*/  IADD3 R4, R81.reuse, 0x40, RZ ;  /* 0x0000004051047810 */ /* 0x070fe40007ffe0ff */
[C---:B------:R-:W-:Y:S02]  /*d8f0*/  IADD3 R2, R81.reuse, 0x80, RZ ;  /* 0x0000008051027810 */ /* 0x040fe40007ffe0ff */
[----:B------:R-:W-:Y:S02]  /*d900*/  ISETP.GE.AND P1, PT, R4, c[0x0][0x3c8], PT ;  /* 0x0000f20004007a0c */ /* 0x000fe40003f26270 */
[----:B------:R-:W-:Y:S02]  /*d910*/  ISETP.GE.AND P0, PT, R2, c[0x0][0x3c8], PT ;  /* 0x0000f20002007a0c */ /* 0x000fe40003f06270 */
[----:B------:R-:W-:-:S09]  /*d920*/  ISETP.GE.AND P2, PT, R81, c[0x0][0x3c8], PT ;  /* 0x0000f20051007a0c */ /* 0x000fd20003f46270 */
[----:B------:R-:W-:Y:S02]  /*d930*/  @!P1 SHF.R.S32.HI R3, RZ, 0x1f, R4 ;  /* 0x0000001fff039819 */ /* 0x000fe40000011404 */
[----:B------:R-:W-:Y:S02]  /*d940*/  @!P0 SHF.R.S32.HI R0, RZ, 0x1f, R2 ;  /* 0x0000001fff008819 */ /* 0x000fe40000011402 */
[----:B------:R-:W-:Y:S01]  /*d950*/  @!P1 LEA.HI R3, R3, R4, RZ, 0x3 ;  /* 0x0000000403039211 */ /* 0x000fe200078f18ff */
[--C-:B------:R-:W-:Y:S01]  /*d960*/  @!P2 IMAD.WIDE R4, R81, 0x2, R12.reuse ;  /* 0x000000025104a825 */ /* 0x100fe200078e020c */
[----:B------:R-:W-:Y:S02]  /*d970*/  @!P0 LEA.HI R0, R0, R2, RZ, 0x3 ;  /* 0x0000000200008211 */ /* 0x000fe400078f18ff */
[----:B------:R-:W-:Y:S02]  /*d980*/  @!P1 LOP3.LUT R3, R3, 0xfffffff8, RZ, 0xc0, !PT ;  /* 0xfffffff803039812 */ /* 0x000fe400078ec0ff */
[----:B------:R-:W-:Y:S01]  /*d990*/  @!P0 LOP3.LUT R0, R0, 0xfffffff8, RZ, 0xc0, !PT ;  /* 0xfffffff800008812 */ /* 0x000fe200078ec0ff */
[----:B------:R-:W-:Y:S02]  /*d9a0*/  @!P2 ST.E.128 [R4.64], R48 ;  /* 0x000000300400a985 */ /* 0x000fe4000c101d0c */
[----:B------:R-:W-:-:S04]  /*d9b0*/  @!P1 IMAD.WIDE R2, R3, 0x2, R12 ;  /* 0x0000000203029825 */ /* 0x000fc800078e020c */
[----:B------:R-:W-:Y:S01]  /*d9c0*/  @!P0 IMAD.WIDE R6, R0, 0x2, R12 ;  /* 0x0000000200068825 */ /* 0x000fe200078e020c */
[----:B------:R1:W-:Y:S04]  /*d9d0*/  @!P1 ST.E.128 [R2.64], R36 ;  /* 0x0000002402009985 */ /* 0x0003e8000c101d0c */
[----:B------:R2:W-:Y:S01]  /*d9e0*/  @!P0 ST.E.128 [R6.64], R24 ;  /* 0x0000001806008985 */ /* 0x0005e2000c101d0c */
[----:B-1----:R-:W-:-:S04]  /*d9f0*/  IADD3 R2, R81, 0xc0, RZ ;  /* 0x000000c051027810 */ /* 0x002fc80007ffe0ff */
[----:B------:R-:W-:-:S13]  /*da00*/  ISETP.GE.AND P0, PT, R2, c[0x0][0x3c8], PT ;  /* 0x0000f20002007a0c */ /* 0x000fda0003f06270 */
[----:B------:R-:W-:Y:S05]  /*da10*/  @P0 EXIT ;  /* 0x000000000000094d */ /* 0x000fea0003800000 */
[----:B--2---:R-:W-:-:S04]  /*da20*/  SHF.R.S32.HI R0, RZ, 0x1f, R2 ;  /* 0x0000001fff007819 */ /* 0x004fc80000011402 */
[----:B------:R-:W-:-:S04]  /*da30*/  LEA.HI R0, R0, R2, RZ, 0x3 ;  /* 0x0000000200007211 */ /* 0x000fc800078f18ff */
[----:B------:R-:W-:-:S05]  /*da40*/  LOP3.LUT R0, R0, 0xfffffff8, RZ, 0xc0, !PT ;  /* 0xfffffff800007812 */ /* 0x000fca00078ec0ff */
[----:B------:R-:W-:-:S05]  /*da50*/  IMAD.WIDE R12, R0, 0x2, R12 ;  /* 0x00000002000c7825 */ /* 0x000fca00078e020c */
[----:B------:R-:W-:Y:S01]  /*da60*/  ST.E.128 [R12.64], R8 ;  /* 0x000000080c007985 */ /* 0x000fe2000c101d0c */
[----:B------:R-:W-:Y:S05]  /*da70*/  EXIT ;  /* 0x000000000000794d */ /* 0x000fea0003800000 */
.L_x_781:
        /* <DEDUP_REMOVED lines=16> */
.L_x_1779:


//--------------------- .text._ZN7cutlass13device_kernelIN5flash19enable_sm80_to_sm89INS1_16FlashAttnFwdSm80INS1_25CollectiveMainloopFwdSm80ILi8ELi1ELb0EN4cute5tupleIJNS5_1CILi128EEENS7_ILi96EEENS7_ILi256EEEEEELi256ENS_6half_tEfNS_4arch4Sm80ELb0ELb0ELb1ELb1ELb1ELb0ELb1ELb0EEENS1_21CollectiveEpilogueFwdINS6_IJS8_SA_S9_EEENS6_IJNS7_ILi1EEESI_SI_EEESC_SE_Li256ELb1ELb1ELb0ELb0EEENS1_19SingleTileSchedulerILb1ELb0ELb1ELi128EEEEEEEEEvNT_6ParamsE --------------------------
	.section	.text._ZN7cutlass13device_kernelIN5flash19enable_sm80_to_sm89INS1_16FlashAttnFwdSm80INS1_25CollectiveMainloopFwdSm80ILi8ELi1ELb0EN4cute5tupleIJNS5_1CILi128EEENS7_ILi96EEENS7_ILi256EEEEEELi256ENS_6half_tEfNS_4arch4Sm80ELb0ELb0ELb1ELb1ELb1ELb0ELb1ELb0EEENS1_21CollectiveEpilogueFwdINS6_IJS8_SA_S9_EEENS6_IJNS7_ILi1EEESI_SI_EEESC_SE_Li256ELb1ELb1ELb0ELb0EEENS1_19SingleTileSchedulerILb1ELb0ELb1ELi128EEEEEEEEEvNT_6ParamsE,"ax",@progbits
	.sectioninfo	@"SHI_REGISTERS=255"
	.align	128
.text._ZN7cutlass13device_kernelIN5flash19enable_sm80_to_sm89INS1_16FlashAttnFwdSm80INS1_25CollectiveMainloopFwdSm80ILi8ELi1ELb0EN4cute5tupleIJNS5_1CILi128EEENS7_ILi96EEENS7_ILi256EEEEEELi256ENS_6half_tEfNS_4arch4Sm80ELb0ELb0ELb1ELb1ELb1ELb0ELb1ELb0EEENS1_21CollectiveEpilogueFwdINS6_IJS8_SA_S9_EEENS6_IJNS7_ILi1EEESI_SI_EEESC_SE_Li256ELb1ELb1ELb0ELb0EEENS1_19SingleTileSchedulerILb1ELb0ELb1ELi128EEEEEEEEEvNT_6ParamsE:
        .type           _ZN7cutlass13device_kernelIN5flash19enable_sm80_to_sm89INS1_16FlashAttnFwdSm80INS1_25CollectiveMainloopFwdSm80ILi8ELi1ELb0EN4cute5tupleIJNS5_1CILi128EEENS7_ILi96EEENS7_ILi256EEEEEELi256ENS_6half_tEfNS_4arch4Sm80ELb0ELb0ELb1ELb1ELb1ELb0ELb1ELb0EEENS1_21CollectiveEpilogueFwdINS6_IJS8_SA_S9_EEENS6_IJNS7_ILi1EEESI_SI_EEESC_SE_Li256ELb1ELb1ELb0ELb0EEENS1_19SingleTileSchedulerILb1ELb0ELb1ELi128EEEEEEEEEvNT_6ParamsE,@function
        .size           _ZN7cutlass13device_kernelIN5flash19enable_sm80_to_sm89INS1_16FlashAttnFwdSm80INS1_25CollectiveMainloopFwdSm80ILi8ELi1ELb0EN4cute5tupleIJNS5_1CILi128EEENS7_ILi96EEENS7_ILi256EEEEEELi256ENS_6half_tEfNS_4arch4Sm80ELb0ELb0ELb1ELb1ELb1ELb0ELb1ELb0EEENS1_21CollectiveEpilogueFwdINS6_IJS8_SA_S9_EEENS6_IJNS7_ILi1EEESI_SI_EEESC_SE_Li256ELb1ELb1ELb0ELb0EEENS1_19SingleTileSchedulerILb1ELb0ELb1ELi128EEEEEEEEEvNT_6ParamsE,(.L_x_1780 - _ZN7cutlass13device_kernelIN5flash19enable_sm80_to_sm89INS1_16FlashAttnFwdSm80INS1_25CollectiveMainloopFwdSm80ILi8ELi1ELb0EN4cute5tupleIJNS5_1CILi128EEENS7_ILi96EEENS7_ILi256EEEEEELi256ENS_6half_tEfNS_4arch4Sm80ELb0ELb0ELb1ELb1ELb1ELb0ELb1ELb0EEENS1_21CollectiveEpilogueFwdINS6_IJS8_SA_S9_EEENS6_IJNS7_ILi1EEESI_SI_EEESC_SE_Li256ELb1ELb1ELb0ELb0EEENS1_19SingleTileSchedulerILb1ELb0ELb1ELi128EEEEEEEEEvNT_6ParamsE)
        .other          _ZN7cutlass13device_kernelIN5flash19enable_sm80_to_sm89INS1_16FlashAttnFwdSm80INS1_25CollectiveMainloopFwdSm80ILi8ELi1ELb0EN4cute5tupleIJNS5_1CILi128EEENS7_ILi96EEENS7_ILi256EEEEEELi256ENS_6half_tEfNS_4arch4Sm80ELb0ELb0ELb1ELb1ELb1ELb0ELb1ELb0EEENS1_21CollectiveEpilogueFwdINS6_IJS8_SA_S9_EEENS6_IJNS7_ILi1EEESI_SI_EEESC_SE_Li256ELb1ELb1ELb0ELb0EEENS1_19SingleTileSchedulerILb1ELb0ELb1ELi128EEEEEEEEEvNT_6ParamsE,@"STO_CUDA_ENTRY STV_DEFAULT"
_ZN7cutlass13device_kernelIN5flash19enable_sm80_to_sm89INS1_16FlashAttnFwdSm80INS1_25CollectiveMainloopFwdSm80ILi8ELi1ELb0EN4cute5tupleIJNS5_1CILi128EEENS7_ILi96EEENS7_ILi256EEEEEELi256ENS_6half_tEfNS_4arch4Sm80ELb0ELb0ELb1ELb1ELb1ELb0ELb1ELb0EEENS1_21CollectiveEpilogueFwdINS6_IJS8_SA_S9_EEENS6_IJNS7_ILi1EEESI_SI_EEESC_SE_Li256ELb1ELb1ELb0ELb0EEENS1_19SingleTileSchedulerILb1ELb0ELb1ELi128EEEEEEEEEvNT_6ParamsE:
        /* <DEDUP_REMOVED lines=21> */
.L_x_783:
        /* <DEDUP_REMOVED lines=13> */
.L_x_785:
[----:B------:R-:W-:Y:S02]  /*0220*/  ULDC UR6, c[0x0][0x54c] ;  /* 0x0001530000067ab9 */ /* 0x000fe40000000800 */
.L_x_784:
[----:B------:R-:W-:Y:S02]  /*0230*/  ULDC UR4, c[0x0][0x548] ;  /* 0x0001520000047ab9 */ /* 0x000fe40000000800 */
[----:B------:R-:W-:-:S02]  /*0240*/  USHF.L.U32 UR5, UR5, 0x7, URZ ;  /* 0x0000000705057899 */ /* 0x000fc4000800063f */
[----:B------:R-:W-:-:S04]  /*0250*/  UIMAD UR4, UR6, UR4, URZ ;  /* 0x00000004060472a4 */ /* 0x000fc8000f8e023f */
[----:B------:R-:W-:-:S04]  /*0260*/  UISETP.GE.AND UP0, UPT, UR5, UR4, UPT ;  /* 0x000000040500728c */ /* 0x000fc8000bf06270 */
[----:B------:R-:W-:Y:S01]  /*0270*/  USEL UR11, UR11, 0xffffffff, !UP0 ;  /* 0xffffffff0b0b7887 */ /* 0x000fe2000c000000 */
[----:B------:R-:W-:Y:S05]  /*0280*/  BRA `(.L_x_786) ;  /* 0x000001b000007947 */ /* 0x000fea0003800000 */
.L_x_782:
        /* <DEDUP_REMOVED lines=8> */
.L_x_787:
        /* <DEDUP_REMOVED lines=13> */
.L_x_789:
[----:B------:R-:W-:Y:S02]  /*03e0*/  ULDC UR6, c[0x0][0x54c] ;  /* 0x0001530000067ab9 */ /* 0x000fe40000000800 */
.L_x_788:
[----:B------:R-:W-:Y:S02]  /*03f0*/  ULDC UR4, c[0x0][0x548] ;  /* 0x0001520000047ab9 */ /* 0x000fe40000000800 */
[----:B------:R-:W-:-:S02]  /*0400*/  USHF.L.U32 UR5, UR5, 0x7, URZ ;  /* 0x0000000705057899 */ /* 0x000fc4000800063f */
[----:B------:R-:W-:-:S04]  /*0410*/  UIMAD UR4, UR6, UR4, URZ ;  /* 0x00000004060472a4 */ /* 0x000fc8000f8e023f */
[----:B------:R-:W-:-:S04]  /*0420*/  UISETP.GE.AND UP0, UPT, UR5, UR4, UPT ;  /* 0x000000040500728c */ /* 0x000fc8000bf06270 */
[----:B------:R-:W-:-:S06]  /*0430*/  USEL UR11, UR11, 0xffffffff, !UP0 ;  /* 0xffffffff0b0b7887 */ /* 0x000fcc000c000000 */
.L_x_786:
        /* <DEDUP_REMOVED lines=39> */
[----:B-1-3--:R-:W-:Y:S05]  /*06b0*/  @P1 BRA `(.L_x_790) ;  /* 0x0000004000001947 */ /* 0x00afea0003800000 */
[----:B------:R-:W-:Y:S05]  /*06c0*/  @!P0 BRA `(.L_x_790) ;  /* 0x0000003000008947 */ /* 0x000fea0003800000 */
[----:B-----5:R1:W3:Y:S04]  /*06d0*/  LDG.E R0, [R8.64] ;  /* 0x0000000c08007981 */ /* 0x0202e8000c1e1900 */
[----:B-1----:R-:W3:Y:S02]  /*06e0*/  LDG.E R8, [R8.64+0x4] ;  /* 0x0000040c08087981 */ /* 0x002ee4000c1e1900 */
[----:B---3--:R-:W-:-:S02]  /*06f0*/  IADD3 R0, -R0, R8, RZ ;  /* 0x0000000800007210 */ /* 0x008fc40007ffe1ff */
.L_x_790:
[----:B------:R-:W-:-:S04]  /*0700*/  ISETP.NE.U32.AND P0, PT, RZ, c[0x0][0x368], PT ;  /* 0x0000da00ff007a0c */ /* 0x000fc80003f05070 */
[----:B------:R-:W-:-:S13]  /*0710*/  ISETP.NE.AND.EX P0, PT, RZ, c[0x0][0x36c], PT, P0 ;  /* 0x0000db00ff007a0c */ /* 0x000fda0003f05300 */
[----:B------:R-:W-:Y:S05]  /*0720*/  @!P0 BRA `(.L_x_791) ;  /* 0x0000007000008947 */ /* 0x000fea0003800000 */
[----:B------:R-:W-:Y:S02]  /*0730*/  ULDC.64 UR4, c[0x0][0x368] ;  /* 0x0000da0000047ab9 */ /* 0x000fe40000000a00 */
[----:B------:R-:W-:-:S06]  /*0740*/  UIMAD.WIDE UR4, UR11, UR15, UR4 ;  /* 0x0000000f0b0472a5 */ /* 0x000fcc000f8e0204 */
[----:B------:R-:W-:Y:S02]  /*0750*/  MOV R4, UR4 ;  /* 0x0000000400047c02 */ /* 0x000fe40008000f00 */
[----:B------:R-:W-:-:S05]  /*0760*/  MOV R5, UR5 ;  /* 0x0000000500057c02 */ /* 0x000fca0008000f00 */
[----:B------:R-:W3:Y:S02]  /*0770*/  LDG.E R4, [R4.64] ;  /* 0x0000000c04047981 */ /* 0x000ee4000c1e1900 */
[----:B---3--:R1:W3:Y:S02]  /*0780*/  R2UR UR4, R4 ;  /* 0x00000000040473c2 */ /* 0x0082e400000e0000 */
[----:B-1-3--:R-:W-:Y:S05]  /*0790*/  BRA `(.L_x_792) ;  /* 0x000000c000007947 */ /* 0x00afea0003800000 */
.L_x_791:
[----:B------:R-:W-:-:S04]  /*07a0*/  ISETP.NE.U32.AND P0, PT, RZ, c[0x0][0x350], PT ;  /* 0x0000d400ff007a0c */ /* 0x000fc80003f05070 */
[----:B------:R-:W-:-:S13]  /*07b0*/  ISETP.NE.AND.EX P0, PT, RZ, c[0x0][0x354], PT, P0 ;  /* 0x0000d500ff007a0c */ /* 0x000fda0003f05300 */
[----:B------:R-:W-:Y:S05]  /*07c0*/  @!P0 BRA `(.L_x_792) ;  /* 0x0000009000008947 */ /* 0x000fea0003800000 */
[----:B------:R-:W-:Y:S02]  /*07d0*/  ULDC.64 UR4, c[0x0][0x350] ;  /* 0x0000d40000047ab9 */ /* 0x000fe40000000a00 */
[----:B------:R-:W-:-:S06]  /*07e0*/  UIMAD.WIDE UR4, UR11, UR15, UR4 ;  /* 0x0000000f0b0472a5 */ /* 0x000fcc000f8e0204 */
[----:B------:R-:W-:Y:S02]  /*07f0*/  MOV R6, UR4 ;  /* 0x0000000400067c02 */ /* 0x000fe40008000f00 */
[----:B------:R-:W-:-:S05]  /*0800*/  MOV R7, UR5 ;  /* 0x0000000500077c02 */ /* 0x000fca0008000f00 */
[----:B------:R-:W3:Y:S04]  /*0810*/  LDG.E R4, [R6.64] ;  /* 0x0000000c06047981 */ /* 0x000ee8000c1e1900 */
[----:B------:R-:W4:Y:S01]  /*0820*/  LDG.E R3, [R6.64+0x4] ;  /* 0x0000040c06037981 */ /* 0x000f22000c1e1900 */
[----:B---3--:R-:W1:Y:S08]  /*0830*/  R2UR UR5, R4 ;  /* 0x00000000040573c2 */ /* 0x008e7000000e0000 */
[----:B----4-:R-:W1:Y:S02]  /*0840*/  R2UR UR4, R3 ;  /* 0x00000000030473c2 */ /* 0x010e6400000e0000 */
[----:B-1----:R-:W-:-:S06]  /*0850*/  UIADD3 UR4, -UR5, UR4, URZ ;  /* 0x0000000405047290 */ /* 0x002fcc000fffe13f */
.L_x_792:
[----:B--2---:R-:W-:Y:S01]  /*0860*/  UIADD3 UR7, -UR10, UR4, URZ ;  /* 0x000000040a077290 */ /* 0x004fe2000fffe13f */
[----:B------:R-:W-:Y:S01]  /*0870*/  PLOP3.LUT P2, PT, PT, PT, PT, 0x80, 0x0 ;  /* 0x000000000000781c */ /* 0x000fe20003f4f070 */
[----:B------:R-:W-:Y:S01]  /*0880*/  CS2R R4, SRZ ;  /* 0x0000000000047805 */ /* 0x000fe2000001ff00 */
[----:B------:R-:W-:Y:S01]  /*0890*/  IMAD.MOV.U32 R130, RZ, RZ, RZ ;  /* 0x000000ffff827224 */ /* 0x000fe200078e00ff */
[----:B------:R-:W-:Y:S01]  /*08a0*/  UISETP.GE.AND UP0, UPT, UR7, 0x1, UPT ;  /* 0x000000010700788c */ /* 0x000fe2000bf06270 */
[----:B------:R-:W-:Y:S01]  /*08b0*/  IMAD.MOV.U32 R128, RZ, RZ, RZ ;  /* 0x000000ffff807224 */ /* 0x000fe200078e00ff */
[----:B------:R-:W-:Y:S01]  /*08c0*/  UIADD3 UR4, UR7, 0x5f, URZ ;  /* 0x0000005f07047890 */ /* 0x000fe2000fffe03f */
[----:B------:R-:W-:Y:S01]  /*08d0*/  CS2R R126, SRZ ;  /* 0x00000000007e7805 */ /* 0x000fe2000001ff00 */
[----:B------:R-:W-:Y:S01]  /*08e0*/  CS2R R124, SRZ ;  /* 0x00000000007c7805 */ /* 0x000fe2000001ff00 */
[----:B------:R-:W-:Y:S01]  /*08f0*/  CS2R R122, SRZ ;  /* 0x00000000007a7805 */ /* 0x000fe2000001ff00 */
[----:B------:R-:W-:Y:S01]  /*0900*/  PLOP3.LUT P0, PT, PT, PT, UP0, 0x80, 0x0 ;  /* 0x000000000000781c */ /* 0x000fe20003f0f008 */
[----:B------:R-:W-:Y:S01]  /*0910*/  UIMAD.WIDE UR4, UR4, 0x2aaaaaab, URZ ;  /* 0x2aaaaaab040478a5 */ /* 0x000fe2000f8e023f */
[----:B------:R-:W-:Y:S01]  /*0920*/  CS2R R120, SRZ ;  /* 0x0000000000787805 */ /* 0x000fe2000001ff00 */
[----:B------:R-:W-:Y:S01]  /*0930*/  CS2R R118, SRZ ;  /* 0x0000000000767805 */ /* 0x000fe2000001ff00 */
[----:B------:R-:W-:Y:S01]  /*0940*/  CS2R R116, SRZ ;  /* 0x0000000000747805 */ /* 0x000fe2000001ff00 */
[----:B------:R-:W-:Y:S01]  /*0950*/  USHF.R.U32.HI UR6, URZ, 0x1f, UR5 ;  /* 0x0000001f3f067899 */ /* 0x000fe20008011605 */
[----:B------:R-:W-:Y:S01]  /*0960*/  CS2R R114, SRZ ;  /* 0x0000000000727805 */ /* 0x000fe2000001ff00 */
[----:B------:R-:W-:Y:S01]  /*0970*/  CS2R R112, SRZ ;  /* 0x0000000000707805 */ /* 0x000fe2000001ff00 */
[----:B------:R-:W-:Y:S01]  /*0980*/  CS2R R110, SRZ ;  /* 0x00000000006e7805 */ /* 0x000fe2000001ff00 */
[----:B------:R-:W-:Y:S01]  /*0990*/  ULEA.HI.SX32 UR6, UR5, UR6, 0x1c ;  /* 0x0000000605067291 */ /* 0x000fe2000f8fe23f */
        /* <DEDUP_REMOVED lines=70> */
[-C--:B------:R-:W-:Y:S01]  /*0e00*/  LEA.HI R14, R6, R2.reuse, RZ, 0x4 ;  /* 0x00000002060e7211 */ /* 0x080fe200078f20ff */
[----:B------:R-:W-:Y:S01]  /*0e10*/  UIMAD.WIDE.U32 UR16, UR14, UR4, URZ ;  /* 0x000000040e1072a5 */ /* 0x000fe2000f8e003f */
[----:B------:R-:W-:Y:S01]  /*0e20*/  LOP3.LUT R18, R17, 0xfffffff8, RZ, 0xc0, !PT ;  /* 0xfffffff811127812 */ /* 0x000fe200078ec0ff */
[----:B------:R-:W-:Y:S01]  /*0e30*/  UIMAD UR15, UR14, UR5, UR15 ;  /* 0x000000050e0f72a4 */ /* 0x000fe2000f8e020f */
[----:B------:R-:W-:Y:S01]  /*0e40*/  SHF.R.S32.HI R17, RZ, 0x3, R17 ;  /* 0x00000003ff117819 */ /* 0x000fe20000011411 */
[----:B------:R-:W-:Y:S01]  /*0e50*/  BSSY B0, `(.L_x_794) ;  /* 0x0000060000007945 */ /* 0x000fe20003800000 */
[----:B------:R-:W-:Y:S01]  /*0e60*/  ULDC.64 UR4, c[0x0][0x1b8] ;  /* 0x00006e0000047ab9 */ /* 0x000fe20000000a00 */
[----:B------:R-:W-:Y:S01]  /*0e70*/  IMAD.IADD R18, R2, 0x1, -R18 ;  /* 0x0000000102127824 */ /* 0x000fe200078e0a12 */
[----:B------:R-:W-:Y:S01]  /*0e80*/  UIADD3 UR17, UR17, UR15, URZ ;  /* 0x0000000f11117290 */ /* 0x000fe2000fffe03f */
[----:B------:R-:W-:Y:S01]  /*0e90*/  IMAD.SHL.U32 R251, R17, 0x40, RZ ;  /* 0x0000004011fb7824 */ /* 0x000fe200078e00ff */
[----:B------:R-:W-:Y:S01]  /*0ea0*/  USHF.R.S32.HI UR15, URZ, 0x1f, UR11 ;  /* 0x0000001f3f0f7899 */ /* 0x000fe2000801140b */
[C---:B------:R-:W-:Y:S01]  /*0eb0*/  IMAD R120, R18.reuse, 0x20, R17 ;  /* 0x0000002012787824 */ /* 0x040fe200078e0211 */
[----:B------:R-:W-:Y:S01]  /*0ec0*/  UIMAD UR14, UR8, UR4, URZ ;  /* 0x00000004080e72a4 */ /* 0x000fe2000f8e023f */
[----:B------:R-:W-:Y:S01]  /*0ed0*/  IMAD.SHL.U32 R33, R18, 0x8, RZ ;  /* 0x0000000812217824 */ /* 0x000fe200078e00ff */
[----:B------:R-:W-:Y:S01]  /*0ee0*/  USEL UR15, UR15, URZ, !UP1 ;  /* 0x0000003f0f0f7287 */ /* 0x000fe2000c800000 */
[----:B------:R-:W-:Y:S01]  /*0ef0*/  LOP3.LUT R251, R251, 0x1c0, RZ, 0xc0, !PT ;  /* 0x000001c0fbfb7812 */ /* 0x000fe200078ec0ff */
[----:B------:R-:W-:Y:S01]  /*0f00*/  UIMAD UR14, UR9, UR5, UR14 ;  /* 0x00000005090e72a4 */ /* 0x000fe2000f8e020e */
[----:B------:R3:W-:Y:S01]  /*0f10*/  STL [R1+0x8], R120 ;  /* 0x0000087801007387 */ /* 0x0007e20000100800 */
[----:B------:R-:W-:Y:S01]  /*0f20*/  UIMAD.WIDE.U32 UR18, UR9, UR4, UR16 ;  /* 0x00000004091272a5 */ /* 0x000fe2000f8e0010 */
[----:B------:R-:W-:Y:S01]  /*0f30*/  LEA.HI R13, R6, R2, RZ, 0x6 ;  /* 0x00000002060d7211 */ /* 0x000fe200078f30ff */
[----:B------:R-:W-:Y:S01]  /*0f40*/  USEL UR16, UR11, URZ, !UP1 ;  /* 0x0000003f0b107287 */ /* 0x000fe2000c800000 */
[----:B------:R-:W-:Y:S01]  /*0f50*/  ISETP.GE.AND P4, PT, R33, c[0x0][0x198], PT ;  /* 0x0000660021007a0c */ /* 0x000fe20003f86270 */
[----:B-1----:R-:W1:Y:S01]  /*0f60*/  S2R R4, SR_CTAID.X ;  /* 0x0000000000047919 */ /* 0x002e620000002500 */
[----:B------:R-:W-:Y:S01]  /*0f70*/  IMAD.MOV.U32 R5, RZ, RZ, c[0x0][0x2c4] ;  /* 0x0000b100ff057624 */ /* 0x000fe200078e00ff */
[----:B------:R-:W-:Y:S01]  /*0f80*/  ULDC.64 UR4, c[0x0][0x1c0] ;  /* 0x0000700000047ab9 */ /* 0x000fe20000000a00 */
[----:B------:R-:W-:Y:S01]  /*0f90*/  IMAD.SHL.U32 R13, R13, 0x8, RZ ;  /* 0x000000080d0d7824 */ /* 0x000fe200078e00ff */
[----:B------:R-:W-:-:S02]  /*0fa0*/  UIMAD UR15, UR15, UR4, URZ ;  /* 0x000000040f0f72a4 */ /* 0x000fc4000f8e023f */
[----:B------:R-:W-:Y:S01]  /*0fb0*/  ISETP.NE.AND P0, PT, R5, 0x1, PT ;  /* 0x000000010500780c */ /* 0x000fe20003f05270 */
[----:B------:R-:W-:Y:S02]  /*0fc0*/  UIADD3 UR19, UR19, UR14, URZ ;  /* 0x0000000e13137290 */ /* 0x000fe4000fffe03f */
[----:B------:R-:W-:Y:S02]  /*0fd0*/  UIMAD UR5, UR16, UR5, UR15 ;  /* 0x00000005100572a4 */ /* 0x000fe4000f8e020f */
[----:B------:R-:W-:-:S04]  /*0fe0*/  UIMAD.WIDE.U32 UR16, UR16, UR4, UR18 ;  /* 0x00000004101072a5 */ /* 0x000fc8000f8e0012 */
[----:B------:R-:W-:Y:S02]  /*0ff0*/  UIADD3 UR5, UR17, UR5, URZ ;  /* 0x0000000511057290 */ /* 0x000fe4000fffe03f */
[----:B------:R-:W-:Y:S02]  /*1000*/  IMAD.U32 R11, RZ, RZ, UR17 ;  /* 0x00000011ff0b7e24 */ /* 0x000fe4000f8e00ff */
[----:B------:R-:W-:Y:S02]  /*1010*/  IMAD.U32 R10, RZ, RZ, UR16 ;  /* 0x00000010ff0a7e24 */ /* 0x000fe4000f8e00ff */
[----:B------:R-:W-:Y:S02]  /*1020*/  IMAD.U32 R11, RZ, RZ, UR5 ;  /* 0x00000005ff0b7e24 */ /* 0x000fe4000f8e00ff */
[----:B-1----:R-:W-:-:S04]  /*1030*/  IMAD R9, R4, 0x80, R120 ;  /* 0x0000008004097824 */ /* 0x002fc800078e0278 */
[----:B------:R-:W-:-:S04]  /*1040*/  @P0 IMAD.HI.U32 R5, R9, c[0x0][0x2c8], RZ ;  /* 0x0000b20009050a27 */ /* 0x000fc800078e00ff */
[----:B------:R-:W-:Y:S01]  /*1050*/  IMAD.MOV.U32 R8, RZ, RZ, R9 ;  /* 0x000000ffff087224 */ /* 0x000fe200078e0009 */
[----:B------:R-:W-:-:S04]  /*1060*/  @P0 SHF.R.U32.HI R8, RZ, c[0x0][0x2cc], R5 ;  /* 0x0000b300ff080a19 */ /* 0x000fc80000011605 */
[--C-:B------:R-:W-:Y:S01]  /*1070*/  SHF.R.S32.HI R7, RZ, 0x1f, R8.reuse ;  /* 0x0000001fff077819 */ /* 0x100fe20000011408 */
[----:B------:R-:W-:Y:S02]  /*1080*/  IMAD.MOV R5, RZ, RZ, -R8 ;  /* 0x000000ffff057224 */ /* 0x000fe400078e0a08 */
[----:B------:R-:W-:-:S04]  /*1090*/  IMAD.WIDE.U32 R10, R8, c[0x0][0x1b0], R10 ;  /* 0x00006c00080a7a25 */ /* 0x000fc800078e000a */
[----:B------:R-:W-:Y:S02]  /*10a0*/  IMAD R5, R5, c[0x0][0x2c4], R9 ;  /* 0x0000b10005057a24 */ /* 0x000fe400078e0209 */
[----:B------:R-:W-:-:S03]  /*10b0*/  IMAD R7, R7, c[0x0][0x1b0], RZ ;  /* 0x00006c0007077a24 */ /* 0x000fc600078e02ff */
[----:B------:R-:W-:Y:S01]  /*10c0*/  SHF.R.S32.HI R9, RZ, 0x1f, R5 ;  /* 0x0000001fff097819 */ /* 0x000fe20000011405 */
[----:B------:R-:W-:-:S04]  /*10d0*/  IMAD R7, R8, c[0x0][0x1b4], R7 ;  /* 0x00006d0008077a24 */ /* 0x000fc800078e0207 */
[----:B------:R-:W-:Y:S02]  /*10e0*/  IMAD R9, R9, c[0x0][0x1a8], RZ ;  /* 0x00006a0009097a24 */ /* 0x000fe400078e02ff */
[----:B------:R-:W-:Y:S02]  /*10f0*/  IMAD.IADD R11, R11, 0x1, R7 ;  /* 0x000000010b0b7824 */ /* 0x000fe400078e0207 */
[C---:B------:R-:W-:Y:S02]  /*1100*/  IMAD R12, R5.reuse, c[0x0][0x1ac], R9 ;  /* 0x00006b00050c7a24 */ /* 0x040fe400078e0209 */
[----:B------:R-:W-:Y:S01]  /*1110*/  IMAD.WIDE.U32 R8, R5, c[0x0][0x1a8], R10 ;  /* 0x00006a0005087a25 */ /* 0x000fe200078e000a */
[----:B------:R-:W-:Y:S02]  /*1120*/  LOP3.LUT R5, R14, 0xfffffff0, RZ, 0xc0, !PT ;  /* 0xfffffff00e057812 */ /* 0x000fe400078ec0ff */
[----:B------:R-:W-:Y:S01]  /*1130*/  IADD3 R10, R33, 0x40, RZ ;  /* 0x00000040210a7810 */ /* 0x000fe20007ffe0ff */
[----:B------:R-:W-:Y:S01]  /*1140*/  IMAD.IADD R12, R9, 0x1, R12 ;  /* 0x00000001090c7824 */ /* 0x000fe200078e020c */
[----:B------:R-:W-:Y:S01]  /*1150*/  LEA R20, P0, R8, c[0x0][0x160], 0x1 ;  /* 0x0000580008147a11 */ /* 0x000fe200078008ff */
[----:B------:R-:W-:Y:S01]  /*1160*/  IMAD.IADD R5, R2, 0x1, -R5 ;  /* 0x0000000102057824 */ /* 0x000fe200078e0a05 */
[----:B------:R-:W-:Y:S01]  /*1170*/  IADD3 R9, R33, 0x80, RZ ;  /* 0x0000008021097810 */ /* 0x000fe20007ffe0ff */
[----:B-----5:R-:W-:Y:S01]  /*1180*/  IMAD R11, R0, c[0x0][0x2c4], RZ ;  /* 0x0000b100000b7a24 */ /* 0x020fe200078e02ff */
[----:B------:R-:W-:Y:S01]  /*1190*/  LEA.HI.X R12, R8, c[0x0][0x164], R12, 0x1, P0 ;  /* 0x00005900080c7a11 */ /* 0x000fe200000f0c0c */
[----:B------:R-:W-:Y:S01]  /*11a0*/  IMAD R0, R4, 0x80, R17 ;  /* 0x0000008004007824 */ /* 0x000fe200078e0211 */
[----:B------:R-:W-:Y:S01]  /*11b0*/  SHF.R.S32.HI R7, RZ, 0x1f, R5 ;  /* 0x0000001fff077819 */ /* 0x000fe20000011405 */
[----:B------:R-:W-:Y:S01]  /*11c0*/  IMAD.MOV.U32 R4, RZ, RZ, 0x10 ;  /* 0x00000010ff047424 */ /* 0x000fe200078e00ff */
[----:B------:R-:W-:Y:S01]  /*11d0*/  SHF.R.U32.HI R8, RZ, 0x3, R251 ;  /* 0x00000003ff087819 */ /* 0x000fe200000116fb */
[----:B------:R3:W1:Y:S01]  /*11e0*/  SHFL.IDX PT, R22, R20, RZ, 0x181f ;  /* 0x00181fff14167589 */ /* 0x00066200000e0000 */
[----:B------:R-:W-:-:S02]  /*11f0*/  LEA.HI R7, R7, R5, RZ, 0x3 ;  /* 0x0000000507077211 */ /* 0x000fc400078f18ff */
[----:B------:R-:W-:Y:S01]  /*1200*/  LOP3.LUT R251, R251, 0x38, R33, 0xf8, !PT ;  /* 0x00000038fbfb7812 */ /* 0x000fe200078ef821 */
[----:B------:R3:W4:Y:S01]  /*1210*/  SHFL.IDX PT, R23, R12, RZ, 0x181f ;  /* 0x00181fff0c177589 */ /* 0x00072200000e0000 */
[----:B------:R-:W-:Y:S02]  /*1220*/  ISETP.GE.AND P0, PT, R0, R11, PT ;  /* 0x0000000b0000720c */ /* 0x000fe40003f06270 */
[----:B------:R-:W-:Y:S02]  /*1230*/  LOP3.LUT R251, R251, R8, RZ, 0x3c, !PT ;  /* 0x00000008fbfb7212 */ /* 0x000fe400078e3cff */
[----:B------:R-:W-:Y:S02]  /*1240*/  IADD3 R8, R33, 0xc0, RZ ;  /* 0x000000c021087810 */ /* 0x000fe40007ffe0ff */
[----:B------:R-:W-:Y:S02]  /*1250*/  ISETP.GE.AND P3, PT, R10, c[0x0][0x198], PT ;  /* 0x000066000a007a0c */ /* 0x000fe40003f66270 */
[----:B------:R-:W-:-:S02]  /*1260*/  ISETP.GE.AND P6, PT, R9, c[0x0][0x198], PT ;  /* 0x0000660009007a0c */ /* 0x000fc40003fc6270 */
[----:B------:R-:W-:Y:S02]  /*1270*/  ISETP.GE.AND P5, PT, R8, c[0x0][0x198], PT ;  /* 0x0000660008007a0c */ /* 0x000fe40003fa6270 */
[----:B------:R-:W-:Y:S01]  /*1280*/  LOP3.LUT R251, R251, 0xfffffe00, R13, 0xf8, !PT ;  /* 0xfffffe00fbfb7812 */ /* 0x000fe200078ef80d */
[----:B--2---:R2:W1:Y:S02]  /*1290*/  @P1 R2UR UR18, R3 ;  /* 0x00000000031213c2 */ /* 0x00446400000e0000 */
[----:B-1----:R-:W-:Y:S01]  /*12a0*/  @!UP0 UMOV UR18, UR11 ;  /* 0x0000000b00128c82 */ /* 0x002fe20008000000 */
[----:B--2---:R-:W-:-:S05]  /*12b0*/  LOP3.LUT R3, R7, 0xfffffff8, RZ, 0xc0, !PT ;  /* 0xfffffff807037812 */ /* 0x004fca00078ec0ff */
[----:B------:R-:W-:Y:S02]  /*12c0*/  IMAD.IADD R5, R5, 0x1, -R3 ;  /* 0x0000000105057824 */ /* 0x000fe400078e0a03 */
[----:B------:R-:W-:-:S03]  /*12d0*/  IMAD.MOV.U32 R3, RZ, RZ, 0x20 ;  /* 0x00000020ff037424 */ /* 0x000fc600078e00ff */
[----:B------:R-:W-:-:S05]  /*12e0*/  R2P PR, R5, 0x6 ;  /* 0x0000000605007804 */ /* 0x000fca0000000000 */
[----:B------:R-:W-:Y:S02]  /*12f0*/  SEL R4, R4, 0xfffffff0, !P1 ;  /* 0xfffffff004047807 */ /* 0x000fe40004800000 */
[----:B------:R-:W-:Y:S01]  /*1300*/  SEL R3, R3, 0xffffffe0, !P2 ;  /* 0xffffffe003037807 */ /* 0x000fe20005000000 */
[----:B------:R-:W-:Y:S05]  /*1310*/  @P0 BRA `(.L_x_795) ;  /* 0x0000013000000947 */ /* 0x000fea0003800000 */
[----:B---34-:R-:W-:Y:S01]  /*1320*/  SHF.R.S32.HI R16, RZ, 0x1f, R10 ;  /* 0x0000001fff107819 */ /* 0x018fe2000001140a */
        /* <DEDUP_REMOVED lines=18> */
.L_x_795:
[----:B---34-:R-:W-:Y:S05]  /*1450*/  BSYNC B0 ;  /* 0x0000000000007941 */ /* 0x018fea0003800000 */
.L_x_794:
[----:B------:R-:W-:Y:S01]  /*1460*/  IADD3 R13, R0, 0x20, RZ ;  /* 0x00000020000d7810 */ /* 0x000fe20007ffe0ff */
[----:B-1----:R1:W2:Y:S01]  /*1470*/  SHFL.IDX PT, R23, R12, 0x1, 0x181f ;  /* 0x00381f000c177f89 */ /* 0x0022a200000e0000 */
[----:B------:R-:W-:Y:S02]  /*1480*/  BSSY B0, `(.L_x_796) ;  /* 0x0000017000007945 */ /* 0x000fe40003800000 */
[----:B------:R-:W-:Y:S01]  /*1490*/  ISETP.GE.AND P0, PT, R13, R11, PT ;  /* 0x0000000b0d00720c */ /* 0x000fe20003f06270 */
        /* <DEDUP_REMOVED lines=21> */
.L_x_797:
[----:B------:R-:W-:Y:S05]  /*15f0*/  BSYNC B0 ;  /* 0x0000000000007941 */ /* 0x000fea0003800000 */
.L_x_796:
[----:B------:R-:W-:Y:S01]  /*1600*/  IADD3 R13, R0, 0x40, RZ ;  /* 0x00000040000d7810 */ /* 0x000fe20007ffe0ff */
[----:B--2---:R2:W4:Y:S01]  /*1610*/  SHFL.IDX PT, R23, R12, 0x2, 0x181f ;  /* 0x00581f000c177f89 */ /* 0x00452200000e0000 */
[----:B------:R-:W-:Y:S02]  /*1620*/  BSSY B0, `(.L_x_798) ;  /* 0x0000017000007945 */ /* 0x000fe40003800000 */
[----:B------:R-:W-:Y:S01]  /*1630*/  ISETP.GE.AND P0, PT, R13, R11, PT ;  /* 0x0000000b0d00720c */ /* 0x000fe20003f06270 */
        /* <DEDUP_REMOVED lines=21> */
.L_x_799:
[----:B------:R-:W-:Y:S05]  /*1790*/  BSYNC B0 ;  /* 0x0000000000007941 */ /* 0x000fea0003800000 */
.L_x_798:
[----:B-12---:R-:W-:Y:S01]  /*17a0*/  SHFL.IDX PT, R20, R20, 0x3, 0x181f ;  /* 0x00781f0014147f89 */ /* 0x006fe200000e0000 */
[----:B------:R-:W-:Y:S01]  /*17b0*/  IMAD.MOV.U32 R252, RZ, RZ, c[0x0][0x2b8] ;  /* 0x0000ae00fffc7624 */ /* 0x000fe200078e00ff */
[----:B------:R-:W-:Y:S01]  /*17c0*/  UMOV UR14, 0x60 ;  /* 0x00000060000e7882 */ /* 0x000fe20000000000 */
[----:B------:R-:W-:Y:S01]  /*17d0*/  SHF.R.S32.HI R31, RZ, 0x1f, R10 ;  /* 0x0000001fff1f7819 */ /* 0x000fe2000001140a */
[----:B------:R1:W2:Y:S01]  /*17e0*/  SHFL.IDX PT, R21, R12, 0x3, 0x181f ;  /* 0x00781f000c157f89 */ /* 0x0002a200000e0000 */
[----:B------:R-:W-:Y:S01]  /*17f0*/  UIMAD UR14, UR6, UR14, -0x60 ;  /* 0xffffffa0060e74a4 */ /* 0x000fe2000f8e020e */
[----:B------:R-:W-:Y:S01]  /*1800*/  ISETP.NE.AND P2, PT, R252, 0x1, PT ;  /* 0x00000001fc00780c */ /* 0x000fe20003f45270 */
[----:B------:R-:W-:Y:S01]  /*1810*/  IMAD.SHL.U32 R251, R251, 0x2, RZ ;  /* 0x00000002fbfb7824 */ /* 0x000fe200078e00ff */
[----:B---3--:R-:W-:Y:S01]  /*1820*/  SHF.R.S32.HI R29, RZ, 0x1f, R9 ;  /* 0x0000001fff1d7819 */ /* 0x008fe20000011409 */
[----:B------:R-:W-:Y:S01]  /*1830*/  USHF.R.S32.HI UR15, URZ, 0x1f, UR18 ;  /* 0x0000001f3f0f7899 */ /* 0x000fe20008011412 */
[----:B------:R-:W-:Y:S01]  /*1840*/  SHF.R.S32.HI R28, RZ, 0x1f, R8 ;  /* 0x0000001fff1c7819 */ /* 0x000fe20000011408 */
[----:B------:R-:W-:Y:S01]  /*1850*/  ULDC.64 UR4, c[0x0][0x2b0] ;  /* 0x0000ac0000047ab9 */ /* 0x000fe20000000a00 */
[----:B------:R-:W-:Y:S01]  /*1860*/  IADD3 R13, R120, UR14, RZ ;  /* 0x0000000e780d7c10 */ /* 0x000fe2000fffe0ff */
[----:B------:R-:W-:Y:S01]  /*1870*/  UIMAD UR15, UR15, UR4, URZ ;  /* 0x000000040f0f72a4 */ /* 0x000fe2000f8e023f */
[----:B------:R-:W-:Y:S01]  /*1880*/  LEA.HI R31, R31, R10, RZ, 0x3 ;  /* 0x0000000a1f1f7211 */ /* 0x000fe200078f18ff */
[----:B------:R-:W-:Y:S01]  /*1890*/  UIMAD.WIDE.U32 UR16, UR18, UR4, URZ ;  /* 0x00000004121072a5 */ /* 0x000fe2000f8e003f */
[----:B------:R-:W-:Y:S01]  /*18a0*/  LEA.HI R29, R29, R9, RZ, 0x3 ;  /* 0x000000091d1d7211 */ /* 0x000fe200078f18ff */
[----:B------:R-:W-:Y:S01]  /*18b0*/  UIMAD UR15, UR18, UR5, UR15 ;  /* 0x00000005120f72a4 */ /* 0x000fe2000f8e020f */
[----:B------:R-:W-:Y:S01]  /*18c0*/  LEA.HI R28, R28, R8, RZ, 0x3 ;  /* 0x000000081c1c7211 */ /* 0x000fe200078f18ff */
[----:B------:R-:W-:Y:S01]  /*18d0*/  IMAD.MOV.U32 R19, RZ, RZ, RZ ;  /* 0x000000ffff137224 */ /* 0x000fe200078e00ff */
[----:B------:R-:W-:Y:S01]  /*18e0*/  LOP3.LUT R31, R31, 0xfffffff8, RZ, 0xc0, !PT ;  /* 0xfffffff81f1f7812 */ /* 0x000fe200078ec0ff */
[----:B------:R-:W-:Y:S01]  /*18f0*/  UIADD3 UR15, UR17, UR15, URZ ;  /* 0x0000000f110f7290 */ /* 0x000fe2000fffe03f */
[----:B------:R-:W-:Y:S01]  /*1900*/  LOP3.LUT R29, R29, 0xfffffff8, RZ, 0xc0, !PT ;  /* 0xfffffff81d1d7812 */ /* 0x000fe200078ec0ff */
[----:B------:R-:W-:Y:S01]  /*1910*/  IMAD.SHL.U32 R249, R18, 0x40, RZ ;  /* 0x0000004012f97824 */ /* 0x000fe200078e00ff */
[----:B------:R-:W-:Y:S01]  /*1920*/  LOP3.LUT R28, R28, 0xfffffff8, RZ, 0xc0, !PT ;  /* 0xfffffff81c1c7812 */ /* 0x000fe200078ec0ff */
[----:B------:R-:W-:Y:S01]  /*1930*/  ULDC.64 UR4, c[0x0][0x1e8] ;  /* 0x00007a0000047ab9 */ /* 0x000fe20000000a00 */
[----:B------:R-:W-:-:S02]  /*1940*/  ISETP.GE.AND P1, PT, R13, UR7, PT ;  /* 0x000000070d007c0c */ /* 0x000fc4000bf26270 */
[----:B-1----:R-:W-:Y:S02]  /*1950*/  IADD3 R12, R0, 0x60, RZ ;  /* 0x00000060000c7810 */ /* 0x002fe40007ffe0ff */
[----:B------:R-:W-:Y:S02]  /*1960*/  IADD3 R0, R13, UR10, RZ ;  /* 0x0000000a0d007c10 */ /* 0x000fe4000fffe0ff */
[----:B------:R-:W-:Y:S02]  /*1970*/  ISETP.GE.AND P0, PT, R12, R11, PT ;  /* 0x0000000b0c00720c */ /* 0x000fe40003f06270 */
[----:B------:R-:W-:Y:S01]  /*1980*/  ISETP.GT.OR P1, PT, R120, 0x5f, P1 ;  /* 0x0000005f7800780c */ /* 0x000fe20000f24670 */
[----:B------:R-:W-:-:S04]  /*1990*/  @P2 IMAD.HI.U32 R12, R0, c[0x0][0x2bc], RZ ;  /* 0x0000af00000c2a27 */ /* 0x000fc800078e00ff */
[----:B------:R-:W-:Y:S01]  /*19a0*/  IMAD.MOV.U32 R11, RZ, RZ, R0 ;  /* 0x000000ffff0b7224 */ /* 0x000fe200078e0000 */
[----:B------:R-:W-:-:S05]  /*19b0*/  @P2 SHF.R.U32.HI R11, RZ, c[0x0][0x2c0], R12 ;  /* 0x0000b000ff0b2a19 */ /* 0x000fca000001160c */
[--C-:B--2-4-:R-:W-:Y:S02]  /*19c0*/  @!P0 IMAD.WIDE R22, R33, 0x2, R20.reuse ;  /* 0x0000000221168825 */ /* 0x114fe400078e0214 */
[----:B------:R-:W-:Y:S02]  /*19d0*/  @!P1 IADD3 R15, P2, R11, UR16, RZ ;  /* 0x000000100b0f9c10 */ /* 0x000fe4000ff5e0ff */
[--C-:B------:R-:W-:Y:S01]  /*19e0*/  @!P0 IMAD.WIDE R12, R31, 0x2, R20.reuse ;  /* 0x000000021f0c8825 */ /* 0x100fe200078e0214 */
[----:B------:R-:W-:Y:S01]  /*19f0*/  @!PT LDS RZ, [RZ] ;  /* 0x00000000fffff984 */ /* 0x000fe20000000800 */
[----:B------:R1:W-:Y:S04]  /*1a00*/  @!P0 LDGSTS.E.BYPASS.LTC128B.128 [R251+0x1b100], [R22.64], !P4 ;  /* 0x1b10000016fb8fae */ /* 0x0003e8000e101d4c */
[----:B------:R2:W-:Y:S01]  /*1a10*/  @!P0 LDGSTS.E.BYPASS.LTC128B.128 [R251+0x1f100], [R12.64], !P3 ;  /* 0x1f1000000cfb8fae */ /* 0x0005e2000d901d4c */
[----:B-1----:R-:W-:-:S04]  /*1a20*/  @!P0 IMAD.WIDE R22, R29, 0x2, R20 ;  /* 0x000000021d168825 */ /* 0x002fc800078e0214 */
[----:B------:R-:W-:Y:S01]  /*1a30*/  @!P0 IMAD.WIDE R20, R28, 0x2, R20 ;  /* 0x000000021c148825 */ /* 0x000fe200078e0214 */
[----:B------:R1:W-:Y:S01]  /*1a40*/  @!P0 LDGSTS.E.BYPASS.LTC128B.128 [R251+0x23100], [R22.64], !P6 ;  /* 0x2310000016fb8fae */ /* 0x0003e2000f101d4c */
[----:B--2---:R-:W-:Y:S02]  /*1a50*/  @!P1 LEA.HI.X.SX32 R13, R11, UR15, 0x1, P2 ;  /* 0x0000000f0b0d9c11 */ /* 0x004fe400090f0eff */
[C---:B------:R-:W-:Y:S01]  /*1a60*/  @!P1 LEA R12, P2, R15.reuse, c[0x0][0x2a0], 0x2 ;  /* 0x0000a8000f0c9a11 */ /* 0x040fe200078410ff */
[----:B------:R2:W-:Y:S03]  /*1a70*/  @!P0 LDGSTS.E.BYPASS.LTC128B.128 [R251+0x27100], [R20.64], !P5 ;  /* 0x2710000014fb8fae */ /* 0x0005e6000e901d4c */
[----:B------:R-:W-:Y:S01]  /*1a80*/  @!P1 LEA.HI.X R13, R15, c[0x0][0x2a4], R13, 0x2, P2 ;  /* 0x0000a9000f0d9a11 */ /* 0x000fe200010f140d */
[----:B------:R-:W0:Y:S04]  /*1a90*/  LDGDEPBAR ;  /* 0x00000000000079af */ /* 0x000e280000000000 */
[----:B------:R-:W-:Y:S06]  /*1aa0*/  BAR.SYNC.DEFER_BLOCKING 0x0 ;  /* 0x0000000000007b1d */ /* 0x000fec0000010000 */
[----:B------:R3:W4:Y:S01]  /*1ab0*/  @!P1 LDG.E R19, [R12.64] ;  /* 0x0000000c0c139981 */ /* 0x000722000c1e1900 */
[----:B------:R-:W-:Y:S01]  /*1ac0*/  IMAD.MOV R11, RZ, RZ, -R11 ;  /* 0x000000ffff0b7224 */ /* 0x000fe200078e0a0b */
[----:B------:R-:W-:Y:S01]  /*1ad0*/  LOP3.LUT R249, R249, 0x1c0, RZ, 0xc0, !PT ;  /* 0x000001c0f9f97812 */ /* 0x000fe200078ec0ff */
[----:B------:R-:W-:Y:S01]  /*1ae0*/  UIMAD UR18, UR8, UR4, URZ ;  /* 0x00000004081272a4 */ /* 0x000fe2000f8e023f */
[----:B------:R-:W-:Y:S01]  /*1af0*/  LOP3.LUT P1, RZ, R18, 0x2, RZ, 0xc0, !PT ;  /* 0x0000000212ff7812 */ /* 0x000fe2000782c0ff */
[----:B------:R-:W-:Y:S01]  /*1b00*/  IMAD R16, R11, c[0x0][0x2b8], R0 ;  /* 0x0000ae000b107a24 */ /* 0x000fe200078e0200 */
[----:B------:R-:W-:Y:S01]  /*1b10*/  UIMAD.WIDE.U32 UR20, UR9, UR4, URZ ;  /* 0x00000004091472a5 */ /* 0x000fe2000f8e003f */
[----:B------:R-:W-:Y:S01]  /*1b20*/  IMAD.SHL.U32 R0, R17, 0x8, RZ ;  /* 0x0000000811007824 */ /* 0x000fe200078e00ff */
[----:B------:R-:W-:Y:S01]  /*1b30*/  UIMAD UR18, UR9, UR5, UR18 ;  /* 0x00000005091272a4 */ /* 0x000fe2000f8e0212 */
[C---:B-1----:R-:W-:Y:S01]  /*1b40*/  IMAD.WIDE.U32 R22, R16.reuse, c[0x0][0x1e0], RZ ;  /* 0x0000780010167a25 */ /* 0x042fe200078e00ff */
[----:B------:R-:W-:Y:S01]  /*1b50*/  ISETP.GE.AND P4, PT, R33, c[0x0][0x1d4], PT ;  /* 0x0000750021007a0c */ /* 0x000fe20003f86270 */
[----:B------:R-:W-:Y:S01]  /*1b60*/  ULDC.64 UR4, c[0x0][0x210] ;  /* 0x0000840000047ab9 */ /* 0x000fe20000000a00 */
[----:B------:R-:W-:Y:S01]  /*1b70*/  LOP3.LUT R0, R249, 0x8, R0, 0xf8, !PT ;  /* 0x00000008f9007812 */ /* 0x000fe200078ef800 */
[----:B--2---:R-:W-:Y:S01]  /*1b80*/  IMAD.WIDE.U32 R20, R16, c[0x0][0x208], RZ ;  /* 0x0000820010147a25 */ /* 0x004fe200078e00ff */
[----:B------:R-:W-:Y:S01]  /*1b90*/  SHF.R.U32.HI R249, RZ, 0x3, R249 ;  /* 0x00000003fff97819 */ /* 0x000fe200000116f9 */
[----:B------:R-:W-:Y:S01]  /*1ba0*/  UIADD3 UR18, UR21, UR18, URZ ;  /* 0x0000001215127290 */ /* 0x000fe2000fffe03f */
[----:B------:R-:W-:Y:S01]  /*1bb0*/  ISETP.GE.AND P3, PT, R10, c[0x0][0x1d4], PT ;  /* 0x000075000a007a0c */ /* 0x000fe20003f66270 */
[----:B------:R-:W-:Y:S01]  /*1bc0*/  UIMAD UR8, UR8, UR4, URZ ;  /* 0x00000004080872a4 */ /* 0x000fe2000f8e023f */
[----:B------:R-:W-:Y:S01]  /*1bd0*/  LOP3.LUT R249, R0, R249, RZ, 0x3c, !PT ;  /* 0x000000f900f97212 */ /* 0x000fe200078e3cff */
[----:B------:R-:W-:Y:S01]  /*1be0*/  UIMAD.WIDE.U32 UR22, UR9, UR4, URZ ;  /* 0x00000004091672a5 */ /* 0x000fe2000f8e003f */
[----:B------:R-:W-:Y:S01]  /*1bf0*/  ISETP.GE.AND P2, PT, R9, c[0x0][0x1d4], PT ;  /* 0x0000750009007a0c */ /* 0x000fe20003f46270 */
[----:B------:R-:W-:Y:S01]  /*1c00*/  UIMAD UR5, UR9, UR5, UR8 ;  /* 0x00000005090572a4 */ /* 0x000fe2000f8e0208 */
[----:B------:R-:W-:Y:S01]  /*1c10*/  IMAD.SHL.U32 R5, R5, 0x40, RZ ;  /* 0x0000004005057824 */ /* 0x000fe200078e00ff */
[----:B------:R-:W-:Y:S01]  /*1c20*/  UIADD3 UR4, UR6, -0x1, URZ ;  /* 0xffffffff06047890 */ /* 0x000fe2000fffe03f */
[----:B------:R-:W-:Y:S01]  /*1c30*/  LEA.HI R6, R6, R2, RZ, 0x5 ;  /* 0x0000000206067211 */ /* 0x000fe200078f28ff */
[----:B------:R-:W-:Y:S01]  /*1c40*/  UIADD3 UR5, UR23, UR5, URZ ;  /* 0x0000000517057290 */ /* 0x000fe2000fffe03f */
[----:B---3--:R-:W-:Y:S01]  /*1c50*/  SHF.R.S32.HI R12, RZ, 0x1f, R16 ;  /* 0x0000001fff0c7819 */ /* 0x008fe20000011410 */
[----:B------:R-:W-:Y:S01]  /*1c60*/  UIMAD UR4, UR4, -0x60, UR7 ;  /* 0xffffffa0040478a4 */ /* 0x000fe2000f8e0207 */
[----:B------:R-:W-:Y:S01]  /*1c70*/  SHF.R.S32.HI R13, RZ, 0x4, R14 ;  /* 0x00000004ff0d7819 */ /* 0x000fe2000001140e */
[----:B------:R-:W-:Y:S01]  /*1c80*/  IMAD.SHL.U32 R7, R7, 0x40, RZ ;  /* 0x0000004007077824 */ /* 0x000fe200078e00ff */
[----:B------:R-:W-:Y:S01]  /*1c90*/  LOP3.LUT R5, R5, 0x1c0, RZ, 0xc0, !PT ;  /* 0x000001c005057812 */ /* 0x000fe200078ec0ff */
[----:B------:R-:W-:Y:S01]  /*1ca0*/  IMAD R11, R12, c[0x0][0x1e0], RZ ;  /* 0x000078000c0b7a24 */ /* 0x000fe200078e02ff */
[----:B------:R-:W-:Y:S01]  /*1cb0*/  LEA.HI R14, R14, R13, RZ, 0x1 ;  /* 0x0000000d0e0e7211 */ /* 0x000fe200078f08ff */
[----:B------:R-:W-:Y:S01]  /*1cc0*/  IMAD R12, R12, c[0x0][0x208], RZ ;  /* 0x000082000c0c7a24 */ /* 0x000fe200078e02ff */
[----:B------:R-:W-:Y:S01]  /*1cd0*/  LOP3.LUT R7, R7, 0xfffffe00, RZ, 0xc0, !PT ;  /* 0xfffffe0007077812 */ /* 0x000fe200078ec0ff */
[----:B------:R-:W-:Y:S01]  /*1ce0*/  IMAD R11, R16, c[0x0][0x1e4], R11 ;  /* 0x00007900100b7a24 */ /* 0x000fe200078e020b */
[----:B------:R-:W-:Y:S01]  /*1cf0*/  LOP3.LUT R14, R14, 0xfffffffe, RZ, 0xc0, !PT ;  /* 0xfffffffe0e0e7812 */ /* 0x000fe200078ec0ff */
[----:B------:R-:W-:Y:S01]  /*1d00*/  IMAD R12, R16, c[0x0][0x20c], R12 ;  /* 0x00008300100c7a24 */ /* 0x000fe200078e020c */
[----:B------:R-:W-:Y:S01]  /*1d10*/  UISETP.GE.AND UP0, UPT, UR7, 0x61, UPT ;  /* 0x000000610700788c */ /* 0x000fe2000bf06270 */
[----:B------:R-:W-:Y:S01]  /*1d20*/  IMAD.IADD R23, R23, 0x1, R11 ;  /* 0x0000000117177824 */ /* 0x000fe200078e020b */
[----:B------:R-:W-:Y:S01]  /*1d30*/  SHF.R.S32.HI R32, RZ, 0x1f, R29 ;  /* 0x0000001fff207819 */ /* 0x000fe2000001141d */
[----:B------:R-:W-:Y:S01]  /*1d40*/  IMAD.IADD R21, R21, 0x1, R12 ;  /* 0x0000000115157824 */ /* 0x000fe200078e020c */
[----:B------:R-:W-:Y:S01]  /*1d50*/  SHF.R.S32.HI R30, RZ, 0x1f, R28 ;  /* 0x0000001fff1e7819 */ /* 0x000fe2000001141c */
[----:B------:R-:W-:-:S02]  /*1d60*/  IMAD.IADD R14, R13, 0x1, -R14 ;  /* 0x000000010d0e7824 */ /* 0x000fc400078e0a0e */
[----:B------:R-:W-:Y:S02]  /*1d70*/  IMAD R12, R16, c[0x0][0x1e0], RZ ;  /* 0x00007800100c7a24 */ /* 0x000fe400078e02ff */
[C---:B------:R-:W-:Y:S02]  /*1d80*/  IMAD R249, R14.reuse, 0x200, R249 ;  /* 0x000002000ef97824 */ /* 0x040fe400078e02f9 */
[----:B------:R-:W-:Y:S02]  /*1d90*/  IMAD.SHL.U32 R14, R14, 0x8, RZ ;  /* 0x000000080e0e7824 */ /* 0x000fe400078e00ff */
[----:B------:R-:W-:Y:S02]  /*1da0*/  IMAD.SHL.U32 R249, R249, 0x2, RZ ;  /* 0x00000002f9f97824 */ /* 0x000fe400078e00ff */
[----:B------:R-:W-:Y:S01]  /*1db0*/  IMAD.SHL.U32 R250, R6, 0x20, RZ ;  /* 0x0000002006fa7824 */ /* 0x000fe200078e00ff */
[----:B------:R-:W-:Y:S02]  /*1dc0*/  LOP3.LUT R14, R5, 0x8, R14, 0xf8, !PT ;  /* 0x00000008050e7812 */ /* 0x000fe400078ef80e */
[----:B------:R-:W-:-:S02]  /*1dd0*/  IADD3 R248, R249, 0xc120, RZ ;  /* 0x0000c120f9f87810 */ /* 0x000fc40007ffe0ff */
[----:B------:R-:W-:Y:S02]  /*1de0*/  SHF.R.U32.HI R5, RZ, 0x3, R5 ;  /* 0x00000003ff057819 */ /* 0x000fe40000011605 */
[----:B------:R-:W-:Y:S02]  /*1df0*/  LOP3.LUT R250, R250, 0x7ffffc00, RZ, 0xc0, !PT ;  /* 0x7ffffc00fafa7812 */ /* 0x000fe400078ec0ff */
[----:B------:R-:W-:-:S04]  /*1e00*/  LOP3.LUT R5, R14, R5, RZ, 0x3c, !PT ;  /* 0x000000050e057212 */ /* 0x000fc800078e3cff */
[CC--:B------:R-:W-:Y:S02]  /*1e10*/  IADD3 R250, R5.reuse, R7.reuse, R250 ;  /* 0x0000000705fa7210 */ /* 0x0c0fe40007ffe0fa */
[----:B------:R-:W-:Y:S02]  /*1e20*/  LOP3.LUT R5, R5, R7, RZ, 0xfc, !PT ;  /* 0x0000000705057212 */ /* 0x000fe400078efcff */
[----:B------:R-:W-:Y:S01]  /*1e30*/  IADD3 R7, R251, 0x100, RZ ;  /* 0x00000100fb077810 */ /* 0x000fe20007ffe0ff */
[----:B------:R-:W-:-:S04]  /*1e40*/  IMAD.SHL.U32 R250, R250, 0x2, RZ ;  /* 0x00000002fafa7824 */ /* 0x000fc800078e00ff */
[--C-:B------:R-:W-:Y:S02]  /*1e50*/  IMAD R246, R4, 0x2, R250.reuse ;  /* 0x0000000204f67824 */ /* 0x100fe400078e02fa */
[C---:B------:R-:W-:Y:S02]  /*1e60*/  IMAD R245, R3.reuse, 0x2, R250 ;  /* 0x0000000203f57824 */ /* 0x040fe400078e02fa */
[----:B------:R-:W-:Y:S01]  /*1e70*/  IMAD R243, R3, 0x2, R246 ;  /* 0x0000000203f37824 */ /* 0x000fe200078e02f6 */
[----:B----4-:R-:W-:Y:S01]  /*1e80*/  SHF.R.S32.HI R11, RZ, 0x1f, R19 ;  /* 0x0000001fff0b7819 */ /* 0x010fe20000011413 */
[----:B------:R-:W-:Y:S01]  /*1e90*/  IMAD.WIDE.U32 R22, R19, c[0x0][0x1f0], R22 ;  /* 0x00007c0013167a25 */ /* 0x000fe200078e0016 */
[----:B------:R-:W-:Y:S03]  /*1ea0*/  STL [R1], R19 ;  /* 0x0000001301007387 */ /* 0x000fe60000100800 */
[C---:B------:R-:W-:Y:S01]  /*1eb0*/  IMAD R15, R11.reuse, c[0x0][0x1f0], RZ ;  /* 0x00007c000b0f7a24 */ /* 0x040fe200078e02ff */
[----:B------:R-:W-:Y:S01]  /*1ec0*/  IADD3 R0, P0, R22, UR20, RZ ;  /* 0x0000001416007c10 */ /* 0x000fe2000ff1e0ff */
[----:B------:R-:W-:Y:S01]  /*1ed0*/  IMAD R11, R11, c[0x0][0x218], RZ ;  /* 0x000086000b0b7a24 */ /* 0x000fe200078e02ff */
[----:B------:R1:W-:Y:S01]  /*1ee0*/  STL [R1+0x4], R16 ;  /* 0x0000041001007387 */ /* 0x0003e20000100800 */
[----:B------:R-:W-:-:S02]  /*1ef0*/  IMAD R15, R19, c[0x0][0x1f4], R15 ;  /* 0x00007d00130f7a24 */ /* 0x000fc400078e020f */
[----:B------:R-:W-:-:S03]  /*1f00*/  IMAD.WIDE.U32 R20, R19, c[0x0][0x218], R20 ;  /* 0x0000860013147a25 */ /* 0x000fc600078e0014 */
[----:B------:R-:W-:Y:S01]  /*1f10*/  IADD3.X R15, R23, UR18, R15, P0, !PT ;  /* 0x00000012170f7c10 */ /* 0x000fe200087fe40f */
[C---:B------:R-:W-:Y:S01]  /*1f20*/  IMAD R11, R19.reuse, c[0x0][0x21c], R11 ;  /* 0x00008700130b7a24 */ /* 0x040fe200078e020b */
[----:B------:R-:W-:Y:S01]  /*1f30*/  LEA R22, P0, R0, c[0x0][0x1c8], 0x1 ;  /* 0x0000720000167a11 */ /* 0x000fe200078008ff */
[----:B------:R-:W-:-:S03]  /*1f40*/  IMAD R12, R19, c[0x0][0x1f0], R12 ;  /* 0x00007c00130c7a24 */ /* 0x000fc600078e020c */
[----:B------:R-:W-:Y:S01]  /*1f50*/  LEA.HI.X R15, R0, c[0x0][0x1cc], R15, 0x1, P0 ;  /* 0x00007300000f7a11 */ /* 0x000fe200000f0c0f */
[----:B------:R-:W-:Y:S01]  /*1f60*/  SHFL.IDX PT, R24, R22, RZ, 0x181f ;  /* 0x00181fff16187589 */ /* 0x000fe200000e0000 */
[----:B------:R-:W-:Y:S01]  /*1f70*/  IADD3 R13, P0, R20, UR22, RZ ;  /* 0x00000016140d7c10 */ /* 0x000fe2000ff1e0ff */
[----:B------:R-:W-:Y:S01]  /*1f80*/  IMAD.U32 R20, RZ, RZ, UR9 ;  /* 0x00000009ff147e24 */ /* 0x000fe2000f8e00ff */
[----:B------:R-:W-:Y:S01]  /*1f90*/  IADD3 R0, R249, 0xc100, RZ ;  /* 0x0000c100f9007810 */ /* 0x000fe20007ffe0ff */
[----:B------:R-:W2:Y:S01]  /*1fa0*/  SHFL.IDX PT, R25, R15, RZ, 0x181f ;  /* 0x00181fff0f197589 */ /* 0x000ea200000e0000 */
[----:B------:R-:W-:Y:S01]  /*1fb0*/  IADD3.X R11, R21, UR5, R11, P0, !PT ;  /* 0x00000005150b7c10 */ /* 0x000fe200087fe40b */
[----:B------:R-:W-:Y:S01]  /*1fc0*/  IMAD R20, R20, c[0x0][0x1e8], R12 ;  /* 0x00007a0014147a24 */ /* 0x000fe200078e020c */
[----:B------:R-:W-:Y:S01]  /*1fd0*/  @P1 IADD3 R248, R0, -0x20, RZ ;  /* 0xffffffe000f81810 */ /* 0x000fe20007ffe0ff */
[----:B------:R-:W-:Y:S01]  /*1fe0*/  SHFL.IDX PT, R22, R22, 0x1, 0x181f ;  /* 0x00381f0016167f89 */ /* 0x000fe200000e0000 */
[----:B------:R-:W-:-:S02]  /*1ff0*/  IADD3 R0, -R17, UR4, RZ ;  /* 0x0000000411007c10 */ /* 0x000fc4000fffe1ff */
[----:B------:R-:W-:Y:S01]  /*2000*/  ISETP.GE.AND P1, PT, R8, c[0x0][0x1d4], PT ;  /* 0x0000750008007a0c */ /* 0x000fe20003f26270 */
[----:B------:R-:W-:Y:S01]  /*2010*/  SHFL.IDX PT, R23, R15, 0x1, 0x181f ;  /* 0x00381f000f177f89 */ /* 0x000fe200000e0000 */
[C---:B-1----:R-:W-:Y:S02]  /*2020*/  LEA R16, P0, R13.reuse, c[0x0][0x1f8], 0x1 ;  /* 0x00007e000d107a11 */ /* 0x042fe400078008ff */
[----:B------:R-:W-:Y:S01]  /*2030*/  LEA R20, R20, c[0x0][0x1c8], 0x1 ;  /* 0x0000720014147a11 */ /* 0x000fe200078e08ff */
[----:B------:R-:W-:Y:S01]  /*2040*/  SHFL.IDX PT, R21, R15, 0x2, 0x181f ;  /* 0x00581f000f157f89 */ /* 0x000fe200000e0000 */
[----:B------:R-:W-:Y:S02]  /*2050*/  LEA.HI.X R11, R13, c[0x0][0x1fc], R11, 0x1, P0 ;  /* 0x00007f000d0b7a11 */ /* 0x000fe400000f0c0b */
[----:B------:R-:W-:Y:S01]  /*2060*/  ISETP.GE.AND P0, PT, R0, 0x1, PT ;  /* 0x000000010000780c */ /* 0x000fe20003f06270 */
[----:B------:R-:W1:Y:S01]  /*2070*/  SHFL.IDX PT, R64, R16, RZ, 0x181f ;  /* 0x00181fff10407589 */ /* 0x000e6200000e0000 */
[----:B------:R-:W-:-:S02]  /*2080*/  IADD3 R239, R248, 0x800, RZ ;  /* 0x00000800f8ef7810 */ /* 0x000fc40007ffe0ff */
[C---:B------:R-:W-:Y:S01]  /*2090*/  IADD3 R238, R248.reuse, 0x1000, RZ ;  /* 0x00001000f8ee7810 */ /* 0x040fe20007ffe0ff */
[----:B------:R-:W3:Y:S01]  /*20a0*/  SHFL.IDX PT, R13, R11, RZ, 0x181f ;  /* 0x00181fff0b0d7589 */ /* 0x000ee200000e0000 */
[C---:B------:R-:W-:Y:S02]  /*20b0*/  IADD3 R237, R248.reuse, 0x1800, RZ ;  /* 0x00001800f8ed7810 */ /* 0x040fe40007ffe0ff */
[C---:B------:R-:W-:Y:S01]  /*20c0*/  IADD3 R236, R248.reuse, 0x2000, RZ ;  /* 0x00002000f8ec7810 */ /* 0x040fe20007ffe0ff */
[----:B------:R-:W4:Y:S01]  /*20d0*/  SHFL.IDX PT, R48, R16, 0x1, 0x181f ;  /* 0x00381f0010307f89 */ /* 0x000f2200000e0000 */
[C---:B------:R-:W-:Y:S02]  /*20e0*/  IADD3 R235, R248.reuse, 0x2800, RZ ;  /* 0x00002800f8eb7810 */ /* 0x040fe40007ffe0ff */
[C---:B------:R-:W-:Y:S01]  /*20f0*/  IADD3 R233, R248.reuse, 0x3000, RZ ;  /* 0x00003000f8e97810 */ /* 0x040fe20007ffe0ff */
[----:B------:R-:W5:Y:S01]  /*2100*/  SHFL.IDX PT, R12, R11, 0x1, 0x181f ;  /* 0x00381f000b0c7f89 */ /* 0x000f6200000e0000 */
[----:B--2---:R-:W-:Y:S01]  /*2110*/  @P0 IMAD.WIDE R36, R33, 0x2, R24 ;  /* 0x0000000221240825 */ /* 0x004fe200078e0218 */
[----:B------:R-:W-:-:S02]  /*2120*/  IADD3 R232, R248, 0x3800, RZ ;  /* 0x00003800f8e87810 */ /* 0x000fc40007ffe0ff */
[----:B------:R-:W2:Y:S01]  /*2130*/  SHFL.IDX PT, R16, R16, 0x2, 0x181f ;  /* 0x00581f0010107f89 */ /* 0x000ea200000e0000 */
[--C-:B------:R-:W-:Y:S01]  /*2140*/  @P0 IMAD.WIDE R34, R31, 0x2, R24.reuse ;  /* 0x000000021f220825 */ /* 0x100fe200078e0218 */
[C---:B------:R-:W-:Y:S02]  /*2150*/  IADD3 R231, R248.reuse, 0x4000, RZ ;  /* 0x00004000f8e77810 */ /* 0x040fe40007ffe0ff */
[----:B------:R-:W2:Y:S01]  /*2160*/  SHFL.IDX PT, R11, R11, 0x2, 0x181f ;  /* 0x00581f000b0b7f89 */ /* 0x000ea200000e0000 */
[--C-:B------:R-:W-:Y:S01]  /*2170*/  @P0 IMAD.WIDE R26, R29, 0x2, R24.reuse ;  /* 0x000000021d1a0825 */ /* 0x100fe200078e0218 */
[----:B------:R-:W-:Y:S02]  /*2180*/  IADD3 R230, R248, 0x4800, RZ ;  /* 0x00004800f8e67810 */ /* 0x000fe40007ffe0ff */
[----:B------:R2:W-:Y:S01]  /*2190*/  @P0 LDGSTS.E.BYPASS.LTC128B.128 [R251+0xc100], [R36.64], !P4 ;  /* 0x0c10000024fb0fae */ /* 0x0005e2000e101d4c */
[----:B------:R-:W-:Y:S01]  /*21a0*/  @P0 IMAD.WIDE R38, R28, 0x2, R24 ;  /* 0x000000021c260825 */ /* 0x000fe200078e0218 */
[----:B------:R-:W-:-:S02]  /*21b0*/  IADD3 R229, R248, 0x5000, RZ ;  /* 0x00005000f8e57810 */ /* 0x000fc40007ffe0ff */
[----:B------:R2:W-:Y:S01]  /*21c0*/  @P0 LDGSTS.E.BYPASS.LTC128B.128 [R251+0xf100], [R34.64], !P3 ;  /* 0x0f10000022fb0fae */ /* 0x0005e2000d901d4c */
[----:B------:R-:W-:Y:S01]  /*21d0*/  IMAD.WIDE R24, R33, 0x2, RZ ;  /* 0x0000000221187825 */ /* 0x000fe200078e02ff */
[C---:B------:R-:W-:Y:S02]  /*21e0*/  IADD3 R228, R248.reuse, 0x5800, RZ ;  /* 0x00005800f8e47810 */ /* 0x040fe40007ffe0ff */
[----:B------:R2:W-:Y:S01]  /*21f0*/  @P0 LDGSTS.E.BYPASS.LTC128B.128 [R251+0x12100], [R26.64], !P2 ;  /* 0x121000001afb0fae */ /* 0x0005e2000d101d4c */
[----:B------:R-:W-:Y:S02]  /*2200*/  IADD3 R227, R248, 0x6000, RZ ;  /* 0x00006000f8e37810 */ /* 0x000fe40007ffe0ff */
[----:B-1----:R-:W-:Y:S01]  /*2210*/  IADD3 R74, P5, R64, R24, RZ ;  /* 0x00000018404a7210 */ /* 0x002fe20007fbe0ff */
[----:B------:R1:W-:Y:S01]  /*2220*/  @P0 LDGSTS.E.BYPASS.LTC128B.128 [R251+0x15100], [R38.64], !P1 ;  /* 0x1510000026fb0fae */ /* 0x0003e2000c901d4c */
[----:B------:R-:W-:Y:S02]  /*2230*/  ISETP.GE.AND P0, PT, R0, 0x21, PT ;  /* 0x000000210000780c */ /* 0x000fe40003f06270 */
[----:B------:R-:W-:Y:S01]  /*2240*/  IADD3 R226, R248, 0x6800, RZ ;  /* 0x00006800f8e27810 */ /* 0x000fe20007ffe0ff */
[----:B---3--:R-:W-:Y:S01]  /*2250*/  IMAD.X R75, R13, 0x1, R25, P5 ;  /* 0x000000010d4b7824 */ /* 0x008fe200028e0619 */
[----:B----4-:R-:W-:Y:S01]  /*2260*/  IADD3 R58, P5, R24, R48, RZ ;  /* 0x00000030183a7210 */ /* 0x010fe20007fbe0ff */
[----:B------:R-:W3:Y:S01]  /*2270*/  SHFL.IDX PT, R20, R20, 0x2, 0x181f ;  /* 0x00581f0014147f89 */ /* 0x000ee200000e0000 */
[----:B------:R-:W-:-:S02]  /*2280*/  IADD3 R225, R248, 0x7000, RZ ;  /* 0x00007000f8e17810 */ /* 0x000fc40007ffe0ff */
[C---:B------:R-:W-:Y:S01]  /*2290*/  IADD3 R224, R248.reuse, 0x7800, RZ ;  /* 0x00007800f8e07810 */ /* 0x040fe20007ffe0ff */
[----:B-----5:R-:W-:Y:S01]  /*22a0*/  IMAD.X R59, R25, 0x1, R12, P5 ;  /* 0x00000001193b7824 */ /* 0x020fe200028e060c */
[C---:B------:R-:W-:Y:S02]  /*22b0*/  IADD3 R223, R248.reuse, 0x8000, RZ ;  /* 0x00008000f8df7810 */ /* 0x040fe40007ffe0ff */
[C---:B------:R-:W-:Y:S01]  /*22c0*/  IADD3 R222, R248.reuse, 0x8800, RZ ;  /* 0x00008800f8de7810 */ /* 0x040fe20007ffe0ff */
[--C-:B--2---:R-:W-:Y:S01]  /*22d0*/  @P0 IMAD.WIDE R36, R33, 0x2, R22.reuse ;  /* 0x0000000221240825 */ /* 0x104fe200078e0216 */
[C---:B------:R-:W-:Y:S02]  /*22e0*/  IADD3 R221, R248.reuse, 0x9000, RZ ;  /* 0x00009000f8dd7810 */ /* 0x040fe40007ffe0ff */
[----:B------:R-:W-:Y:S02]  /*22f0*/  IADD3 R220, R248, 0x9800, RZ ;  /* 0x00009800f8dc7810 */ /* 0x000fe40007ffe0ff */
[----:B------:R-:W-:Y:S01]  /*2300*/  IADD3 R34, P5, R24, R16, RZ ;  /* 0x0000001018227210 */ /* 0x000fe20007fbe0ff */
[----:B------:R2:W-:Y:S01]  /*2310*/  @P0 LDGSTS.E.BYPASS.LTC128B.128 [R251+0xd100], [R36.64], !P4 ;  /* 0x0d10000024fb0fae */ /* 0x0005e2000e101d4c */
[C---:B------:R-:W-:Y:S01]  /*2320*/  IADD3 R219, R248.reuse, 0xa000, RZ ;  /* 0x0000a000f8db7810 */ /* 0x040fe20007ffe0ff */
[----:B------:R-:W-:Y:S01]  /*2330*/  @P0 IMAD.WIDE R26, R31, 0x2, R22 ;  /* 0x000000021f1a0825 */ /* 0x000fe200078e0216 */
[----:B------:R-:W-:-:S02]  /*2340*/  IADD3 R218, R248, 0xa800, RZ ;  /* 0x0000a800f8da7810 */ /* 0x000fc40007ffe0ff */
[C---:B------:R-:W-:Y:S01]  /*2350*/  IADD3 R217, R248.reuse, 0xb000, RZ ;  /* 0x0000b000f8d97810 */ /* 0x040fe20007ffe0ff */
[----:B------:R-:W-:Y:S01]  /*2360*/  IMAD.X R35, R25, 0x1, R11, P5 ;  /* 0x0000000119237824 */ /* 0x000fe200028e060b */
[----:B------:R4:W-:Y:S01]  /*2370*/  @P0 LDGSTS.E.BYPASS.LTC128B.128 [R251+0x10100], [R26.64], !P3 ;  /* 0x101000001afb0fae */ /* 0x0009e2000d901d4c */
[----:B------:R-:W-:Y:S01]  /*2380*/  @P0 IMAD.WIDE R24, R29, 0x2, R22 ;  /* 0x000000021d180825 */ /* 0x000fe200078e0216 */
[----:B------:R-:W-:-:S03]  /*2390*/  IADD3 R216, R248, 0xb800, RZ ;  /* 0x0000b800f8d87810 */ /* 0x000fc60007ffe0ff */
[----:B-1----:R-:W-:Y:S01]  /*23a0*/  @P0 IMAD.WIDE R38, R28, 0x2, R22 ;  /* 0x000000021c260825 */ /* 0x002fe200078e0216 */
[----:B------:R1:W-:Y:S03]  /*23b0*/  @P0 LDGSTS.E.BYPASS.LTC128B.128 [R251+0x13100], [R24.64], !P2 ;  /* 0x1310000018fb0fae */ /* 0x0003e6000d101d4c */
[----:B------:R-:W-:Y:S01]  /*23c0*/  IMAD.WIDE R22, R31, 0x2, RZ ;  /* 0x000000021f167825 */ /* 0x000fe200078e02ff */
[----:B------:R2:W-:Y:S01]  /*23d0*/  @P0 LDGSTS.E.BYPASS.LTC128B.128 [R251+0x16100], [R38.64], !P1 ;  /* 0x1610000026fb0fae */ /* 0x0005e2000c901d4c */
[----:B------:R-:W-:-:S03]  /*23e0*/  ISETP.GT.AND P0, PT, R0, 0x40, PT ;  /* 0x000000400000780c */ /* 0x000fc60003f04270 */
[----:B------:R-:W-:-:S05]  /*23f0*/  IADD3 R72, P5, R64, R22, RZ ;  /* 0x0000001640487210 */ /* 0x000fca0007fbe0ff */
[----:B------:R-:W-:Y:S01]  /*2400*/  IMAD.X R73, R13, 0x1, R23, P5 ;  /* 0x000000010d497824 */ /* 0x000fe200028e0617 */
[----:B------:R-:W-:-:S04]  /*2410*/  IADD3 R56, P5, R22, R48, RZ ;  /* 0x0000003016387210 */ /* 0x000fc80007fbe0ff */
[----:B---3--:R-:W-:-:S04]  /*2420*/  @P0 IMAD.WIDE R14, R29, 0x2, R20 ;  /* 0x000000021d0e0825 */ /* 0x008fc800078e0214 */
[----:B----4-:R-:W-:-:S04]  /*2430*/  @P0 IMAD.WIDE R26, R33, 0x2, R20 ;  /* 0x00000002211a0825 */ /* 0x010fc800078e0214 */
[----:B------:R-:W-:Y:S01]  /*2440*/  IMAD.X R57, R23, 0x1, R12, P5 ;  /* 0x0000000117397824 */ /* 0x000fe200028e060c */
[----:B------:R3:W-:Y:S01]  /*2450*/  @P0 LDGSTS.E.BYPASS.LTC128B.128 [R251+0xe100], [R26.64], !P4 ;  /* 0x0e1000001afb0fae */ /* 0x0007e2000e101d4c */
[----:B-1----:R-:W-:Y:S01]  /*2460*/  @P0 IMAD.WIDE R24, R31, 0x2, R20 ;  /* 0x000000021f180825 */ /* 0x002fe200078e0214 */
[----:B------:R-:W-:-:S04]  /*2470*/  IADD3 R22, P5, R22, R16, RZ ;  /* 0x0000001016167210 */ /* 0x000fc80007fbe0ff */
[----:B------:R1:W-:Y:S01]  /*2480*/  @P0 LDGSTS.E.BYPASS.LTC128B.128 [R251+0x11100], [R24.64], !P3 ;  /* 0x1110000018fb0fae */ /* 0x0003e2000d901d4c */
[----:B------:R-:W-:-:S03]  /*2490*/  IMAD.X R23, R23, 0x1, R11, P5 ;  /* 0x0000000117177824 */ /* 0x000fc600028e060b */
[----:B------:R4:W-:Y:S01]  /*24a0*/  @P0 LDGSTS.E.BYPASS.LTC128B.128 [R251+0x14100], [R14.64], !P2 ;  /* 0x141000000efb0fae */ /* 0x0009e2000d101d4c */
[----:B-1----:R-:W-:-:S04]  /*24b0*/  @P0 IMAD.WIDE R24, R28, 0x2, R20 ;  /* 0x000000021c180825 */ /* 0x002fc800078e0214 */
[----:B------:R-:W-:Y:S01]  /*24c0*/  IMAD.WIDE R20, R29, 0x2, RZ ;  /* 0x000000021d147825 */ /* 0x000fe200078e02ff */
[----:B------:R3:W-:Y:S03]  /*24d0*/  @P0 LDGSTS.E.BYPASS.LTC128B.128 [R251+0x17100], [R24.64], !P1 ;  /* 0x1710000018fb0fae */ /* 0x0007e6000c901d4c */
[----:B----4-:R-:W-:Y:S01]  /*24e0*/  IMAD.WIDE R14, R28, 0x2, RZ ;  /* 0x000000021c0e7825 */ /* 0x010fe200078e02ff */
[----:B------:R-:W0:Y:S01]  /*24f0*/  LDGDEPBAR ;  /* 0x00000000000079af */ /* 0x000e220000000000 */
[----:B------:R-:W-:Y:S02]  /*2500*/  IADD3 R66, P0, R64, R20, RZ ;  /* 0x0000001440427210 */ /* 0x000fe40007f1e0ff */
[----:B------:R-:W-:Y:S02]  /*2510*/  IADD3 R50, P5, R20, R48, RZ ;  /* 0x0000003014327210 */ /* 0x000fe40007fbe0ff */
[----:B------:R-:W-:Y:S01]  /*2520*/  IADD3 R64, P6, R64, R14, RZ ;  /* 0x0000000e40407210 */ /* 0x000fe20007fde0ff */
[----:B------:R-:W-:Y:S01]  /*2530*/  IMAD.X R67, R13, 0x1, R21, P0 ;  /* 0x000000010d437824 */ /* 0x000fe200000e0615 */
[----:B------:R-:W-:Y:S01]  /*2540*/  IADD3 R20, P0, R20, R16, RZ ;  /* 0x0000001014147210 */ /* 0x000fe20007f1e0ff */
[--C-:B------:R-:W-:Y:S01]  /*2550*/  IMAD.X R51, R21, 0x1, R12.reuse, P5 ;  /* 0x0000000115337824 */ /* 0x100fe200028e060c */
[C---:B------:R-:W-:Y:S01]  /*2560*/  IADD3 R48, P5, R14.reuse, R48, RZ ;  /* 0x000000300e307210 */ /* 0x040fe20007fbe0ff */
[----:B------:R-:W-:Y:S01]  /*2570*/  IMAD.X R65, R13, 0x1, R15, P6 ;  /* 0x000000010d417824 */ /* 0x000fe200030e060f */
[----:B------:R-:W-:Y:S01]  /*2580*/  ISETP.GE.AND P6, PT, R33, c[0x0][0x1d4], PT ;  /* 0x0000750021007a0c */ /* 0x000fe20003fc6270 */
[----:B------:R-:W-:Y:S01]  /*2590*/  IMAD.X R21, R21, 0x1, R11, P0 ;  /* 0x0000000115157824 */ /* 0x000fe200000e060b */
[----:B------:R-:W-:Y:S01]  /*25a0*/  IADD3 R16, P0, R14, R16, RZ ;  /* 0x000000100e107210 */ /* 0x000fe20007f1e0ff */
[----:B------:R-:W-:Y:S01]  /*25b0*/  IMAD.X R49, R15, 0x1, R12, P5 ;  /* 0x000000010f317824 */ /* 0x000fe200028e060c */
[----:B------:R-:W-:-:S03]  /*25c0*/  ISETP.GE.AND P5, PT, R10, c[0x0][0x1d4], PT ;  /* 0x000075000a007a0c */ /* 0x000fc60003fa6270 */
[----:B------:R-:W-:Y:S01]  /*25d0*/  IMAD.X R17, R15, 0x1, R11, P0 ;  /* 0x000000010f117824 */ /* 0x000fe200000e060b */
[----:B------:R-:W-:Y:S02]  /*25e0*/  ISETP.LT.OR P0, PT, R0, 0x1, P6 ;  /* 0x000000010000780c */ /* 0x000fe40003701670 */
[----:B------:R-:W-:Y:S01]  /*25f0*/  ISETP.GE.AND P6, PT, R9, c[0x0][0x1d4], PT ;  /* 0x0000750009007a0c */ /* 0x000fe20003fc6270 */
[----:B------:R-:W-:-:S04]  /*2600*/  DEPBAR.LE SB0, 0x1 ;  /* 0x000080400000791a */ /* 0x000fc80000000000 */
[----:B------:R-:W-:-:S04]  /*2610*/  DEPBAR.LE SB0, 0x0 ;  /* 0x000080000000791a */ /* 0x000fc80000000000 */
[----:B------:R-:W-:Y:S06]  /*2620*/  BAR.SYNC.DEFER_BLOCKING 0x0 ;  /* 0x0000000000007b1d */ /* 0x000fec0000010000 */
[----:B------:R-:W-:Y:S04]  /*2630*/  LDSM.16.M88.4 R12, [R250+0x18100] ;  /* 0x01810000fa0c783b */ /* 0x000fe80000000200 */
[----:B------:R-:W-:Y:S04]  /*2640*/  LDSM.16.M88.4 R88, [R246+0x18100] ;  /* 0x01810000f658783b */ /* 0x000fe80000000200 */
[----:B------:R-:W-:Y:S04]  /*2650*/  LDSM.16.M88.4 R84, [R249+0xc100] ;  /* 0x00c10000f954783b */ /* 0x000fe80000000200 */
[----:B------:R-:W1:Y:S04]  /*2660*/  LDSM.16.M88.4 R76, [R249+0xc900] ;  /* 0x00c90000f94c783b */ /* 0x000e680000000200 */
[----:B------:R-:W-:Y:S04]  /*2670*/  LDSM.16.M88.4 R68, [R249+0xd100] ;  /* 0x00d10000f944783b */ /* 0x000fe80000000200 */
[----:B------:R-:W-:Y:S04]  /*2680*/  LDSM.16.M88.4 R60, [R249+0xd900] ;  /* 0x00d90000f93c783b */ /* 0x000fe80000000200 */
[----:B------:R-:W-:Y:S04]  /*2690*/  LDSM.16.M88.4 R52, [R249+0xe100] ;  /* 0x00e10000f934783b */ /* 0x000fe80000000200 */
[----:B------:R-:W-:Y:S04]  /*26a0*/  LDSM.16.M88.4 R100, [R249+0xe900] ;  /* 0x00e90000f964783b */ /* 0x000fe80000000200 */
[----:B------:R-:W-:Y:S04]  /*26b0*/  LDSM.16.M88.4 R44, [R248] ;  /* 0x00000000f82c783b */ /* 0x000fe80000000200 */
[----:B------:R-:W4:Y:S04]  /*26c0*/  LDSM.16.M88.4 R40, [R248+0x800] ;  /* 0x00080000f828783b */ /* 0x000f280000000200 */
[----:B--2---:R-:W2:Y:S04]  /*26d0*/  LDSM.16.M88.4 R36, [R248+0x1000] ;  /* 0x00100000f824783b */ /* 0x004ea80000000200 */
[----:B---3--:R-:W3:Y:S04]  /*26e0*/  LDSM.16.M88.4 R24, [R248+0x1800] ;  /* 0x00180000f818783b */ /* 0x008ee80000000200 */
[----:B------:R-:W5:Y:S04]  /*26f0*/  LDSM.16.M88.4 R96, [R248+0x2000] ;  /* 0x00200000f860783b */ /* 0x000f680000000200 */
[----:B------:R-:W2:Y:S01]  /*2700*/  LDSM.16.M88.4 R92, [R248+0x2800] ;  /* 0x00280000f85c783b */ /* 0x000ea20000000200 */
[----:B-1----:R-:W-:Y:S03]  /*2710*/  HMMA.16816.F32 R80, R12, R76, RZ ;  /* 0x0000004c0c50723c */ /* 0x002fe600000018ff */
[----:B------:R-:W-:Y:S01]  /*2720*/  @!PT LDS RZ, [RZ] ;  /* 0x00000000fffff984 */ /* 0x000fe20000000800 */
[----:B------:R-:W-:Y:S01]  /*2730*/  @!PT LDS RZ, [RZ] ;  /* 0x00000000fffff984 */ /* 0x000fe20000000800 */
[----:B------:R-:W-:Y:S01]  /*2740*/  @!PT LDS RZ, [RZ] ;  /* 0x00000000fffff984 */ /* 0x000fe20000000800 */
[----:B------:R1:W-:Y:S01]  /*2750*/  LDGSTS.E.BYPASS.LTC128B.128 [R251+0x100], [R74.64], !P0 ;  /* 0x001000004afb7fae */ /* 0x0003e2000c101d4c */
[----:B------:R-:W-:-:S02]  /*2760*/  ISETP.LT.OR P0, PT, R0, 0x1, P5 ;  /* 0x000000010000780c */ /* 0x000fc40002f01670 */
[----:B------:R-:W-:Y:S02]  /*2770*/  ISETP.GE.AND P5, PT, R8, c[0x0][0x1d4], PT ;  /* 0x0000750008007a0c */ /* 0x000fe40003fa6270 */
[----:B------:R-:W-:Y:S09]  /*2780*/  HMMA.16816.F32 R76, R12, R78, RZ ;  /* 0x0000004e0c4c723c */ /* 0x000ff200000018ff */
[----:B------:R1:W-:Y:S01]  /*2790*/  LDGSTS.E.BYPASS.LTC128B.128 [R251+0x3100], [R72.64], !P0 ;  /* 0x0310000048fb7fae */ /* 0x0003e2000c101d4c */
[----:B------:R-:W-:-:S06]  /*27a0*/  ISETP.LT.OR P0, PT, R0, 0x1, P6 ;  /* 0x000000010000780c */ /* 0x000fcc0003701670 */
[C---:B----4-:R-:W-:Y:S07]  /*27b0*/  HMMA.16816.F32 R80, R88.reuse, R40, R80 ;  /* 0x000000285850723c */ /* 0x050fee0000001850 */
[----:B------:R4:W-:Y:S01]  /*27c0*/  LDGSTS.E.BYPASS.LTC128B.128 [R251+0x6100], [R66.64], !P0 ;  /* 0x0610000042fb7fae */ /* 0x0009e2000c101d4c */
[----:B------:R-:W-:Y:S01]  /*27d0*/  ISETP.LT.OR P0, PT, R0, 0x1, P5 ;  /* 0x000000010000780c */ /* 0x000fe20002f01670 */
[----:B------:R-:W-:Y:S08]  /*27e0*/  HMMA.16816.F32 R76, R88, R42, R76 ;  /* 0x0000002a584c723c */ /* 0x000ff0000000184c */
[----:B-1----:R-:W-:Y:S04]  /*27f0*/  HMMA.16816.F32 R72, R12, R68, RZ ;  /* 0x000000440c48723c */ /* 0x002fe800000018ff */
[----:B------:R4:W-:Y:S01]  /*2800*/  LDGSTS.E.BYPASS.LTC128B.128 [R251+0x9100], [R64.64], !P0 ;  /* 0x0910000040fb7fae */ /* 0x0009e2000c101d4c */
[----:B------:R-:W-:-:S04]  /*2810*/  ISETP.GE.AND P0, PT, R33, c[0x0][0x1d4], PT ;  /* 0x0000750021007a0c */ /* 0x000fc80003f06270 */
[----:B------:R-:W-:Y:S01]  /*2820*/  ISETP.LT.OR P0, PT, R0, 0x21, P0 ;  /* 0x000000210000780c */ /* 0x000fe20000701670 */
[----:B------:R-:W-:Y:S11]  /*2830*/  HMMA.16816.F32 R68, R12, R70, RZ ;  /* 0x000000460c44723c */ /* 0x000ff600000018ff */
[----:B------:R-:W-:Y:S01]  /*2840*/  @!UPT UIADD3 URZ, URZ, URZ, URZ ;  /* 0x0000003f3f3ff290 */ /* 0x000fe2000fffe03f */
[----:B------:R1:W-:Y:S01]  /*2850*/  LDGSTS.E.BYPASS.LTC128B.128 [R251+0x1100], [R58.64], !P0 ;  /* 0x011000003afb7fae */ /* 0x0003e2000c101d4c */
[----:B------:R-:W-:-:S04]  /*2860*/  ISETP.GE.AND P0, PT, R10, c[0x0][0x1d4], PT ;  /* 0x000075000a007a0c */ /* 0x000fc80003f06270 */
[C---:B------:R-:W-:Y:S01]  /*2870*/  ISETP.LT.OR P0, PT, R0.reuse, 0x21, P0 ;  /* 0x000000210000780c */ /* 0x040fe20000701670 */
[----:B--2---:R-:W-:Y:S08]  /*2880*/  HMMA.16816.F32 R72, R88, R36, R72 ;  /* 0x000000245848723c */ /* 0x004ff00000001848 */
[----:B----4-:R-:W-:Y:S04]  /*2890*/  HMMA.16816.F32 R64, R12, R60, RZ ;  /* 0x0000003c0c40723c */ /* 0x010fe800000018ff */
[----:B------:R1:W-:Y:S01]  /*28a0*/  LDGSTS.E.BYPASS.LTC128B.128 [R251+0x4100], [R56.64], !P0 ;  /* 0x0410000038fb7fae */ /* 0x0003e2000c101d4c */
[----:B------:R-:W-:-:S03]  /*28b0*/  ISETP.LT.OR P0, PT, R0, 0x21, P6 ;  /* 0x000000210000780c */ /* 0x000fc60003701670 */
[----:B------:R-:W-:Y:S08]  /*28c0*/  HMMA.16816.F32 R60, R12, R62, RZ ;  /* 0x0000003e0c3c723c */ /* 0x000ff000000018ff */
[----:B------:R-:W-:Y:S02]  /*28d0*/  HMMA.16816.F32 R68, R88, R38, R68 ;  /* 0x000000265844723c */ /* 0x000fe40000001844 */
[----:B------:R2:W-:Y:S01]  /*28e0*/  LDGSTS.E.BYPASS.LTC128B.128 [R251+0x7100], [R50.64], !P0 ;  /* 0x0710000032fb7fae */ /* 0x0005e2000c101d4c */
[----:B------:R-:W-:-:S02]  /*28f0*/  ISETP.LT.OR P0, PT, R0, 0x21, P5 ;  /* 0x000000210000780c */ /* 0x000fc40002f01670 */
[----:B------:R-:W-:-:S03]  /*2900*/  ISETP.LT.OR P5, PT, R0, 0x41, P5 ;  /* 0x000000410000780c */ /* 0x000fc60002fa1670 */
[----:B---3--:R-:W-:Y:S08]  /*2910*/  HMMA.16816.F32 R64, R88, R24, R64 ;  /* 0x000000185840723c */ /* 0x008ff00000001840 */
[----:B------:R2:W-:Y:S01]  /*2920*/  LDGSTS.E.BYPASS.LTC128B.128 [R251+0xa100], [R48.64], !P0 ;  /* 0x0a10000030fb7fae */ /* 0x0005e2000c101d4c */
[----:B------:R-:W-:Y:S01]  /*2930*/  ISETP.GE.AND P0, PT, R33, c[0x0][0x1d4], PT ;  /* 0x0000750021007a0c */ /* 0x000fe20003f06270 */
[----:B-1----:R-:W-:Y:S03]  /*2940*/  HMMA.16816.F32 R56, R12, R52, RZ ;  /* 0x000000340c38723c */ /* 0x002fe600000018ff */
[----:B------:R-:W-:-:S05]  /*2950*/  ISETP.LT.OR P0, PT, R0, 0x41, P0 ;  /* 0x000000410000780c */ /* 0x000fca0000701670 */
[----:B------:R-:W-:Y:S08]  /*2960*/  HMMA.16816.F32 R52, R12, R54, RZ ;  /* 0x000000360c34723c */ /* 0x000ff000000018ff */
[----:B------:R1:W-:Y:S01]  /*2970*/  LDGSTS.E.BYPASS.LTC128B.128 [R251+0x2100], [R34.64], !P0 ;  /* 0x0210000022fb7fae */ /* 0x0003e2000c101d4c */
[----:B------:R-:W-:Y:S01]  /*2980*/  ISETP.GE.AND P0, PT, R10, c[0x0][0x1d4], PT ;  /* 0x000075000a007a0c */ /* 0x000fe20003f06270 */
[----:B------:R-:W-:Y:S03]  /*2990*/  HMMA.16816.F32 R60, R88, R26, R60 ;  /* 0x0000001a583c723c */ /* 0x000fe6000000183c */
[----:B------:R-:W-:-:S05]  /*29a0*/  ISETP.LT.OR P0, PT, R0, 0x41, P0 ;  /* 0x000000410000780c */ /* 0x000fca0000701670 */
[C---:B------:R-:W-:Y:S08]  /*29b0*/  HMMA.16816.F32 R8, R12.reuse, R84, RZ ;  /* 0x000000540c08723c */ /* 0x040ff000000018ff */
[----:B------:R3:W-:Y:S01]  /*29c0*/  LDGSTS.E.BYPASS.LTC128B.128 [R251+0x5100], [R22.64], !P0 ;  /* 0x0510000016fb7fae */ /* 0x0007e2000c101d4c */
[----:B------:R-:W-:Y:S01]  /*29d0*/  ISETP.LT.OR P0, PT, R0, 0x41, P6 ;  /* 0x000000410000780c */ /* 0x000fe20003701670 */
[----:B------:R-:W-:Y:S01]  /*29e0*/  HMMA.16816.F32 R84, R12, R86, RZ ;  /* 0x000000560c54723c */ /* 0x000fe200000018ff */
[----:B------:R-:W-:Y:S01]  /*29f0*/  IMAD.MOV.U32 R0, RZ, RZ, 0x40 ;  /* 0x00000040ff007424 */ /* 0x000fe200078e00ff */
[----:B-1----:R-:W-:-:S06]  /*2a00*/  SHF.R.S32.HI R35, RZ, 0x1f, R33 ;  /* 0x0000001fff237819 */ /* 0x002fcc0000011421 */
[----:B-----5:R-:W-:Y:S01]  /*2a10*/  HMMA.16816.F32 R56, R88, R96, R56 ;  /* 0x000000605838723c */ /* 0x020fe20000001838 */
[----:B------:R-:W-:-:S03]  /*2a20*/  SHF.R.S32.HI R34, RZ, 0x1f, R31 ;  /* 0x0000001fff227819 */ /* 0x000fc6000001141f */
[----:B------:R3:W-:Y:S01]  /*2a30*/  LDGSTS.E.BYPASS.LTC128B.128 [R251+0x8100], [R20.64], !P0 ;  /* 0x0810000014fb7fae */ /* 0x0007e2000c101d4c */
[----:B------:R-:W-:-:S03]  /*2a40*/  LOP3.LUT P0, RZ, R18, 0x4, RZ, 0xc0, !PT ;  /* 0x0000000412ff7812 */ /* 0x000fc6000780c0ff */
[----:B------:R1:W-:Y:S01]  /*2a50*/  LDGSTS.E.BYPASS.LTC128B.128 [R251+0xb100], [R16.64], !P5 ;  /* 0x0b10000010fb7fae */ /* 0x0003e2000e901d4c */
[----:B------:R-:W-:Y:S01]  /*2a60*/  SEL R0, R0, 0xffffffc0, !P0 ;  /* 0xffffffc000007807 */ /* 0x000fe20004000000 */
[C---:B------:R-:W-:Y:S01]  /*2a70*/  HMMA.16816.F32 R8, R88.reuse, R44, R8 ;  /* 0x0000002c5808723c */ /* 0x040fe20000001808 */
[----:B------:R-:W-:Y:S01]  /*2a80*/  PLOP3.LUT P0, PT, PT, PT, UP0, 0x40, 0x0 ;  /* 0x000000000000781c */ /* 0x000fe20003f0e808 */
[----:B------:R-:W-:Y:S01]  /*2a90*/  LDSM.16.M88.4 R112, [R243+0x18100] ;  /* 0x01810000f370783b */ /* 0x000fe20000000200 */
[----:B------:R-:W-:Y:S01]  /*2aa0*/  ISETP.GT.AND P5, PT, R120, 0x5f, PT ;  /* 0x0000005f7800780c */ /* 0x000fe20003fa4270 */
[----:B------:R-:W-:Y:S02]  /*2ab0*/  IMAD.IADD R244, R249, 0x1, R0 ;  /* 0x00000001f9f47824 */ /* 0x000fe400078e0200 */
[----:B------:R-:W-:Y:S01]  /*2ac0*/  IMAD.IADD R234, R0, 0x1, R248 ;  /* 0x0000000100ea7824 */ /* 0x000fe200078e02f8 */
[----:B------:R-:W0:Y:S01]  /*2ad0*/  LDGDEPBAR ;  /* 0x00000000000079af */ /* 0x000e220000000000 */
[C---:B------:R-:W-:Y:S03]  /*2ae0*/  HMMA.16816.F32 R84, R88.reuse, R46, R84 ;  /* 0x0000002e5854723c */ /* 0x040fe60000001854 */
[----:B------:R-:W-:Y:S04]  /*2af0*/  LDSM.16.M88.4 R44, [R244+0xc900] ;  /* 0x00c90000f42c783b */ /* 0x000fe80000000200 */
[----:B------:R-:W-:Y:S01]  /*2b00*/  LDSM.16.M88.4 R40, [R244+0xd100] ;  /* 0x00d10000f428783b */ /* 0x000fe20000000200 */
[----:B------:R-:W-:Y:S03]  /*2b10*/  HMMA.16816.F32 R52, R88, R98, R52 ;  /* 0x000000625834723c */ /* 0x000fe60000001834 */
[----:B--2---:R-:W-:Y:S04]  /*2b20*/  LDSM.16.M88.4 R48, [R244+0xc100] ;  /* 0x00c10000f430783b */ /* 0x004fe80000000200 */
[----:B---3--:R-:W2:Y:S01]  /*2b30*/  LDSM.16.M88.4 R20, [R245+0x18100] ;  /* 0x01810000f514783b */ /* 0x008ea20000000200 */
[C---:B-1----:R-:W-:Y:S03]  /*2b40*/  HMMA.16816.F32 R16, R12.reuse, R100, RZ ;  /* 0x000000640c10723c */ /* 0x042fe600000018ff */
[----:B------:R-:W1:Y:S04]  /*2b50*/  LDSM.16.M88.4 R36, [R244+0xd900] ;  /* 0x00d90000f424783b */ /* 0x000e680000000200 */
[----:B------:R-:W3:Y:S01]  /*2b60*/  LDSM.16.M88.4 R24, [R244+0xe100] ;  /* 0x00e10000f418783b */ /* 0x000ee20000000200 */
[----:B------:R-:W-:Y:S03]  /*2b70*/  HMMA.16816.F32 R12, R12, R102, RZ ;  /* 0x000000660c0c723c */ /* 0x000fe600000018ff */
[----:B------:R-:W4:Y:S04]  /*2b80*/  LDSM.16.M88.4 R116, [R244+0xe900] ;  /* 0x00e90000f474783b */ /* 0x000f280000000200 */
[----:B------:R-:W5:Y:S04]  /*2b90*/  LDSM.16.M88.4 R104, [R234+0x800] ;  /* 0x00080000ea68783b */ /* 0x000f680000000200 */
[----:B------:R-:W1:Y:S04]  /*2ba0*/  LDSM.16.M88.4 R100, [R234+0x1000] ;  /* 0x00100000ea64783b */ /* 0x000e680000000200 */
[----:B------:R-:W-:Y:S01]  /*2bb0*/  LDSM.16.M88.4 R108, [R234] ;  /* 0x00000000ea6c783b */ /* 0x000fe20000000200 */
[C---:B------:R-:W-:Y:S03]  /*2bc0*/  HMMA.16816.F32 R16, R88.reuse, R92, R16 ;  /* 0x0000005c5810723c */ /* 0x040fe60000001810 */
[----:B------:R-:W-:Y:S05]  /*2bd0*/  LDSM.16.M88.4 R96, [R234+0x1800] ;  /* 0x00180000ea60783b */ /* 0x000fea0000000200 */
[----:B------:R-:W-:Y:S01]  /*2be0*/  HMMA.16816.F32 R12, R88, R94, R12 ;  /* 0x0000005e580c723c */ /* 0x000fe2000000180c */
[----:B------:R-:W1:Y:S04]  /*2bf0*/  LDSM.16.M88.4 R92, [R234+0x2000] ;  /* 0x00200000ea5c783b */ /* 0x000e680000000200 */
[----:B------:R-:W-:Y:S03]  /*2c00*/  LDSM.16.M88.4 R88, [R234+0x2800] ;  /* 0x00280000ea58783b */ /* 0x000fe60000000200 */
[C---:B--2---:R-:W-:Y:S08]  /*2c10*/  HMMA.16816.F32 R80, R20.reuse, R44, R80 ;  /* 0x0000002c1450723c */ /* 0x044ff00000001850 */
[C---:B------:R-:W-:Y:S01]  /*2c20*/  HMMA.16816.F32 R76, R20.reuse, R46, R76 ;  /* 0x0000002e144c723c */ /* 0x040fe2000000184c */
[----:B------:R-:W-:Y:S07]  /*2c30*/  LDSM.16.M88.4 R44, [R249+0xf100] ;  /* 0x00f10000f92c783b */ /* 0x000fee0000000200 */
[C---:B------:R-:W-:Y:S08]  /*2c40*/  HMMA.16816.F32 R72, R20.reuse, R40, R72 ;  /* 0x000000281448723c */ /* 0x040ff00000001848 */
[C---:B------:R-:W-:Y:S01]  /*2c50*/  HMMA.16816.F32 R68, R20.reuse, R42, R68 ;  /* 0x0000002a1444723c */ /* 0x040fe20000001844 */
[----:B------:R-:W-:Y:S07]  /*2c60*/  LDSM.16.M88.4 R40, [R249+0xf900] ;  /* 0x00f90000f928783b */ /* 0x000fee0000000200 */
[C---:B------:R-:W-:Y:S08]  /*2c70*/  HMMA.16816.F32 R8, R20.reuse, R48, R8 ;  /* 0x000000301408723c */ /* 0x040ff00000001808 */
        /* <DEDUP_REMOVED lines=8> */
[C---:B----4-:R-:W-:Y:S08]  /*2d00*/  HMMA.16816.F32 R16, R20.reuse, R116, R16 ;  /* 0x000000741410723c */ /* 0x050ff00000001810 */
[----:B------:R-:W-:Y:S01]  /*2d10*/  HMMA.16816.F32 R12, R20, R118, R12 ;  /* 0x00000076140c723c */ /* 0x000fe2000000180c */
[----:B------:R-:W4:Y:S07]  /*2d20*/  LDSM.16.M88.4 R20, [R249+0x11100] ;  /* 0x01110000f914783b */ /* 0x000f2e0000000200 */
[C---:B-----5:R-:W-:Y:S08]  /*2d30*/  HMMA.16816.F32 R80, R112.reuse, R104, R80 ;  /* 0x000000687050723c */ /* 0x060ff00000001850 */
[C---:B------:R-:W-:Y:S01]  /*2d40*/  HMMA.16816.F32 R76, R112.reuse, R106, R76 ;  /* 0x0000006a704c723c */ /* 0x040fe2000000184c */
[----:B------:R-:W-:Y:S07]  /*2d50*/  LDSM.16.M88.4 R104, [R244+0x10100] ;  /* 0x01010000f468783b */ /* 0x000fee0000000200 */
[C---:B------:R-:W-:Y:S08]  /*2d60*/  HMMA.16816.F32 R72, R112.reuse, R100, R72 ;  /* 0x000000647048723c */ /* 0x040ff00000001848 */
[C---:B------:R-:W-:Y:S01]  /*2d70*/  HMMA.16816.F32 R68, R112.reuse, R102, R68 ;  /* 0x000000667044723c */ /* 0x040fe20000001844 */
        /* <DEDUP_REMOVED lines=12> */
[----:B------:R-:W-:Y:S07]  /*2e40*/  LDSM.16.M88.4 R40, [R246+0x1c100] ;  /* 0x01c10000f628783b */ /* 0x000fee0000000200 */
[C---:B-1----:R-:W-:Y:S08]  /*2e50*/  HMMA.16816.F32 R72, R48.reuse, R36, R72 ;  /* 0x000000243048723c */ /* 0x042ff00000001848 */
        /* <DEDUP_REMOVED lines=9> */
[C---:B---3--:R-:W-:Y:S08]  /*2ef0*/  HMMA.16816.F32 R64, R48.reuse, R24, R64 ;  /* 0x000000183040723c */ /* 0x048ff00000001840 */
[C---:B------:R-:W-:Y:S01]  /*2f00*/  HMMA.16816.F32 R60, R48.reuse, R26, R60 ;  /* 0x0000001a303c723c */ /* 0x040fe2000000183c */
[----:B------:R-:W2:Y:S07]  /*2f10*/  LDSM.16.M88.4 R24, [R248+0x3800] ;  /* 0x00380000f818783b */ /* 0x000eae0000000200 */
[C---:B----4-:R-:W-:Y:S08]  /*2f20*/  HMMA.16816.F32 R56, R48.reuse, R20, R56 ;  /* 0x000000143038723c */ /* 0x050ff00000001838 */
[C---:B------:R-:W-:Y:S01]  /*2f30*/  HMMA.16816.F32 R52, R48.reuse, R22, R52 ;  /* 0x000000163034723c */ /* 0x040fe20000001834 */
[----:B------:R-:W3:Y:S07]  /*2f40*/  LDSM.16.M88.4 R20, [R248+0x4800] ;  /* 0x00480000f814783b */ /* 0x000eee0000000200 */
[C---:B-----5:R-:W-:Y:S08]  /*2f50*/  HMMA.16816.F32 R16, R48.reuse, R92, R16 ;  /* 0x0000005c3010723c */ /* 0x060ff00000001810 */
[----:B------:R-:W-:Y:S01]  /*2f60*/  HMMA.16816.F32 R92, R48, R94, R12 ;  /* 0x0000005e305c723c */ /* 0x000fe2000000180c */
[----:B------:R-:W-:Y:S04]  /*2f70*/  LDSM.16.M88.4 R48, [R245+0x1c100] ;  /* 0x01c10000f530783b */ /* 0x000fe80000000200 */
[----:B------:R-:W4:Y:S03]  /*2f80*/  LDSM.16.M88.4 R12, [R244+0xf100] ;  /* 0x00f10000f40c783b */ /* 0x000f260000000200 */
[C---:B-1----:R-:W-:Y:S08]  /*2f90*/  HMMA.16816.F32 R8, R40.reuse, R36, R8 ;  /* 0x000000242808723c */ /* 0x042ff00000001808 */
[C---:B------:R-:W-:Y:S01]  /*2fa0*/  HMMA.16816.F32 R84, R40.reuse, R38, R84 ;  /* 0x000000262854723c */ /* 0x040fe20000001854 */
[----:B------:R-:W1:Y:S07]  /*2fb0*/  LDSM.16.M88.4 R36, [R244+0x11100] ;  /* 0x01110000f424783b */ /* 0x000e6e0000000200 */
[C---:B--2---:R-:W-:Y:S08]  /*2fc0*/  HMMA.16816.F32 R80, R40.reuse, R24, R80 ;  /* 0x000000182850723c */ /* 0x044ff00000001850 */
[C---:B------:R-:W-:Y:S01]  /*2fd0*/  HMMA.16816.F32 R76, R40.reuse, R26, R76 ;  /* 0x0000001a284c723c */ /* 0x040fe2000000184c */
[----:B------:R-:W-:Y:S07]  /*2fe0*/  LDSM.16.M88.4 R24, [R243+0x1c100] ;  /* 0x01c10000f318783b */ /* 0x000fee0000000200 */
[C---:B---3--:R-:W-:Y:S08]  /*2ff0*/  HMMA.16816.F32 R64, R40.reuse, R20, R64 ;  /* 0x000000142840723c */ /* 0x048ff00000001840 */
        /* <DEDUP_REMOVED lines=10> */
[----:B------:R-:W3:Y:S04]  /*30a0*/  LDSM.16.M88.4 R40, [R234+0x3800] ;  /* 0x00380000ea28783b */ /* 0x000ee80000000200 */
[----:B------:R-:W-:Y:S03]  /*30b0*/  LDSM.16.M88.4 R88, [R234+0x5800] ;  /* 0x00580000ea58783b */ /* 0x000fe60000000200 */
[C---:B----4-:R-:W-:Y:S08]  /*30c0*/  HMMA.16816.F32 R8, R48.reuse, R12, R8 ;  /* 0x0000000c3008723c */ /* 0x050ff00000001808 */
        /* <DEDUP_REMOVED lines=140> */
[----:B------:R-:W-:Y:S02]  /*3990*/  FMUL.FTZ R59, R82, c[0x0][0x320] ;  /* 0x0000c800523b7a20 */ /* 0x000fe40000410000 */
[----:B------:R-:W-:Y:S02]  /*39a0*/  FMUL.FTZ R81, R83, c[0x0][0x320] ;  /* 0x0000c80053517a20 */ /* 0x000fe40000410000 */
[----:B------:R-:W-:Y:S01]  /*39b0*/  FMUL.FTZ R80, R80, c[0x0][0x320] ;  /* 0x0000c80050507a20 */ /* 0x000fe20000410000 */
[----:B------:R-:W-:Y:S01]  /*39c0*/  HMMA.16816.F32 R60, R20, R10, R60 ;  /* 0x0000000a143c723c */ /* 0x000fe2000000183c */
[----:B------:R-:W2:Y:S01]  /*39d0*/  LDSM.16.M88.4 R8, [R249+0x17900] ;  /* 0x01790000f908783b */ /* 0x000ea20000000200 */
[----:B------:R-:W4:Y:S06]  /*39e0*/  MUFU.TANH R58, R58 ;  /* 0x0000003a003a7308 */ /* 0x000f2c0000002400 */
[----:B------:R-:W-:Y:S01]  /*39f0*/  HMMA.16816.F32 R88, R72, R12, R88 ;  /* 0x0000000c4858723c */ /* 0x000fe20000001858 */
[----:B------:R-:W-:Y:S01]  /*3a00*/  FMUL.FTZ R76, R76, c[0x0][0x320] ;  /* 0x0000c8004c4c7a20 */ /* 0x000fe20000410000 */
[----:B------:R-:W1:Y:S01]  /*3a10*/  MUFU.TANH R80, R80 ;  /* 0x0000005000507308 */ /* 0x000e620000002400 */
[----:B------:R-:W-:-:S02]  /*3a20*/  FMUL.FTZ R77, R77, c[0x0][0x320] ;  /* 0x0000c8004d4d7a20 */ /* 0x000fc40000410000 */
        /* <DEDUP_REMOVED lines=12> */
[----:B------:R-:W-:Y:S01]  /*3af0*/  LDSM.16.M88.4 R44, [R234+0xb000] ;  /* 0x00b00000ea2c783b */ /* 0x000fe20000000200 */
[----:B------:R-:W1:Y:S06]  /*3b00*/  MUFU.TANH R78, R78 ;  /* 0x0000004e004e7308 */ /* 0x000e6c0000002400 */
[----:B------:R-:W-:Y:S01]  /*3b10*/  HMMA.16816.F32 R60, R72, R26, R60 ;  /* 0x0000001a483c723c */ /* 0x000fe2000000183c */
[----:B------:R-:W1:Y:S01]  /*3b20*/  LDSM.16.M88.4 R24, [R248+0xb800] ;  /* 0x00b80000f818783b */ /* 0x000e620000000200 */
[----:B------:R-:W1:Y:S06]  /*3b30*/  MUFU.TANH R79, R79 ;  /* 0x0000004f004f7308 */ /* 0x000e6c0000002400 */
[C---:B--2---:R-:W-:Y:S08]  /*3b40*/  HMMA.16816.F32 R92, R16.reuse, R10, R92 ;  /* 0x0000000a105c723c */ /* 0x044ff0000000185c */
[----:B------:R-:W-:Y:S01]  /*3b50*/  HMMA.16816.F32 R40, R16, R8, R40 ;  /* 0x000000081028723c */ /* 0x000fe20000001828 */
[----:B------:R-:W-:Y:S07]  /*3b60*/  LDSM.16.M88.4 R8, [R234+0xb800] ;  /* 0x00b80000ea08783b */ /* 0x000fee0000000200 */
[----:B------:R-:W-:Y:S08]  /*3b70*/  HMMA.16816.F32 R48, R104, R96, R48 ;  /* 0x000000606830723c */ /* 0x000ff00000001830 */
[C---:B-----5:R-:W-:Y:S08]  /*3b80*/  HMMA.16816.F32 R112, R20.reuse, R12, R112 ;  /* 0x0000000c1470723c */ /* 0x060ff00000001870 */
[----:B------:R-:W-:Y:S01]  /*3b90*/  HMMA.16816.F32 R52, R20, R14, R52 ;  /* 0x0000000e1434723c */ /* 0x000fe20000001834 */
[----:B------:R-:W2:Y:S07]  /*3ba0*/  LDSM.16.M88.4 R12, [R244+0x17900] ;  /* 0x01790000f40c783b */ /* 0x000eae0000000200 */
[----:B------:R-:W-:Y:S01]  /*3bb0*/  HMMA.16816.F32 R88, R104, R36, R88 ;  /* 0x000000246858723c */ /* 0x000fe20000001858 */
[----:B------:R-:W-:-:S02]  /*3bc0*/  FMUL.FTZ R49, R49, c[0x0][0x320] ;  /* 0x0000c80031317a20 */ /* 0x000fc40000410000 */
[----:B------:R-:W-:Y:S02]  /*3bd0*/  FMUL.FTZ R50, R50, c[0x0][0x320] ;  /* 0x0000c80032327a20 */ /* 0x000fe40000410000 */
[----:B------:R-:W-:Y:S01]  /*3be0*/  FMUL.FTZ R51, R51, c[0x0][0x320] ;  /* 0x0000c80033337a20 */ /* 0x000fe20000410000 */
[----:B------:R-:W2:Y:S01]  /*3bf0*/  MUFU.TANH R64, R49 ;  /* 0x0000003100407308 */ /* 0x000ea20000002400 */
[----:B------:R-:W-:Y:S01]  /*3c00*/  FMUL.FTZ R0, R48, c[0x0][0x320] ;  /* 0x0000c80030007a20 */ /* 0x000fe20000410000 */
[----:B------:R-:W-:Y:S01]  /*3c10*/  HMMA.16816.F32 R68, R104, R38, R68 ;  /* 0x000000266844723c */ /* 0x000fe20000001844 */
[----:B------:R-:W5:Y:S05]  /*3c20*/  LDSM.16.M88.4 R36, [R244+0x17100] ;  /* 0x01710000f424783b */ /* 0x000f6a0000000200 */
[----:B------:R-:W2:Y:S02]  /*3c30*/  MUFU.TANH R65, R50 ;  /* 0x0000003200417308 */ /* 0x000ea40000002400 */
[C---:B-1----:R-:W-:Y:S06]  /*3c40*/  HMMA.16816.F32 R92, R20.reuse, R26, R92 ;  /* 0x0000001a145c723c */ /* 0x042fec000000185c */
[----:B------:R-:W1:Y:S02]  /*3c50*/  MUFU.TANH R0, R0 ;  /* 0x0000000000007308 */ /* 0x000e640000002400 */
[----:B------:R-:W-:Y:S01]  /*3c60*/  HMMA.16816.F32 R40, R20, R24, R40 ;  /* 0x000000181428723c */ /* 0x000fe20000001828 */
[----:B------:R-:W-:-:S02]  /*3c70*/  FMUL.FTZ R82, R88, c[0x0][0x320] ;  /* 0x0000c80058527a20 */ /* 0x000fc40000410000 */
[----:B------:R-:W-:Y:S02]  /*3c80*/  FMUL.FTZ R83, R89, c[0x0][0x320] ;  /* 0x0000c80059537a20 */ /* 0x000fe40000410000 */
[----:B------:R-:W-:Y:S02]  /*3c90*/  FMUL.FTZ R91, R91, c[0x0][0x320] ;  /* 0x0000c8005b5b7a20 */ /* 0x000fe40000410000 */
[----:B------:R-:W1:Y:S01]  /*3ca0*/  MUFU.TANH R82, R82 ;  /* 0x0000005200527308 */ /* 0x000e620000002400 */
[----:B------:R-:W-:Y:S01]  /*3cb0*/  HMMA.16816.F32 R84, R72, R66, R84 ;  /* 0x000000424854723c */ /* 0x000fe20000001854 */
[----:B------:R-:W-:Y:S02]  /*3cc0*/  FMUL.FTZ R68, R68, c[0x0][0x320] ;  /* 0x0000c80044447a20 */ /* 0x000fe40000410000 */
[----:B------:R-:W-:Y:S02]  /*3cd0*/  FMUL.FTZ R69, R69, c[0x0][0x320] ;  /* 0x0000c80045457a20 */ /* 0x000fe40000410000 */
[----:B------:R-:W-:-:S02]  /*3ce0*/  FMUL.FTZ R70, R70, c[0x0][0x320] ;  /* 0x0000c80046467a20 */ /* 0x000fc40000410000 */
[----:B------:R1:W1:Y:S01]  /*3cf0*/  MUFU.TANH R66, R51 ;  /* 0x0000003300427308 */ /* 0x0002620000002400 */
[----:B--2---:R-:W-:Y:S01]  /*3d00*/  HMMA.16816.F32 R92, R72, R14, R92 ;  /* 0x0000000e485c723c */ /* 0x004fe2000000185c */
[----:B------:R-:W-:-:S06]  /*3d10*/  FMUL.FTZ R71, R71, c[0x0][0x320] ;  /* 0x0000c80047477a20 */ /* 0x000fcc0000410000 */
[----:B------:R-:W2:Y:S01]  /*3d20*/  MUFU.TANH R83, R83 ;  /* 0x0000005300537308 */ /* 0x000ea20000002400 */
[C---:B------:R-:W-:Y:S01]  /*3d30*/  HMMA.16816.F32 R40, R72.reuse, R12, R40 ;  /* 0x0000000c4828723c */ /* 0x040fe20000001828 */
[----:B-1----:R-:W1:Y:S07]  /*3d40*/  LDSM.16.M88.4 R48, [R234+0xa800] ;  /* 0x00a80000ea30783b */ /* 0x002e6e0000000200 */
[----:B-----5:R-:W-:Y:S01]  /*3d50*/  HMMA.16816.F32 R112, R72, R36, R112 ;  /* 0x000000244870723c */ /* 0x020fe20000001870 */
[----:B------:R1:W1:Y:S01]  /*3d60*/  MUFU.TANH R211, R91 ;  /* 0x0000005b00d37308 */ /* 0x0002620000002400 */
[----:B------:R-:W-:-:S06]  /*3d70*/  DEPBAR.LE SB0, 0x0 ;  /* 0x000080000000791a */ /* 0x000fcc0000000000 */
[----:B------:R-:W-:Y:S01]  /*3d80*/  HMMA.16816.F32 R52, R72, R38, R52 ;  /* 0x000000264834723c */ /* 0x000fe20000001834 */
[----:B------:R1:W1:Y:S07]  /*3d90*/  MUFU.TANH R213, R68 ;  /* 0x0000004400d57308 */ /* 0x00026e0000002400 */
[C---:B------:R-:W-:Y:S01]  /*3da0*/  HMMA.16816.F32 R84, R104.reuse, R98, R84 ;  /* 0x000000626854723c */ /* 0x040fe20000001854 */
[----:B------:R1:W1:Y:S07]  /*3db0*/  MUFU.TANH R212, R69 ;  /* 0x0000004500d47308 */ /* 0x00026e0000002400 */
[C---:B------:R-:W-:Y:S01]  /*3dc0*/  HMMA.16816.F32 R92, R104.reuse, R10, R92 ;  /* 0x0000000a685c723c */ /* 0x040fe2000000185c */
[----:B------:R2:W2:Y:S07]  /*3dd0*/  MUFU.TANH R210, R70 ;  /* 0x0000004600d27308 */ /* 0x0004ae0000002400 */
[C---:B------:R-:W-:Y:S01]  /*3de0*/  HMMA.16816.F32 R112, R104.reuse, R44, R112 ;  /* 0x0000002c6870723c */ /* 0x040fe20000001870 */
[----:B------:R2:W2:Y:S07]  /*3df0*/  MUFU.TANH R209, R71 ;  /* 0x0000004700d17308 */ /* 0x0004ae0000002400 */
[----:B-1----:R-:W-:Y:S01]  /*3e00*/  HMMA.16816.F32 R108, R104, R48, R108 ;  /* 0x00000030686c723c */ /* 0x002fe2000000186c */
[----:B------:R-:W-:-:S02]  /*3e10*/  FMUL.FTZ R67, R84, c[0x0][0x320] ;  /* 0x0000c80054437a20 */ /* 0x000fc40000410000 */
[----:B------:R-:W-:Y:S02]  /*3e20*/  FMUL.FTZ R56, R85, c[0x0][0x320] ;  /* 0x0000c80055387a20 */ /* 0x000fe40000410000 */
[----:B------:R-:W-:Y:S02]  /*3e30*/  FMUL.FTZ R57, R86, c[0x0][0x320] ;  /* 0x0000c80056397a20 */ /* 0x000fe40000410000 */
[----:B------:R-:W-:Y:S01]  /*3e40*/  FMUL.FTZ R84, R87, c[0x0][0x320] ;  /* 0x0000c80057547a20 */ /* 0x000fe20000410000 */
[----:B------:R-:W-:Y:S01]  /*3e50*/  HMMA.16816.F32 R60, R104, R50, R60 ;  /* 0x00000032683c723c */ /* 0x000fe2000000183c */
[----:B------:R-:W-:Y:S01]  /*3e60*/  FMUL.FTZ R85, R90, c[0x0][0x320] ;  /* 0x0000c8005a557a20 */ /* 0x000fe20000410000 */
[----:B------:R-:W1:Y:S01]  /*3e70*/  MUFU.TANH R67, R67 ;  /* 0x0000004300437308 */ /* 0x000e620000002400 */
[----:B------:R-:W-:Y:S02]  /*3e80*/  FMUL.FTZ R25, R94, c[0x0][0x320] ;  /* 0x0000c8005e197a20 */ /* 0x000fe40000410000 */
[----:B------:R-:W-:-:S02]  /*3e90*/  FMUL.FTZ R24, R95, c[0x0][0x320] ;  /* 0x0000c8005f187a20 */ /* 0x000fc40000410000 */
        /* <DEDUP_REMOVED lines=24> */
[----:B------:R1:W1:Y:S01]  /*4020*/  MUFU.TANH R198, R108 ;  /* 0x0000006c00c67308 */ /* 0x0002620000002400 */
        /* <DEDUP_REMOVED lines=44> */
[C---:B------:R-:W-:Y:S01]  /*42f0*/  IMAD.SHL.U32 R16, R33.reuse, 0x2, RZ ;  /* 0x0000000221107824 */ /* 0x040fe200078e00ff */
[----:B------:R-:W-:Y:S01]  /*4300*/  SHF.L.U64.HI R17, R33, 0x1, R35 ;  /* 0x0000000121117819 */ /* 0x000fe20000010223 */
[----:B------:R-:W-:Y:S01]  /*4310*/  IMAD R13, R8, c[0x0][0x2b8], R7 ;  /* 0x0000ae00080d7a24 */ /* 0x000fe200078e0207 */
[----:B-1----:R-:W-:Y:S02]  /*4320*/  IADD3 R40, -R15, 0x10, RZ ;  /* 0x000000100f287810 */ /* 0x002fe40007ffe1ff */
[----:B------:R-:W-:Y:S01]  /*4330*/  SEL R22, RZ, 0x10, P1 ;  /* 0x00000010ff167807 */ /* 0x000fe20000800000 */
[----:B------:R-:W-:Y:S01]  /*4340*/  IMAD.WIDE.U32 R8, R13, c[0x0][0x1e0], RZ ;  /* 0x000078000d087a25 */ /* 0x000fe200078e00ff */
[----:B------:R-:W-:-:S02]  /*4350*/  SHF.R.S32.HI R7, RZ, 0x1f, R13 ;  /* 0x0000001fff077819 */ /* 0x000fc4000001140d */
[----:B------:R-:W-:Y:S02]  /*4360*/  LOP3.LUT R40, R40, 0xf, RZ, 0xc0, !PT ;  /* 0x0000000f28287812 */ /* 0x000fe400078ec0ff */
[----:B------:R-:W-:Y:S01]  /*4370*/  SHF.L.U64.HI R14, R31, 0x1, R34 ;  /* 0x000000011f0e7819 */ /* 0x000fe20000010222 */
[----:B------:R-:W-:Y:S01]  /*4380*/  IMAD R7, R7, c[0x0][0x1e0], RZ ;  /* 0x0000780007077a24 */ /* 0x000fe200078e02ff */
[----:B------:R-:W-:-:S03]  /*4390*/  IADD3 R26, -R22, 0x10, RZ ;  /* 0x00000010161a7810 */ /* 0x000fc60007ffe1ff */
[----:B------:R-:W-:Y:S01]  /*43a0*/  IMAD R7, R13, c[0x0][0x1e4], R7 ;  /* 0x000079000d077a24 */ /* 0x000fe200078e0207 */
[----:B------:R-:W-:-:S03]  /*43b0*/  LOP3.LUT R26, R26, 0xf, RZ, 0xc0, !PT ;  /* 0x0000000f1a1a7812 */ /* 0x000fc600078ec0ff */
[----:B------:R-:W-:Y:S02]  /*43c0*/  IMAD.IADD R9, R9, 0x1, R7 ;  /* 0x0000000109097824 */ /* 0x000fe400078e0207 */
[C---:B--2---:R-:W-:Y:S01]  /*43d0*/  IMAD.SHL.U32 R10, R29.reuse, 0x2, RZ ;  /* 0x000000021d0a7824 */ /* 0x044fe200078e00ff */
[----:B------:R-:W-:Y:S02]  /*43e0*/  SHF.L.U64.HI R11, R29, 0x1, R32 ;  /* 0x000000011d0b7819 */ /* 0x000fe40000010220 */
[----:B---3--:R-:W-:Y:S01]  /*43f0*/  SHF.R.S32.HI R7, RZ, 0x1f, R12 ;  /* 0x0000001fff077819 */ /* 0x008fe2000001140c */
[----:B------:R-:W-:Y:S01]  /*4400*/  IMAD.WIDE.U32 R8, R12, c[0x0][0x1f0], R8 ;  /* 0x00007c000c087a25 */ /* 0x000fe200078e0008 */
[----:B------:R1:W-:Y:S03]  /*4410*/  STL [R1], R12 ;  /* 0x0000000c01007387 */ /* 0x0003e60000100800 */
[----:B------:R-:W-:Y:S01]  /*4420*/  IMAD R7, R7, c[0x0][0x1f0], RZ ;  /* 0x00007c0007077a24 */ /* 0x000fe200078e02ff */
[----:B------:R-:W-:Y:S01]  /*4430*/  IADD3 R18, P0, R8, UR20, RZ ;  /* 0x0000001408127c10 */ /* 0x000fe2000ff1e0ff */
[----:B------:R2:W-:Y:S01]  /*4440*/  STL [R1+0x4], R13 ;  /* 0x0000040d01007387 */ /* 0x0005e20000100800 */
[----:B------:R-:W-:Y:S01]  /*4450*/  SHF.L.U64.HI R8, R28, 0x1, R30 ;  /* 0x000000011c087819 */ /* 0x000fe2000001021e */
[----:B------:R-:W-:-:S05]  /*4460*/  IMAD R7, R12, c[0x0][0x1f4], R7 ;  /* 0x00007d000c077a24 */ /* 0x000fca00078e0207 */
[----:B------:R-:W-:Y:S02]  /*4470*/  IADD3.X R7, R9, UR18, R7, P0, !PT ;  /* 0x0000001209077c10 */ /* 0x000fe400087fe407 */
[C---:B------:R-:W-:Y:S02]  /*4480*/  LEA R19, P0, R18.reuse, c[0x0][0x1c8], 0x1 ;  /* 0x0000720012137a11 */ /* 0x040fe400078008ff */
[----:B------:R-:W-:Y:S02]  /*4490*/  SEL R9, RZ, 0x10, P2 ;  /* 0x00000010ff097807 */ /* 0x000fe40001000000 */
[----:B------:R-:W-:Y:S01]  /*44a0*/  LEA.HI.X R18, R18, c[0x0][0x1cc], R7, 0x1, P0 ;  /* 0x0000730012127a11 */ /* 0x000fe200000f0c07 */
[----:B------:R-:W3:Y:S01]  /*44b0*/  SHFL.IDX PT, R27, R19, 0x2, 0x181f ;  /* 0x00581f00131b7f89 */ /* 0x000ee200000e0000 */
[----:B------:R-:W-:Y:S01]  /*44c0*/  IADD3 R36, -R9, 0x10, RZ ;  /* 0x0000001009247810 */ /* 0x000fe20007ffe1ff */
[----:B------:R-:W-:Y:S02]  /*44d0*/  IMAD.SHL.U32 R7, R28, 0x2, RZ ;  /* 0x000000021c077824 */ /* 0x000fe400078e00ff */
[----:B------:R-:W4:Y:S01]  /*44e0*/  SHFL.IDX PT, R20, R18, 0x2, 0x181f ;  /* 0x00581f0012147f89 */ /* 0x000f2200000e0000 */
[----:B------:R-:W-:-:S02]  /*44f0*/  LOP3.LUT R36, R36, 0xf, RZ, 0xc0, !PT ;  /* 0x0000000f24247812 */ /* 0x000fc400078ec0ff */
[----:B-1----:R-:W-:Y:S01]  /*4500*/  SEL R12, RZ, 0x10, P3 ;  /* 0x00000010ff0c7807 */ /* 0x002fe20001800000 */
[----:B------:R-:W-:Y:S03]  /*4510*/  SHFL.IDX PT, R21, R18, RZ, 0x181f ;  /* 0x00181fff12157589 */ /* 0x000fe600000e0000 */
[----:B------:R-:W-:Y:S01]  /*4520*/  IADD3 R38, -R12, 0x10, RZ ;  /* 0x000000100c267810 */ /* 0x000fe20007ffe1ff */
[----:B--2---:R-:W-:Y:S01]  /*4530*/  IMAD.SHL.U32 R13, R31, 0x2, RZ ;  /* 0x000000021f0d7824 */ /* 0x004fe200078e00ff */
[----:B------:R-:W-:Y:S02]  /*4540*/  SHFL.IDX PT, R18, R18, 0x1, 0x181f ;  /* 0x00381f0012127f89 */ /* 0x000fe400000e0000 */
[----:B------:R-:W-:Y:S02]  /*4550*/  LOP3.LUT R38, R38, 0xf, RZ, 0xc0, !PT ;  /* 0x0000000f26267812 */ /* 0x000fe400078ec0ff */
[----:B---3--:R-:W-:-:S04]  /*4560*/  IADD3 R40, P6, P0, R40, R27, R16 ;  /* 0x0000001b28287210 */ /* 0x008fc800078de010 */
[----:B----4-:R-:W-:Y:S02]  /*4570*/  IADD3.X R41, RZ, R20, R17, P6, P0 ;  /* 0x00000014ff297210 */ /* 0x010fe400037e0411 */
[----:B------:R-:W-:-:S04]  /*4580*/  IADD3 R38, P6, P0, R38, R27, R13 ;  /* 0x0000001b26267210 */ /* 0x000fc800078de00d */
[----:B------:R-:W-:Y:S02]  /*4590*/  IADD3.X R39, RZ, R20, R14, P6, P0 ;  /* 0x00000014ff277210 */ /* 0x000fe400037e040e */
[----:B------:R-:W-:-:S04]  /*45a0*/  IADD3 R36, P6, P0, R36, R27, R10 ;  /* 0x0000001b24247210 */ /* 0x000fc800078de00a */
[----:B------:R-:W-:Y:S02]  /*45b0*/  IADD3.X R37, RZ, R20, R11, P6, P0 ;  /* 0x00000014ff257210 */ /* 0x000fe400037e040b */
[----:B------:R-:W-:-:S04]  /*45c0*/  IADD3 R26, P6, P0, R26, R27, R7 ;  /* 0x0000001b1a1a7210 */ /* 0x000fc800078de007 */
[----:B------:R-:W-:Y:S02]  /*45d0*/  IADD3.X R27, RZ, R20, R8, P6, P0 ;  /* 0x00000014ff1b7210 */ /* 0x000fe400037e0408 */
[----:B------:R-:W1:Y:S04]  /*45e0*/  SHFL.IDX PT, R20, R19, RZ, 0x181f ;  /* 0x00181fff13147589 */ /* 0x000e6800000e0000 */
[----:B------:R-:W2:Y:S01]  /*45f0*/  SHFL.IDX PT, R19, R19, 0x1, 0x181f ;  /* 0x00381f0013137f89 */ /* 0x000ea200000e0000 */
[----:B-1----:R-:W-:-:S05]  /*4600*/  IADD3 R46, P0, R20, R16, RZ ;  /* 0x00000010142e7210 */ /* 0x002fca0007f1e0ff */
[----:B------:R-:W-:Y:S01]  /*4610*/  IMAD.X R47, R21, 0x1, R17, P0 ;  /* 0x00000001152f7824 */ /* 0x000fe200000e0611 */
        /* <DEDUP_REMOVED lines=9> */
[----:B--2---:R-:W-:-:S04]  /*46b0*/  IADD3 R16, P0, R19, R16, RZ ;  /* 0x0000001013107210 */ /* 0x004fc80007f1e0ff */
        /* <DEDUP_REMOVED lines=20> */
.L_x_800:
[----:B--234-:R-:W-:Y:S01]  /*4800*/  LOP3.LUT R7, R6, 0xffffffe0, RZ, 0xc0, !PT ;  /* 0xffffffe006077812 */ /* 0x01cfe200078ec0ff */
[----:B------:R-:W-:Y:S01]  /*4810*/  IMAD.SHL.U32 R247, R5, 0x2, RZ ;  /* 0x0000000205f77824 */ /* 0x000fe200078e00ff */
[----:B------:R-:W0:Y:S03]  /*4820*/  LDGDEPBAR ;  /* 0x00000000000079af */ /* 0x000e260000000000 */
[----:B------:R-:W-:Y:S01]  /*4830*/  IMAD.IADD R7, R2, 0x1, -R7 ;  /* 0x0000000102077824 */ /* 0x000fe200078e0a07 */
[----:B------:R-:W-:Y:S01]  /*4840*/  LDSM.16.MT88.4 R172, [R247+0x100] ;  /* 0x00010000f7ac783b */ /* 0x000fe20000004200 */
[----:B------:R-:W-:Y:S02]  /*4850*/  IMAD.U32 R2, RZ, RZ, UR4 ;  /* 0x00000004ff027e24 */ /* 0x000fe4000f8e00ff */
[----:B------:R-:W-:Y:S01]  /*4860*/  IMAD R242, R4, 0x2, R247 ;  /* 0x0000000204f27824 */ /* 0x000fe200078e02f7 */
[----:B------:R-:W-:Y:S01]  /*4870*/  SHF.R.S32.HI R6, RZ, 0x1f, R7 ;  /* 0x0000001fff067819 */ /* 0x000fe20000011407 */
[----:B------:R-:W-:Y:S01]  /*4880*/  LDSM.16.MT88.4 R12, [R247+0x900] ;  /* 0x00090000f70c783b */ /* 0x000fe20000004200 */
[----:B------:R-:W-:-:S02]  /*4890*/  IMAD R241, R3, 0x2, R247 ;  /* 0x0000000203f17824 */ /* 0x000fc400078e02f7 */
[----:B------:R-:W-:Y:S01]  /*48a0*/  LEA.HI R6, R6, R7, RZ, 0x2 ;  /* 0x0000000706067211 */ /* 0x000fe200078f10ff */
[----:B------:R-:W-:Y:S01]  /*48b0*/  LDSM.16.MT88.4 R164, [R242+0x100] ;  /* 0x00010000f2a4783b */ /* 0x000fe20000004200 */
[----:B------:R-:W-:Y:S02]  /*48c0*/  IMAD R240, R3, 0x2, R242 ;  /* 0x0000000203f07824 */ /* 0x000fe400078e02f2 */
[----:B------:R-:W-:Y:S01]  /*48d0*/  LOP3.LUT R6, R6, 0x7ffffffc, RZ, 0xc0, !PT ;  /* 0x7ffffffc06067812 */ /* 0x000fe200078ec0ff */
[----:B------:R-:W-:Y:S04]  /*48e0*/  LDSM.16.MT88.4 R132, [R242+0x3100] ;  /* 0x00310000f284783b */ /* 0x000fe80000004200 */
        /* <DEDUP_REMOVED lines=8> */
[----:B------:R-:W-:-:S02]  /*4970*/  FSEL R0, R0, -INF , P0 ;  /* 0xff80000000007808 */ /* 0x000fc40000000000 */
[----:B------:R-:W-:Y:S01]  /*4980*/  ISETP.GT.AND P0, PT, R2, 0x1, PT ;  /* 0x000000010200780c */ /* 0x000fe20003f04270 */
[----:B-1----:R-:W-:Y:S03]  /*4990*/  LDSM.16.MT88.4 R20, [R240+0x900] ;  /* 0x00090000f014783b */ /* 0x002fe60000004200 */
        /* <DEDUP_REMOVED lines=68> */
[----:B------:R-:W-:Y:S02]  /*4de0*/  FMNMX.FTZ R6, R196, R6, !PT ;  /* 0x00000006c4067209 */ /* 0x000fe40007810000 */
[----:B------:R-:W-:Y:S02]  /*4df0*/  FSEL R208, R208, -INF , P0 ;  /* 0xff800000d0d07808 */ /* 0x000fe40000000000 */
[----:B------:R-:W-:Y:S02]  /*4e00*/  FSEL R207, R207, -INF , P0 ;  /* 0xff800000cfcf7808 */ /* 0x000fe40000000000 */
[----:B------:R-:W-:-:S02]  /*4e10*/  ISETP.GT.AND P0, PT, R2, 0x41, PT ;  /* 0x000000410200780c */ /* 0x000fc40003f04270 */
[----:B------:R-:W-:Y:S02]  /*4e20*/  FMNMX.FTZ R7, R59, R7, !PT ;  /* 0x000000073b077209 */ /* 0x000fe40007810000 */
[----:B------:R-:W-:Y:S02]  /*4e30*/  FMNMX.FTZ R6, R195, R6, !PT ;  /* 0x00000006c3067209 */ /* 0x000fe40007810000 */
[----:B------:R-:W-:Y:S02]  /*4e40*/  FSEL R206, R206, -INF , P0 ;  /* 0xff800000cece7808 */ /* 0x000fe40000000000 */
[----:B------:R-:W-:Y:S02]  /*4e50*/  FSEL R205, R205, -INF , P0 ;  /* 0xff800000cdcd7808 */ /* 0x000fe40000000000 */
[----:B------:R-:W-:Y:S02]  /*4e60*/  ISETP.GT.AND P0, PT, R2, 0x48, PT ;  /* 0x000000480200780c */ /* 0x000fe40003f04270 */
[----:B------:R-:W-:-:S02]  /*4e70*/  FMNMX.FTZ R7, R81, R7, !PT ;  /* 0x0000000751077209 */ /* 0x000fc40007810000 */
[----:B------:R-:W-:Y:S02]  /*4e80*/  FMNMX.FTZ R6, R193, R6, !PT ;  /* 0x00000006c1067209 */ /* 0x000fe40007810000 */
[----:B------:R-:W-:Y:S02]  /*4e90*/  FSEL R204, R204, -INF , P0 ;  /* 0xff800000cccc7808 */ /* 0x000fe40000000000 */
[----:B------:R-:W-:Y:S02]  /*4ea0*/  FSEL R203, R203, -INF , P0 ;  /* 0xff800000cbcb7808 */ /* 0x000fe40000000000 */
[----:B------:R-:W-:Y:S02]  /*4eb0*/  ISETP.GT.AND P0, PT, R2, 0x49, PT ;  /* 0x000000490200780c */ /* 0x000fe40003f04270 */
[----:B------:R-:W-:Y:S02]  /*4ec0*/  FMNMX.FTZ R7, R78, R7, !PT ;  /* 0x000000074e077209 */ /* 0x000fe40007810000 */
[----:B------:R-:W-:-:S02]  /*4ed0*/  FMNMX.FTZ R6, R207, R6, !PT ;  /* 0x00000006cf067209 */ /* 0x000fc40007810000 */
[----:B------:R-:W-:Y:S02]  /*4ee0*/  FSEL R201, R201, -INF , P0 ;  /* 0xff800000c9c97808 */ /* 0x000fe40000000000 */
[----:B------:R-:W-:Y:S02]  /*4ef0*/  FSEL R202, R202, -INF , P0 ;  /* 0xff800000caca7808 */ /* 0x000fe40000000000 */
[----:B------:R-:W-:Y:S02]  /*4f00*/  FMNMX.FTZ R7, R79, R7, !PT ;  /* 0x000000074f077209 */ /* 0x000fe40007810000 */
[----:B------:R-:W-:Y:S02]  /*4f10*/  FMNMX.FTZ R6, R205, R6, !PT ;  /* 0x00000006cd067209 */ /* 0x000fe40007810000 */
        /* <DEDUP_REMOVED lines=10> */
[----:B------:R-:W-:Y:S02]  /*4fc0*/  ISETP.GT.AND P0, PT, R2, 0x58, PT ;  /* 0x000000580200780c */ /* 0x000fe40003f04270 */
[----:B------:R-:W-:Y:S02]  /*4fd0*/  FMNMX.FTZ R7, R210, R7, !PT ;  /* 0x00000007d2077209 */ /* 0x000fe40007810000 */
[----:B------:R-:W-:Y:S02]  /*4fe0*/  FMNMX.FTZ R6, R191, R6, !PT ;  /* 0x00000006bf067209 */ /* 0x000fe40007810000 */
[----:B------:R-:W-:-:S02]  /*4ff0*/  FSEL R25, R25, -INF , P0 ;  /* 0xff80000019197808 */ /* 0x000fc40000000000 */
[----:B------:R-:W-:Y:S02]  /*5000*/  FSEL R189, R189, -INF , P0 ;  /* 0xff800000bdbd7808 */ /* 0x000fe40000000000 */
[----:B------:R-:W-:Y:S02]  /*5010*/  ISETP.GT.AND P0, PT, R2, 0x59, PT ;  /* 0x000000590200780c */ /* 0x000fe40003f04270 */
[----:B------:R-:W-:Y:S02]  /*5020*/  FMNMX.FTZ R7, R209, R7, !PT ;  /* 0x00000007d1077209 */ /* 0x000fe40007810000 */
[----:B------:R-:W-:Y:S02]  /*5030*/  FMNMX.FTZ R6, R190, R6, !PT ;  /* 0x00000006be067209 */ /* 0x000fe40007810000 */
[----:B------:R-:W-:Y:S02]  /*5040*/  FSEL R188, R188, -INF , P0 ;  /* 0xff800000bcbc7808 */ /* 0x000fe40000000000 */
[----:B------:R-:W-:-:S02]  /*5050*/  FMNMX.FTZ R7, R197, R7, !PT ;  /* 0x00000007c5077209 */ /* 0x000fc40007810000 */
[----:B------:R-:W-:Y:S02]  /*5060*/  FMNMX.FTZ R2, R189, R6, !PT ;  /* 0x00000006bd027209 */ /* 0x000fe40007810000 */
[----:B------:R-:W-:Y:S02]  /*5070*/  FMNMX.FTZ R6, R194, R7, !PT ;  /* 0x00000007c2067209 */ /* 0x000fe40007810000 */
[----:B------:R-:W-:Y:S02]  /*5080*/  FMNMX.FTZ R2, R188, R2, !PT ;  /* 0x00000002bc027209 */ /* 0x000fe40007810000 */
[----:B------:R-:W-:Y:S02]  /*5090*/  FMNMX.FTZ R6, R200, R6, !PT ;  /* 0x00000006c8067209 */ /* 0x000fe40007810000 */
[----:B------:R-:W-:Y:S01]  /*50a0*/  FSEL R24, R24, -INF , P0 ;  /* 0xff80000018187808 */ /* 0x000fe20000000000 */
[----:B------:R-:W1:Y:S01]  /*50b0*/  SHFL.BFLY PT, R7, R2, 0x2, 0x1f ;  /* 0x0c401f0002077f89 */ /* 0x000e6200000e0000 */
[----:B------:R-:W-:-:S04]  /*50c0*/  FMNMX.FTZ R6, R199, R6, !PT ;  /* 0x00000006c7067209 */ /* 0x000fc80007810000 */
        /* <DEDUP_REMOVED lines=8> */
[----:B------:R-:W-:-:S04]  /*5150*/  FMNMX.FTZ R6, R25, R6, !PT ;  /* 0x0000000619067209 */ /* 0x000fc80007810000 */
[----:B------:R-:W-:-:S05]  /*5160*/  FMNMX.FTZ R6, R24, R6, !PT ;  /* 0x0000000618067209 */ /* 0x000fca0007810000 */
[----:B------:R-:W2:Y:S01]  /*5170*/  SHFL.BFLY PT, R7, R6, 0x2, 0x1f ;  /* 0x0c401f0006077f89 */ /* 0x000ea200000e0000 */
[----:B-1----:R-:W-:-:S03]  /*5180*/  FMNMX.FTZ R2, R2, R8, !PT ;  /* 0x0000000802027209 */ /* 0x002fc60007810000 */
[----:B------:R-:W-:Y:S01]  /*5190*/  LDSM.16.MT88.4 R8, [R242+0x900] ;  /* 0x00090000f208783b */ /* 0x000fe20000004200 */
[C---:B------:R-:W-:Y:S01]  /*51a0*/  FSETP.NEU.FTZ.AND P0, PT, R2.reuse, -INF , PT ;  /* 0xff8000000200780b */ /* 0x040fe20003f1d000 */
[----:B------:R-:W-:-:S05]  /*51b0*/  FMUL.FTZ R192, R2, c[0x0][0x2d0] ;  /* 0x0000b40002c07a20 */ /* 0x000fca0000410000 */
[----:B------:R-:W-:Y:S02]  /*51c0*/  FSEL R192, R192, RZ, P0 ;  /* 0x000000ffc0c07208 */ /* 0x000fe40000000000 */
[----:B--2---:R-:W-:-:S03]  /*51d0*/  FMNMX.FTZ R6, R6, R7, !PT ;  /* 0x0000000706067209 */ /* 0x004fc60007810000 */
[--C-:B------:R-:W-:Y:S02]  /*51e0*/  FFMA.FTZ R185, R0, c[0x0][0x2d0], -R192.reuse ;  /* 0x0000b40000b97a23 */ /* 0x100fe400000108c0 */
[----:B------:R-:W1:Y:S01]  /*51f0*/  SHFL.BFLY PT, R0, R6, 0x1, 0x1f ;  /* 0x0c201f0006007f89 */ /* 0x000e6200000e0000 */
[--C-:B------:R-:W-:Y:S02]  /*5200*/  FFMA.FTZ R27, R64, c[0x0][0x2d0], -R192.reuse ;  /* 0x0000b400401b7a23 */ /* 0x100fe400000108c0 */
[--C-:B------:R-:W-:Y:S01]  /*5210*/  FFMA.FTZ R182, R67, c[0x0][0x2d0], -R192.reuse ;  /* 0x0000b40043b67a23 */ /* 0x100fe200000108c0 */
[----:B------:R-:W-:Y:S01]  /*5220*/  MUFU.EX2 R185, R185 ;  /* 0x000000b900b97308 */ /* 0x000fe20000000800 */
[--C-:B------:R-:W-:Y:S02]  /*5230*/  FFMA.FTZ R51, R56, c[0x0][0x2d0], -R192.reuse ;  /* 0x0000b40038337a23 */ /* 0x100fe400000108c0 */
[--C-:B------:R-:W-:Y:S02]  /*5240*/  FFMA.FTZ R50, R80, c[0x0][0x2d0], -R192.reuse ;  /* 0x0000b40050327a23 */ /* 0x100fe400000108c0 */
[----:B------:R-:W-:-:S02]  /*5250*/  FFMA.FTZ R46, R58, c[0x0][0x2d0], -R192 ;  /* 0x0000b4003a2e7a23 */ /* 0x000fc400000108c0 */
[--C-:B------:R-:W-:Y:S01]  /*5260*/  FFMA.FTZ R45, R76, c[0x0][0x2d0], -R192.reuse ;  /* 0x0000b4004c2d7a23 */ /* 0x100fe200000108c0 */
[----:B------:R-:W2:Y:S01]  /*5270*/  MUFU.EX2 R27, R27 ;  /* 0x0000001b001b7308 */ /* 0x000ea20000000800 */
[--C-:B------:R-:W-:Y:S02]  /*5280*/  FFMA.FTZ R41, R77, c[0x0][0x2d0], -R192.reuse ;  /* 0x0000b4004d297a23 */ /* 0x100fe400000108c0 */
[--C-:B------:R-:W-:Y:S02]  /*5290*/  FFMA.FTZ R44, R44, c[0x0][0x2d0], -R192.reuse ;  /* 0x0000b4002c2c7a23 */ /* 0x100fe400000108c0 */
[--C-:B------:R-:W-:Y:S02]  /*52a0*/  FFMA.FTZ R40, R40, c[0x0][0x2d0], -R192.reuse ;  /* 0x0000b40028287a23 */ /* 0x100fe400000108c0 */
[--C-:B------:R-:W-:Y:S01]  /*52b0*/  FFMA.FTZ R198, R198, c[0x0][0x2d0], -R192.reuse ;  /* 0x0000b400c6c67a23 */ /* 0x100fe200000108c0 */
[----:B------:R-:W-:Y:S01]  /*52c0*/  MUFU.EX2 R182, R182 ;  /* 0x000000b600b67308 */ /* 0x000fe20000000800 */
[----:B------:R-:W-:-:S02]  /*52d0*/  FFMA.FTZ R196, R196, c[0x0][0x2d0], -R192 ;  /* 0x0000b400c4c47a23 */ /* 0x000fc400000108c0 */
[--C-:B------:R-:W-:Y:S01]  /*52e0*/  FFMA.FTZ R195, R195, c[0x0][0x2d0], -R192.reuse ;  /* 0x0000b400c3c37a23 */ /* 0x100fe200000108c0 */
[----:B-1----:R-:W-:Y:S01]  /*52f0*/  FMNMX.FTZ R0, R0, R6, !PT ;  /* 0x0000000600007209 */ /* 0x002fe20007810000 */
[--C-:B------:R-:W-:Y:S02]  /*5300*/  FFMA.FTZ R193, R193, c[0x0][0x2d0], -R192.reuse ;  /* 0x0000b400c1c17a23 */ /* 0x100fe400000108c0 */
[--C-:B------:R-:W-:Y:S01]  /*5310*/  FFMA.FTZ R207, R207, c[0x0][0x2d0], -R192.reuse ;  /* 0x0000b400cfcf7a23 */ /* 0x100fe200000108c0 */
[C---:B------:R-:W-:Y:S01]  /*5320*/  FSETP.NEU.FTZ.AND P0, PT, R0.reuse, -INF , PT ;  /* 0xff8000000000780b */ /* 0x040fe20003f1d000 */
[----:B------:R-:W-:Y:S01]  /*5330*/  FMUL.FTZ R26, R0, c[0x0][0x2d0] ;  /* 0x0000b400001a7a20 */ /* 0x000fe20000410000 */
[----:B------:R-:W1:Y:S01]  /*5340*/  MUFU.EX2 R51, R51 ;  /* 0x0000003300337308 */ /* 0x000e620000000800 */
[----:B--2---:R-:W-:Y:S01]  /*5350*/  F2FP.PACK_AB R128, R27, R185 ;  /* 0x000000b91b80723e */ /* 0x004fe200000000ff */
[--C-:B------:R-:W-:Y:S02]  /*5360*/  FFMA.FTZ R205, R205, c[0x0][0x2d0], -R192.reuse ;  /* 0x0000b400cdcd7a23 */ /* 0x100fe400000108c0 */
[----:B------:R-:W-:Y:S01]  /*5370*/  FSEL R26, R26, RZ, P0 ;  /* 0x000000ff1a1a7208 */ /* 0x000fe20000000000 */
[--C-:B------:R-:W-:Y:S01]  /*5380*/  FFMA.FTZ R203, R203, c[0x0][0x2d0], -R192.reuse ;  /* 0x0000b400cbcb7a23 */ /* 0x100fe200000108c0 */
[----:B------:R-:W-:Y:S01]  /*5390*/  PLOP3.LUT P0, PT, PT, PT, UP0, 0x40, 0x0 ;  /* 0x000000000000781c */ /* 0x000fe20003f0e808 */
[----:B------:R-:W-:Y:S01]  /*53a0*/  FFMA.FTZ R202, R202, c[0x0][0x2d0], -R192 ;  /* 0x0000b400caca7a23 */ /* 0x000fe200000108c0 */
[----:B------:R-:W-:Y:S01]  /*53b0*/  MUFU.EX2 R50, R50 ;  /* 0x0000003200327308 */ /* 0x000fe20000000800 */
[----:B------:R-:W-:-:S02]  /*53c0*/  FFMA.FTZ R184, R65, c[0x0][0x2d0], -R26 ;  /* 0x0000b40041b87a23 */ /* 0x000fc4000001081a */
[--C-:B------:R-:W-:Y:S02]  /*53d0*/  FFMA.FTZ R183, R66, c[0x0][0x2d0], -R26.reuse ;  /* 0x0000b40042b77a23 */ /* 0x100fe4000001081a */
[--C-:B------:R-:W-:Y:S01]  /*53e0*/  FFMA.FTZ R181, R57, c[0x0][0x2d0], -R26.reuse ;  /* 0x0000b40039b57a23 */ /* 0x100fe2000001081a */
[----:B------:R-:W-:Y:S01]  /*53f0*/  LDSM.16.MT88.4 R64, [R240+0x3100] ;  /* 0x00310000f040783b */ /* 0x000fe20000004200 */
[--C-:B------:R-:W-:Y:S01]  /*5400*/  FFMA.FTZ R180, R84, c[0x0][0x2d0], -R26.reuse ;  /* 0x0000b40054b47a23 */ /* 0x100fe2000001081a */
[----:B------:R-:W-:Y:S01]  /*5410*/  MUFU.EX2 R184, R184 ;  /* 0x000000b800b87308 */ /* 0x000fe20000000800 */
[----:B-1----:R-:W-:Y:S01]  /*5420*/  F2FP.PACK_AB R130, R51, R182 ;  /* 0x000000b63382723e */ /* 0x002fe200000000ff */
[--C-:B------:R-:W-:Y:S02]  /*5430*/  FFMA.FTZ R49, R59, c[0x0][0x2d0], -R26.reuse ;  /* 0x0000b4003b317a23 */ /* 0x100fe4000001081a */
[--C-:B------:R-:W-:Y:S01]  /*5440*/  FFMA.FTZ R48, R81, c[0x0][0x2d0], -R26.reuse ;  /* 0x0000b40051307a23 */ /* 0x100fe2000001081a */
[----:B------:R-:W1:Y:S01]  /*5450*/  LDSM.16.MT88.4 R56, [R241+0x3100] ;  /* 0x00310000f138783b */ /* 0x000e620000004200 */
[----:B------:R-:W-:-:S02]  /*5460*/  FFMA.FTZ R47, R78, c[0x0][0x2d0], -R26 ;  /* 0x0000b4004e2f7a23 */ /* 0x000fc4000001081a */
[----:B------:R-:W2:Y:S01]  /*5470*/  MUFU.EX2 R183, R183 ;  /* 0x000000b700b77308 */ /* 0x000ea20000000800 */
[--C-:B------:R-:W-:Y:S01]  /*5480*/  FFMA.FTZ R43, R79, c[0x0][0x2d0], -R26.reuse ;  /* 0x0000b4004f2b7a23 */ /* 0x100fe2000001081a */
[----:B------:R-:W-:Y:S01]  /*5490*/  LDSM.16.MT88.4 R80, [R242+0x6100] ;  /* 0x00610000f250783b */ /* 0x000fe20000004200 */
[--C-:B------:R-:W-:Y:S02]  /*54a0*/  FFMA.FTZ R42, R42, c[0x0][0x2d0], -R26.reuse ;  /* 0x0000b4002a2a7a23 */ /* 0x100fe4000001081a */
[--C-:B------:R-:W-:Y:S02]  /*54b0*/  FFMA.FTZ R3, R209, c[0x0][0x2d0], -R26.reuse ;  /* 0x0000b400d1037a23 */ /* 0x100fe4000001081a */
[--C-:B------:R-:W-:Y:S01]  /*54c0*/  FFMA.FTZ R197, R197, c[0x0][0x2d0], -R26.reuse ;  /* 0x0000b400c5c57a23 */ /* 0x100fe2000001081a */
[----:B------:R-:W-:Y:S01]  /*54d0*/  MUFU.EX2 R181, R181 ;  /* 0x000000b500b57308 */ /* 0x000fe20000000800 */
[--C-:B------:R-:W-:Y:S02]  /*54e0*/  FFMA.FTZ R194, R194, c[0x0][0x2d0], -R26.reuse ;  /* 0x0000b400c2c27a23 */ /* 0x100fe4000001081a */
[----:B------:R-:W-:-:S02]  /*54f0*/  FFMA.FTZ R200, R200, c[0x0][0x2d0], -R26 ;  /* 0x0000b400c8c87a23 */ /* 0x000fc4000001081a */
[--C-:B------:R-:W-:Y:S02]  /*5500*/  FFMA.FTZ R199, R199, c[0x0][0x2d0], -R26.reuse ;  /* 0x0000b400c7c77a23 */ /* 0x100fe4000001081a */
[--C-:B------:R-:W-:Y:S01]  /*5510*/  FFMA.FTZ R208, R208, c[0x0][0x2d0], -R26.reuse ;  /* 0x0000b400d0d07a23 */ /* 0x100fe2000001081a */
[----:B------:R-:W3:Y:S01]  /*5520*/  MUFU.EX2 R180, R180 ;  /* 0x000000b400b47308 */ /* 0x000ee20000000800 */
[----:B--2---:R-:W-:Y:S01]  /*5530*/  F2FP.PACK_AB R129, R183, R184 ;  /* 0x000000b8b781723e */ /* 0x004fe200000000ff */
[--C-:B------:R-:W-:Y:S02]  /*5540*/  FFMA.FTZ R206, R206, c[0x0][0x2d0], -R26.reuse ;  /* 0x0000b400cece7a23 */ /* 0x100fe4000001081a */
[--C-:B------:R-:W-:Y:S02]  /*5550*/  FFMA.FTZ R204, R204, c[0x0][0x2d0], -R26.reuse ;  /* 0x0000b400cccc7a23 */ /* 0x100fe4000001081a */
[----:B------:R-:W-:Y:S02]  /*5560*/  FFMA.FTZ R201, R201, c[0x0][0x2d0], -R26 ;  /* 0x0000b400c9c97a23 */ /* 0x000fe4000001081a */
[----:B------:R-:W2:Y:S01]  /*5570*/  MUFU.EX2 R46, R46 ;  /* 0x0000002e002e7308 */ /* 0x000ea20000000800 */
[----:B------:R-:W-:-:S02]  /*5580*/  FFMA.FTZ R191, R191, c[0x0][0x2d0], -R192 ;  /* 0x0000b400bfbf7a23 */ /* 0x000fc400000108c0 */
[--C-:B------:R-:W-:Y:S02]  /*5590*/  FFMA.FTZ R190, R190, c[0x0][0x2d0], -R192.reuse ;  /* 0x0000b400bebe7a23 */ /* 0x100fe400000108c0 */
[--C-:B------:R-:W-:Y:S02]  /*55a0*/  FFMA.FTZ R189, R189, c[0x0][0x2d0], -R192.reuse ;  /* 0x0000b400bdbd7a23 */ /* 0x100fe400000108c0 */
[----:B------:R-:W-:Y:S01]  /*55b0*/  FFMA.FTZ R188, R188, c[0x0][0x2d0], -R192 ;  /* 0x0000b400bcbc7a23 */ /* 0x000fe200000108c0 */
[----:B---3--:R-:W-:Y:S01]  /*55c0*/  F2FP.PACK_AB R131, R180, R181 ;  /* 0x000000b5b483723e */ /* 0x008fe200000000ff */
[----:B------:R-:W-:Y:S01]  /*55d0*/  MUFU.EX2 R45, R45 ;  /* 0x0000002d002d7308 */ /* 0x000fe20000000800 */
[--C-:B------:R-:W-:Y:S02]  /*55e0*/  FFMA.FTZ R187, R187, c[0x0][0x2d0], -R26.reuse ;  /* 0x0000b400bbbb7a23 */ /* 0x100fe4000001081a */
[--C-:B------:R-:W-:Y:S02]  /*55f0*/  FFMA.FTZ R186, R186, c[0x0][0x2d0], -R26.reuse ;  /* 0x0000b400baba7a23 */ /* 0x100fe4000001081a */
[----:B------:R-:W-:Y:S01]  /*5600*/  FFMA.FTZ R209, R24, c[0x0][0x2d0], -R26 ;  /* 0x0000b40018d17a23 */ /* 0x000fe2000001081a */
[----:B------:R-:W-:Y:S01]  /*5610*/  HMMA.16816.F32 R176, R128, R172, RZ ;  /* 0x000000ac80b0723c */ /* 0x000fe200000018ff */
[----:B--2---:R-:W-:Y:S01]  /*5620*/  F2FP.PACK_AB R4, R46, R50 ;  /* 0x000000322e04723e */ /* 0x004fe200000000ff */
[----:B------:R-:W2:Y:S01]  /*5630*/  MUFU.EX2 R41, R41 ;  /* 0x0000002900297308 */ /* 0x000ea20000000800 */
[----:B------:R-:W-:-:S02]  /*5640*/  FADD.FTZ R185, R185, R27 ;  /* 0x0000001bb9b97221 */ /* 0x000fc40000010000 */
[----:B------:R-:W-:Y:S02]  /*5650*/  FADD.FTZ R183, R184, R183 ;  /* 0x000000b7b8b77221 */ /* 0x000fe40000010000 */
[----:B------:R-:W-:Y:S01]  /*5660*/  FADD.FTZ R185, R182, R185 ;  /* 0x000000b9b6b97221 */ /* 0x000fe20000010000 */
[C---:B------:R-:W-:Y:S01]  /*5670*/  HMMA.16816.F32 R172, R128.reuse, R174, RZ ;  /* 0x000000ae80ac723c */ /* 0x040fe200000018ff */
[----:B------:R-:W-:Y:S01]  /*5680*/  FADD.FTZ R183, R181, R183 ;  /* 0x000000b7b5b77221 */ /* 0x000fe20000010000 */
[----:B------:R-:W3:Y:S01]  /*5690*/  MUFU.EX2 R49, R49 ;  /* 0x0000003100317308 */ /* 0x000ee20000000800 */
[----:B------:R-:W-:Y:S02]  /*56a0*/  FADD.FTZ R185, R51, R185 ;  /* 0x000000b933b97221 */ /* 0x000fe40000010000 */
[----:B------:R-:W-:Y:S02]  /*56b0*/  FADD.FTZ R180, R180, R183 ;  /* 0x000000b7b4b47221 */ /* 0x000fe40000010000 */
[----:B------:R-:W-:Y:S01]  /*56c0*/  FADD.FTZ R50, R50, R185 ;  /* 0x000000b932327221 */ /* 0x000fe20000010000 */
[----:B------:R-:W-:Y:S02]  /*56d0*/  HMMA.16816.F32 R168, R128, R164, RZ ;  /* 0x000000a480a8723c */ /* 0x000fe400000018ff */
[----:B------:R-:W4:Y:S01]  /*56e0*/  MUFU.EX2 R48, R48 ;  /* 0x0000003000307308 */ /* 0x000f220000000800 */
[----:B--2---:R-:W-:Y:S01]  /*56f0*/  F2FP.PACK_AB R6, R41, R45 ;  /* 0x0000002d2906723e */ /* 0x004fe200000000ff */
[----:B------:R-:W-:-:S04]  /*5700*/  FADD.FTZ R50, R46, R50 ;  /* 0x000000322e327221 */ /* 0x000fc80000010000 */
[----:B------:R-:W-:Y:S01]  /*5710*/  HMMA.16816.F32 R164, R128, R166, RZ ;  /* 0x000000a680a4723c */ /* 0x000fe200000018ff */
[----:B------:R-:W-:Y:S01]  /*5720*/  FADD.FTZ R45, R45, R50 ;  /* 0x000000322d2d7221 */ /* 0x000fe20000010000 */
[----:B------:R-:W-:Y:S01]  /*5730*/  MUFU.EX2 R47, R47 ;  /* 0x0000002f002f7308 */ /* 0x000fe20000000800 */
[----:B---3--:R-:W-:Y:S02]  /*5740*/  FADD.FTZ R180, R49, R180 ;  /* 0x000000b431b47221 */ /* 0x008fe40000010000 */
[----:B------:R-:W-:-:S03]  /*5750*/  FADD.FTZ R45, R41, R45 ;  /* 0x0000002d292d7221 */ /* 0x000fc60000010000 */
[----:B------:R-:W-:Y:S02]  /*5760*/  HMMA.16816.F32 R136, R128, R132, RZ ;  /* 0x000000848088723c */ /* 0x000fe400000018ff */
[----:B------:R-:W2:Y:S01]  /*5770*/  MUFU.EX2 R43, R43 ;  /* 0x0000002b002b7308 */ /* 0x000ea20000000800 */
[C---:B----4-:R-:W-:Y:S01]  /*5780*/  F2FP.PACK_AB R5, R48.reuse, R49 ;  /* 0x000000313005723e */ /* 0x050fe200000000ff */
[----:B------:R-:W-:-:S04]  /*5790*/  FADD.FTZ R180, R48, R180 ;  /* 0x000000b430b47221 */ /* 0x000fc80000010000 */
[C---:B------:R-:W-:Y:S02]  /*57a0*/  HMMA.16816.F32 R132, R128.reuse, R134, RZ ;  /* 0x000000868084723c */ /* 0x040fe400000018ff */
[----:B------:R-:W-:Y:S06]  /*57b0*/  MUFU.EX2 R44, R44 ;  /* 0x0000002c002c7308 */ /* 0x000fec0000000800 */
[----:B------:R-:W-:Y:S01]  /*57c0*/  HMMA.16816.F32 R152, R128, R148, RZ ;  /* 0x000000948098723c */ /* 0x000fe200000018ff */
[----:B--2---:R-:W-:Y:S01]  /*57d0*/  F2FP.PACK_AB R7, R43, R47 ;  /* 0x0000002f2b07723e */ /* 0x004fe200000000ff */
[----:B------:R-:W2:Y:S01]  /*57e0*/  MUFU.EX2 R40, R40 ;  /* 0x0000002800287308 */ /* 0x000ea20000000800 */
[----:B------:R-:W-:-:S05]  /*57f0*/  FADD.FTZ R47, R47, R180 ;  /* 0x000000b42f2f7221 */ /* 0x000fca0000010000 */
[----:B------:R-:W-:Y:S01]  /*5800*/  HMMA.16816.F32 R144, R128, R140, RZ ;  /* 0x0000008c8090723c */ /* 0x000fe200000018ff */
[----:B------:R-:W-:Y:S01]  /*5810*/  FADD.FTZ R47, R43, R47 ;  /* 0x0000002f2b2f7221 */ /* 0x000fe20000010000 */
[----:B------:R-:W-:Y:S06]  /*5820*/  MUFU.EX2 R42, R42 ;  /* 0x0000002a002a7308 */ /* 0x000fec0000000800 */
[C---:B------:R-:W-:Y:S02]  /*5830*/  HMMA.16816.F32 R176, R4.reuse, R12, R176 ;  /* 0x0000000c04b0723c */ /* 0x040fe400000018b0 */
[----:B------:R-:W-:Y:S06]  /*5840*/  MUFU.EX2 R3, R3 ;  /* 0x0000000300037308 */ /* 0x000fec0000000800 */
[C---:B------:R-:W-:Y:S01]  /*5850*/  HMMA.16816.F32 R172, R4.reuse, R14, R172 ;  /* 0x0000000e04ac723c */ /* 0x040fe200000018ac */
[----:B------:R-:W3:Y:S01]  /*5860*/  LDSM.16.MT88.4 R12, [R242+0x3900] ;  /* 0x00390000f20c783b */ /* 0x000ee20000004200 */
[----:B------:R-:W-:Y:S06]  /*5870*/  MUFU.EX2 R198, R198 ;  /* 0x000000c600c67308 */ /* 0x000fec0000000800 */
[C---:B------:R-:W-:Y:S02]  /*5880*/  HMMA.16816.F32 R168, R4.reuse, R8, R168 ;  /* 0x0000000804a8723c */ /* 0x040fe400000018a8 */
[----:B------:R-:W-:Y:S06]  /*5890*/  MUFU.EX2 R196, R196 ;  /* 0x000000c400c47308 */ /* 0x000fec0000000800 */
[----:B------:R-:W-:Y:S01]  /*58a0*/  HMMA.16816.F32 R164, R4, R10, R164 ;  /* 0x0000000a04a4723c */ /* 0x000fe200000018a4 */
[----:B------:R-:W4:Y:S01]  /*58b0*/  LDSM.16.MT88.4 R8, [R241+0x3900] ;  /* 0x00390000f108783b */ /* 0x000f220000004200 */
[----:B------:R-:W-:Y:S06]  /*58c0*/  MUFU.EX2 R195, R195 ;  /* 0x000000c300c37308 */ /* 0x000fec0000000800 */
[C---:B-1----:R-:W-:Y:S02]  /*58d0*/  HMMA.16816.F32 R52, R128.reuse, R56, RZ ;  /* 0x000000388034723c */ /* 0x042fe400000018ff */
[----:B------:R-:W-:Y:S06]  /*58e0*/  MUFU.EX2 R193, R193 ;  /* 0x000000c100c17308 */ /* 0x000fec0000000800 */
[C---:B------:R-:W-:Y:S02]  /*58f0*/  HMMA.16816.F32 R148, R128.reuse, R150, RZ ;  /* 0x000000968094723c */ /* 0x040fe400000018ff */
[----:B------:R-:W-:Y:S06]  /*5900*/  MUFU.EX2 R197, R197 ;  /* 0x000000c500c57308 */ /* 0x000fec0000000800 */
[----:B------:R-:W-:Y:S02]  /*5910*/  HMMA.16816.F32 R140, R128, R142, RZ ;  /* 0x0000008e808c723c */ /* 0x000fe400000018ff */
[----:B------:R-:W-:Y:S06]  /*5920*/  MUFU.EX2 R194, R194 ;  /* 0x000000c200c27308 */ /* 0x000fec0000000800 */
[C---:B---3--:R-:W-:Y:S02]  /*5930*/  HMMA.16816.F32 R136, R4.reuse, R12, R136 ;  /* 0x0000000c0488723c */ /* 0x048fe40000001888 */
[----:B------:R-:W-:Y:S06]  /*5940*/  MUFU.EX2 R200, R200 ;  /* 0x000000c800c87308 */ /* 0x000fec0000000800 */
[----:B------:R-:W-:Y:S01]  /*5950*/  HMMA.16816.F32 R132, R4, R14, R132 ;  /* 0x0000000e0484723c */ /* 0x000fe20000001884 */
[----:B------:R-:W1:Y:S01]  /*5960*/  LDSM.16.MT88.4 R12, [R241+0x6900] ;  /* 0x00690000f10c783b */ /* 0x000e620000004200 */
[----:B------:R-:W-:Y:S06]  /*5970*/  MUFU.EX2 R199, R199 ;  /* 0x000000c700c77308 */ /* 0x000fec0000000800 */
[C---:B------:R-:W-:Y:S02]  /*5980*/  HMMA.16816.F32 R56, R128.reuse, R58, RZ ;  /* 0x0000003a8038723c */ /* 0x040fe400000018ff */
        /* <DEDUP_REMOVED lines=20> */
[C---:B------:R-:W-:Y:S01]  /*5ad0*/  HMMA.16816.F32 R140, R4.reuse, R18, R140 ;  /* 0x00000012048c723c */ /* 0x040fe2000000188c */
[----:B------:R-:W5:Y:S01]  /*5ae0*/  LDSM.16.MT88.4 R16, [R242+0x6900] ;  /* 0x00690000f210783b */ /* 0x000f620000004200 */
[----:B------:R-:W-:Y:S06]  /*5af0*/  MUFU.EX2 R189, R189 ;  /* 0x000000bd00bd7308 */ /* 0x000fec0000000800 */
[C---:B----4-:R-:W-:Y:S02]  /*5b00*/  HMMA.16816.F32 R52, R4.reuse, R8, R52 ;  /* 0x000000080434723c */ /* 0x050fe40000001834 */
[----:B------:R-:W-:Y:S06]  /*5b10*/  MUFU.EX2 R188, R188 ;  /* 0x000000bc00bc7308 */ /* 0x000fec0000000800 */
[C---:B------:R-:W-:Y:S01]  /*5b20*/  HMMA.16816.F32 R56, R4.reuse, R10, R56 ;  /* 0x0000000a0438723c */ /* 0x040fe20000001838 */
[----:B------:R-:W4:Y:S01]  /*5b30*/  LDSM.16.MT88.4 R8, [R240+0x6900] ;  /* 0x00690000f008783b */ /* 0x000f220000004200 */
[----:B------:R-:W-:Y:S06]  /*5b40*/  MUFU.EX2 R187, R187 ;  /* 0x000000bb00bb7308 */ /* 0x000fec0000000800 */
[C---:B-1----:R-:W-:Y:S02]  /*5b50*/  HMMA.16816.F32 R84, R4.reuse, R12, R84 ;  /* 0x0000000c0454723c */ /* 0x042fe40000001854 */
[----:B------:R-:W-:Y:S06]  /*5b60*/  MUFU.EX2 R186, R186 ;  /* 0x000000ba00ba7308 */ /* 0x000fec0000000800 */
[C---:B------:R-:W-:Y:S01]  /*5b70*/  HMMA.16816.F32 R88, R4.reuse, R14, R88 ;  /* 0x0000000e0458723c */ /* 0x040fe20000001858 */
[----:B------:R-:W1:Y:S01]  /*5b80*/  LDSM.16.MT88.4 R12, [R241+0x9900] ;  /* 0x00990000f10c783b */ /* 0x000e620000004200 */
[----:B------:R-:W-:Y:S06]  /*5b90*/  MUFU.EX2 R209, R209 ;  /* 0x000000d100d17308 */ /* 0x000fec0000000800 */
[C---:B------:R-:W-:Y:S08]  /*5ba0*/  HMMA.16816.F32 R60, R4.reuse, R68, R60 ;  /* 0x00000044043c723c */ /* 0x040ff0000000183c */
[C---:B------:R-:W-:Y:S08]  /*5bb0*/  HMMA.16816.F32 R64, R4.reuse, R70, R64 ;  /* 0x000000460440723c */ /* 0x040ff00000001840 */
[C---:B------:R-:W-:Y:S08]  /*5bc0*/  HMMA.16816.F32 R160, R4.reuse, R36, R160 ;  /* 0x0000002404a0723c */ /* 0x040ff000000018a0 */
[----:B------:R-:W-:Y:S01]  /*5bd0*/  HMMA.16816.F32 R156, R4, R38, R156 ;  /* 0x00000026049c723c */ /* 0x000fe2000000189c */
[----:B------:R-:W1:Y:S07]  /*5be0*/  LDSM.16.MT88.4 R36, [R240+0x9100] ;  /* 0x00910000f024783b */ /* 0x000e6e0000004200 */
[C---:B------:R-:W-:Y:S08]  /*5bf0*/  HMMA.16816.F32 R68, R128.reuse, R72, RZ ;  /* 0x000000488044723c */ /* 0x040ff000000018ff */
[C---:B------:R-:W-:Y:S08]  /*5c00*/  HMMA.16816.F32 R76, R128.reuse, R80, RZ ;  /* 0x00000050804c723c */ /* 0x040ff000000018ff */
[C---:B------:R-:W-:Y:S08]  /*5c10*/  HMMA.16816.F32 R92, R128.reuse, R96, RZ ;  /* 0x00000060805c723c */ /* 0x040ff000000018ff */
[C---:B------:R-:W-:Y:S08]  /*5c20*/  HMMA.16816.F32 R72, R128.reuse, R74, RZ ;  /* 0x0000004a8048723c */ /* 0x040ff000000018ff */
[C---:B------:R-:W-:Y:S08]  /*5c30*/  HMMA.16816.F32 R80, R128.reuse, R82, RZ ;  /* 0x000000528050723c */ /* 0x040ff000000018ff */
[C---:B------:R-:W-:Y:S08]  /*5c40*/  HMMA.16816.F32 R96, R128.reuse, R98, RZ ;  /* 0x000000628060723c */ /* 0x040ff000000018ff */
[C---:B------:R-:W-:Y:S08]  /*5c50*/  HMMA.16816.F32 R116, R128.reuse, R120, RZ ;  /* 0x000000788074723c */ /* 0x040ff000000018ff */
[----:B------:R-:W-:Y:S08]  /*5c60*/  HMMA.16816.F32 R120, R128, R122, RZ ;  /* 0x0000007a8078723c */ /* 0x000ff000000018ff */
[C---:B---3--:R-:W-:Y:S08]  /*5c70*/  HMMA.16816.F32 R68, R4.reuse, R20, R68 ;  /* 0x000000140444723c */ /* 0x048ff00000001844 */
[C---:B------:R-:W-:Y:S01]  /*5c80*/  HMMA.16816.F32 R72, R4.reuse, R22, R72 ;  /* 0x000000160448723c */ /* 0x040fe20000001848 */
[----:B------:R-:W3:Y:S07]  /*5c90*/  LDSM.16.MT88.4 R20, [R247+0x9900] ;  /* 0x00990000f714783b */ /* 0x000eee0000004200 */
[C---:B-----5:R-:W-:Y:S08]  /*5ca0*/  HMMA.16816.F32 R76, R4.reuse, R16, R76 ;  /* 0x00000010044c723c */ /* 0x060ff0000000184c */
[C---:B------:R-:W-:Y:S01]  /*5cb0*/  HMMA.16816.F32 R80, R4.reuse, R18, R80 ;  /* 0x000000120450723c */ /* 0x040fe20000001850 */
[----:B------:R-:W5:Y:S07]  /*5cc0*/  LDSM.16.MT88.4 R16, [R242+0x9900] ;  /* 0x00990000f210783b */ /* 0x000f6e0000004200 */
[C---:B----4-:R-:W-:Y:S08]  /*5cd0*/  HMMA.16816.F32 R92, R4.reuse, R8, R92 ;  /* 0x00000008045c723c */ /* 0x050ff0000000185c */
[C---:B------:R-:W-:Y:S01]  /*5ce0*/  HMMA.16816.F32 R96, R4.reuse, R10, R96 ;  /* 0x0000000a0460723c */ /* 0x040fe20000001860 */
[----:B------:R-:W4:Y:S07]  /*5cf0*/  LDSM.16.MT88.4 R8, [R240+0x9900] ;  /* 0x00990000f008783b */ /* 0x000f2e0000004200 */
[C---:B-1----:R-:W-:Y:S08]  /*5d00*/  HMMA.16816.F32 R116, R4.reuse, R12, R116 ;  /* 0x0000000c0474723c */ /* 0x042ff00000001874 */
[----:B------:R-:W-:Y:S01]  /*5d10*/  HMMA.16816.F32 R120, R4, R14, R120 ;  /* 0x0000000e0478723c */ /* 0x000fe20000001878 */
[----:B------:R-:W1:Y:S07]  /*5d20*/  LDSM.16.MT88.4 R12, [R241+0x1100] ;  /* 0x00110000f10c783b */ /* 0x000e6e0000004200 */
[C---:B------:R-:W-:Y:S08]  /*5d30*/  HMMA.16816.F32 R100, R128.reuse, R104, RZ ;  /* 0x000000688064723c */ /* 0x040ff000000018ff */
[C---:B------:R-:W-:Y:S08]  /*5d40*/  HMMA.16816.F32 R108, R128.reuse, R112, RZ ;  /* 0x00000070806c723c */ /* 0x040ff000000018ff */
[C---:B------:R-:W-:Y:S08]  /*5d50*/  HMMA.16816.F32 R104, R128.reuse, R106, RZ ;  /* 0x0000006a8068723c */ /* 0x040ff000000018ff */
[C---:B------:R-:W-:Y:S08]  /*5d60*/  HMMA.16816.F32 R112, R128.reuse, R114, RZ ;  /* 0x000000728070723c */ /* 0x040ff000000018ff */
[C---:B------:R-:W-:Y:S07]  /*5d70*/  HMMA.16816.F32 R124, R128.reuse, R36, RZ ;  /* 0x00000024807c723c */ /* 0x040fee00000018ff */
[----:B------:R-:W-:Y:S01]  /*5d80*/  FFMA.FTZ R36, R212, c[0x0][0x2d0], -R192 ;  /* 0x0000b400d4247a23 */ /* 0x000fe200000108c0 */
[----:B------:R-:W-:Y:S01]  /*5d90*/  HMMA.16816.F32 R128, R128, R38, RZ ;  /* 0x000000268080723c */ /* 0x000fe200000018ff */
[----:B------:R-:W-:-:S04]  /*5da0*/  FFMA.FTZ R37, R210, c[0x0][0x2d0], -R26 ;  /* 0x0000b400d2257a23 */ /* 0x000fc8000001081a */
[----:B------:R-:W-:Y:S02]  /*5db0*/  MUFU.EX2 R36, R36 ;  /* 0x0000002400247308 */ /* 0x000fe40000000800 */
[----:B------:R-:W-:Y:S01]  /*5dc0*/  FFMA.FTZ R39, R213, c[0x0][0x2d0], -R192 ;  /* 0x0000b400d5277a23 */ /* 0x000fe200000108c0 */
[C---:B---3--:R-:W-:Y:S01]  /*5dd0*/  HMMA.16816.F32 R100, R4.reuse, R20, R100 ;  /* 0x000000140464723c */ /* 0x048fe20000001864 */
[--C-:B------:R-:W-:Y:S02]  /*5de0*/  FFMA.FTZ R38, R211, c[0x0][0x2d0], -R26.reuse ;  /* 0x0000b400d3267a23 */ /* 0x100fe4000001081a */
[----:B------:R-:W-:Y:S02]  /*5df0*/  FFMA.FTZ R192, R25, c[0x0][0x2d0], -R26 ;  /* 0x0000b40019c07a23 */ /* 0x000fe4000001081a */
[----:B------:R-:W3:Y:S01]  /*5e00*/  MUFU.EX2 R39, R39 ;  /* 0x0000002700277308 */ /* 0x000ee20000000800 */
[----:B------:R-:W-:Y:S02]  /*5e10*/  LDSM.16.MT88.4 R24, [R241+0x2900] ;  /* 0x00290000f118783b */ /* 0x000fe40000004200 */
[C---:B------:R-:W-:Y:S02]  /*5e20*/  HMMA.16816.F32 R104, R4.reuse, R22, R104 ;  /* 0x000000160468723c */ /* 0x040fe40000001868 */
[----:B------:R-:W1:Y:S03]  /*5e30*/  LDSM.16.MT88.4 R20, [R247+0x1100] ;  /* 0x00110000f714783b */ /* 0x000e660000004200 */
[----:B------:R-:W1:Y:S03]  /*5e40*/  MUFU.EX2 R38, R38 ;  /* 0x0000002600267308 */ /* 0x000e660000000800 */
[C---:B-----5:R-:W-:Y:S05]  /*5e50*/  HMMA.16816.F32 R108, R4.reuse, R16, R108 ;  /* 0x00000010046c723c */ /* 0x060fea000000186c */
[----:B------:R-:W5:Y:S03]  /*5e60*/  MUFU.EX2 R37, R37 ;  /* 0x0000002500257308 */ /* 0x000f660000000800 */
[C---:B------:R-:W-:Y:S01]  /*5e70*/  HMMA.16816.F32 R112, R4.reuse, R18, R112 ;  /* 0x000000120470723c */ /* 0x040fe20000001870 */
[----:B------:R-:W5:Y:S04]  /*5e80*/  LDSM.16.MT88.4 R16, [R242+0x1100] ;  /* 0x00110000f210783b */ /* 0x000f680000004200 */
[----:B------:R-:W1:Y:S03]  /*5e90*/  MUFU.EX2 R192, R192 ;  /* 0x000000c000c07308 */ /* 0x000e660000000800 */
[C---:B----4-:R-:W-:Y:S08]  /*5ea0*/  HMMA.16816.F32 R124, R4.reuse, R8, R124 ;  /* 0x00000008047c723c */ /* 0x050ff0000000187c */
[----:B------:R-:W-:Y:S01]  /*5eb0*/  HMMA.16816.F32 R128, R4, R10, R128 ;  /* 0x0000000a0480723c */ /* 0x000fe20000001880 */
[----:B------:R-:W4:Y:S06]  /*5ec0*/  LDSM.16.MT88.4 R8, [R240+0x1100] ;  /* 0x00110000f008783b */ /* 0x000f2c0000004200 */
[----:B--2---:R-:W-:Y:S01]  /*5ed0*/  F2FP.PACK_AB R4, R40, R44 ;  /* 0x0000002c2804723e */ /* 0x004fe200000000ff */
[----:B------:R-:W-:Y:S01]  /*5ee0*/  FADD.FTZ R44, R44, R45 ;  /* 0x0000002d2c2c7221 */ /* 0x000fe20000010000 */
[----:B---3--:R-:W-:-:S02]  /*5ef0*/  F2FP.PACK_AB R6, R36, R39 ;  /* 0x000000272406723e */ /* 0x008fc400000000ff */
[----:B-1----:R-:W-:Y:S01]  /*5f00*/  F2FP.PACK_AB R5, R38, R42 ;  /* 0x0000002a2605723e */ /* 0x002fe200000000ff */
[----:B------:R-:W-:Y:S01]  /*5f10*/  FADD.FTZ R44, R40, R44 ;  /* 0x0000002c282c7221 */ /* 0x000fe20000010000 */
[----:B-----5:R-:W-:Y:S01]  /*5f20*/  F2FP.PACK_AB R7, R3, R37 ;  /* 0x000000250307723e */ /* 0x020fe200000000ff */
[----:B------:R-:W-:Y:S02]  /*5f30*/  FADD.FTZ R42, R42, R47 ;  /* 0x0000002f2a2a7221 */ /* 0x000fe40000010000 */
[----:B------:R-:W-:Y:S02]  /*5f40*/  FADD.FTZ R39, R39, R44 ;  /* 0x0000002c27277221 */ /* 0x000fe40000010000 */
[----:B------:R-:W-:Y:S02]  /*5f50*/  FADD.FTZ R42, R38, R42 ;  /* 0x0000002a262a7221 */ /* 0x000fe40000010000 */
[----:B------:R-:W-:Y:S01]  /*5f60*/  HMMA.16816.F32 R160, R4, R12, R160 ;  /* 0x0000000c04a0723c */ /* 0x000fe200000018a0 */
[----:B------:R-:W-:-:S02]  /*5f70*/  FADD.FTZ R39, R36, R39 ;  /* 0x0000002724277221 */ /* 0x000fc40000010000 */
[----:B------:R-:W-:-:S04]  /*5f80*/  FADD.FTZ R37, R37, R42 ;  /* 0x0000002a25257221 */ /* 0x000fc80000010000 */
[----:B------:R-:W-:Y:S01]  /*5f90*/  FADD.FTZ R37, R3, R37 ;  /* 0x0000002503257221 */ /* 0x000fe20000010000 */
        /* <DEDUP_REMOVED lines=8> */
[C---:B----4-:R-:W-:Y:S08]  /*6020*/  HMMA.16816.F32 R152, R4.reuse, R8, R152 ;  /* 0x000000080498723c */ /* 0x050ff00000001898 */
        /* <DEDUP_REMOVED lines=36> */
[----:B------:R-:W-:Y:S01]  /*6270*/  HMMA.16816.F32 R128, R4, R10, R128 ;  /* 0x0000000a0480723c */ /* 0x000fe20000001880 */
[----:B------:R-:W4:Y:S06]  /*6280*/  LDSM.16.MT88.4 R8, [R240+0x1900] ;  /* 0x00190000f008783b */ /* 0x000f2c0000004200 */
        /* <DEDUP_REMOVED lines=9> */
[----:B-1----:R-:W-:Y:S01]  /*6320*/  HMMA.16816.F32 R160, R4, R12, R160 ;  /* 0x0000000c04a0723c */ /* 0x002fe200000018a0 */
[----:B------:R-:W-:-:S02]  /*6330*/  FADD.FTZ R195, R193, R195 ;  /* 0x000000c3c1c37221 */ /* 0x000fc40000010000 */
[----:B------:R-:W-:-:S04]  /*6340*/  FADD.FTZ R200, R200, R197 ;  /* 0x000000c5c8c87221 */ /* 0x000fc80000010000 */
[----:B------:R-:W-:Y:S01]  /*6350*/  FADD.FTZ R200, R199, R200 ;  /* 0x000000c8c7c87221 */ /* 0x000fe20000010000 */
        /* <DEDUP_REMOVED lines=40> */
[----:B------:R-:W-:Y:S07]  /*65e0*/  LDSM.16.MT88.4 R20, [R240+0x2100] ;  /* 0x00210000f014783b */ /* 0x000fee0000004200 */
[C---:B---3--:R-:W-:Y:S08]  /*65f0*/  HMMA.16816.F32 R108, R4.reuse, R16, R108 ;  /* 0x00000010046c723c */ /* 0x048ff0000000186c */
[C---:B------:R-:W-:Y:S01]  /*6600*/  HMMA.16816.F32 R112, R4.reuse, R18, R112 ;  /* 0x000000120470723c */ /* 0x040fe20000001870 */
[----:B------:R-:W2:Y:S07]  /*6610*/  LDSM.16.MT88.4 R16, [R247+0x2100] ;  /* 0x00210000f710783b */ /* 0x000eae0000004200 */
[C---:B----4-:R-:W-:Y:S08]  /*6620*/  HMMA.16816.F32 R124, R4.reuse, R8, R124 ;  /* 0x00000008047c723c */ /* 0x050ff0000000187c */
[----:B------:R-:W-:Y:S01]  /*6630*/  HMMA.16816.F32 R128, R4, R10, R128 ;  /* 0x0000000a0480723c */ /* 0x000fe20000001880 */
[----:B------:R-:W3:Y:S06]  /*6640*/  LDSM.16.MT88.4 R8, [R241+0x2100] ;  /* 0x00210000f108783b */ /* 0x000eec0000004200 */
        /* <DEDUP_REMOVED lines=11> */
[----:B------:R-:W-:Y:S02]  /*6700*/  FADD.FTZ R204, R204, R208 ;  /* 0x000000d0cccc7221 */ /* 0x000fe40000010000 */
[----:B------:R-:W-:Y:S02]  /*6710*/  FADD.FTZ R203, R191, R203 ;  /* 0x000000cbbfcb7221 */ /* 0x000fe40000010000 */
[----:B------:R-:W-:Y:S01]  /*6720*/  FADD.FTZ R204, R201, R204 ;  /* 0x000000ccc9cc7221 */ /* 0x000fe20000010000 */
[----:B------:R-:W-:Y:S01]  /*6730*/  HMMA.16816.F32 R164, R4, R14, R164 ;  /* 0x0000000e04a4723c */ /* 0x000fe200000018a4 */
[----:B------:R-:W1:Y:S01]  /*6740*/  LDSM.16.MT88.4 R12, [R242+0x5100] ;  /* 0x00510000f20c783b */ /* 0x000e620000004200 */
[----:B------:R-:W-:Y:S02]  /*6750*/  FADD.FTZ R203, R190, R203 ;  /* 0x000000cbbecb7221 */ /* 0x000fe40000010000 */
[----:B------:R-:W-:Y:S02]  /*6760*/  FADD.FTZ R204, R187, R204 ;  /* 0x000000ccbbcc7221 */ /* 0x000fe40000010000 */
[----:B------:R-:W-:-:S02]  /*6770*/  FADD.FTZ R203, R189, R203 ;  /* 0x000000cbbdcb7221 */ /* 0x000fc40000010000 */
[----:B--2---:R-:W-:Y:S01]  /*6780*/  HMMA.16816.F32 R176, R4, R16, R176 ;  /* 0x0000001004b0723c */ /* 0x004fe200000018b0 */
[----:B------:R-:W-:Y:S02]  /*6790*/  FADD.FTZ R204, R186, R204 ;  /* 0x000000ccbacc7221 */ /* 0x000fe40000010000 */
[----:B------:R-:W-:Y:S02]  /*67a0*/  FADD.FTZ R3, R188, R203 ;  /* 0x000000cbbc037221 */ /* 0x000fe40000010000 */
[----:B------:R-:W-:-:S03]  /*67b0*/  FADD.FTZ R204, R192, R204 ;  /* 0x000000ccc0cc7221 */ /* 0x000fc60000010000 */
[----:B------:R-:W-:Y:S01]  /*67c0*/  HMMA.16816.F32 R172, R4, R18, R172 ;  /* 0x0000001204ac723c */ /* 0x000fe200000018ac */
[----:B------:R-:W2:Y:S01]  /*67d0*/  LDSM.16.MT88.4 R16, [R247+0x5100] ;  /* 0x00510000f710783b */ /* 0x000ea20000004200 */
[----:B------:R-:W-:-:S03]  /*67e0*/  FADD.FTZ R183, R209, R204 ;  /* 0x000000ccd1b77221 */ /* 0x000fc60000010000 */
[----:B------:R-:W-:Y:S03]  /*67f0*/  STL [R1+0x2c], R3 ;  /* 0x00002c0301007387 */ /* 0x000fe60000100800 */
[C---:B---3--:R-:W-:Y:S08]  /*6800*/  HMMA.16816.F32 R160, R4.reuse, R8, R160 ;  /* 0x0000000804a0723c */ /* 0x048ff000000018a0 */
[C---:B------:R-:W-:Y:S01]  /*6810*/  HMMA.16816.F32 R156, R4.reuse, R10, R156 ;  /* 0x0000000a049c723c */ /* 0x040fe2000000189c */
[----:B------:R-:W3:Y:S07]  /*6820*/  LDSM.16.MT88.4 R8, [R241+0x5100] ;  /* 0x00510000f108783b */ /* 0x000eee0000004200 */
        /* <DEDUP_REMOVED lines=22> */
[C---:B-1----:R-:W-:Y:S08]  /*6990*/  HMMA.16816.F32 R108, R4.reuse, R12, R108 ;  /* 0x0000000c046c723c */ /* 0x042ff0000000186c */
[C---:B------:R-:W-:Y:S01]  /*69a0*/  HMMA.16816.F32 R112, R4.reuse, R14, R112 ;  /* 0x0000000e0470723c */ /* 0x040fe20000001870 */
[----:B------:R-:W1:Y:S07]  /*69b0*/  LDSM.16.MT88.4 R12, [R240+0xb100] ;  /* 0x00b10000f00c783b */ /* 0x000e6e0000004200 */
[C---:B------:R-:W-:Y:S01]  /*69c0*/  HMMA.16816.F32 R64, R4.reuse, R22, R64 ;  /* 0x000000160440723c */ /* 0x040fe20000001840 */
[----:B------:R-:W4:Y:S07]  /*69d0*/  LDSM.16.MT88.4 R20, [R240+0x8100] ;  /* 0x00810000f014783b */ /* 0x000f2e0000004200 */
[C---:B--2---:R-:W-:Y:S08]  /*69e0*/  HMMA.16816.F32 R100, R4.reuse, R16, R100 ;  /* 0x000000100464723c */ /* 0x044ff00000001864 */
[C---:B------:R-:W-:Y:S01]  /*69f0*/  HMMA.16816.F32 R104, R4.reuse, R18, R104 ;  /* 0x000000120468723c */ /* 0x040fe20000001868 */
[----:B------:R-:W-:Y:S07]  /*6a00*/  LDSM.16.MT88.4 R16, [R247+0x5900] ;  /* 0x00590000f710783b */ /* 0x000fee0000004200 */
[C---:B---3--:R-:W-:Y:S08]  /*6a10*/  HMMA.16816.F32 R116, R4.reuse, R8, R116 ;  /* 0x000000080474723c */ /* 0x048ff00000001874 */
[C---:B------:R-:W-:Y:S01]  /*6a20*/  HMMA.16816.F32 R120, R4.reuse, R10, R120 ;  /* 0x0000000a0478723c */ /* 0x040fe20000001878 */
[----:B------:R-:W2:Y:S07]  /*6a30*/  LDSM.16.MT88.4 R8, [R242+0x2900] ;  /* 0x00290000f208783b */ /* 0x000eae0000004200 */
[C---:B-1----:R-:W-:Y:S08]  /*6a40*/  HMMA.16816.F32 R124, R4.reuse, R12, R124 ;  /* 0x0000000c047c723c */ /* 0x042ff0000000187c */
[C---:B------:R-:W-:Y:S01]  /*6a50*/  HMMA.16816.F32 R128, R4.reuse, R14, R128 ;  /* 0x0000000e0480723c */ /* 0x040fe20000001880 */
[----:B------:R-:W1:Y:S07]  /*6a60*/  LDSM.16.MT88.4 R12, [R247+0x2900] ;  /* 0x00290000f70c783b */ /* 0x000e6e0000004200 */
[C---:B----4-:R-:W-:Y:S08]  /*6a70*/  HMMA.16816.F32 R92, R4.reuse, R20, R92 ;  /* 0x00000014045c723c */ /* 0x050ff0000000185c */
[----:B------:R-:W-:Y:S01]  /*6a80*/  HMMA.16816.F32 R96, R4, R22, R96 ;  /* 0x000000160460723c */ /* 0x000fe20000001860 */
[----:B------:R-:W-:Y:S06]  /*6a90*/  LDSM.16.MT88.4 R20, [R240+0x2900] ;  /* 0x00290000f014783b */ /* 0x000fec0000004200 */
[----:B------:R-:W-:-:S02]  /*6aa0*/  F2FP.PACK_AB R4, R190, R191 ;  /* 0x000000bfbe04723e */ /* 0x000fc400000000ff */
[----:B------:R-:W-:Y:S02]  /*6ab0*/  F2FP.PACK_AB R6, R188, R189 ;  /* 0x000000bdbc06723e */ /* 0x000fe400000000ff */
[----:B------:R-:W-:Y:S02]  /*6ac0*/  F2FP.PACK_AB R5, R186, R187 ;  /* 0x000000bbba05723e */ /* 0x000fe400000000ff */
[----:B------:R-:W-:-:S07]  /*6ad0*/  F2FP.PACK_AB R7, R209, R192 ;  /* 0x000000c0d107723e */ /* 0x000fce00000000ff */
[C---:B--2---:R-:W-:Y:S08]  /*6ae0*/  HMMA.16816.F32 R168, R4.reuse, R8, R168 ;  /* 0x0000000804a8723c */ /* 0x044ff000000018a8 */
[C---:B-1----:R-:W-:Y:S08]  /*6af0*/  HMMA.16816.F32 R176, R4.reuse, R12, R176 ;  /* 0x0000000c04b0723c */ /* 0x042ff000000018b0 */
[C---:B------:R-:W-:Y:S01]  /*6b00*/  HMMA.16816.F32 R172, R4.reuse, R14, R172 ;  /* 0x0000000e04ac723c */ /* 0x040fe200000018ac */
[----:B------:R-:W1:Y:S07]  /*6b10*/  LDSM.16.MT88.4 R12, [R242+0x5900] ;  /* 0x00590000f20c783b */ /* 0x000e6e0000004200 */
[C---:B------:R-:W-:Y:S01]  /*6b20*/  HMMA.16816.F32 R164, R4.reuse, R10, R164 ;  /* 0x0000000a04a4723c */ /* 0x040fe200000018a4 */
[----:B------:R-:W2:Y:S07]  /*6b30*/  LDSM.16.MT88.4 R8, [R241+0x5900] ;  /* 0x00590000f108783b */ /* 0x000eae0000004200 */
[C---:B------:R-:W-:Y:S08]  /*6b40*/  HMMA.16816.F32 R144, R4.reuse, R16, R144 ;  /* 0x000000100490723c */ /* 0x040ff00000001890 */
        /* <DEDUP_REMOVED lines=27> */
[C---:B------:R-:W-:Y:S08]  /*6d00*/  HMMA.16816.F32 R64, R4.reuse, R26, R64 ;  /* 0x0000001a0440723c */ /* 0x040ff00000001840 */
[C---:B----4-:R-:W-:Y:S08]  /*6d10*/  HMMA.16816.F32 R68, R4.reuse, R20, R68 ;  /* 0x000000140444723c */ /* 0x050ff00000001844 */
[C---:B------:R-:W-:Y:S08]  /*6d20*/  HMMA.16816.F32 R72, R4.reuse, R22, R72 ;  /* 0x000000160448723c */ /* 0x040ff00000001848 */
[C---:B-1----:R-:W-:Y:S08]  /*6d30*/  HMMA.16816.F32 R108, R4.reuse, R12, R108 ;  /* 0x0000000c046c723c */ /* 0x042ff0000000186c */
[C---:B------:R-:W-:Y:S08]  /*6d40*/  HMMA.16816.F32 R112, R4.reuse, R14, R112 ;  /* 0x0000000e0470723c */ /* 0x040ff00000001870 */
[C---:B--2---:R-:W-:Y:S08]  /*6d50*/  HMMA.16816.F32 R116, R4.reuse, R8, R116 ;  /* 0x000000080474723c */ /* 0x044ff00000001874 */
[C---:B------:R-:W-:Y:S08]  /*6d60*/  HMMA.16816.F32 R120, R4.reuse, R10, R120 ;  /* 0x0000000a0478723c */ /* 0x040ff00000001878 */
[C---:B---3--:R-:W-:Y:S08]  /*6d70*/  HMMA.16816.F32 R124, R4.reuse, R16, R124 ;  /* 0x00000010047c723c */ /* 0x048ff0000000187c */
[----:B------:R-:W-:Y:S01]  /*6d80*/  HMMA.16816.F32 R128, R4, R18, R128 ;  /* 0x000000120480723c */ /* 0x000fe20000001880 */
[----:B------:R-:W-:Y:S07]  /*6d90*/  @P0 BRA `(.L_x_801) ;  /* 0x000051e000000947 */ /* 0x000fee0003800000 */
[C---:B------:R-:W-:Y:S01]  /*6da0*/  SHF.L.U64.HI R3, R33.reuse, 0x1, R35 ;  /* 0x0000000121037819 */ /* 0x040fe20000010223 */
[----:B------:R-:W-:Y:S01]  /*6db0*/  IMAD.SHL.U32 R5, R33, 0x2, RZ ;  /* 0x0000000221057824 */ /* 0x000fe200078e00ff */
[----:B------:R-:W-:Y:S01]  /*6dc0*/  SHF.L.U64.HI R4, R31, 0x1, R34 ;  /* 0x000000011f047819 */ /* 0x000fe20000010222 */
[----:B------:R-:W-:Y:S01]  /*6dd0*/  IMAD.MOV.U32 R180, RZ, RZ, R2 ;  /* 0x000000ffffb47224 */ /* 0x000fe200078e0002 */
[----:B------:R-:W-:Y:S01]  /*6de0*/  SHF.L.U64.HI R2, R28, 0x1, R30 ;  /* 0x000000011c027819 */ /* 0x000fe2000001021e */
[----:B------:R1:W-:Y:S01]  /*6df0*/  STL [R1+0x28], R3 ;  /* 0x0000280301007387 */ /* 0x0003e20000100800 */
[----:B------:R-:W-:-:S03]  /*6e00*/  UIADD3 UR6, UR6, -0x2, URZ ;  /* 0xfffffffe06067890 */ /* 0x000fc6000fffe03f */
[----:B------:R2:W-:Y:S04]  /*6e10*/  STL [R1+0x24], R5 ;  /* 0x0000240501007387 */ /* 0x0005e80000100800 */
[----:B------:R3:W-:Y:S01]  /*6e20*/  STL [R1+0x20], R4 ;  /* 0x0000200401007387 */ /* 0x0007e20000100800 */
[----:B-1----:R-:W-:Y:S01]  /*6e30*/  IMAD.SHL.U32 R3, R31, 0x2, RZ ;  /* 0x000000021f037824 */ /* 0x002fe200078e00ff */
[----:B--2---:R-:W-:-:S04]  /*6e40*/  SHF.L.U64.HI R5, R29, 0x1, R32 ;  /* 0x000000011d057819 */ /* 0x004fc80000010220 */
[----:B------:R1:W-:Y:S01]  /*6e50*/  STL [R1+0x1c], R3 ;  /* 0x00001c0301007387 */ /* 0x0003e20000100800 */
[----:B---3--:R-:W-:-:S03]  /*6e60*/  IMAD.SHL.U32 R4, R29, 0x2, RZ ;  /* 0x000000021d047824 */ /* 0x008fc600078e00ff */
[----:B------:R2:W-:Y:S04]  /*6e70*/  STL [R1+0x18], R5 ;  /* 0x0000180501007387 */ /* 0x0005e80000100800 */
[----:B------:R2:W-:Y:S01]  /*6e80*/  STL [R1+0x14], R4 ;  /* 0x0000140401007387 */ /* 0x0005e20000100800 */
[----:B-1----:R-:W-:Y:S02]  /*6e90*/  MOV R3, R0 ;  /* 0x0000000000037202 */ /* 0x002fe40000000f00 */
[----:B------:R-:W-:-:S05]  /*6ea0*/  SHF.L.U32 R0, R28, 0x1, RZ ;  /* 0x000000011c007819 */ /* 0x000fca00000006ff */
[----:B------:R2:W-:Y:S04]  /*6eb0*/  STL [R1+0xc], R0 ;  /* 0x00000c0001007387 */ /* 0x0005e80000100800 */
[----:B------:R2:W-:Y:S01]  /*6ec0*/  STL [R1+0x10], R2 ;  /* 0x0000100201007387 */ /* 0x0005e20000100800 */
[----:B------:R-:W-:Y:S05]  /*6ed0*/  BRA `(.L_x_802) ;  /* 0x0000052000007947 */ /* 0x000fea0003800000 */
.L_x_804:
[----:B------:R-:W2:Y:S01]  /*6ee0*/  LDL R2, [R1+0x8] ;  /* 0x0000080001027983 */ /* 0x000ea20000100800 */
[----:B------:R-:W-:Y:S01]  /*6ef0*/  UIMAD UR4, UR6, 0x60, UR10 ;  /* 0x00000060060478a4 */ /* 0x000fe2000f8e020a */
[----:B------:R-:W-:Y:S01]  /*6f00*/  ISETP.NE.AND P6, PT, R252, 0x1, PT ;  /* 0x00000001fc00780c */ /* 0x000fe20003fc5270 */
[----:B------:R-:W-:Y:S01]  /*6f10*/  IMAD.MOV.U32 R7, RZ, RZ, RZ ;  /* 0x000000ffff077224 */ /* 0x000fe200078e00ff */
        /* <DEDUP_REMOVED lines=16> */
[----:B------:R-:W-:Y:S03]  /*7020*/  @!P5 LEA R4, P0, R6, c[0x0][0x2a0], 0x2 ;  /* 0x0000a8000604da11 */ /* 0x000fe600078010ff */
[----:B------:R-:W-:Y:S01]  /*7030*/  IMAD R8, R2, c[0x0][0x2b8], R0 ;  /* 0x0000ae0002087a24 */ /* 0x000fe200078e0200 */
[----:B------:R-:W-:Y:S04]  /*7040*/  @!P5 LEA.HI.X R5, R6, c[0x0][0x2a4], R5, 0x2, P0 ;  /* 0x0000a9000605da11 */ /* 0x000fe800000f1405 */
[----:B------:R-:W-:Y:S01]  /*7050*/  SHF.R.S32.HI R0, RZ, 0x1f, R8 ;  /* 0x0000001fff007819 */ /* 0x000fe20000011408 */
[----:B------:R1:W2:Y:S04]  /*7060*/  @!P5 LDG.E R7, [R4.64] ;  /* 0x0000000c0407d981 */ /* 0x0002a8000c1e1900 */
[----:B------:R-:W-:Y:S04]  /*7070*/  IMAD R0, R0, c[0x0][0x1e0], RZ ;  /* 0x0000780000007a24 */ /* 0x000fe800078e02ff */
[C---:B------:R-:W-:Y:S02]  /*7080*/  IMAD R0, R8.reuse, c[0x0][0x1e4], R0 ;  /* 0x0000790008007a24 */ /* 0x040fe400078e0200 */
[----:B-1----:R-:W-:Y:S04]  /*7090*/  IMAD.WIDE.U32 R4, R8, c[0x0][0x1e0], RZ ;  /* 0x0000780008047a25 */ /* 0x002fe800078e00ff */
[----:B------:R-:W-:Y:S01]  /*70a0*/  IMAD.IADD R5, R5, 0x1, R0 ;  /* 0x0000000105057824 */ /* 0x000fe200078e0200 */
[----:B--2---:R-:W-:Y:S01]  /*70b0*/  STL [R1], R7 ;  /* 0x0000000701007387 */ /* 0x004fe20000100800 */
[----:B------:R-:W-:Y:S02]  /*70c0*/  SHF.R.S32.HI R0, RZ, 0x1f, R7 ;  /* 0x0000001fff007819 */ /* 0x000fe40000011407 */
[C---:B------:R-:W-:Y:S01]  /*70d0*/  IMAD.WIDE.U32 R4, R7.reuse, c[0x0][0x1f0], R4 ;  /* 0x00007c0007047a25 */ /* 0x040fe200078e0004 */
[----:B------:R-:W-:Y:S03]  /*70e0*/  STL [R1+0x4], R8 ;  /* 0x0000040801007387 */ /* 0x000fe60000100800 */
        /* <DEDUP_REMOVED lines=9> */
[----:B------:R-:W2:Y:S04]  /*7180*/  SHFL.IDX PT, R5, R0, 0x1, 0x181f ;  /* 0x00381f0000057f89 */ /* 0x000ea800000e0000 */
[----:B------:R-:W1:Y:S04]  /*7190*/  SHFL.IDX PT, R2, R2, 0x2, 0x181f ;  /* 0x00581f0002027f89 */ /* 0x000e6800000e0000 */
[----:B------:R-:W1:Y:S01]  /*71a0*/  SHFL.IDX PT, R0, R0, 0x2, 0x181f ;  /* 0x00581f0000007f89 */ /* 0x000e6200000e0000 */
[CC--:B---3--:R-:W-:Y:S05]  /*71b0*/  IADD3 R12, P0, R6.reuse, R20.reuse, RZ ;  /* 0x00000014060c7210 */ /* 0x0c8fea0007f1e0ff */
[C---:B----4-:R-:W-:Y:S01]  /*71c0*/  IMAD.X R13, R7.reuse, 0x1, R36, P0 ;  /* 0x00000001070d7824 */ /* 0x050fe200000e0624 */
[C---:B-----5:R-:W-:Y:S04]  /*71d0*/  IADD3 R10, P0, R6.reuse, R35, RZ ;  /* 0x00000023060a7210 */ /* 0x060fe80007f1e0ff */
[----:B------:R3:W-:Y:S01]  /*71e0*/  LDGSTS.E.BYPASS.LTC128B.128 [R251+0xc100], [R12.64], !P4 ;  /* 0x0c1000000cfb7fae */ /* 0x0007e2000e101d4c */
[C---:B------:R-:W-:Y:S01]  /*71f0*/  IMAD.X R11, R7.reuse, 0x1, R34, P0 ;  /* 0x00000001070b7824 */ /* 0x040fe200000e0622 */
[C---:B------:R-:W-:Y:S04]  /*7200*/  IADD3 R8, P0, R6.reuse, R31, RZ ;  /* 0x0000001f06087210 */ /* 0x040fe80007f1e0ff */
[----:B------:R4:W-:Y:S01]  /*7210*/  LDGSTS.E.BYPASS.LTC128B.128 [R251+0xf100], [R10.64], !P3 ;  /* 0x0f1000000afb7fae */ /* 0x0009e2000d901d4c */
[C---:B------:R-:W-:Y:S01]  /*7220*/  IMAD.X R9, R7.reuse, 0x1, R30, P0 ;  /* 0x0000000107097824 */ /* 0x040fe200000e061e */
[----:B------:R-:W-:Y:S04]  /*7230*/  IADD3 R6, P0, R6, R29, RZ ;  /* 0x0000001d06067210 */ /* 0x000fe80007f1e0ff */
[----:B------:R5:W-:Y:S01]  /*7240*/  LDGSTS.E.BYPASS.LTC128B.128 [R251+0x12100], [R8.64], !P2 ;  /* 0x1210000008fb7fae */ /* 0x000be2000d101d4c */
[----:B------:R-:W-:Y:S01]  /*7250*/  IMAD.X R7, R7, 0x1, R28, P0 ;  /* 0x0000000107077824 */ /* 0x000fe200000e061c */
[CC--:B-1----:R-:W-:Y:S04]  /*7260*/  IADD3 R14, P0, R4.reuse, R20.reuse, RZ ;  /* 0x00000014040e7210 */ /* 0x0c2fe80007f1e0ff */
[----:B------:R1:W-:Y:S01]  /*7270*/  LDGSTS.E.BYPASS.LTC128B.128 [R251+0x15100], [R6.64], !P1 ;  /* 0x1510000006fb7fae */ /* 0x0003e2000c901d4c */
[C---:B--2---:R-:W-:Y:S01]  /*7280*/  IMAD.X R15, R5.reuse, 0x1, R36, P0 ;  /* 0x00000001050f7824 */ /* 0x044fe200000e0624 */
[C---:B------:R-:W-:Y:S04]  /*7290*/  IADD3 R18, P0, R4.reuse, R35, RZ ;  /* 0x0000002304127210 */ /* 0x040fe80007f1e0ff */
        /* <DEDUP_REMOVED lines=8> */
[----:B------:R-:W-:Y:S04]  /*7320*/  IADD3 R20, P0, R2, R20, RZ ;  /* 0x0000001402147210 */ /* 0x000fe80007f1e0ff */
[----:B------:R3:W-:Y:S01]  /*7330*/  LDGSTS.E.BYPASS.LTC128B.128 [R251+0x16100], [R4.64], !P1 ;  /* 0x1610000004fb7fae */ /* 0x0007e2000c901d4c */
[----:B------:R-:W-:Y:S01]  /*7340*/  IMAD.X R21, R0, 0x1, R36, P0 ;  /* 0x0000000100157824 */ /* 0x000fe200000e0624 */
[----:B----4-:R-:W-:Y:S04]  /*7350*/  IADD3 R10, P0, R2, R35, RZ ;  /* 0x00000023020a7210 */ /* 0x010fe80007f1e0ff */
[----:B------:R3:W-:Y:S01]  /*7360*/  LDGSTS.E.BYPASS.LTC128B.128 [R251+0xe100], [R20.64], !P4 ;  /* 0x0e10000014fb7fae */ /* 0x0007e2000e101d4c */
[----:B------:R-:W-:Y:S01]  /*7370*/  IMAD.X R11, R0, 0x1, R34, P0 ;  /* 0x00000001000b7824 */ /* 0x000fe200000e0622 */
[----:B-1----:R-:W-:Y:S04]  /*7380*/  IADD3 R6, P0, R2, R31, RZ ;  /* 0x0000001f02067210 */ /* 0x002fe80007f1e0ff */
[----:B------:R3:W-:Y:S01]  /*7390*/  LDGSTS.E.BYPASS.LTC128B.128 [R251+0x11100], [R10.64], !P3 ;  /* 0x111000000afb7fae */ /* 0x0007e2000d901d4c */
[----:B------:R-:W-:Y:S01]  /*73a0*/  IMAD.X R7, R0, 0x1, R30, P0 ;  /* 0x0000000100077824 */ /* 0x000fe200000e061e */
[----:B-----5:R-:W-:Y:S04]  /*73b0*/  IADD3 R8, P0, R2, R29, RZ ;  /* 0x0000001d02087210 */ /* 0x020fe80007f1e0ff */
[----:B------:R3:W-:Y:S01]  /*73c0*/  LDGSTS.E.BYPASS.LTC128B.128 [R251+0x14100], [R6.64], !P2 ;  /* 0x1410000006fb7fae */ /* 0x0007e2000d101d4c */
[----:B------:R-:W-:Y:S05]  /*73d0*/  IMAD.X R9, R0, 0x1, R28, P0 ;  /* 0x0000000100097824 */ /* 0x000fea00000e061c */
[----:B------:R3:W-:Y:S01]  /*73e0*/  LDGSTS.E.BYPASS.LTC128B.128 [R251+0x17100], [R8.64], !P1 ;  /* 0x1710000008fb7fae */ /* 0x0007e2000c901d4c */
[----:B------:R-:W-:-:S05]  /*73f0*/  BRA `(.L_x_803) ;  /* 0x00001ec000007947 */ /* 0x000fca0003800000 */
.L_x_802:
[----:B--2---:R-:W2:Y:S01]  /*7400*/  LDL R2, [R1+0x4] ;  /* 0x0000040001027983 */ /* 0x004ea20000100800 */
[----:B------:R-:W-:Y:S04]  /*7410*/  DEPBAR.LE SB0, 0x0 ;  /* 0x000080000000791a */ /* 0x000fe80000000000 */
[----:B------:R-:W3:Y:S01]  /*7420*/  LDL R6, [R1] ;  /* 0x0000000001067983 */ /* 0x000ee20000100800 */
[----:B------:R-:W-:Y:S01]  /*7430*/  IADD3 R181, R251, 0x100, RZ ;  /* 0x00000100fbb57810 */ /* 0x000fe20007ffe0ff */
[----:B------:R-:W-:Y:S03]  /*7440*/  UISETP.GE.AND UP0, UPT, UR6, 0x1, UPT ;  /* 0x000000010600788c */ /* 0x000fe6000bf06270 */
[----:B------:R1:W-:Y:S05]  /*7450*/  STL [R1+0x58], R55 ;  /* 0x0000583701007387 */ /* 0x0003ea0000100800 */
[----:B------:R4:W-:Y:S05]  /*7460*/  STL [R1+0x54], R54 ;  /* 0x0000543601007387 */ /* 0x0009ea0000100800 */
[----:B------:R4:W-:Y:S05]  /*7470*/  STL [R1+0x50], R53 ;  /* 0x0000503501007387 */ /* 0x0009ea0000100800 */
[----:B------:R4:W-:Y:S05]  /*7480*/  STL [R1+0x4c], R52 ;  /* 0x00004c3401007387 */ /* 0x0009ea0000100800 */
[----:B------:R4:W-:Y:S05]  /*7490*/  STL [R1+0x48], R3 ;  /* 0x0000480301007387 */ /* 0x0009ea0000100800 */
        /* <DEDUP_REMOVED lines=10> */
[----:B------:R-:W1:Y:S05]  /*7540*/  LDSM.16.M88.4 R8, [R249+0xc100] ;  /* 0x00c10000f908783b */ /* 0x000e6a0000000200 */
[----:B------:R-:W1:Y:S05]  /*7550*/  LDSM.16.M88.4 R16, [R249+0xc900] ;  /* 0x00c90000f910783b */ /* 0x000e6a0000000200 */
[----:B------:R-:W-:Y:S05]  /*7560*/  LDSM.16.M88.4 R24, [R249+0xd100] ;  /* 0x00d10000f918783b */ /* 0x000fea0000000200 */
        /* <DEDUP_REMOVED lines=9> */
[----:B------:R-:W-:Y:S01]  /*7600*/  LDSM.16.M88.4 R212, [R235] ;  /* 0x00000000ebd4783b */ /* 0x000fe20000000200 */
        /* <DEDUP_REMOVED lines=12> */
[----:B------:R-:W-:Y:S01]  /*76d0*/  LEA.HI.X R0, R0, c[0x0][0x1fc], R4, 0x1, P0 ;  /* 0x00007f0000007a11 */ /* 0x000fe200000f0c04 */
[----:B------:R-:W2:Y:S01]  /*76e0*/  SHFL.IDX PT, R44, R2, RZ, 0x181f ;  /* 0x00181fff022c7589 */ /* 0x000ea200000e0000 */
[C---:B-1----:R-:W-:Y:S04]  /*76f0*/  HMMA.16816.F32 R4, R48.reuse, R8, RZ ;  /* 0x000000083004723c */ /* 0x042fe800000018ff */
[----:B------:R-:W4:Y:S04]  /*7700*/  SHFL.IDX PT, R20, R0, RZ, 0x181f ;  /* 0x00181fff00147589 */ /* 0x000f2800000e0000 */
[C---:B------:R-:W-:Y:S01]  /*7710*/  HMMA.16816.F32 R8, R48.reuse, R10, RZ ;  /* 0x0000000a3008723c */ /* 0x040fe200000018ff */
[----:B------:R-:W1:Y:S05]  /*7720*/  SHFL.IDX PT, R38, R2, 0x1, 0x181f ;  /* 0x00381f0002267f89 */ /* 0x000e6a00000e0000 */
[----:B------:R-:W3:Y:S02]  /*7730*/  SHFL.IDX PT, R28, R0, 0x1, 0x181f ;  /* 0x00381f00001c7f89 */ /* 0x000ee400000e0000 */
[C---:B------:R-:W-:Y:S03]  /*7740*/  HMMA.16816.F32 R12, R48.reuse, R16, RZ ;  /* 0x00000010300c723c */ /* 0x040fe600000018ff */
[----:B------:R-:W1:Y:S01]  /*7750*/  SHFL.IDX PT, R2, R2, 0x2, 0x181f ;  /* 0x00581f0002027f89 */ /* 0x000e6200000e0000 */
[----:B--2---:R-:W-:Y:S04]  /*7760*/  IADD3 R30, P0, R44, R55, RZ ;  /* 0x000000372c1e7210 */ /* 0x004fe80007f1e0ff */
[C---:B------:R-:W-:Y:S01]  /*7770*/  HMMA.16816.F32 R16, R48.reuse, R18, RZ ;  /* 0x000000123010723c */ /* 0x040fe200000018ff */
[----:B------:R-:W2:Y:S03]  /*7780*/  SHFL.IDX PT, R0, R0, 0x2, 0x181f ;  /* 0x00581f0000007f89 */ /* 0x000ea600000e0000 */
[----:B----4-:R-:W-:Y:S02]  /*7790*/  IADD3.X R31, R20, R54, RZ, P0, !PT ;  /* 0x00000036141f7210 */ /* 0x010fe400007fe4ff */
[----:B------:R-:W-:Y:S03]  /*77a0*/  IADD3 R22, P0, R44, R29, RZ ;  /* 0x0000001d2c167210 */ /* 0x000fe60007f1e0ff */
[----:B------:R4:W-:Y:S03]  /*77b0*/  LDGSTS.E.BYPASS.LTC128B.128 [R181], [R30.64], !P4 ;  /* 0x000000001eb57fae */ /* 0x0009e6000e101d4c */
[----:B------:R-:W-:Y:S02]  /*77c0*/  IADD3.X R23, R20, R53, RZ, P0, !PT ;  /* 0x0000003514177210 */ /* 0x000fe400007fe4ff */
[----:B------:R-:W-:Y:S03]  /*77d0*/  IADD3 R36, P0, R44, R52, RZ ;  /* 0x000000342c247210 */ /* 0x000fe60007f1e0ff */
[----:B------:R2:W-:Y:S01]  /*77e0*/  LDGSTS.E.BYPASS.LTC128B.128 [R181+0x3000], [R22.64], !P3 ;  /* 0x0300000016b57fae */ /* 0x0005e2000d901d4c */
[----:B------:R-:W-:Y:S02]  /*77f0*/  IADD3.X R37, R20, R3, RZ, P0, !PT ;  /* 0x0000000314257210 */ /* 0x000fe400007fe4ff */
[----:B------:R-:W-:Y:S03]  /*7800*/  IADD3 R44, P0, R44, R252, RZ ;  /* 0x000000fc2c2c7210 */ /* 0x000fe60007f1e0ff */
[----:B------:R2:W-:Y:S01]  /*7810*/  LDGSTS.E.BYPASS.LTC128B.128 [R181+0x6000], [R36.64], !P2 ;  /* 0x0600000024b57fae */ /* 0x0005e2000d101d4c */
[----:B------:R-:W-:Y:S02]  /*7820*/  IADD3.X R45, R20, R182, RZ, P0, !PT ;  /* 0x000000b6142d7210 */ /* 0x000fe400007fe4ff */
[----:B-1----:R-:W-:Y:S03]  /*7830*/  IADD3 R46, P0, R38, R55, RZ ;  /* 0x00000037262e7210 */ /* 0x002fe60007f1e0ff */
[----:B------:R1:W-:Y:S01]  /*7840*/  LDGSTS.E.BYPASS.LTC128B.128 [R181+0x9000], [R44.64], !P1 ;  /* 0x090000002cb57fae */ /* 0x0003e2000c901d4c */
[----:B---3--:R-:W-:Y:S05]  /*7850*/  IADD3.X R47, R28, R54, RZ, P0, !PT ;  /* 0x000000361c2f7210 */ /* 0x008fea00007fe4ff */
[----:B------:R3:W-:Y:S01]  /*7860*/  LDGSTS.E.BYPASS.LTC128B.128 [R181+0x1000], [R46.64], !P4 ;  /* 0x010000002eb57fae */ /* 0x0007e2000e101d4c */
[----:B----4-:R-:W-:Y:S04]  /*7870*/  IADD3 R30, P0, R38, R29, RZ ;  /* 0x0000001d261e7210 */ /* 0x010fe80007f1e0ff */
[----:B------:R-:W-:Y:S01]  /*7880*/  IADD3.X R31, R28, R53, RZ, P0, !PT ;  /* 0x000000351c1f7210 */ /* 0x000fe200007fe4ff */
[C---:B--2---:R-:W-:Y:S04]  /*7890*/  HMMA.16816.F32 R20, R48.reuse, R24, RZ ;  /* 0x000000183014723c */ /* 0x044fe800000018ff */
[----:B------:R2:W-:Y:S01]  /*78a0*/  LDGSTS.E.BYPASS.LTC128B.128 [R181+0x4000], [R30.64], !P3 ;  /* 0x040000001eb57fae */ /* 0x0005e2000d901d4c */
[----:B------:R-:W-:Y:S03]  /*78b0*/  IADD3 R36, P0, R38, R52, RZ ;  /* 0x0000003426247210 */ /* 0x000fe60007f1e0ff */
[C---:B------:R-:W-:Y:S01]  /*78c0*/  HMMA.16816.F32 R24, R48.reuse, R26, RZ ;  /* 0x0000001a3018723c */ /* 0x040fe200000018ff */
[----:B------:R-:W-:Y:S03]  /*78d0*/  IADD3.X R37, R28, R3, RZ, P0, !PT ;  /* 0x000000031c257210 */ /* 0x000fe600007fe4ff */
[----:B------:R-:W-:Y:S02]  /*78e0*/  IADD3 R38, P0, R38, R252, RZ ;  /* 0x000000fc26267210 */ /* 0x000fe40007f1e0ff */
[----:B------:R4:W-:Y:S02]  /*78f0*/  LDGSTS.E.BYPASS.LTC128B.128 [R181+0x7000], [R36.64], !P2 ;  /* 0x0700000024b57fae */ /* 0x0009e4000d101d4c */
[----:B------:R-:W-:Y:S04]  /*7900*/  IADD3.X R39, R28, R182, RZ, P0, !PT ;  /* 0x000000b61c277210 */ /* 0x000fe800007fe4ff */
[----:B-1----:R-:W-:Y:S02]  /*7910*/  IADD3 R44, P0, R2, R55, RZ ;  /* 0x00000037022c7210 */ /* 0x002fe40007f1e0ff */
[----:B------:R1:W5:Y:S02]  /*7920*/  LDL.LU R55, [R1+0x58] ;  /* 0x0000580001377983 */ /* 0x0003640000300800 */
[----:B------:R-:W-:Y:S03]  /*7930*/  IADD3.X R45, R0, R54, RZ, P0, !PT ;  /* 0x00000036002d7210 */ /* 0x000fe600007fe4ff */
[----:B------:R1:W-:Y:S05]  /*7940*/  LDGSTS.E.BYPASS.LTC128B.128 [R181+0xa000], [R38.64], !P1 ;  /* 0x0a00000026b57fae */ /* 0x0003ea000c901d4c */
[----:B------:R3:W-:Y:S05]  /*7950*/  LDGSTS.E.BYPASS.LTC128B.128 [R181+0x2000], [R44.64], !P4 ;  /* 0x020000002cb57fae */ /* 0x0007ea000e101d4c */
[----:B------:R3:W5:Y:S01]  /*7960*/  LDL.LU R54, [R1+0x54] ;  /* 0x0000540001367983 */ /* 0x0007620000300800 */
[----:B----4-:R-:W-:Y:S02]  /*7970*/  IADD3 R36, P0, R2, R29, RZ ;  /* 0x0000001d02247210 */ /* 0x010fe40007f1e0ff */
[C---:B--2---:R-:W-:Y:S02]  /*7980*/  HMMA.16816.F32 R28, R48.reuse, R32, RZ ;  /* 0x00000020301c723c */ /* 0x044fe400000018ff */
[----:B------:R-:W-:Y:S02]  /*7990*/  IADD3.X R37, R0, R53, RZ, P0, !PT ;  /* 0x0000003500257210 */ /* 0x000fe400007fe4ff */
[----:B------:R2:W5:Y:S04]  /*79a0*/  LDL.LU R53, [R1+0x50] ;  /* 0x0000500001357983 */ /* 0x0005680000300800 */
[C---:B------:R-:W-:Y:S01]  /*79b0*/  HMMA.16816.F32 R32, R48.reuse, R34, RZ ;  /* 0x000000223020723c */ /* 0x040fe200000018ff */
[----:B------:R4:W-:Y:S03]  /*79c0*/  LDGSTS.E.BYPASS.LTC128B.128 [R181+0x5000], [R36.64], !P3 ;  /* 0x0500000024b57fae */ /* 0x0009e6000d901d4c */
[----:B-1----:R-:W-:Y:S02]  /*79d0*/  IADD3 R38, P0, R2, R52, RZ ;  /* 0x0000003402267210 */ /* 0x002fe40007f1e0ff */
[----:B------:R2:W5:Y:S02]  /*79e0*/  LDL.LU R52, [R1+0x4c] ;  /* 0x00004c0001347983 */ /* 0x0005640000300800 */
[----:B------:R-:W-:Y:S03]  /*79f0*/  IADD3.X R39, R0, R3, RZ, P0, !PT ;  /* 0x0000000300277210 */ /* 0x000fe600007fe4ff */
[----:B------:R2:W5:Y:S01]  /*7a00*/  LDL.LU R3, [R1+0x48] ;  /* 0x0000480001037983 */ /* 0x0005620000300800 */
[----:B---3--:R-:W-:Y:S02]  /*7a10*/  IADD3 R44, P0, R2, R252, RZ ;  /* 0x000000fc022c7210 */ /* 0x008fe40007f1e0ff */
[----:B------:R-:W-:Y:S02]  /*7a20*/  MOV R252, c[0x0][0x2b8] ;  /* 0x0000ae0000fc7a02 */ /* 0x000fe40000000f00 */
[----:B------:R4:W-:Y:S01]  /*7a30*/  LDGSTS.E.BYPASS.LTC128B.128 [R181+0x8000], [R38.64], !P2 ;  /* 0x0800000026b57fae */ /* 0x0009e2000d101d4c */
[----:B------:R-:W-:Y:S02]  /*7a40*/  IADD3.X R45, R0, R182, RZ, P0, !PT ;  /* 0x000000b6002d7210 */ /* 0x000fe400007fe4ff */
[----:B------:R-:W-:Y:S03]  /*7a50*/  PLOP3.LUT P0, PT, PT, PT, UP0, 0x80, 0x0 ;  /* 0x000000000000781c */ /* 0x000fe60003f0f008 */
[----:B------:R1:W-:Y:S05]  /*7a60*/  LDGSTS.E.BYPASS.LTC128B.128 [R181+0xb000], [R44.64], !P1 ;  /* 0x0b0000002cb57fae */ /* 0x0003ea000c901d4c */
[----:B------:R-:W0:Y:S01]  /*7a70*/  LDGDEPBAR ;  /* 0x00000000000079af */ /* 0x000e220000000000 */
[C---:B----4-:R-:W-:Y:S08]  /*7a80*/  HMMA.16816.F32 R36, R48.reuse, R40, RZ ;  /* 0x000000283024723c */ /* 0x050ff000000018ff */
[C---:B------:R-:W-:Y:S08]  /*7a90*/  HMMA.16816.F32 R40, R48.reuse, R42, RZ ;  /* 0x0000002a3028723c */ /* 0x040ff000000018ff */
[C---:B-1----:R-:W-:Y:S08]  /*7aa0*/  HMMA.16816.F32 R44, R48.reuse, R184, RZ ;  /* 0x000000b8302c723c */ /* 0x042ff000000018ff */
[----:B------:R-:W-:Y:S01]  /*7ab0*/  HMMA.16816.F32 R48, R48, R186, RZ ;  /* 0x000000ba3030723c */ /* 0x000fe200000018ff */
[----:B------:R-:W-:Y:S07]  /*7ac0*/  LDSM.16.M88.4 R184, [R245+0x18100] ;  /* 0x01810000f5b8783b */ /* 0x000fee0000000200 */
        /* <DEDUP_REMOVED lines=11> */
[----:B------:R-:W2:Y:S07]  /*7b80*/  LDSM.16.M88.4 R204, [R244+0xd900] ;  /* 0x00d90000f4cc783b */ /* 0x000eae0000000200 */
[C---:B------:R-:W-:Y:S08]  /*7b90*/  HMMA.16816.F32 R36, R188.reuse, R208, R36 ;  /* 0x000000d0bc24723c */ /* 0x040ff00000001824 */
[C---:B------:R-:W-:Y:S01]  /*7ba0*/  HMMA.16816.F32 R40, R188.reuse, R210, R40 ;  /* 0x000000d2bc28723c */ /* 0x040fe20000001828 */
[----:B------:R-:W-:Y:S07]  /*7bb0*/  LDSM.16.M88.4 R208, [R244+0xe900] ;  /* 0x00e90000f4d0783b */ /* 0x000fee0000000200 */
[C---:B------:R-:W-:Y:S08]  /*7bc0*/  HMMA.16816.F32 R44, R188.reuse, R212, R44 ;  /* 0x000000d4bc2c723c */ /* 0x040ff0000000182c */
[----:B------:R-:W-:Y:S01]  /*7bd0*/  HMMA.16816.F32 R48, R188, R214, R48 ;  /* 0x000000d6bc30723c */ /* 0x000fe20000001830 */
[----:B------:R-:W2:Y:S07]  /*7be0*/  LDSM.16.M88.4 R188, [R244+0xe100] ;  /* 0x00e10000f4bc783b */ /* 0x000eae0000000200 */
[C---:B-1----:R-:W-:Y:S08]  /*7bf0*/  HMMA.16816.F32 R4, R184.reuse, R192, R4 ;  /* 0x000000c0b804723c */ /* 0x042ff00000001804 */
[C---:B------:R-:W-:Y:S01]  /*7c00*/  HMMA.16816.F32 R8, R184.reuse, R194, R8 ;  /* 0x000000c2b808723c */ /* 0x040fe20000001808 */
[----:B------:R-:W-:Y:S07]  /*7c10*/  LDSM.16.M88.4 R192, [R234] ;  /* 0x00000000eac0783b */ /* 0x000fee0000000200 */
[C---:B---3--:R-:W-:Y:S08]  /*7c20*/  HMMA.16816.F32 R12, R184.reuse, R196, R12 ;  /* 0x000000c4b80c723c */ /* 0x048ff0000000180c */
[C---:B------:R-:W-:Y:S01]  /*7c30*/  HMMA.16816.F32 R16, R184.reuse, R198, R16 ;  /* 0x000000c6b810723c */ /* 0x040fe20000001810 */
[----:B------:R-:W-:Y:S07]  /*7c40*/  LDSM.16.M88.4 R196, [R234+0x800] ;  /* 0x00080000eac4783b */ /* 0x000fee0000000200 */
[C---:B----4-:R-:W-:Y:S08]  /*7c50*/  HMMA.16816.F32 R20, R184.reuse, R200, R20 ;  /* 0x000000c8b814723c */ /* 0x050ff00000001814 */
        /* <DEDUP_REMOVED lines=182> */
[----:B------:R-:W1:Y:S02]  /*87c0*/  LDSM.16.M88.4 R192, [R249+0x17900] ;  /* 0x01790000f9c0783b */ /* 0x000e640000000200 */
        /* <DEDUP_REMOVED lines=15> */
[C---:B------:R-:W-:Y:S08]  /*88c0*/  HMMA.16816.F32 R44, R196.reuse, R192, R44 ;  /* 0x000000c0c42c723c */ /* 0x040ff0000000182c */
[----:B------:R-:W-:Y:S01]  /*88d0*/  HMMA.16816.F32 R48, R196, R194, R48 ;  /* 0x000000c2c430723c */ /* 0x000fe20000001830 */
[----:B------:R-:W1:Y:S05]  /*88e0*/  LDSM.16.M88.4 R192, [R217] ;  /* 0x00000000d9c0783b */ /* 0x000e6a0000000200 */
        /* <DEDUP_REMOVED lines=13> */
[C---:B------:R-:W-:Y:S08]  /*89c0*/  HMMA.16816.F32 R36, R200.reuse, R192, R36 ;  /* 0x000000c0c824723c */ /* 0x040ff00000001824 */
[C---:B------:R-:W-:Y:S01]  /*89d0*/  HMMA.16816.F32 R40, R200.reuse, R194, R40 ;  /* 0x000000c2c828723c */ /* 0x040fe20000001828 */
[----:B------:R-:W4:Y:S07]  /*89e0*/  LDSM.16.M88.4 R192, [R244+0x16900] ;  /* 0x01690000f4c0783b */ /* 0x000f2e0000000200 */
[C---:B------:R-:W-:Y:S08]  /*89f0*/  HMMA.16816.F32 R44, R200.reuse, R196, R44 ;  /* 0x000000c4c82c723c */ /* 0x040ff0000000182c */
[----:B------:R-:W-:Y:S01]  /*8a00*/  HMMA.16816.F32 R48, R200, R198, R48 ;  /* 0x000000c6c830723c */ /* 0x000fe20000001830 */
[----:B------:R-:W4:Y:S05]  /*8a10*/  LDSM.16.M88.4 R196, [R244+0x17100] ;  /* 0x01710000f4c4783b */ /* 0x000f2a0000000200 */
        /* <DEDUP_REMOVED lines=11> */
[C---:B------:R-:W-:Y:S08]  /*8ad0*/  HMMA.16816.F32 R36, R204.reuse, R196, R36 ;  /* 0x000000c4cc24723c */ /* 0x040ff00000001824 */
        /* <DEDUP_REMOVED lines=9> */
[----:B------:R-:W-:Y:S01]  /*8b70*/  MUFU.TANH R213, R4 ;  /* 0x0000000400d57308 */ /* 0x000fe20000002400 */
        /* <DEDUP_REMOVED lines=9> */
[----:B------:R-:W-:Y:S10]  /*8c10*/  MUFU.TANH R189, R5 ;  /* 0x0000000500bd7308 */ /* 0x000ff40000002400 */
        /* <DEDUP_REMOVED lines=8> */
[----:B------:R-:W-:Y:S02]  /*8ca0*/  FMUL.FTZ R17, R17, c[0x0][0x320] ;  /* 0x0000c80011117a20 */ /* 0x000fe40000410000 */
[----:B------:R-:W-:Y:S02]  /*8cb0*/  FMUL.FTZ R18, R18, c[0x0][0x320] ;  /* 0x0000c80012127a20 */ /* 0x000fe40000410000 */
[----:B------:R-:W-:Y:S05]  /*8cc0*/  FMUL.FTZ R19, R19, c[0x0][0x320] ;  /* 0x0000c80013137a20 */ /* 0x000fea0000410000 */
[----:B------:R-:W-:Y:S10]  /*8cd0*/  MUFU.TANH R185, R9 ;  /* 0x0000000900b97308 */ /* 0x000ff40000002400 */
[----:B-1----:R-:W1:Y:S01]  /*8ce0*/  MUFU.TANH R0, R10 ;  /* 0x0000000a00007308 */ /* 0x002e620000002400 */
[----:B--2---:R-:W2:Y:S09]  /*8cf0*/  LDSM.16.M88.4 R4, [R234+0xa000] ;  /* 0x00a00000ea04783b */ /* 0x004eb20000000200 */
[----:B------:R3:W-:Y:S10]  /*8d00*/  MUFU.TANH R184, R11 ;  /* 0x0000000b00b87308 */ /* 0x0007f40000002400 */
[----:B------:R-:W-:Y:S01]  /*8d10*/  MUFU.TANH R191, R12 ;  /* 0x0000000c00bf7308 */ /* 0x000fe20000002400 */
[----:B-1----:R-:W-:Y:S09]  /*8d20*/  STL [R1+0x44], R0 ;  /* 0x0000440001007387 */ /* 0x002ff20000100800 */
[----:B------:R-:W-:Y:S01]  /*8d30*/  MUFU.TANH R192, R13 ;  /* 0x0000000d00c07308 */ /* 0x000fe20000002400 */
[----:B---3--:R-:W1:Y:S09]  /*8d40*/  LDSM.16.M88.4 R8, [R234+0xa800] ;  /* 0x00a80000ea08783b */ /* 0x008e720000000200 */
[----:B------:R-:W-:Y:S01]  /*8d50*/  MUFU.TANH R193, R14 ;  /* 0x0000000e00c17308 */ /* 0x000fe20000002400 */
[C---:B--2---:R-:W-:Y:S09]  /*8d60*/  HMMA.16816.F32 R20, R200.reuse, R4, R20 ;  /* 0x00000004c814723c */ /* 0x044ff20000001814 */
[----:B------:R-:W-:Y:S01]  /*8d70*/  MUFU.TANH R194, R15 ;  /* 0x0000000f00c27308 */ /* 0x000fe20000002400 */
[C---:B------:R-:W-:Y:S01]  /*8d80*/  HMMA.16816.F32 R24, R200.reuse, R6, R24 ;  /* 0x00000006c818723c */ /* 0x040fe20000001818 */
[----:B------:R-:W2:Y:S08]  /*8d90*/  LDSM.16.M88.4 R4, [R234+0xb000] ;  /* 0x00b00000ea04783b */ /* 0x000eb00000000200 */
[----:B------:R-:W-:Y:S05]  /*8da0*/  MUFU.TANH R195, R16 ;  /* 0x0000001000c37308 */ /* 0x000fea0000002400 */
[----:B------:R-:W-:Y:S05]  /*8db0*/  FMUL.FTZ R21, R21, c[0x0][0x320] ;  /* 0x0000c80015157a20 */ /* 0x000fea0000410000 */
[----:B------:R-:W-:Y:S01]  /*8dc0*/  MUFU.TANH R196, R17 ;  /* 0x0000001100c47308 */ /* 0x000fe20000002400 */
[----:B------:R-:W-:Y:S02]  /*8dd0*/  FMUL.FTZ R22, R22, c[0x0][0x320] ;  /* 0x0000c80016167a20 */ /* 0x000fe40000410000 */
[----:B------:R-:W-:Y:S01]  /*8de0*/  FMUL.FTZ R23, R23, c[0x0][0x320] ;  /* 0x0000c80017177a20 */ /* 0x000fe20000410000 */
[C---:B-1----:R-:W-:Y:S03]  /*8df0*/  HMMA.16816.F32 R28, R200.reuse, R8, R28 ;  /* 0x00000008c81c723c */ /* 0x042fe6000000181c */
[----:B------:R-:W-:Y:S02]  /*8e00*/  FMUL.FTZ R24, R24, c[0x0][0x320] ;  /* 0x0000c80018187a20 */ /* 0x000fe40000410000 */
[----:B------:R-:W-:Y:S01]  /*8e10*/  FMUL.FTZ R25, R25, c[0x0][0x320] ;  /* 0x0000c80019197a20 */ /* 0x000fe20000410000 */
[----:B------:R-:W1:Y:S01]  /*8e20*/  MUFU.TANH R0, R21 ;  /* 0x0000001500007308 */ /* 0x000e620000002400 */
[----:B------:R-:W-:Y:S01]  /*8e30*/  FMUL.FTZ R26, R26, c[0x0][0x320] ;  /* 0x0000c8001a1a7a20 */ /* 0x000fe20000410000 */
[C---:B------:R-:W-:Y:S01]  /*8e40*/  HMMA.16816.F32 R32, R200.reuse, R10, R32 ;  /* 0x0000000ac820723c */ /* 0x040fe20000001820 */
[----:B------:R-:W3:Y:S01]  /*8e50*/  LDSM.16.M88.4 R8, [R234+0xb800] ;  /* 0x00b80000ea08783b */ /* 0x000ee20000000200 */
[----:B------:R-:W-:Y:S04]  /*8e60*/  DEPBAR.LE SB0, 0x0 ;  /* 0x000080000000791a */ /* 0x000fe80000000000 */
[----:B------:R-:W-:Y:S02]  /*8e70*/  FMUL.FTZ R27, R27, c[0x0][0x320] ;  /* 0x0000c8001b1b7a20 */ /* 0x000fe40000410000 */
[----:B------:R-:W-:Y:S01]  /*8e80*/  MUFU.TANH R197, R18 ;  /* 0x0000001200c57308 */ /* 0x000fe20000002400 */
[----:B------:R-:W-:Y:S01]  /*8e90*/  BAR.SYNC.DEFER_BLOCKING 0x0 ;  /* 0x0000000000007b1d */ /* 0x000fe20000010000 */
[C---:B--2---:R-:W-:Y:S05]  /*8ea0*/  HMMA.16816.F32 R36, R200.reuse, R4, R36 ;  /* 0x00000004c824723c */ /* 0x044fea0000001824 */
[----:B------:R-:W-:Y:S03]  /*8eb0*/  FMUL.FTZ R20, R20, c[0x0][0x320] ;  /* 0x0000c80014147a20 */ /* 0x000fe60000410000 */
[----:B------:R-:W-:Y:S01]  /*8ec0*/  MUFU.TANH R198, R19 ;  /* 0x0000001300c67308 */ /* 0x000fe20000002400 */
[C---:B------:R-:W-:Y:S01]  /*8ed0*/  HMMA.16816.F32 R40, R200.reuse, R6, R40 ;  /* 0x00000006c828723c */ /* 0x040fe20000001828 */
[----:B-1----:R1:W-:Y:S02]  /*8ee0*/  STL [R1+0x30], R0 ;  /* 0x0000300001007387 */ /* 0x0023e40000100800 */
[----:B------:R-:W-:Y:S02]  /*8ef0*/  FMUL.FTZ R28, R28, c[0x0][0x320] ;  /* 0x0000c8001c1c7a20 */ /* 0x000fe40000410000 */
[----:B------:R-:W-:Y:S02]  /*8f00*/  FMUL.FTZ R32, R32, c[0x0][0x320] ;  /* 0x0000c80020207a20 */ /* 0x000fe40000410000 */
[----:B------:R-:W-:Y:S02]  /*8f10*/  FMUL.FTZ R33, R33, c[0x0][0x320] ;  /* 0x0000c80021217a20 */ /* 0x000fe40000410000 */
[----:B------:R-:W-:Y:S03]  /*8f20*/  MUFU.TANH R214, R20 ;  /* 0x0000001400d67308 */ /* 0x000fe60000002400 */
[----:B------:R-:W-:Y:S02]  /*8f30*/  FMUL.FTZ R29, R29, c[0x0][0x320] ;  /* 0x0000c8001d1d7a20 */ /* 0x000fe40000410000 */
[----:B------:R-:W-:Y:S02]  /*8f40*/  FMUL.FTZ R30, R30, c[0x0][0x320] ;  /* 0x0000c8001e1e7a20 */ /* 0x000fe40000410000 */
[----:B------:R-:W-:Y:S02]  /*8f50*/  FMUL.FTZ R31, R31, c[0x0][0x320] ;  /* 0x0000c8001f1f7a20 */ /* 0x000fe40000410000 */
[----:B------:R-:W-:Y:S01]  /*8f60*/  FMUL.FTZ R34, R34, c[0x0][0x320] ;  /* 0x0000c80022227a20 */ /* 0x000fe20000410000 */
[----:B------:R-:W-:Y:S01]  /*8f70*/  MUFU.TANH R23, R23 ;  /* 0x0000001700177308 */ /* 0x000fe20000002400 */
[----:B------:R-:W-:Y:S01]  /*8f80*/  FMUL.FTZ R35, R35, c[0x0][0x320] ;  /* 0x0000c80023237a20 */ /* 0x000fe20000410000 */
[C---:B---3--:R-:W-:Y:S03]  /*8f90*/  HMMA.16816.F32 R44, R200.reuse, R8, R44 ;  /* 0x00000008c82c723c */ /* 0x048fe6000000182c */
[----:B------:R-:W-:Y:S02]  /*8fa0*/  FMUL.FTZ R36, R36, c[0x0][0x320] ;  /* 0x0000c80024247a20 */ /* 0x000fe40000410000 */
[----:B------:R-:W-:Y:S03]  /*8fb0*/  FMUL.FTZ R37, R37, c[0x0][0x320] ;  /* 0x0000c80025257a20 */ /* 0x000fe60000410000 */
[----:B-1----:R-:W1:Y:S01]  /*8fc0*/  MUFU.TANH R0, R22 ;  /* 0x0000001600007308 */ /* 0x002e620000002400 */
[----:B------:R-:W-:Y:S03]  /*8fd0*/  HMMA.16816.F32 R48, R200, R10, R48 ;  /* 0x0000000ac830723c */ /* 0x000fe60000001830 */
        /* <DEDUP_REMOVED lines=15> */
[----:B------:R-:W-:Y:S01]  /*90d0*/  MUFU.TANH R187, R31 ;  /* 0x0000001f00bb7308 */ /* 0x000fe20000002400 */
[----:B------:R-:W-:Y:S02]  /*90e0*/  FMUL.FTZ R50, R50, c[0x0][0x320] ;  /* 0x0000c80032327a20 */ /* 0x000fe40000410000 */
[----:B------:R-:W-:Y:S07]  /*90f0*/  FMUL.FTZ R51, R51, c[0x0][0x320] ;  /* 0x0000c80033337a20 */ /* 0x000fee0000410000 */
        /* <DEDUP_REMOVED lines=27> */
[----:B-12345:R-:W-:-:S05]  /*92b0*/  @P0 BRA `(.L_x_804) ;  /* 0xffffdc2000000947 */ /* 0x03efca000383ffff */
.L_x_803:
[----:B---3--:R-:W2:Y:S01]  /*92c0*/  LDL.LU R5, [R1+0x3c] ;  /* 0x00003c0001057983 */ /* 0x008ea20000300800 */
[----:B------:R-:W-:Y:S02]  /*92d0*/  MOV R47, R24 ;  /* 0x00000018002f7202 */ /* 0x000fe40000000f00 */
[----:B------:R-:W-:Y:S01]  /*92e0*/  MOV R24, R214 ;  /* 0x000000d600187202 */ /* 0x000fe20000000f00 */
[----:B------:R-:W3:Y:S01]  /*92f0*/  LDL.LU R4, [R1+0x34] ;  /* 0x0000340001047983 */ /* 0x000ee20000300800 */
[----:B------:R-:W-:Y:S02]  /*9300*/  MOV R44, R23 ;  /* 0x00000017002c7202 */ /* 0x000fe40000000f00 */
[----:B------:R-:W-:Y:S01]  /*9310*/  MOV R41, R22 ;  /* 0x0000001600297202 */ /* 0x000fe20000000f00 */
[----:B------:R-:W4:Y:S01]  /*9320*/  LDL.LU R2, [R1+0x38] ;  /* 0x0000380001027983 */ /* 0x000f220000300800 */
[----:B------:R-:W-:Y:S02]  /*9330*/  MOV R40, R186 ;  /* 0x000000ba00287202 */ /* 0x000fe40000000f00 */
[----:B------:R-:W-:Y:S01]  /*9340*/  MOV R35, R187 ;  /* 0x000000bb00237202 */ /* 0x000fe20000000f00 */
[----:B------:R-:W5:Y:S01]  /*9350*/  LDL.LU R0, [R1+0x30] ;  /* 0x0000300001007983 */ /* 0x000f620000300800 */
[----:B------:R-:W-:Y:S02]  /*9360*/  MOV R34, R215 ;  /* 0x000000d700227202 */ /* 0x000fe40000000f00 */
[----:B------:R-:W-:Y:S01]  /*9370*/  ISETP.LT.AND P0, PT, RZ, UR6, PT ;  /* 0x00000006ff007c0c */ /* 0x000fe2000bf01270 */
[----:B------:R-:W5:Y:S01]  /*9380*/  LDL.LU R7, [R1+0x40] ;  /* 0x0000400001077983 */ /* 0x000f620000300800 */
[----:B------:R-:W-:Y:S03]  /*9390*/  UIADD3 UR6, UR6, -0x1, URZ ;  /* 0xffffffff06067890 */ /* 0x000fe6000fffe03f */
[----:B------:R-:W5:Y:S04]  /*93a0*/  LDL.LU R6, [R1+0x44] ;  /* 0x0000440001067983 */ /* 0x000f680000300800 */
[----:B------:R-:W-:Y:S08]  /*93b0*/  LDSM.16.MT88.4 R12, [R247+0x100] ;  /* 0x00010000f70c783b */ /* 0x000ff00000004200 */
[----:B------:R-:W-:Y:S08]  /*93c0*/  LDSM.16.MT88.4 R20, [R242+0x100] ;  /* 0x00010000f214783b */ /* 0x000ff00000004200 */
[----:B------:R-:W-:Y:S08]  /*93d0*/  LDSM.16.MT88.4 R28, [R241+0x100] ;  /* 0x00010000f11c783b */ /* 0x000ff00000004200 */
[----:B------:R-:W-:Y:S08]  /*93e0*/  LDSM.16.MT88.4 R36, [R240+0x100] ;  /* 0x00010000f024783b */ /* 0x000ff00000004200 */
[----:B------:R-:W0:Y:S01]  /*93f0*/  LDGDEPBAR ;  /* 0x00000000000079af */ /* 0x000e220000000000 */
[----:B--2---:R-:W-:Y:S02]  /*9400*/  MOV R46, R5 ;  /* 0x00000005002e7202 */ /* 0x004fe40000000f00 */
[----:B------:R-:W-:Y:S02]  /*9410*/  FMNMX.FTZ R5, R190, R3, !PT ;  /* 0x00000003be057209 */ /* 0x000fe40007810000 */
[----:B---3--:R-:W-:Y:S02]  /*9420*/  MOV R45, R4 ;  /* 0x00000004002d7202 */ /* 0x008fe40000000f00 */
[----:B------:R-:W-:Y:S02]  /*9430*/  FMNMX.FTZ R4, R213, R180, !PT ;  /* 0x000000b4d5047209 */ /* 0x000fe40007810000 */
[----:B------:R-:W-:Y:S02]  /*9440*/  FMNMX.FTZ R5, R188, R5, !PT ;  /* 0x00000005bc057209 */ /* 0x000fe40007810000 */
[----:B------:R-:W-:Y:S02]  /*9450*/  FMNMX.FTZ R4, R189, R4, !PT ;  /* 0x00000004bd047209 */ /* 0x000fe40007810000 */
[----:B----4-:R-:W-:Y:S02]  /*9460*/  MOV R43, R2 ;  /* 0x00000002002b7202 */ /* 0x010fe40000000f00 */
[----:B-----5:R-:W-:Y:S02]  /*9470*/  MOV R42, R0 ;  /* 0x00000000002a7202 */ /* 0x020fe40000000f00 */
        /* <DEDUP_REMOVED lines=44> */
[----:B------:R-:W1:Y:S08]  /*9740*/  SHFL.BFLY PT, R2, R4, 0x2, 0x1f ;  /* 0x0c401f0004027f89 */ /* 0x000e7000000e0000 */
[----:B------:R-:W2:Y:S01]  /*9750*/  SHFL.BFLY PT, R0, R5, 0x2, 0x1f ;  /* 0x0c401f0005007f89 */ /* 0x000ea200000e0000 */
[----:B-1----:R-:W-:Y:S07]  /*9760*/  FMNMX.FTZ R4, R4, R2, !PT ;  /* 0x0000000204047209 */ /* 0x002fee0007810000 */
[----:B------:R-:W1:Y:S01]  /*9770*/  SHFL.BFLY PT, R2, R4, 0x1, 0x1f ;  /* 0x0c201f0004027f89 */ /* 0x000e6200000e0000 */
[----:B--2---:R-:W-:Y:S07]  /*9780*/  FMNMX.FTZ R5, R5, R0, !PT ;  /* 0x0000000005057209 */ /* 0x004fee0007810000 */
[----:B------:R-:W2:Y:S01]  /*9790*/  SHFL.BFLY PT, R0, R5, 0x1, 0x1f ;  /* 0x0c201f0005007f89 */ /* 0x000ea200000e0000 */
[----:B-1----:R-:W-:Y:S05]  /*97a0*/  FMNMX.FTZ R2, R4, R2, !PT ;  /* 0x0000000204027209 */ /* 0x002fea0007810000 */
[C---:B------:R-:W-:Y:S02]  /*97b0*/  FMUL.FTZ R215, R2.reuse, c[0x0][0x2d0] ;  /* 0x0000b40002d77a20 */ /* 0x040fe40000410000 */
[----:B------:R-:W-:Y:S01]  /*97c0*/  FADD.FTZ R4, -R2, R180 ;  /* 0x000000b402047221 */ /* 0x000fe20000010100 */
[----:B--2---:R-:W-:Y:S01]  /*97d0*/  FMNMX.FTZ R0, R0, R5, !PT ;  /* 0x0000000500007209 */ /* 0x004fe20007810000 */
[--C-:B------:R-:W-:Y:S02]  /*97e0*/  FFMA.FTZ R214, R213, c[0x0][0x2d0], -R215.reuse ;  /* 0x0000b400d5d67a23 */ /* 0x100fe400000108d7 */
[----:B------:R-:W-:Y:S02]  /*97f0*/  FFMA.FTZ R189, R189, c[0x0][0x2d0], -R215 ;  /* 0x0000b400bdbd7a23 */ /* 0x000fe400000108d7 */
[C---:B------:R-:W-:Y:S02]  /*9800*/  FMUL.FTZ R213, R0.reuse, c[0x0][0x2d0] ;  /* 0x0000b40000d57a20 */ /* 0x040fe40000410000 */
[----:B------:R-:W-:Y:S01]  /*9810*/  FADD.FTZ R3, -R0, R3 ;  /* 0x0000000300037221 */ /* 0x000fe20000010100 */
[----:B------:R-:W-:Y:S01]  /*9820*/  MUFU.EX2 R214, R214 ;  /* 0x000000d600d67308 */ /* 0x000fe20000000800 */
[--C-:B------:R-:W-:Y:S02]  /*9830*/  FFMA.FTZ R187, R7, c[0x0][0x2d0], -R215.reuse ;  /* 0x0000b40007bb7a23 */ /* 0x100fe400000108d7 */
[----:B------:R-:W-:Y:S02]  /*9840*/  FMUL.FTZ R3, R3, c[0x0][0x2d0] ;  /* 0x0000b40003037a20 */ /* 0x000fe40000410000 */
[----:B------:R-:W-:Y:S02]  /*9850*/  FFMA.FTZ R185, R185, c[0x0][0x2d0], -R215 ;  /* 0x0000b400b9b97a23 */ /* 0x000fe400000108d7 */
[--C-:B------:R-:W-:Y:S02]  /*9860*/  FFMA.FTZ R190, R190, c[0x0][0x2d0], -R213.reuse ;  /* 0x0000b400bebe7a23 */ /* 0x100fe400000108d5 */
[--C-:B------:R-:W-:Y:S01]  /*9870*/  FFMA.FTZ R188, R188, c[0x0][0x2d0], -R213.reuse ;  /* 0x0000b400bcbc7a23 */ /* 0x100fe200000108d5 */
[----:B------:R-:W1:Y:S01]  /*9880*/  MUFU.EX2 R3, R3 ;  /* 0x0000000300037308 */ /* 0x000e620000000800 */
[--C-:B------:R-:W-:Y:S02]  /*9890*/  FFMA.FTZ R186, R6, c[0x0][0x2d0], -R213.reuse ;  /* 0x0000b40006ba7a23 */ /* 0x100fe400000108d5 */
[----:B------:R-:W-:Y:S02]  /*98a0*/  FFMA.FTZ R184, R184, c[0x0][0x2d0], -R213 ;  /* 0x0000b400b8b87a23 */ /* 0x000fe400000108d5 */
[----:B------:R-:W-:Y:S02]  /*98b0*/  FMUL.FTZ R4, R4, c[0x0][0x2d0] ;  /* 0x0000b40004047a20 */ /* 0x000fe40000410000 */
[--C-:B------:R-:W-:Y:S02]  /*98c0*/  FFMA.FTZ R210, R210, c[0x0][0x2d0], -R215.reuse ;  /* 0x0000b400d2d27a23 */ /* 0x100fe400000108d7 */
[----:B------:R-:W-:Y:S01]  /*98d0*/  FFMA.FTZ R212, R212, c[0x0][0x2d0], -R215 ;  /* 0x0000b400d4d47a23 */ /* 0x000fe200000108d7 */
[----:B------:R-:W2:Y:S01]  /*98e0*/  MUFU.EX2 R180, R4 ;  /* 0x0000000400b47308 */ /* 0x000ea20000000800 */
[--C-:B------:R-:W-:Y:S02]  /*98f0*/  FFMA.FTZ R206, R206, c[0x0][0x2d0], -R213.reuse ;  /* 0x0000b400cece7a23 */ /* 0x100fe400000108d5 */
[----:B------:R-:W-:Y:S02]  /*9900*/  FFMA.FTZ R208, R208, c[0x0][0x2d0], -R213 ;  /* 0x0000b400d0d07a23 */ /* 0x000fe400000108d5 */
[--C-:B------:R-:W-:Y:S02]  /*9910*/  FFMA.FTZ R209, R209, c[0x0][0x2d0], -R215.reuse ;  /* 0x0000b400d1d17a23 */ /* 0x100fe400000108d7 */
[----:B------:R-:W-:Y:S02]  /*9920*/  FFMA.FTZ R207, R207, c[0x0][0x2d0], -R215 ;  /* 0x0000b400cfcf7a23 */ /* 0x000fe400000108d7 */
[--C-:B------:R-:W-:Y:S01]  /*9930*/  FFMA.FTZ R205, R205, c[0x0][0x2d0], -R213.reuse ;  /* 0x0000b400cdcd7a23 */ /* 0x100fe200000108d5 */
[----:B------:R-:W3:Y:S01]  /*9940*/  MUFU.EX2 R189, R189 ;  /* 0x000000bd00bd7308 */ /* 0x000ee20000000800 */
[----:B------:R-:W-:Y:S02]  /*9950*/  FFMA.FTZ R199, R199, c[0x0][0x2d0], -R213 ;  /* 0x0000b400c7c77a23 */ /* 0x000fe400000108d5 */
[--C-:B------:R-:W-:Y:S02]  /*9960*/  FFMA.FTZ R191, R191, c[0x0][0x2d0], -R215.reuse ;  /* 0x0000b400bfbf7a23 */ /* 0x100fe400000108d7 */
[C---:B-1----:R-:W-:Y:S02]  /*9970*/  FMUL.FTZ R6, R3.reuse, R178 ;  /* 0x000000b203067220 */ /* 0x042fe40000410000 */
[C---:B------:R-:W-:Y:S02]  /*9980*/  FMUL.FTZ R7, R3.reuse, R179 ;  /* 0x000000b303077220 */ /* 0x040fe40000410000 */
[C---:B------:R-:W-:Y:S01]  /*9990*/  FMUL.FTZ R10, R3.reuse, R174 ;  /* 0x000000ae030a7220 */ /* 0x040fe20000410000 */
[----:B------:R-:W-:Y:S01]  /*99a0*/  MUFU.EX2 R187, R187 ;  /* 0x000000bb00bb7308 */ /* 0x000fe20000000800 */
[C---:B------:R-:W-:Y:S01]  /*99b0*/  FMUL.FTZ R11, R3.reuse, R175 ;  /* 0x000000af030b7220 */ /* 0x040fe20000410000 */
[----:B------:R-:W-:Y:S01]  /*99c0*/  MOV R175, R34 ;  /* 0x0000002200af7202 */ /* 0x000fe20000000f00 */
[----:B------:R-:W-:Y:S01]  /*99d0*/  FMUL.FTZ R18, R3, R166 ;  /* 0x000000a603127220 */ /* 0x000fe20000410000 */
[----:B------:R-:W-:Y:S01]  /*99e0*/  MOV R174, R33 ;  /* 0x0000002100ae7202 */ /* 0x000fe20000000f00 */
[C---:B--2---:R-:W-:Y:S01]  /*99f0*/  FMUL.FTZ R4, R180.reuse, R176 ;  /* 0x000000b0b4047220 */ /* 0x044fe20000410000 */
[----:B------:R-:W-:Y:S01]  /*9a00*/  MOV R166, R41 ;  /* 0x0000002900a67202 */ /* 0x000fe20000000f00 */
[C---:B------:R-:W-:Y:S02]  /*9a10*/  FMUL.FTZ R5, R180.reuse, R177 ;  /* 0x000000b1b4057220 */ /* 0x040fe40000410000 */
[C---:B------:R-:W-:Y:S01]  /*9a20*/  FMUL.FTZ R8, R180.reuse, R172 ;  /* 0x000000acb4087220 */ /* 0x040fe20000410000 */
[----:B------:R-:W1:Y:S01]  /*9a30*/  MUFU.EX2 R185, R185 ;  /* 0x000000b900b97308 */ /* 0x000e620000000800 */
[C---:B------:R-:W-:Y:S01]  /*9a40*/  FMUL.FTZ R9, R180.reuse, R173 ;  /* 0x000000adb4097220 */ /* 0x040fe20000410000 */
[----:B------:R-:W-:Y:S01]  /*9a50*/  MOV R172, R27 ;  /* 0x0000001b00ac7202 */ /* 0x000fe20000000f00 */
[C---:B------:R-:W-:Y:S01]  /*9a60*/  FMUL.FTZ R16, R180.reuse, R164 ;  /* 0x000000a4b4107220 */ /* 0x040fe20000410000 */
[----:B---3--:R-:W-:Y:S01]  /*9a70*/  F2FP.PACK_AB R176, R189, R214 ;  /* 0x000000d6bdb0723e */ /* 0x008fe200000000ff */
[C---:B------:R-:W-:Y:S01]  /*9a80*/  FMUL.FTZ R17, R180.reuse, R165 ;  /* 0x000000a5b4117220 */ /* 0x040fe20000410000 */
[----:B------:R-:W-:Y:S01]  /*9a90*/  MOV R164, R35 ;  /* 0x0000002300a47202 */ /* 0x000fe20000000f00 */
[C---:B------:R-:W-:Y:S01]  /*9aa0*/  FMUL.FTZ R19, R3.reuse, R167 ;  /* 0x000000a703137220 */ /* 0x040fe20000410000 */
[----:B------:R-:W-:Y:S01]  /*9ab0*/  MOV R167, R25 ;  /* 0x0000001900a77202 */ /* 0x000fe20000000f00 */
[C---:B------:R-:W-:Y:S01]  /*9ac0*/  FMUL.FTZ R27, R3.reuse, R159 ;  /* 0x0000009f031b7220 */ /* 0x040fe20000410000 */
[----:B------:R-:W-:Y:S01]  /*9ad0*/  MUFU.EX2 R190, R190 ;  /* 0x000000be00be7308 */ /* 0x000fe20000000800 */
[C---:B------:R-:W-:Y:S01]  /*9ae0*/  FMUL.FTZ R25, R180.reuse, R157 ;  /* 0x0000009db4197220 */ /* 0x040fe20000410000 */
[----:B------:R-:W-:Y:S01]  /*9af0*/  MOV R173, R32 ;  /* 0x0000002000ad7202 */ /* 0x000fe20000000f00 */
[C---:B------:R-:W-:Y:S01]  /*9b00*/  FMUL.FTZ R33, R180.reuse, R149 ;  /* 0x00000095b4217220 */ /* 0x040fe20000410000 */
[----:B------:R-:W-:Y:S01]  /*9b10*/  MOV R165, R40 ;  /* 0x0000002800a57202 */ /* 0x000fe20000000f00 */
[C---:B------:R-:W-:Y:S02]  /*9b20*/  FMUL.FTZ R34, R3.reuse, R150 ;  /* 0x0000009603227220 */ /* 0x040fe40000410000 */
[----:B------:R-:W-:Y:S02]  /*9b30*/  FMUL.FTZ R35, R3, R151 ;  /* 0x0000009703237220 */ /* 0x000fe40000410000 */
[C---:B------:R-:W-:Y:S01]  /*9b40*/  FMUL.FTZ R32, R180.reuse, R148 ;  /* 0x00000094b4207220 */ /* 0x040fe20000410000 */
[----:B------:R-:W2:Y:S01]  /*9b50*/  MUFU.EX2 R188, R188 ;  /* 0x000000bc00bc7308 */ /* 0x000ea20000000800 */
[C---:B------:R-:W-:Y:S02]  /*9b60*/  FMUL.FTZ R40, R180.reuse, R140 ;  /* 0x0000008cb4287220 */ /* 0x040fe40000410000 */
[C---:B------:R-:W-:Y:S01]  /*9b70*/  FMUL.FTZ R41, R180.reuse, R141 ;  /* 0x0000008db4297220 */ /* 0x040fe20000410000 */
[----:B-1----:R-:W-:Y:S01]  /*9b80*/  F2FP.PACK_AB R178, R185, R187 ;  /* 0x000000bbb9b2723e */ /* 0x002fe200000000ff */
[C---:B------:R-:W-:Y:S02]  /*9b90*/  FMUL.FTZ R48, R180.reuse, R132 ;  /* 0x00000084b4307220 */ /* 0x040fe40000410000 */
[C---:B------:R-:W-:Y:S02]  /*9ba0*/  FMUL.FTZ R49, R180.reuse, R133 ;  /* 0x00000085b4317220 */ /* 0x040fe40000410000 */
[C---:B------:R-:W-:Y:S01]  /*9bb0*/  FMUL.FTZ R50, R3.reuse, R134 ;  /* 0x0000008603327220 */ /* 0x040fe20000410000 */
        /* <DEDUP_REMOVED lines=9> */
[----:B--2---:R-:W-:Y:S01]  /*9c50*/  F2FP.PACK_AB R177, R188, R190 ;  /* 0x000000bebcb1723e */ /* 0x004fe200000000ff */
        /* <DEDUP_REMOVED lines=10> */
[----:B------:R-:W-:Y:S02]  /*9d00*/  FMUL.FTZ R65, R180, R65 ;  /* 0x00000041b4417220 */ /* 0x000fe40000410000 */
[C---:B------:R-:W-:Y:S01]  /*9d10*/  FMUL.FTZ R66, R3.reuse, R66 ;  /* 0x0000004203427220 */ /* 0x040fe20000410000 */
[----:B-1----:R-:W-:Y:S01]  /*9d20*/  F2FP.PACK_AB R179, R184, R186 ;  /* 0x000000bab8b3723e */ /* 0x002fe200000000ff */
[C---:B------:R-:W-:Y:S02]  /*9d30*/  FMUL.FTZ R67, R3.reuse, R67 ;  /* 0x0000004303437220 */ /* 0x040fe40000410000 */
[C---:B------:R-:W-:Y:S02]  /*9d40*/  FMUL.FTZ R68, R180.reuse, R68 ;  /* 0x00000044b4447220 */ /* 0x040fe40000410000 */
[C---:B------:R-:W-:Y:S01]  /*9d50*/  FMUL.FTZ R69, R180.reuse, R69 ;  /* 0x00000045b4457220 */ /* 0x040fe20000410000 */
[----:B------:R-:W-:Y:S01]  /*9d60*/  MUFU.EX2 R206, R206 ;  /* 0x000000ce00ce7308 */ /* 0x000fe20000000800 */
[C---:B------:R-:W-:Y:S05]  /*9d70*/  HMMA.16816.F32 R4, R176.reuse, R12, R4 ;  /* 0x0000000cb004723c */ /* 0x040fea0000001804 */
[C---:B------:R-:W-:Y:S02]  /*9d80*/  FMUL.FTZ R70, R3.reuse, R70 ;  /* 0x0000004603467220 */ /* 0x040fe40000410000 */
[C---:B------:R-:W-:Y:S01]  /*9d90*/  FMUL.FTZ R71, R3.reuse, R71 ;  /* 0x0000004703477220 */ /* 0x040fe20000410000 */
[C---:B------:R-:W-:Y:S01]  /*9da0*/  HMMA.16816.F32 R8, R176.reuse, R14, R8 ;  /* 0x0000000eb008723c */ /* 0x040fe20000001808 */
[----:B------:R-:W-:Y:S03]  /*9db0*/  MUFU.EX2 R208, R208 ;  /* 0x000000d000d07308 */ /* 0x000fe60000000800 */
[C---:B------:R-:W-:Y:S01]  /*9dc0*/  FMUL.FTZ R12, R180.reuse, R168 ;  /* 0x000000a8b40c7220 */ /* 0x040fe20000410000 */
[----:B------:R-:W-:Y:S01]  /*9dd0*/  MOV R168, R42 ;  /* 0x0000002a00a87202 */ /* 0x000fe20000000f00 */
[C---:B------:R-:W-:Y:S01]  /*9de0*/  FMUL.FTZ R13, R180.reuse, R169 ;  /* 0x000000a9b40d7220 */ /* 0x040fe20000410000 */
[----:B------:R-:W-:Y:S01]  /*9df0*/  MOV R169, R43 ;  /* 0x0000002b00a97202 */ /* 0x000fe20000000f00 */
[C---:B------:R-:W-:Y:S01]  /*9e00*/  FMUL.FTZ R14, R3.reuse, R170 ;  /* 0x000000aa030e7220 */ /* 0x040fe20000410000 */
[----:B------:R-:W-:Y:S02]  /*9e10*/  MOV R170, R44 ;  /* 0x0000002c00aa7202 */ /* 0x000fe40000000f00 */
[----:B------:R-:W-:Y:S01]  /*9e20*/  MUFU.EX2 R209, R209 ;  /* 0x000000d100d17308 */ /* 0x000fe20000000800 */
[C---:B------:R-:W-:Y:S01]  /*9e30*/  FMUL.FTZ R15, R3.reuse, R171 ;  /* 0x000000ab030f7220 */ /* 0x040fe20000410000 */
[----:B------:R-:W-:Y:S01]  /*9e40*/  MOV R171, R45 ;  /* 0x0000002d00ab7202 */ /* 0x000fe20000000f00 */
[C---:B------:R-:W-:Y:S02]  /*9e50*/  FMUL.FTZ R42, R3.reuse, R142 ;  /* 0x0000008e032a7220 */ /* 0x040fe40000410000 */
[C---:B------:R-:W-:Y:S02]  /*9e60*/  FMUL.FTZ R43, R3.reuse, R143 ;  /* 0x0000008f032b7220 */ /* 0x040fe40000410000 */
[----:B------:R-:W-:Y:S01]  /*9e70*/  LDSM.16.MT88.4 R140, [R242+0x6100] ;  /* 0x00610000f28c783b */ /* 0x000fe20000004200 */
[C---:B------:R-:W-:Y:S02]  /*9e80*/  HMMA.16816.F32 R12, R176.reuse, R20, R12 ;  /* 0x00000014b00c723c */ /* 0x040fe4000000180c */
[----:B------:R-:W-:Y:S01]  /*9e90*/  MUFU.EX2 R207, R207 ;  /* 0x000000cf00cf7308 */ /* 0x000fe20000000800 */
[C---:B------:R-:W-:Y:S02]  /*9ea0*/  FMUL.FTZ R72, R180.reuse, R72 ;  /* 0x00000048b4487220 */ /* 0x040fe40000410000 */
[C---:B------:R-:W-:Y:S02]  /*9eb0*/  FMUL.FTZ R73, R180.reuse, R73 ;  /* 0x00000049b4497220 */ /* 0x040fe40000410000 */
[C---:B------:R-:W-:Y:S01]  /*9ec0*/  FMUL.FTZ R21, R180.reuse, R161 ;  /* 0x000000a1b4157220 */ /* 0x040fe20000410000 */
[C---:B------:R-:W-:Y:S04]  /*9ed0*/  HMMA.16816.F32 R16, R176.reuse, R22, R16 ;  /* 0x00000016b010723c */ /* 0x040fe80000001810 */
[C---:B------:R-:W-:Y:S01]  /*9ee0*/  FMUL.FTZ R20, R180.reuse, R160 ;  /* 0x000000a0b4147220 */ /* 0x040fe20000410000 */
[----:B------:R-:W-:Y:S01]  /*9ef0*/  MOV R160, R26 ;  /* 0x0000001a00a07202 */ /* 0x000fe20000000f00 */
[C---:B------:R-:W-:Y:S01]  /*9f00*/  FMUL.FTZ R26, R3.reuse, R158 ;  /* 0x0000009e031a7220 */ /* 0x040fe20000410000 */
[----:B------:R-:W-:Y:S01]  /*9f10*/  MOV R161, R47 ;  /* 0x0000002f00a17202 */ /* 0x000fe20000000f00 */
[C---:B------:R-:W-:Y:S01]  /*9f20*/  FMUL.FTZ R22, R3.reuse, R162 ;  /* 0x000000a203167220 */ /* 0x040fe20000410000 */
[----:B------:R-:W-:Y:S01]  /*9f30*/  MOV R162, R46 ;  /* 0x0000002e00a27202 */ /* 0x000fe20000000f00 */
[----:B------:R-:W2:Y:S01]  /*9f40*/  LDL.LU R158, [R1+0x2c] ;  /* 0x00002c00019e7983 */ /* 0x000ea20000300800 */
[----:B------:R-:W-:Y:S01]  /*9f50*/  MUFU.EX2 R205, R205 ;  /* 0x000000cd00cd7308 */ /* 0x000fe20000000800 */
[C---:B------:R-:W-:Y:S01]  /*9f60*/  FMUL.FTZ R23, R3.reuse, R163 ;  /* 0x000000a303177220 */ /* 0x040fe20000410000 */
[----:B------:R-:W-:Y:S01]  /*9f70*/  MOV R163, R24 ;  /* 0x0000001800a37202 */ /* 0x000fe20000000f00 */
[----:B------:R-:W1:Y:S01]  /*9f80*/  LDSM.16.MT88.4 R44, [R247+0x3100] ;  /* 0x00310000f72c783b */ /* 0x000e620000004200 */
[C---:B------:R-:W-:Y:S02]  /*9f90*/  FMUL.FTZ R24, R180.reuse, R156 ;  /* 0x0000009cb4187220 */ /* 0x040fe40000410000 */
[C---:B------:R-:W-:Y:S02]  /*9fa0*/  FMUL.FTZ R74, R3.reuse, R74 ;  /* 0x0000004a034a7220 */ /* 0x040fe40000410000 */
[C---:B------:R-:W-:Y:S02]  /*9fb0*/  HMMA.16816.F32 R20, R176.reuse, R28, R20 ;  /* 0x0000001cb014723c */ /* 0x040fe40000001814 */
[----:B------:R-:W-:Y:S01]  /*9fc0*/  MUFU.EX2 R199, R199 ;  /* 0x000000c700c77308 */ /* 0x000fe20000000800 */
[C---:B------:R-:W-:Y:S02]  /*9fd0*/  FMUL.FTZ R75, R3.reuse, R75 ;  /* 0x0000004b034b7220 */ /* 0x040fe40000410000 */
        /* <DEDUP_REMOVED lines=8> */
[----:B------:R-:W3:Y:S01]  /*a060*/  LDSM.16.MT88.4 R152, [R242+0x3100] ;  /* 0x00310000f298783b */ /* 0x000ee20000004200 */
[C---:B------:R-:W-:Y:S02]  /*a070*/  FMUL.FTZ R78, R3.reuse, R78 ;  /* 0x0000004e034e7220 */ /* 0x040fe40000410000 */
[C---:B------:R-:W-:Y:S02]  /*a080*/  FMUL.FTZ R79, R3.reuse, R79 ;  /* 0x0000004f034f7220 */ /* 0x040fe40000410000 */
[C---:B------:R-:W-:Y:S03]  /*a090*/  HMMA.16816.F32 R28, R176.reuse, R36, R28 ;  /* 0x00000024b01c723c */ /* 0x040fe6000000181c */
[C---:B------:R-:W-:Y:S02]  /*a0a0*/  FMUL.FTZ R80, R180.reuse, R80 ;  /* 0x00000050b4507220 */ /* 0x040fe40000410000 */
[C---:B------:R-:W-:Y:S02]  /*a0b0*/  FMUL.FTZ R81, R180.reuse, R81 ;  /* 0x00000051b4517220 */ /* 0x040fe40000410000 */
[C---:B------:R-:W-:Y:S01]  /*a0c0*/  FMUL.FTZ R36, R180.reuse, R144 ;  /* 0x00000090b4247220 */ /* 0x040fe20000410000 */
[C---:B------:R-:W-:Y:S04]  /*a0d0*/  HMMA.16816.F32 R32, R176.reuse, R38, R32 ;  /* 0x00000026b020723c */ /* 0x040fe80000001820 */
[C---:B------:R-:W-:Y:S02]  /*a0e0*/  FMUL.FTZ R37, R180.reuse, R145 ;  /* 0x00000091b4257220 */ /* 0x040fe40000410000 */
[C---:B------:R-:W-:Y:S02]  /*a0f0*/  FMUL.FTZ R82, R3.reuse, R82 ;  /* 0x0000005203527220 */ /* 0x040fe40000410000 */
[C---:B------:R-:W-:Y:S04]  /*a100*/  FMUL.FTZ R38, R3.reuse, R146 ;  /* 0x0000009203267220 */ /* 0x040fe80000410000 */
[C---:B------:R-:W-:Y:S02]  /*a110*/  FMUL.FTZ R39, R3.reuse, R147 ;  /* 0x0000009303277220 */ /* 0x040fe40000410000 */
[----:B------:R-:W4:Y:S01]  /*a120*/  LDSM.16.MT88.4 R144, [R241+0x3100] ;  /* 0x00310000f190783b */ /* 0x000f220000004200 */
[C---:B------:R-:W-:Y:S02]  /*a130*/  FMUL.FTZ R83, R3.reuse, R83 ;  /* 0x0000005303537220 */ /* 0x040fe40000410000 */
[C---:B------:R-:W-:Y:S02]  /*a140*/  FMUL.FTZ R84, R180.reuse, R84 ;  /* 0x00000054b4547220 */ /* 0x040fe40000410000 */
[C---:B-1----:R-:W-:Y:S03]  /*a150*/  HMMA.16816.F32 R36, R176.reuse, R44, R36 ;  /* 0x0000002cb024723c */ /* 0x042fe60000001824 */
        /* <DEDUP_REMOVED lines=8> */
[----:B------:R-:W1:Y:S01]  /*a1e0*/  LDSM.16.MT88.4 R136, [R240+0x3100] ;  /* 0x00310000f088783b */ /* 0x000e620000004200 */
[C---:B------:R-:W-:Y:S02]  /*a1f0*/  FMUL.FTZ R88, R180.reuse, R88 ;  /* 0x00000058b4587220 */ /* 0x040fe40000410000 */
[C---:B------:R-:W-:Y:S02]  /*a200*/  FMUL.FTZ R89, R180.reuse, R89 ;  /* 0x00000059b4597220 */ /* 0x040fe40000410000 */
[C---:B---3--:R-:W-:Y:S03]  /*a210*/  HMMA.16816.F32 R44, R176.reuse, R152, R44 ;  /* 0x00000098b02c723c */ /* 0x048fe6000000182c */
[C---:B------:R-:W-:Y:S02]  /*a220*/  FMUL.FTZ R90, R3.reuse, R90 ;  /* 0x0000005a035a7220 */ /* 0x040fe40000410000 */
[C---:B------:R-:W-:Y:S02]  /*a230*/  FMUL.FTZ R91, R3.reuse, R91 ;  /* 0x0000005b035b7220 */ /* 0x040fe40000410000 */
[C---:B------:R-:W-:Y:S01]  /*a240*/  FMUL.FTZ R92, R180.reuse, R92 ;  /* 0x0000005cb45c7220 */ /* 0x040fe20000410000 */
[C---:B------:R-:W-:Y:S04]  /*a250*/  HMMA.16816.F32 R48, R176.reuse, R154, R48 ;  /* 0x0000009ab030723c */ /* 0x040fe80000001830 */
[C---:B------:R-:W-:Y:S02]  /*a260*/  FMUL.FTZ R93, R180.reuse, R93 ;  /* 0x0000005db45d7220 */ /* 0x040fe40000410000 */
[C---:B------:R-:W-:Y:S02]  /*a270*/  FMUL.FTZ R94, R3.reuse, R94 ;  /* 0x0000005e035e7220 */ /* 0x040fe40000410000 */
[C---:B----4-:R-:W-:Y:S04]  /*a280*/  HMMA.16816.F32 R52, R176.reuse, R144, R52 ;  /* 0x00000090b034723c */ /* 0x050fe80000001834 */
[C---:B------:R-:W-:Y:S02]  /*a290*/  FMUL.FTZ R95, R3.reuse, R95 ;  /* 0x0000005f035f7220 */ /* 0x040fe40000410000 */
[C---:B------:R-:W-:Y:S02]  /*a2a0*/  FMUL.FTZ R96, R180.reuse, R96 ;  /* 0x00000060b4607220 */ /* 0x040fe40000410000 */
[C---:B------:R-:W-:Y:S01]  /*a2b0*/  HMMA.16816.F32 R56, R176.reuse, R146, R56 ;  /* 0x00000092b038723c */ /* 0x040fe20000001838 */
[----:B------:R-:W-:Y:S03]  /*a2c0*/  LDSM.16.MT88.4 R144, [R242+0x900] ;  /* 0x00090000f290783b */ /* 0x000fe60000004200 */
        /* <DEDUP_REMOVED lines=51> */
[----:B------:R-:W-:Y:S02]  /*a600*/  FMUL.FTZ R121, R180, R121 ;  /* 0x00000079b4797220 */ /* 0x000fe40000410000 */
[----:B------:R-:W-:Y:S01]  /*a610*/  FMUL.FTZ R122, R3, R122 ;  /* 0x0000007a037a7220 */ /* 0x000fe20000410000 */
[C---:B------:R-:W-:Y:S01]  /*a620*/  HMMA.16816.F32 R112, R176.reuse, R138, R112 ;  /* 0x0000008ab070723c */ /* 0x040fe20000001870 */
[----:B------:R-:W1:Y:S03]  /*a630*/  LDSM.16.MT88.4 R136, [R247+0x900] ;  /* 0x00090000f788783b */ /* 0x000e660000004200 */
[----:B------:R-:W-:Y:S02]  /*a640*/  FFMA.FTZ R192, R192, c[0x0][0x2d0], -R215 ;  /* 0x0000b400c0c07a23 */ /* 0x000fe400000108d7 */
[--C-:B------:R-:W-:Y:S02]  /*a650*/  FFMA.FTZ R193, R193, c[0x0][0x2d0], -R213.reuse ;  /* 0x0000b400c1c17a23 */ /* 0x100fe400000108d5 */
[C---:B---3--:R-:W-:Y:S02]  /*a660*/  HMMA.16816.F32 R116, R176.reuse, R132, R116 ;  /* 0x00000084b074723c */ /* 0x048fe40000001874 */
[----:B------:R-:W3:Y:S02]  /*a670*/  MUFU.EX2 R192, R192 ;  /* 0x000000c000c07308 */ /* 0x000ee40000000800 */
[----:B------:R-:W-:Y:S02]  /*a680*/  FFMA.FTZ R194, R194, c[0x0][0x2d0], -R213 ;  /* 0x0000b400c2c27a23 */ /* 0x000fe400000108d5 */
[--C-:B------:R-:W-:Y:S02]  /*a690*/  FFMA.FTZ R195, R195, c[0x0][0x2d0], -R215.reuse ;  /* 0x0000b400c3c37a23 */ /* 0x100fe400000108d7 */
[----:B------:R-:W-:Y:S04]  /*a6a0*/  FFMA.FTZ R196, R196, c[0x0][0x2d0], -R215 ;  /* 0x0000b400c4c47a23 */ /* 0x000fe800000108d7 */
[--C-:B------:R-:W-:Y:S01]  /*a6b0*/  FFMA.FTZ R197, R197, c[0x0][0x2d0], -R213.reuse ;  /* 0x0000b400c5c57a23 */ /* 0x100fe200000108d5 */
[----:B------:R-:W-:Y:S01]  /*a6c0*/  MUFU.EX2 R193, R193 ;  /* 0x000000c100c17308 */ /* 0x000fe20000000800 */
[----:B------:R-:W-:Y:S02]  /*a6d0*/  FFMA.FTZ R198, R198, c[0x0][0x2d0], -R213 ;  /* 0x0000b400c6c67a23 */ /* 0x000fe400000108d5 */
[C---:B------:R-:W-:Y:S02]  /*a6e0*/  FMUL.FTZ R123, R3.reuse, R123 ;  /* 0x0000007b037b7220 */ /* 0x040fe40000410000 */
[--C-:B------:R-:W-:Y:S02]  /*a6f0*/  FFMA.FTZ R148, R168, c[0x0][0x2d0], -R215.reuse ;  /* 0x0000b400a8947a23 */ /* 0x100fe400000108d7 */
[----:B------:R-:W-:Y:S02]  /*a700*/  FFMA.FTZ R152, R204, c[0x0][0x2d0], -R215 ;  /* 0x0000b400cc987a23 */ /* 0x000fe400000108d7 */
[----:B------:R-:W-:Y:S01]  /*a710*/  FFMA.FTZ R153, R200, c[0x0][0x2d0], -R213 ;  /* 0x0000b400c8997a23 */ /* 0x000fe200000108d5 */
[C---:B------:R-:W-:Y:S01]  /*a720*/  HMMA.16816.F32 R120, R176.reuse, R134, R120 ;  /* 0x00000086b078723c */ /* 0x040fe20000001878 */
[----:B------:R-:W5:Y:S02]  /*a730*/  MUFU.EX2 R194, R194 ;  /* 0x000000c200c27308 */ /* 0x000f640000000800 */
[----:B---3--:R-:W-:Y:S01]  /*a740*/  F2FP.PACK_AB R132, R192, R191 ;  /* 0x000000bfc084723e */ /* 0x008fe200000000ff */
[----:B------:R-:W-:Y:S02]  /*a750*/  FFMA.FTZ R190, R3, R183, R190 ;  /* 0x000000b703be7223 */ /* 0x000fe400000100be */
[--C-:B------:R-:W-:Y:S02]  /*a760*/  FFMA.FTZ R202, R202, c[0x0][0x2d0], -R215.reuse ;  /* 0x0000b400caca7a23 */ /* 0x100fe400000108d7 */
[C---:B----4-:R-:W-:Y:S03]  /*a770*/  HMMA.16816.F32 R124, R176.reuse, R140, R124 ;  /* 0x0000008cb07c723c */ /* 0x050fe6000000187c */
[----:B------:R-:W-:Y:S01]  /*a780*/  MUFU.EX2 R195, R195 ;  /* 0x000000c300c37308 */ /* 0x000fe20000000800 */
[----:B------:R-:W-:Y:S02]  /*a790*/  FADD.FTZ R190, R188, R190 ;  /* 0x000000bebcbe7221 */ /* 0x000fe40000010000 */
[----:B------:R-:W-:Y:S02]  /*a7a0*/  FFMA.FTZ R204, R203, c[0x0][0x2d0], -R215 ;  /* 0x0000b400cbcc7a23 */ /* 0x000fe400000108d7 */
[----:B------:R-:W-:Y:S01]  /*a7b0*/  HMMA.16816.F32 R128, R176, R142, R128 ;  /* 0x0000008eb080723c */ /* 0x000fe20000001880 */
[----:B------:R-:W3:Y:S03]  /*a7c0*/  LDSM.16.MT88.4 R140, [R241+0x900] ;  /* 0x00090000f18c783b */ /* 0x000ee60000004200 */
[----:B------:R-:W-:Y:S01]  /*a7d0*/  FADD.FTZ R186, R186, R190 ;  /* 0x000000bebaba7221 */ /* 0x000fe20000010000 */
[----:B------:R-:W4:Y:S01]  /*a7e0*/  MUFU.EX2 R196, R196 ;  /* 0x000000c400c47308 */ /* 0x000f220000000800 */
[----:B------:R-:W-:Y:S02]  /*a7f0*/  FFMA.FTZ R200, R201, c[0x0][0x2d0], -R213 ;  /* 0x0000b400c9c87a23 */ /* 0x000fe400000108d5 */
[----:B------:R-:W-:Y:S01]  /*a800*/  FADD.FTZ R186, R184, R186 ;  /* 0x000000bab8ba7221 */ /* 0x000fe20000010000 */
[C---:B-----5:R-:W-:Y:S03]  /*a810*/  F2FP.PACK_AB R133, R194.reuse, R193 ;  /* 0x000000c1c285723e */ /* 0x060fe600000000ff */
[----:B------:R-:W-:Y:S03]  /*a820*/  FADD.FTZ R186, R193, R186 ;  /* 0x000000bac1ba7221 */ /* 0x000fe60000010000 */
[----:B------:R-:W5:Y:S01]  /*a830*/  MUFU.EX2 R197, R197 ;  /* 0x000000c500c57308 */ /* 0x000f620000000800 */
[----:B------:R-:W-:Y:S02]  /*a840*/  FADD.FTZ R194, R194, R186 ;  /* 0x000000bac2c27221 */ /* 0x000fe40000010000 */
[----:B--2---:R-:W-:Y:S07]  /*a850*/  FFMA.FTZ R214, R180, R158, R214 ;  /* 0x0000009eb4d67223 */ /* 0x004fee00000100d6 */
[----:B------:R-:W2:Y:S01]  /*a860*/  MUFU.EX2 R198, R198 ;  /* 0x000000c600c67308 */ /* 0x000ea20000000800 */
[----:B------:R-:W-:Y:S01]  /*a870*/  FADD.FTZ R214, R189, R214 ;  /* 0x000000d6bdd67221 */ /* 0x000fe20000010000 */
[----:B----4-:R-:W-:Y:S03]  /*a880*/  F2FP.PACK_AB R134, R196, R195 ;  /* 0x000000c3c486723e */ /* 0x010fe600000000ff */
[----:B------:R-:W-:Y:S04]  /*a890*/  FADD.FTZ R187, R187, R214 ;  /* 0x000000d6bbbb7221 */ /* 0x000fe80000010000 */
[----:B------:R-:W-:Y:S01]  /*a8a0*/  FADD.FTZ R185, R185, R187 ;  /* 0x000000bbb9b97221 */ /* 0x000fe20000010000 */
[----:B------:R4:W-:Y:S03]  /*a8b0*/  MUFU.EX2 R168, R148 ;  /* 0x0000009400a87308 */ /* 0x0009e60000000800 */
[----:B------:R-:W-:Y:S02]  /*a8c0*/  FADD.FTZ R185, R191, R185 ;  /* 0x000000b9bfb97221 */ /* 0x000fe40000010000 */
[----:B-----5:R-:W-:Y:S02]  /*a8d0*/  FADD.FTZ R194, R197, R194 ;  /* 0x000000c2c5c27221 */ /* 0x020fe40000010000 */
[----:B------:R-:W-:Y:S03]  /*a8e0*/  FADD.FTZ R192, R192, R185 ;  /* 0x000000b9c0c07221 */ /* 0x000fe60000010000 */
[----:B------:R-:W-:Y:S01]  /*a8f0*/  MUFU.EX2 R203, R152 ;  /* 0x0000009800cb7308 */ /* 0x000fe20000000800 */
[----:B------:R-:W-:Y:S01]  /*a900*/  FADD.FTZ R192, R195, R192 ;  /* 0x000000c0c3c07221 */ /* 0x000fe20000010000 */
[----:B--2---:R-:W-:Y:S03]  /*a910*/  F2FP.PACK_AB R135, R198, R197 ;  /* 0x000000c5c687723e */ /* 0x004fe600000000ff */
[----:B------:R-:W-:Y:S02]  /*a920*/  FADD.FTZ R196, R196, R192 ;  /* 0x000000c0c4c47221 */ /* 0x000fe40000010000 */
[----:B------:R-:W-:Y:S03]  /*a930*/  FADD.FTZ R198, R198, R194 ;  /* 0x000000c2c6c67221 */ /* 0x000fe60000010000 */
[----:B------:R-:W2:Y:S01]  /*a940*/  MUFU.EX2 R202, R202 ;  /* 0x000000ca00ca7308 */ /* 0x000ea20000000800 */
[C---:B-1----:R-:W-:Y:S05]  /*a950*/  HMMA.16816.F32 R4, R132.reuse, R136, R4 ;  /* 0x000000888404723c */ /* 0x042fea0000001804 */
[----:B----4-:R-:W-:Y:S03]  /*a960*/  FFMA.FTZ R148, R170, c[0x0][0x2d0], -R213 ;  /* 0x0000b400aa947a23 */ /* 0x010fe600000108d5 */
[C---:B------:R-:W-:Y:S01]  /*a970*/  HMMA.16816.F32 R8, R132.reuse, R138, R8 ;  /* 0x0000008a8408723c */ /* 0x040fe20000001808 */
[----:B------:R-:W1:Y:S01]  /*a980*/  LDSM.16.MT88.4 R136, [R240+0x900] ;  /* 0x00090000f088783b */ /* 0x000e620000004200 */
[----:B------:R4:W-:Y:S06]  /*a990*/  MUFU.EX2 R170, R148 ;  /* 0x0000009400aa7308 */ /* 0x0009ec0000000800 */
[C---:B------:R-:W-:Y:S04]  /*a9a0*/  HMMA.16816.F32 R12, R132.reuse, R144, R12 ;  /* 0x00000090840c723c */ /* 0x040fe8000000180c */
[----:B------:R-:W-:Y:S01]  /*a9b0*/  MUFU.EX2 R201, R153 ;  /* 0x0000009900c97308 */ /* 0x000fe20000000800 */
[----:B--2---:R-:W-:Y:S03]  /*a9c0*/  F2FP.PACK_AB R180, R202, R203 ;  /* 0x000000cbcab4723e */ /* 0x004fe600000000ff */
[C---:B------:R-:W-:Y:S01]  /*a9d0*/  HMMA.16816.F32 R16, R132.reuse, R146, R16 ;  /* 0x000000928410723c */ /* 0x040fe20000001810 */
[----:B------:R-:W2:Y:S05]  /*a9e0*/  LDSM.16.MT88.4 R144, [R247+0x3900] ;  /* 0x00390000f790783b */ /* 0x000eaa0000004200 */
[----:B------:R-:W-:Y:S02]  /*a9f0*/  MUFU.EX2 R200, R200 ;  /* 0x000000c800c87308 */ /* 0x000fe40000000800 */
[C---:B---3--:R-:W-:Y:S04]  /*aa00*/  HMMA.16816.F32 R20, R132.reuse, R140, R20 ;  /* 0x0000008c8414723c */ /* 0x048fe80000001814 */
[--C-:B----4-:R-:W-:Y:S04]  /*aa10*/  FFMA.FTZ R148, R171, c[0x0][0x2d0], -R215.reuse ;  /* 0x0000b400ab947a23 */ /* 0x110fe800000108d7 */
[C---:B------:R-:W-:Y:S01]  /*aa20*/  HMMA.16816.F32 R24, R132.reuse, R142, R24 ;  /* 0x0000008e8418723c */ /* 0x040fe20000001818 */
[----:B------:R-:W3:Y:S01]  /*aa30*/  LDSM.16.MT88.4 R140, [R242+0x3900] ;  /* 0x00390000f28c783b */ /* 0x000ee20000004200 */
[----:B------:R4:W-:Y:S06]  /*aa40*/  MUFU.EX2 R171, R148 ;  /* 0x0000009400ab7308 */ /* 0x0009ec0000000800 */
[C---:B-1----:R-:W-:Y:S04]  /*aa50*/  HMMA.16816.F32 R28, R132.reuse, R136, R28 ;  /* 0x00000088841c723c */ /* 0x042fe8000000181c */
[----:B------:R-:W-:Y:S04]  /*aa60*/  MUFU.EX2 R204, R204 ;  /* 0x000000cc00cc7308 */ /* 0x000fe80000000800 */
[C---:B------:R-:W-:Y:S01]  /*aa70*/  HMMA.16816.F32 R32, R132.reuse, R138, R32 ;  /* 0x0000008a8420723c */ /* 0x040fe20000001820 */
[----:B------:R-:W1:Y:S07]  /*aa80*/  LDSM.16.MT88.4 R136, [R241+0x3900] ;  /* 0x00390000f188783b */ /* 0x000e6e0000004200 */
[C---:B--2---:R-:W-:Y:S04]  /*aa90*/  HMMA.16816.F32 R36, R132.reuse, R144, R36 ;  /* 0x000000908424723c */ /* 0x044fe80000001824 */
[--C-:B----4-:R-:W-:Y:S04]  /*aaa0*/  FFMA.FTZ R148, R167, c[0x0][0x2d0], -R215.reuse ;  /* 0x0000b400a7947a23 */ /* 0x110fe800000108d7 */
        /* <DEDUP_REMOVED lines=20> */
[C---:B---3--:R-:W-:Y:S07]  /*abf0*/  HMMA.16816.F32 R92, R132.reuse, R140, R92 ;  /* 0x0000008c845c723c */ /* 0x048fee000000185c */
[----:B------:R-:W-:Y:S01]  /*ac00*/  FFMA.FTZ R140, R163, c[0x0][0x2d0], -R215 ;  /* 0x0000b400a38c7a23 */ /* 0x000fe200000108d7 */
[C---:B------:R-:W-:Y:S03]  /*ac10*/  HMMA.16816.F32 R96, R132.reuse, R142, R96 ;  /* 0x0000008e8460723c */ /* 0x040fe60000001860 */
[----:B------:R3:W4:Y:S05]  /*ac20*/  MUFU.EX2 R178, R140 ;  /* 0x0000008c00b27308 */ /* 0x00072a0000000800 */
[C---:B-1----:R-:W-:Y:S07]  /*ac30*/  HMMA.16816.F32 R100, R132.reuse, R136, R100 ;  /* 0x000000888464723c */ /* 0x042fee0000001864 */
[----:B------:R-:W-:Y:S01]  /*ac40*/  FFMA.FTZ R136, R169, c[0x0][0x2d0], -R213 ;  /* 0x0000b400a9887a23 */ /* 0x000fe200000108d5 */
[C---:B------:R-:W-:Y:S03]  /*ac50*/  HMMA.16816.F32 R104, R132.reuse, R138, R104 ;  /* 0x0000008a8468723c */ /* 0x040fe60000001868 */
[----:B------:R1:W5:Y:S05]  /*ac60*/  MUFU.EX2 R169, R136 ;  /* 0x0000008800a97308 */ /* 0x00036a0000000800 */
[C---:B--2---:R-:W-:Y:S01]  /*ac70*/  HMMA.16816.F32 R108, R132.reuse, R144, R108 ;  /* 0x00000090846c723c */ /* 0x044fe2000000186c */
[----:B---3--:R-:W2:Y:S03]  /*ac80*/  LDSM.16.MT88.4 R140, [R241+0x9900] ;  /* 0x00990000f18c783b */ /* 0x008ea60000004200 */
[-C--:B----4-:R-:W-:Y:S03]  /*ac90*/  MOV R3, R178.reuse ;  /* 0x000000b200037202 */ /* 0x090fe60000000f00 */
[----:B------:R-:W-:Y:S01]  /*aca0*/  FFMA.FTZ R144, R162, c[0x0][0x2d0], -R215 ;  /* 0x0000b400a2907a23 */ /* 0x000fe200000108d7 */
[C---:B------:R-:W-:Y:S01]  /*acb0*/  HMMA.16816.F32 R112, R132.reuse, R146, R112 ;  /* 0x000000928470723c */ /* 0x040fe20000001870 */
[----:B------:R3:W-:Y:S03]  /*acc0*/  MUFU.EX2 R162, R148 ;  /* 0x0000009400a27308 */ /* 0x0007e60000000800 */
[----:B------:R-:W-:Y:S07]  /*acd0*/  FADD.FTZ R3, R3, R196 ;  /* 0x000000c403037221 */ /* 0x000fee0000010000 */
[----:B------:R4:W4:Y:S01]  /*ace0*/  MUFU.EX2 R177, R144 ;  /* 0x0000009000b17308 */ /* 0x0009220000000800 */
[----:B-1----:R-:W1:Y:S01]  /*acf0*/  LDSM.16.MT88.4 R136, [R240+0x9900] ;  /* 0x00990000f088783b */ /* 0x002e620000004200 */
[--C-:B---3--:R-:W-:Y:S08]  /*ad00*/  FFMA.FTZ R148, R165, c[0x0][0x2d0], -R213.reuse ;  /* 0x0000b400a5947a23 */ /* 0x108ff000000108d5 */
[----:B------:R3:W-:Y:S01]  /*ad10*/  MUFU.EX2 R154, R148 ;  /* 0x00000094009a7308 */ /* 0x0007e20000000800 */
[C---:B--2---:R-:W-:Y:S03]  /*ad20*/  HMMA.16816.F32 R116, R132.reuse, R140, R116 ;  /* 0x0000008c8474723c */ /* 0x044fe60000001874 */
[--C-:B----4-:R-:W-:Y:S06]  /*ad30*/  FFMA.FTZ R144, R161, c[0x0][0x2d0], -R213.reuse ;  /* 0x0000b400a1907a23 */ /* 0x110fec00000108d5 */
[----:B------:R2:W-:Y:S01]  /*ad40*/  MUFU.EX2 R176, R144 ;  /* 0x0000009000b07308 */ /* 0x0005e20000000800 */
[C---:B------:R-:W-:Y:S03]  /*ad50*/  HMMA.16816.F32 R120, R132.reuse, R142, R120 ;  /* 0x0000008e8478723c */ /* 0x040fe60000001878 */
[--C-:B------:R-:W-:Y:S06]  /*ad60*/  FFMA.FTZ R140, R160, c[0x0][0x2d0], -R213.reuse ;  /* 0x0000b400a08c7a23 */ /* 0x100fec00000108d5 */
[----:B------:R-:W4:Y:S01]  /*ad70*/  MUFU.EX2 R161, R140 ;  /* 0x0000008c00a17308 */ /* 0x000f220000000800 */
[C---:B-1----:R-:W-:Y:S03]  /*ad80*/  HMMA.16816.F32 R124, R132.reuse, R136, R124 ;  /* 0x00000088847c723c */ /* 0x042fe6000000187c */
[----:B---3--:R-:W-:Y:S05]  /*ad90*/  FFMA.FTZ R148, R164, c[0x0][0x2d0], -R213 ;  /* 0x0000b400a4947a23 */ /* 0x008fea00000108d5 */
[----:B------:R-:W-:Y:S01]  /*ada0*/  HMMA.16816.F32 R128, R132, R138, R128 ;  /* 0x0000008a8480723c */ /* 0x000fe20000001880 */
[----:B------:R-:W-:Y:S01]  /*adb0*/  LDSM.16.MT88.4 R136, [R241+0x1100] ;  /* 0x00110000f188783b */ /* 0x000fe20000004200 */
[----:B------:R1:W3:Y:S05]  /*adc0*/  MUFU.EX2 R160, R148 ;  /* 0x0000009400a07308 */ /* 0x0002ea0000000800 */
[----:B------:R-:W-:Y:S02]  /*add0*/  F2FP.PACK_AB R132, R168, R178 ;  /* 0x000000b2a884723e */ /* 0x000fe400000000ff */
[----:B--2---:R-:W2:Y:S03]  /*ade0*/  LDSM.16.MT88.4 R144, [R247+0x1100] ;  /* 0x00110000f790783b */ /* 0x004ea60000004200 */
[----:B-----5:R-:W-:Y:S02]  /*adf0*/  F2FP.PACK_AB R133, R170, R169 ;  /* 0x000000a9aa85723e */ /* 0x020fe400000000ff */
[----:B------:R-:W-:Y:S02]  /*ae00*/  F2FP.PACK_AB R134, R177, R171 ;  /* 0x000000abb186723e */ /* 0x000fe400000000ff */
[----:B----4-:R-:W-:Y:S01]  /*ae10*/  F2FP.PACK_AB R135, R161, R176 ;  /* 0x000000b0a187723e */ /* 0x010fe200000000ff */
[----:B------:R-:W4:Y:S01]  /*ae20*/  LDSM.16.MT88.4 R140, [R242+0x1100] ;  /* 0x00110000f28c783b */ /* 0x000f220000004200 */
[----:B-1----:R-:W-:Y:S01]  /*ae30*/  FFMA.FTZ R148, R174, c[0x0][0x2d0], -R215 ;  /* 0x0000b400ae947a23 */ /* 0x002fe200000108d7 */
[----:B---3--:R-:W-:Y:S03]  /*ae40*/  MOV R187, R160 ;  /* 0x000000a000bb7202 */ /* 0x008fe60000000f00 */
[----:B------:R1:W-:Y:S01]  /*ae50*/  MUFU.EX2 R157, R148 ;  /* 0x00000094009d7308 */ /* 0x0003e20000000800 */
[C---:B--2---:R-:W-:Y:S03]  /*ae60*/  HMMA.16816.F32 R4, R132.reuse, R144, R4 ;  /* 0x000000908404723c */ /* 0x044fe60000001804 */
[----:B-1----:R-:W-:Y:S05]  /*ae70*/  FFMA.FTZ R148, R172, c[0x0][0x2d0], -R213 ;  /* 0x0000b400ac947a23 */ /* 0x002fea00000108d5 */
[C---:B------:R-:W-:Y:S01]  /*ae80*/  HMMA.16816.F32 R8, R132.reuse, R146, R8 ;  /* 0x000000928408723c */ /* 0x040fe20000001808 */
[----:B------:R-:W1:Y:S01]  /*ae90*/  LDSM.16.MT88.4 R144, [R240+0x1100] ;  /* 0x00110000f090783b */ /* 0x000e620000004200 */
[----:B------:R2:W3:Y:S06]  /*aea0*/  MUFU.EX2 R156, R148 ;  /* 0x00000094009c7308 */ /* 0x0004ec0000000800 */
[C---:B----4-:R-:W-:Y:S08]  /*aeb0*/  HMMA.16816.F32 R12, R132.reuse, R140, R12 ;  /* 0x0000008c840c723c */ /* 0x050ff0000000180c */
[C---:B------:R-:W-:Y:S01]  /*aec0*/  HMMA.16816.F32 R16, R132.reuse, R142, R16 ;  /* 0x0000008e8410723c */ /* 0x040fe20000001810 */
[----:B------:R-:W4:Y:S07]  /*aed0*/  LDSM.16.MT88.4 R140, [R247+0x4100] ;  /* 0x00410000f78c783b */ /* 0x000f2e0000004200 */
[C---:B------:R-:W-:Y:S01]  /*aee0*/  HMMA.16816.F32 R20, R132.reuse, R136, R20 ;  /* 0x000000888414723c */ /* 0x040fe20000001814 */
[----:B--2---:R-:W-:Y:S03]  /*aef0*/  LDSM.16.MT88.4 R148, [R241+0x2100] ;  /* 0x00210000f194783b */ /* 0x004fe60000004200 */
[----:B---3--:R-:W-:Y:S04]  /*af00*/  MOV R189, R156 ;  /* 0x0000009c00bd7202 */ /* 0x008fe80000000f00 */
[C---:B------:R-:W-:Y:S01]  /*af10*/  HMMA.16816.F32 R24, R132.reuse, R138, R24 ;  /* 0x0000008a8418723c */ /* 0x040fe20000001818 */
[----:B------:R-:W2:Y:S07]  /*af20*/  LDSM.16.MT88.4 R136, [R242+0x4100] ;  /* 0x00410000f288783b */ /* 0x000eae0000004200 */
[C---:B-1----:R-:W-:Y:S08]  /*af30*/  HMMA.16816.F32 R28, R132.reuse, R144, R28 ;  /* 0x00000090841c723c */ /* 0x042ff0000000181c */
[C---:B------:R-:W-:Y:S01]  /*af40*/  HMMA.16816.F32 R32, R132.reuse, R146, R32 ;  /* 0x000000928420723c */ /* 0x040fe20000001820 */
[----:B------:R-:W1:Y:S07]  /*af50*/  LDSM.16.MT88.4 R144, [R241+0x4100] ;  /* 0x00410000f190783b */ /* 0x000e6e0000004200 */
[C---:B----4-:R-:W-:Y:S08]  /*af60*/  HMMA.16816.F32 R36, R132.reuse, R140, R36 ;  /* 0x0000008c8424723c */ /* 0x050ff00000001824 */
        /* <DEDUP_REMOVED lines=20> */
[C---:B--2---:R-:W-:Y:S07]  /*b0b0*/  HMMA.16816.F32 R92, R132.reuse, R136, R92 ;  /* 0x00000088845c723c */ /* 0x044fee000000185c */
[--C-:B------:R-:W-:Y:S01]  /*b0c0*/  FFMA.FTZ R136, R166, c[0x0][0x2d0], -R215.reuse ;  /* 0x0000b400a6887a23 */ /* 0x100fe200000108d7 */
[C---:B------:R-:W-:Y:S01]  /*b0d0*/  HMMA.16816.F32 R96, R132.reuse, R138, R96 ;  /* 0x0000008a8460723c */ /* 0x040fe20000001860 */
[----:B------:R-:W-:Y:S02]  /*b0e0*/  LDSM.16.MT88.4 R164, [R242+0x2900] ;  /* 0x00290000f2a4783b */ /* 0x000fe40000004200 */
[----:B------:R2:W-:Y:S05]  /*b0f0*/  MUFU.EX2 R155, R136 ;  /* 0x00000088009b7308 */ /* 0x0005ea0000000800 */
[C---:B-1----:R-:W-:Y:S07]  /*b100*/  HMMA.16816.F32 R100, R132.reuse, R144, R100 ;  /* 0x000000908464723c */ /* 0x042fee0000001864 */
[--C-:B------:R-:W-:Y:S01]  /*b110*/  FFMA.FTZ R144, R175, c[0x0][0x2d0], -R215.reuse ;  /* 0x0000b400af907a23 */ /* 0x100fe200000108d7 */
[C---:B------:R-:W-:Y:S03]  /*b120*/  HMMA.16816.F32 R104, R132.reuse, R146, R104 ;  /* 0x000000928468723c */ /* 0x040fe60000001868 */
[----:B------:R1:W4:Y:S01]  /*b130*/  MUFU.EX2 R163, R144 ;  /* 0x0000009000a37308 */ /* 0x0003220000000800 */
[----:B------:R-:W-:Y:S02]  /*b140*/  FFMA.FTZ R215, R211, c[0x0][0x2d0], -R215 ;  /* 0x0000b400d3d77a23 */ /* 0x000fe400000108d7 */
[--C-:B------:R-:W-:Y:S01]  /*b150*/  FFMA.FTZ R211, R182, c[0x0][0x2d0], -R213.reuse ;  /* 0x0000b400b6d37a23 */ /* 0x100fe200000108d5 */
[----:B------:R-:W-:Y:S01]  /*b160*/  MOV R182, R157 ;  /* 0x0000009d00b67202 */ /* 0x000fe20000000f00 */
[C---:B---3--:R-:W-:Y:S01]  /*b170*/  HMMA.16816.F32 R108, R132.reuse, R140, R108 ;  /* 0x0000008c846c723c */ /* 0x048fe2000000186c */
[----:B--2---:R-:W2:Y:S03]  /*b180*/  LDSM.16.MT88.4 R136, [R241+0xa100] ;  /* 0x00a10000f188783b */ /* 0x004ea60000004200 */
[----:B------:R-:W-:Y:S01]  /*b190*/  MOV R188, R182 ;  /* 0x000000b600bc7202 */ /* 0x000fe20000000f00 */
[----:B------:R-:W3:Y:S02]  /*b1a0*/  MUFU.EX2 R215, R215 ;  /* 0x000000d700d77308 */ /* 0x000ee40000000800 */
[--C-:B------:R-:W-:Y:S01]  /*b1b0*/  FFMA.FTZ R140, R173, c[0x0][0x2d0], -R213.reuse ;  /* 0x0000b400ad8c7a23 */ /* 0x100fe200000108d5 */
[C---:B------:R-:W-:Y:S01]  /*b1c0*/  HMMA.16816.F32 R112, R132.reuse, R142, R112 ;  /* 0x0000008e8470723c */ /* 0x040fe20000001870 */
[----:B------:R-:W-:Y:S03]  /*b1d0*/  LDSM.16.MT88.4 R172, [R247+0x2900] ;  /* 0x00290000f7ac783b */ /* 0x000fe60000004200 */
[----:B------:R-:W-:Y:S01]  /*b1e0*/  FFMA.FTZ R213, R181, c[0x0][0x2d0], -R213 ;  /* 0x0000b400b5d57a23 */ /* 0x000fe200000108d5 */
[----:B------:R-:W-:Y:S02]  /*b1f0*/  F2FP.PACK_AB R181, R200, R201 ;  /* 0x000000c9c8b5723e */ /* 0x000fe400000000ff */
[----:B------:R5:W5:Y:S02]  /*b200*/  MUFU.EX2 R179, R140 ;  /* 0x0000008c00b37308 */ /* 0x000b640000000800 */
[----:B-1----:R-:W1:Y:S03]  /*b210*/  LDSM.16.MT88.4 R144, [R240+0xa100] ;  /* 0x00a10000f090783b */ /* 0x002e660000004200 */
[----:B----4-:R-:W-:Y:S05]  /*b220*/  MOV R190, R163 ;  /* 0x000000a300be7202 */ /* 0x010fea0000000f00 */
[----:B------:R-:W-:Y:S01]  /*b230*/  MUFU.EX2 R211, R211 ;  /* 0x000000d300d37308 */ /* 0x000fe20000000800 */
[----:B---3--:R-:W-:Y:S09]  /*b240*/  F2FP.PACK_AB R182, R215, R204 ;  /* 0x000000ccd7b6723e */ /* 0x008ff200000000ff */
[----:B------:R-:W3:Y:S01]  /*b250*/  MUFU.EX2 R213, R213 ;  /* 0x000000d500d57308 */ /* 0x000ee20000000800 */
[----:B-----5:R-:W4:Y:S01]  /*b260*/  LDSM.16.MT88.4 R140, [R247+0x1900] ;  /* 0x00190000f78c783b */ /* 0x020f220000004200 */
[----:B------:R-:W-:Y:S01]  /*b270*/  MOV R214, R179 ;  /* 0x000000b300d67202 */ /* 0x000fe20000000f00 */
[C---:B--2---:R-:W-:Y:S08]  /*b280*/  HMMA.16816.F32 R116, R132.reuse, R136, R116 ;  /* 0x000000888474723c */ /* 0x044ff00000001874 */
[C---:B------:R-:W-:Y:S01]  /*b290*/  HMMA.16816.F32 R120, R132.reuse, R138, R120 ;  /* 0x0000008a8478723c */ /* 0x040fe20000001878 */
[----:B------:R-:W2:Y:S07]  /*b2a0*/  LDSM.16.MT88.4 R136, [R242+0x1900] ;  /* 0x00190000f288783b */ /* 0x000eae0000004200 */
[C---:B-1----:R-:W-:Y:S04]  /*b2b0*/  HMMA.16816.F32 R124, R132.reuse, R144, R124 ;  /* 0x00000090847c723c */ /* 0x042fe8000000187c */
[----:B---3--:R-:W-:Y:S04]  /*b2c0*/  F2FP.PACK_AB R183, R213, R211 ;  /* 0x000000d3d5b7723e */ /* 0x008fe800000000ff */
[----:B------:R-:W-:Y:S01]  /*b2d0*/  HMMA.16816.F32 R128, R132, R146, R128 ;  /* 0x000000928480723c */ /* 0x000fe20000001880 */
[----:B------:R-:W1:Y:S06]  /*b2e0*/  LDSM.16.MT88.4 R144, [R241+0x1900] ;  /* 0x00190000f190783b */ /* 0x000e6c0000004200 */
[----:B------:R-:W-:Y:S02]  /*b2f0*/  F2FP.PACK_AB R134, R157, R163 ;  /* 0x000000a39d86723e */ /* 0x000fe400000000ff */
[----:B------:R-:W-:Y:S02]  /*b300*/  F2FP.PACK_AB R135, R156, R179 ;  /* 0x000000b39c87723e */ /* 0x000fe400000000ff */
[----:B------:R-:W-:Y:S01]  /*b310*/  LDSM.16.MT88.4 R156, [R241+0x2900] ;  /* 0x00290000f19c783b */ /* 0x000fe20000004200 */
[----:B------:R-:W-:Y:S02]  /*b320*/  F2FP.PACK_AB R132, R155, R162 ;  /* 0x000000a29b84723e */ /* 0x000fe400000000ff */
[----:B------:R-:W-:Y:S07]  /*b330*/  F2FP.PACK_AB R133, R160, R154 ;  /* 0x0000009aa085723e */ /* 0x000fee00000000ff */
        /* <DEDUP_REMOVED lines=46> */
[----:B------:R-:W-:Y:S01]  /*b620*/  HMMA.16816.F32 R128, R132, R142, R128 ;  /* 0x0000008e8480723c */ /* 0x000fe20000001880 */
[----:B------:R-:W-:Y:S06]  /*b630*/  LDSM.16.MT88.4 R140, [R247+0x5100] ;  /* 0x00510000f78c783b */ /* 0x000fec0000004200 */
[----:B------:R-:W-:Y:S02]  /*b640*/  F2FP.PACK_AB R132, R212, R210 ;  /* 0x000000d2d484723e */ /* 0x000fe400000000ff */
[----:B------:R-:W-:Y:S03]  /*b650*/  F2FP.PACK_AB R133, R208, R206 ;  /* 0x000000ced085723e */ /* 0x000fe600000000ff */
[----:B------:R-:W-:Y:S02]  /*b660*/  F2FP.PACK_AB R134, R207, R209 ;  /* 0x000000d1cf86723e */ /* 0x000fe400000000ff */
[----:B------:R-:W-:Y:S07]  /*b670*/  F2FP.PACK_AB R135, R199, R205 ;  /* 0x000000cdc787723e */ /* 0x000fee00000000ff */
        /* <DEDUP_REMOVED lines=14> */
[----:B------:R-:W4:Y:S07]  /*b760*/  LDSM.16.MT88.4 R140, [R247+0x8100] ;  /* 0x00810000f78c783b */ /* 0x000f2e0000004200 */
        /* <DEDUP_REMOVED lines=23> */
[----:B------:R-:W-:Y:S07]  /*b8e0*/  LDSM.16.MT88.4 R140, [R247+0x5900] ;  /* 0x00590000f78c783b */ /* 0x000fee0000004200 */
[C---:B-1----:R-:W-:Y:S07]  /*b8f0*/  HMMA.16816.F32 R108, R132.reuse, R144, R108 ;  /* 0x00000090846c723c */ /* 0x042fee000000186c */
[----:B------:R-:W-:Y:S01]  /*b900*/  MOV R144, R171 ;  /* 0x000000ab00907202 */ /* 0x000fe20000000f00 */
[C---:B------:R-:W-:Y:S04]  /*b910*/  HMMA.16816.F32 R112, R132.reuse, R146, R112 ;  /* 0x000000928470723c */ /* 0x040fe80000001870 */
[----:B------:R-:W-:Y:S03]  /*b920*/  MOV R145, R170 ;  /* 0x000000aa00917202 */ /* 0x000fe60000000f00 */
[----:B------:R-:W-:Y:S01]  /*b930*/  MOV R146, R177 ;  /* 0x000000b100927202 */ /* 0x000fe20000000f00 */
[C---:B---3--:R-:W-:Y:S04]  /*b940*/  HMMA.16816.F32 R116, R132.reuse, R148, R116 ;  /* 0x000000948474723c */ /* 0x048fe80000001874 */
[----:B------:R-:W-:Y:S04]  /*b950*/  MOV R147, R176 ;  /* 0x000000b000937202 */ /* 0x000fe80000000f00 */
[C---:B------:R-:W-:Y:S01]  /*b960*/  HMMA.16816.F32 R120, R132.reuse, R150, R120 ;  /* 0x000000968478723c */ /* 0x040fe20000001878 */
[----:B------:R-:W1:Y:S07]  /*b970*/  LDSM.16.MT88.4 R148, [R240+0x2900] ;  /* 0x00290000f094783b */ /* 0x000e6e0000004200 */
[C---:B--2---:R-:W-:Y:S07]  /*b980*/  HMMA.16816.F32 R124, R132.reuse, R136, R124 ;  /* 0x00000088847c723c */ /* 0x044fee000000187c */
[----:B------:R-:W-:Y:S01]  /*b990*/  MOV R137, R169 ;  /* 0x000000a900897202 */ /* 0x000fe20000000f00 */
[----:B------:R-:W-:Y:S01]  /*b9a0*/  HMMA.16816.F32 R128, R132, R138, R128 ;  /* 0x0000008a8480723c */ /* 0x000fe20000001880 */
[----:B------:R-:W2:Y:S03]  /*b9b0*/  LDSM.16.MT88.4 R132, [R242+0x5900] ;  /* 0x00590000f284783b */ /* 0x000ea60000004200 */
[----:B------:R-:W-:Y:S03]  /*b9c0*/  MOV R136, R168 ;  /* 0x000000a800887202 */ /* 0x000fe60000000f00 */
[----:B------:R-:W-:Y:S01]  /*b9d0*/  MOV R138, R162 ;  /* 0x000000a2008a7202 */ /* 0x000fe20000000f00 */
[C---:B------:R-:W-:Y:S01]  /*b9e0*/  HMMA.16816.F32 R176, R180.reuse, R172, R4 ;  /* 0x000000acb4b0723c */ /* 0x040fe20000001804 */
[----:B------:R-:W3:Y:S04]  /*b9f0*/  LDSM.16.MT88.4 R4, [R241+0x5900] ;  /* 0x00590000f104783b */ /* 0x000ee80000004200 */
[----:B------:R-:W-:Y:S03]  /*ba00*/  MOV R139, R161 ;  /* 0x000000a1008b7202 */ /* 0x000fe60000000f00 */
[C---:B------:R-:W-:Y:S07]  /*ba10*/  HMMA.16816.F32 R172, R180.reuse, R174, R8 ;  /* 0x000000aeb4ac723c */ /* 0x040fee0000001808 */
[----:B------:R-:W-:Y:S01]  /*ba20*/  MOV R10, R155 ;  /* 0x0000009b000a7202 */ /* 0x000fe20000000f00 */
[C---:B------:R-:W-:Y:S01]  /*ba30*/  HMMA.16816.F32 R168, R180.reuse, R164, R12 ;  /* 0x000000a4b4a8723c */ /* 0x040fe2000000180c */
[----:B------:R-:W-:Y:S03]  /*ba40*/  LDSM.16.MT88.4 R12, [R247+0x8900] ;  /* 0x00890000f70c783b */ /* 0x000fe60000004200 */
[----:B------:R-:W-:Y:S04]  /*ba50*/  MOV R11, R154 ;  /* 0x0000009a000b7202 */ /* 0x000fe80000000f00 */
[C---:B------:R-:W-:Y:S01]  /*ba60*/  HMMA.16816.F32 R164, R180.reuse, R166, R16 ;  /* 0x000000a6b4a4723c */ /* 0x040fe20000001810 */
[----:B------:R-:W-:Y:S07]  /*ba70*/  LDSM.16.MT88.4 R16, [R242+0x8900] ;  /* 0x00890000f210783b */ /* 0x000fee0000004200 */
[C---:B------:R-:W-:Y:S01]  /*ba80*/  HMMA.16816.F32 R160, R180.reuse, R156, R20 ;  /* 0x0000009cb4a0723c */ /* 0x040fe20000001814 */
[----:B------:R-:W-:Y:S07]  /*ba90*/  LDSM.16.MT88.4 R20, [R241+0x8900] ;  /* 0x00890000f114783b */ /* 0x000fee0000004200 */
[C---:B------:R-:W-:Y:S01]  /*baa0*/  HMMA.16816.F32 R156, R180.reuse, R158, R24 ;  /* 0x0000009eb49c723c */ /* 0x040fe20000001818 */
[----:B------:R-:W-:Y:S07]  /*bab0*/  LDSM.16.MT88.4 R24, [R240+0x8900] ;  /* 0x00890000f018783b */ /* 0x000fee0000004200 */
[C---:B-1----:R-:W-:Y:S07]  /*bac0*/  HMMA.16816.F32 R152, R180.reuse, R148, R28 ;  /* 0x00000094b498723c */ /* 0x042fee000000181c */
[----:B------:R-:W-:Y:S01]  /*bad0*/  MOV R31, R10 ;  /* 0x0000000a001f7202 */ /* 0x000fe20000000f00 */
[C---:B------:R-:W-:Y:S04]  /*bae0*/  HMMA.16816.F32 R148, R180.reuse, R150, R32 ;  /* 0x00000096b494723c */ /* 0x040fe80000001820 */
[----:B------:R-:W-:Y:S02]  /*baf0*/  MOV R30, R11 ;  /* 0x0000000b001e7202 */ /* 0x000fe40000000f00 */
[----:B------:R-:W1:Y:S01]  /*bb00*/  LDSM.16.MT88.4 R8, [R240+0x5900] ;  /* 0x00590000f008783b */ /* 0x000e620000004200 */
[----:B------:R-:W-:Y:S02]  /*bb10*/  MOV R35, R146 ;  /* 0x0000009200237202 */ /* 0x000fe40000000f00 */
[----:B------:R-:W-:Y:S03]  /*bb20*/  MOV R34, R147 ;  /* 0x0000009300227202 */ /* 0x000fe60000000f00 */
[----:B------:R-:W-:Y:S02]  /*bb30*/  MOV R33, R144 ;  /* 0x0000009000217202 */ /* 0x000fe40000000f00 */
[----:B------:R-:W-:Y:S02]  /*bb40*/  MOV R32, R145 ;  /* 0x0000009100207202 */ /* 0x000fe40000000f00 */
[C---:B------:R-:W-:Y:S03]  /*bb50*/  HMMA.16816.F32 R144, R180.reuse, R140, R36 ;  /* 0x0000008cb490723c */ /* 0x040fe60000001824 */
[----:B------:R-:W-:Y:S02]  /*bb60*/  MOV R29, R138 ;  /* 0x0000008a001d7202 */ /* 0x000fe40000000f00 */
[----:B------:R-:W-:Y:S02]  /*bb70*/  MOV R28, R139 ;  /* 0x0000008b001c7202 */ /* 0x000fe40000000f00 */
[----:B------:R-:W-:Y:S01]  /*bb80*/  MOV R39, R136 ;  /* 0x0000008800277202 */ /* 0x000fe20000000f00 */
[C---:B------:R-:W-:Y:S04]  /*bb90*/  HMMA.16816.F32 R140, R180.reuse, R142, R40 ;  /* 0x0000008eb48c723c */ /* 0x040fe80000001828 */
[----:B------:R-:W-:Y:S01]  /*bba0*/  MOV R38, R137 ;  /* 0x0000008900267202 */ /* 0x000fe20000000f00 */
[----:B------:R-:W-:Y:S03]  /*bbb0*/  FADD.FTZ R3, R39, R3 ;  /* 0x0000000327037221 */ /* 0x000fe60000010000 */
[C---:B--2---:R-:W-:Y:S04]  /*bbc0*/  HMMA.16816.F32 R136, R180.reuse, R132, R44 ;  /* 0x00000084b488723c */ /* 0x044fe8000000182c */
[----:B------:R-:W-:Y:S04]  /*bbd0*/  FADD.FTZ R3, R33, R3 ;  /* 0x0000000321037221 */ /* 0x000fe80000010000 */
[C---:B------:R-:W-:Y:S04]  /*bbe0*/  HMMA.16816.F32 R132, R180.reuse, R134, R48 ;  /* 0x00000086b484723c */ /* 0x040fe80000001830 */
[----:B------:R-:W-:Y:S04]  /*bbf0*/  FADD.FTZ R3, R35, R3 ;  /* 0x0000000323037221 */ /* 0x000fe80000010000 */
[C---:B---3--:R-:W-:Y:S04]  /*bc00*/  HMMA.16816.F32 R52, R180.reuse, R4, R52 ;  /* 0x00000004b434723c */ /* 0x048fe80000001834 */
[----:B------:R-:W-:Y:S04]  /*bc10*/  FADD.FTZ R3, R29, R3 ;  /* 0x000000031d037221 */ /* 0x000fe80000010000 */
[C---:B------:R-:W-:Y:S01]  /*bc20*/  HMMA.16816.F32 R56, R180.reuse, R6, R56 ;  /* 0x00000006b438723c */ /* 0x040fe20000001838 */
[----:B------:R-:W2:Y:S03]  /*bc30*/  LDSM.16.MT88.4 R4, [R247+0xb900] ;  /* 0x00b90000f704783b */ /* 0x000ea60000004200 */
[----:B------:R-:W-:Y:S04]  /*bc40*/  FADD.FTZ R3, R31, R3 ;  /* 0x000000031f037221 */ /* 0x000fe80000010000 */
[C---:B-1----:R-:W-:Y:S04]  /*bc50*/  HMMA.16816.F32 R60, R180.reuse, R8, R60 ;  /* 0x00000008b43c723c */ /* 0x042fe8000000183c */
[----:B------:R-:W-:Y:S04]  /*bc60*/  FADD.FTZ R3, R190, R3 ;  /* 0x00000003be037221 */ /* 0x000fe80000010000 */
[C---:B------:R-:W-:Y:S01]  /*bc70*/  HMMA.16816.F32 R64, R180.reuse, R10, R64 ;  /* 0x0000000ab440723c */ /* 0x040fe20000001840 */
[----:B------:R-:W1:Y:S03]  /*bc80*/  LDSM.16.MT88.4 R8, [R242+0xb900] ;  /* 0x00b90000f208783b */ /* 0x000e660000004200 */
[----:B------:R-:W-:Y:S04]  /*bc90*/  FADD.FTZ R3, R188, R3 ;  /* 0x00000003bc037221 */ /* 0x000fe80000010000 */
[C---:B------:R-:W-:Y:S04]  /*bca0*/  HMMA.16816.F32 R68, R180.reuse, R12, R68 ;  /* 0x0000000cb444723c */ /* 0x040fe80000001844 */
[----:B------:R-:W-:Y:S04]  /*bcb0*/  FADD.FTZ R3, R210, R3 ;  /* 0x00000003d2037221 */ /* 0x000fe80000010000 */
[C---:B------:R-:W-:Y:S01]  /*bcc0*/  HMMA.16816.F32 R72, R180.reuse, R14, R72 ;  /* 0x0000000eb448723c */ /* 0x040fe20000001848 */
[----:B------:R-:W3:Y:S03]  /*bcd0*/  LDSM.16.MT88.4 R12, [R241+0xb900] ;  /* 0x00b90000f10c783b */ /* 0x000ee60000004200 */
[----:B------:R-:W-:Y:S04]  /*bce0*/  FADD.FTZ R212, R212, R3 ;  /* 0x00000003d4d47221 */ /* 0x000fe80000010000 */
[C---:B------:R-:W-:Y:S04]  /*bcf0*/  HMMA.16816.F32 R76, R180.reuse, R16, R76 ;  /* 0x00000010b44c723c */ /* 0x040fe8000000184c */
[----:B------:R-:W-:Y:S03]  /*bd00*/  FADD.FTZ R212, R209, R212 ;  /* 0x000000d4d1d47221 */ /* 0x000fe60000010000 */
[----:B------:R-:W-:Y:S01]  /*bd10*/  FADD.FTZ R16, R38, R198 ;  /* 0x000000c626107221 */ /* 0x000fe20000010000 */
[C---:B------:R-:W-:Y:S04]  /*bd20*/  HMMA.16816.F32 R80, R180.reuse, R18, R80 ;  /* 0x00000012b450723c */ /* 0x040fe80000001850 */
[----:B------:R-:W-:Y:S02]  /*bd30*/  FADD.FTZ R207, R207, R212 ;  /* 0x000000d4cfcf7221 */ /* 0x000fe40000010000 */
[----:B------:R-:W-:Y:S02]  /*bd40*/  FADD.FTZ R16, R32, R16 ;  /* 0x0000001020107221 */ /* 0x000fe40000010000 */
        /* <DEDUP_REMOVED lines=8> */
[C---:B--2---:R-:W-:Y:S01]  /*bdd0*/  HMMA.16816.F32 R100, R180.reuse, R4, R100 ;  /* 0x00000004b464723c */ /* 0x044fe20000001864 */
[----:B------:R2:W-:Y:S07]  /*bde0*/  STL [R1+0x2c], R3 ;  /* 0x00002c0301007387 */ /* 0x0005ee0000100800 */
[C---:B------:R-:W-:Y:S01]  /*bdf0*/  HMMA.16816.F32 R104, R180.reuse, R6, R104 ;  /* 0x00000006b468723c */ /* 0x040fe20000001868 */
[----:B------:R-:W4:Y:S07]  /*be00*/  LDSM.16.MT88.4 R4, [R240+0xb900] ;  /* 0x00b90000f004783b */ /* 0x000f2e0000004200 */
[C---:B-1----:R-:W-:Y:S07]  /*be10*/  HMMA.16816.F32 R108, R180.reuse, R8, R108 ;  /* 0x00000008b46c723c */ /* 0x042fee000000186c */
[----:B------:R-:W-:Y:S01]  /*be20*/  FADD.FTZ R8, R34, R16 ;  /* 0x0000001022087221 */ /* 0x000fe20000010000 */
[C---:B------:R-:W-:Y:S04]  /*be30*/  HMMA.16816.F32 R112, R180.reuse, R10, R112 ;  /* 0x0000000ab470723c */ /* 0x040fe80000001870 */
[----:B------:R-:W-:Y:S01]  /*be40*/  FADD.FTZ R8, R28, R8 ;  /* 0x000000081c087221 */ /* 0x000fe20000010000 */
[----:B--2---:R-:W-:Y:S03]  /*be50*/  MOV R3, R0 ;  /* 0x0000000000037202 */ /* 0x004fe60000000f00 */
[C---:B---3--:R-:W-:Y:S04]  /*be60*/  HMMA.16816.F32 R116, R180.reuse, R12, R116 ;  /* 0x0000000cb474723c */ /* 0x048fe80000001874 */
[----:B------:R-:W-:Y:S04]  /*be70*/  FADD.FTZ R8, R30, R8 ;  /* 0x000000081e087221 */ /* 0x000fe80000010000 */
[C---:B------:R-:W-:Y:S04]  /*be80*/  HMMA.16816.F32 R120, R180.reuse, R14, R120 ;  /* 0x0000000eb478723c */ /* 0x040fe80000001878 */
[----:B------:R-:W-:Y:S04]  /*be90*/  FADD.FTZ R8, R187, R8 ;  /* 0x00000008bb087221 */ /* 0x000fe80000010000 */
[----:B------:R-:W-:Y:S01]  /*bea0*/  FADD.FTZ R8, R214, R8 ;  /* 0x00000008d6087221 */ /* 0x000fe20000010000 */
[C---:B----4-:R-:W-:Y:S03]  /*beb0*/  HMMA.16816.F32 R124, R180.reuse, R4, R124 ;  /* 0x00000004b47c723c */ /* 0x050fe6000000187c */
[----:B------:R-:W-:Y:S04]  /*bec0*/  FADD.FTZ R8, R189, R8 ;  /* 0x00000008bd087221 */ /* 0x000fe80000010000 */
[----:B------:R-:W-:Y:S01]  /*bed0*/  FADD.FTZ R8, R206, R8 ;  /* 0x00000008ce087221 */ /* 0x000fe20000010000 */
[----:B------:R-:W-:Y:S04]  /*bee0*/  HMMA.16816.F32 R128, R180, R6, R128 ;  /* 0x00000006b480723c */ /* 0x000fe80000001880 */
[----:B------:R-:W-:Y:S03]  /*bef0*/  FADD.FTZ R208, R208, R8 ;  /* 0x00000008d0d07221 */ /* 0x000fe60000010000 */
[----:B------:R-:W-:Y:S01]  /*bf00*/  MOV R180, R2 ;  /* 0x0000000200b47202 */ /* 0x000fe20000000f00 */
[----:B------:R-:W-:Y:S04]  /*bf10*/  FADD.FTZ R208, R205, R208 ;  /* 0x000000d0cdd07221 */ /* 0x000fe80000010000 */
[----:B------:R-:W-:Y:S04]  /*bf20*/  FADD.FTZ R199, R199, R208 ;  /* 0x000000d0c7c77221 */ /* 0x000fe80000010000 */
[----:B------:R-:W-:Y:S04]  /*bf30*/  FADD.FTZ R199, R201, R199 ;  /* 0x000000c7c9c77221 */ /* 0x000fe80000010000 */
[----:B------:R-:W-:Y:S04]  /*bf40*/  FADD.FTZ R199, R200, R199 ;  /* 0x000000c7c8c77221 */ /* 0x000fe80000010000 */
[----:B------:R-:W-:Y:S04]  /*bf50*/  FADD.FTZ R199, R211, R199 ;  /* 0x000000c7d3c77221 */ /* 0x000fe80000010000 */
[----:B------:R-:W-:Y:S01]  /*bf60*/  FADD.FTZ R183, R213, R199 ;  /* 0x000000c7d5b77221 */ /* 0x000fe20000010000 */
[----:B------:R-:W-:-:S05]  /*bf70*/  @P0 BRA `(.L_x_802) ;  /* 0xffffb48000000947 */ /* 0x000fca000383ffff */
.L_x_801:
[----:B------:R-:W2:Y:S01]  /*bf80*/  LDL.LU R4, [R1+0x2c] ;  /* 0x00002c0001047983 */ /* 0x000ea20000300800 */
[----:B------:R-:W-:-:S02]  /*bf90*/  MOV R7, 0xff800000 ;  /* 0xff80000000077802 */ /* 0x000fc40000000f00 */
[----:B------:R-:W-:Y:S01]  /*bfa0*/  MOV R8, 0xff800000 ;  /* 0xff80000000087802 */ /* 0x000fe20000000f00 */
[----:B------:R-:W1:Y:S01]  /*bfb0*/  SHFL.BFLY PT, R3, R183, 0x2, 0x1f ;  /* 0x0c401f00b7037f89 */ /* 0x000e6200000e0000 */
[----:B------:R-:W-:Y:S01]  /*bfc0*/  PLOP3.LUT P2, PT, PT, PT, PT, 0x8, 0x0 ;  /* 0x000000000000781c */ /* 0x000fe20003f4e170 */
[----:B-1----:R-:W-:-:S05]  /*bfd0*/  FADD.FTZ R183, R3, R183 ;  /* 0x000000b703b77221 */ /* 0x002fca0000010000 */
[----:B------:R-:W1:Y:S02]  /*bfe0*/  SHFL.BFLY PT, R3, R183, 0x1, 0x1f ;  /* 0x0c201f00b7037f89 */ /* 0x000e6400000e0000 */
[----:B-1----:R-:W-:-:S05]  /*bff0*/  FADD.FTZ R3, R3, R183 ;  /* 0x000000b703037221 */ /* 0x002fca0000010000 */
[----:B------:R-:W-:-:S13]  /*c000*/  FSETP.NE.FTZ.AND P0, PT, R3, RZ, PT ;  /* 0x000000ff0300720b */ /* 0x000fda0003f15000 */
[----:B------:R-:W-:-:S05]  /*c010*/  @P0 MOV R9, 0x3f317218 ;  /* 0x3f31721800090802 */ /* 0x000fca0000000f00 */
[----:B------:R-:W-:Y:S01]  /*c020*/  @P0 FMUL.FTZ R9, R9, c[0x0][0x2d0] ;  /* 0x0000b40009090a20 */ /* 0x000fe20000410000 */
[----:B--2---:R-:W1:Y:S02]  /*c030*/  SHFL.BFLY PT, R6, R4, 0x2, 0x1f ;  /* 0x0c401f0004067f89 */ /* 0x004e6400000e0000 */
[----:B-1----:R-:W-:-:S05]  /*c040*/  FADD.FTZ R6, R6, R4 ;  /* 0x0000000406067221 */ /* 0x002fca0000010000 */
[----:B------:R-:W1:Y:S02]  /*c050*/  SHFL.BFLY PT, R4, R6, 0x1, 0x1f ;  /* 0x0c201f0006047f89 */ /* 0x000e6400000e0000 */
[----:B-1----:R-:W-:Y:S02]  /*c060*/  FADD.FTZ R6, R6, R4 ;  /* 0x0000000406067221 */ /* 0x002fe40000010000 */
[----:B------:R-:W-:-:S03]  /*c070*/  CS2R R4, SRZ ;  /* 0x0000000000047805 */ /* 0x000fc6000001ff00 */
[----:B------:R-:W-:-:S03]  /*c080*/  FSETP.NE.FTZ.AND P1, PT, R6, RZ, PT ;  /* 0x000000ff0600720b */ /* 0x000fc60003f35000 */
[----:B------:R-:W1:Y:S08]  /*c090*/  @P0 MUFU.RCP R4, R3 ;  /* 0x0000000300040308 */ /* 0x000e700000001000 */
[----:B------:R-:W2:Y:S02]  /*c0a0*/  @P0 MUFU.LG2 R3, R3 ;  /* 0x0000000300030308 */ /* 0x000ea40000000c00 */
[----:B------:R-:W-:-:S05]  /*c0b0*/  @P1 MOV R10, 0x3f317218 ;  /* 0x3f317218000a1802 */ /* 0x000fca0000000f00 */
[----:B------:R-:W-:Y:S01]  /*c0c0*/  @P1 FMUL.FTZ R10, R10, c[0x0][0x2d0] ;  /* 0x0000b4000a0a1a20 */ /* 0x000fe20000410000 */
[----:B------:R-:W3:Y:S01]  /*c0d0*/  @P1 MUFU.RCP R5, R6 ;  /* 0x0000000600051308 */ /* 0x000ee20000001000 */
[C---:B-1----:R-:W-:Y:S02]  /*c0e0*/  FMUL.FTZ R178, R4.reuse, R178 ;  /* 0x000000b204b27220 */ /* 0x042fe40000410000 */
[C---:B------:R-:W-:Y:S02]  /*c0f0*/  FMUL.FTZ R179, R4.reuse, R179 ;  /* 0x000000b304b37220 */ /* 0x040fe40000410000 */
[C---:B------:R-:W-:Y:S02]  /*c100*/  FMUL.FTZ R174, R4.reuse, R174 ;  /* 0x000000ae04ae7220 */ /* 0x040fe40000410000 */
[----:B------:R-:W-:Y:S01]  /*c110*/  FMUL.FTZ R175, R4, R175 ;  /* 0x000000af04af7220 */ /* 0x000fe20000410000 */
[----:B------:R-:W1:Y:S01]  /*c120*/  @P1 MUFU.LG2 R6, R6 ;  /* 0x0000000600061308 */ /* 0x000e620000000c00 */
[----:B--2---:R-:W-:-:S02]  /*c130*/  @P0 FMUL.FTZ R3, R3, 0.69314718246459960938 ;  /* 0x3f31721803030820 */ /* 0x004fc40000410000 */
[C---:B------:R-:W-:Y:S02]  /*c140*/  FMUL.FTZ R170, R4.reuse, R170 ;  /* 0x000000aa04aa7220 */ /* 0x040fe40000410000 */
[C---:B------:R-:W-:Y:S02]  /*c150*/  FMUL.FTZ R171, R4.reuse, R171 ;  /* 0x000000ab04ab7220 */ /* 0x040fe40000410000 */
[----:B------:R-:W-:Y:S02]  /*c160*/  FMUL.FTZ R166, R4, R166 ;  /* 0x000000a604a67220 */ /* 0x000fe40000410000 */
[C---:B---3--:R-:W-:Y:S02]  /*c170*/  FMUL.FTZ R176, R5.reuse, R176 ;  /* 0x000000b005b07220 */ /* 0x048fe40000410000 */
[C---:B------:R-:W-:Y:S02]  /*c180*/  FMUL.FTZ R177, R5.reuse, R177 ;  /* 0x000000b105b17220 */ /* 0x040fe40000410000 */
[----:B------:R-:W-:-:S02]  /*c190*/  FMUL.FTZ R172, R5, R172 ;  /* 0x000000ac05ac7220 */ /* 0x000fc40000410000 */
[C---:B------:R-:W-:Y:S02]  /*c1a0*/  FMUL.FTZ R173, R5.reuse, R173 ;  /* 0x000000ad05ad7220 */ /* 0x040fe40000410000 */
[----:B-1----:R-:W-:Y:S02]  /*c1b0*/  @P1 FMUL.FTZ R6, R6, 0.69314718246459960938 ;  /* 0x3f31721806061820 */ /* 0x002fe40000410000 */
        /* <DEDUP_REMOVED lines=58> */
[----:B------:R-:W-:Y:S02]  /*c560*/  FMUL.FTZ R128, R5, R128 ;  /* 0x0000008005807220 */ /* 0x000fe40000410000 */
        /* <DEDUP_REMOVED lines=57> */
[----:B------:R-:W-:Y:S02]  /*c900*/  FMUL.FTZ R4, R4, R131 ;  /* 0x0000008304047220 */ /* 0x000fe40000410000 */
[----:B------:R-:W-:-:S02]  /*c910*/  @P1 FFMA.FTZ R7, R10, R2, R6 ;  /* 0x000000020a071223 */ /* 0x000fc40000010006 */
[----:B------:R-:W-:Y:S02]  /*c920*/  @P0 FFMA.FTZ R8, R9, R0, R3 ;  /* 0x0000000009080223 */ /* 0x000fe40000010003 */
.L_x_793:
[----:B------:R-:W-:Y:S01]  /*c930*/  USHF.R.S32.HI UR8, URZ, 0x1f, UR9 ;  /* 0x0000001f3f087899 */ /* 0x000fe20008011409 */
[----:B------:R-:W-:Y:S05]  /*c940*/  @P2 BRA `(.L_x_805) ;  /* 0x00001be000002947 */ /* 0x000fea0003800000 */
[----:B-----5:R-:W1:Y:S01]  /*c950*/  S2R R0, SR_TID.X ;  /* 0x0000000000007919 */ /* 0x020e620000002100 */
        /* <DEDUP_REMOVED lines=194> */
.L_x_806:
[----:B-1----:R-:W-:Y:S01]  /*d580*/  SHF.R.S32.HI R9, RZ, 0x1f, R10 ;  /* 0x0000001fff097819 */ /* 0x002fe2000001140a */
[----:B------:R-:W1:Y:S01]  /*d590*/  S2R R73, SR_CTAID.X ;  /* 0x0000000000497919 */ /* 0x000e620000002500 */
[----:B------:R-:W-:Y:S01]  /*d5a0*/  LOP3.LUT R5, R6, 0xffffffe0, RZ, 0xc0, !PT ;  /* 0xffffffe006057812 */ /* 0x000fe200078ec0ff */
[----:B------:R-:W-:Y:S01]  /*d5b0*/  IMAD.MOV.U32 R6, RZ, RZ, c[0x0][0x4e8] ;  /* 0x00013a00ff067624 */ /* 0x000fe200078e00ff */
[----:B------:R-:W-:Y:S01]  /*d5c0*/  LEA.HI R9, R9, R10, RZ, 0x3 ;  /* 0x0000000a09097211 */ /* 0x000fe200078f18ff */
[----:B------:R-:W-:Y:S01]  /*d5d0*/  ULDC.64 UR4, c[0x0][0x3a0] ;  /* 0x0000e80000047ab9 */ /* 0x000fe20000000a00 */
[----:B------:R-:W-:Y:S01]  /*d5e0*/  BSSY B0, `(.L_x_807) ;  /* 0x0000097000007945 */ /* 0x000fe20003800000 */
[----:B------:R-:W-:Y:S01]  /*d5f0*/  IMAD.IADD R5, R0, 0x1, -R5 ;  /* 0x0000000100057824 */ /* 0x000fe200078e0a05 */
[----:B------:R-:W-:Y:S01]  /*d600*/  LOP3.LUT R9, R9, 0xffffff8, RZ, 0xc0, !PT ;  /* 0x0ffffff809097812 */ /* 0x000fe200078ec0ff */
[----:B------:R-:W-:Y:S01]  /*d610*/  UMOV UR15, UR17 ;  /* 0x00000011000f7c82 */ /* 0x000fe20008000000 */
[----:B------:R-:W-:Y:S01]  /*d620*/  ISETP.NE.AND P1, PT, R6, 0x1, PT ;  /* 0x000000010600780c */ /* 0x000fe20003f25270 */
        /* <DEDUP_REMOVED lines=16> */
[----:B------:R-:W-:Y:S01]  /*d730*/  LEA.HI R3, R2, R0, RZ, 0x3 ;  /* 0x0000000002037211 */ /* 0x000fe200078f18ff */
[----:B------:R-:W-:Y:S01]  /*d740*/  USEL UR16, UR16, URZ, !UP1 ;  /* 0x0000003f10107287 */ /* 0x000fe2000c800000 */
[--C-:B------:R-:W-:Y:S01]  /*d750*/  IMAD R9, R9, 0x8, R6.reuse ;  /* 0x0000000809097824 */ /* 0x100fe200078e0206 */
[----:B------:R-:W-:Y:S01]  /*d760*/  UIMAD.WIDE.U32 UR14, UR9, UR6, UR14 ;  /* 0x00000006090e72a5 */ /* 0x000fe2000f8e000e */
[----:B------:R-:W-:Y:S01]  /*d770*/  LOP3.LUT R10, R3, 0xfffffff8, RZ, 0xc0, !PT ;  /* 0xfffffff8030a7812 */ /* 0x000fe200078ec0ff */
[----:B------:R-:W-:Y:S01]  /*d780*/  UIMAD UR10, UR9, UR7, UR10 ;  /* 0x00000007090a72a4 */ /* 0x000fe2000f8e020a */
[----:B------:R-:W-:Y:S01]  /*d790*/  SHF.R.S32.HI R3, RZ, 0x3, R3 ;  /* 0x00000003ff037819 */ /* 0x000fe20000011403 */
[----:B------:R-:W-:Y:S01]  /*d7a0*/  USEL UR11, UR11, URZ, !UP1 ;  /* 0x0000003f0b0b7287 */ /* 0x000fe2000c800000 */
[C---:B-1----:R-:W-:Y:S01]  /*d7b0*/  LEA R9, R73.reuse, R9, 0x7 ;  /* 0x0000000949097211 */ /* 0x042fe200078e38ff */
[----:B------:R-:W-:Y:S01]  /*d7c0*/  ULDC.64 UR6, c[0x0][0x498] ;  /* 0x0001260000067ab9 */ /* 0x000fe20000000a00 */
[----:B------:R-:W-:Y:S01]  /*d7d0*/  IMAD R6, R73, 0x80, R6 ;  /* 0x0000008049067824 */ /* 0x000fe200078e0206 */
[----:B------:R-:W-:Y:S01]  /*d7e0*/  UIMAD UR20, UR16, UR6, URZ ;  /* 0x00000006101472a4 */ /* 0x000fe2000f8e023f */
[----:B------:R-:W-:Y:S01]  /*d7f0*/  IMAD.SHL.U32 R12, R3, 0x40, RZ ;  /* 0x00000040030c7824 */ /* 0x000fe200078e00ff */
[----:B------:R-:W-:Y:S01]  /*d800*/  UIADD3 UR15, UR15, UR10, URZ ;  /* 0x0000000a0f0f7290 */ /* 0x000fe2000fffe03f */
[----:B------:R-:W-:Y:S01]  /*d810*/  @P1 IMAD.HI.U32 R5, R9, c[0x0][0x4ec], RZ ;  /* 0x00013b0009051a27 */ /* 0x000fe200078e00ff */
[----:B------:R-:W-:-:S02]  /*d820*/  UIMAD UR7, UR11, UR7, UR20 ;  /* 0x000000070b0772a4 */ /* 0x000fc4000f8e0214 */
[----:B------:R-:W-:Y:S01]  /*d830*/  UIMAD.WIDE.U32 UR14, UR11, UR6, UR14 ;  /* 0x000000060b0e72a5 */ /* 0x000fe2000f8e000e */
[----:B------:R-:W-:Y:S01]  /*d840*/  IMAD.MOV.U32 R16, RZ, RZ, R9 ;  /* 0x000000ffff107224 */ /* 0x000fe200078e0009 */
[----:B------:R-:W-:Y:S01]  /*d850*/  @P1 SHF.R.U32.HI R16, RZ, c[0x0][0x4f0], R5 ;  /* 0x00013c00ff101a19 */ /* 0x000fe20000011605 */
[----:B------:R-:W-:Y:S01]  /*d860*/  ULDC.64 UR4, c[0x0][0x3e8] ;  /* 0x0000fa0000047ab9 */ /* 0x000fe20000000a00 */
[----:B------:R-:W-:Y:S01]  /*d870*/  LEA.HI R5, R2, R0, RZ, 0x6 ;  /* 0x0000000002057211 */ /* 0x000fe200078f30ff */
[----:B------:R-:W-:Y:S01]  /*d880*/  IMAD.IADD R0, R0, 0x1, -R10 ;  /* 0x0000000100007824 */ /* 0x000fe200078e0a0a */
[--C-:B------:R-:W-:Y:S01]  /*d890*/  SHF.R.S32.HI R10, RZ, 0x1f, R16.reuse ;  /* 0x0000001fff0a7819 */ /* 0x100fe20000011410 */
[----:B------:R-:W-:Y:S01]  /*d8a0*/  IMAD.MOV R2, RZ, RZ, -R16 ;  /* 0x000000ffff027224 */ /* 0x000fe200078e0a10 */
[----:B------:R-:W-:Y:S01]  /*d8b0*/  IADD3 R16, P0, R16, UR14, RZ ;  /* 0x0000000e10107c10 */ /* 0x000fe2000ff1e0ff */
[----:B------:R-:W-:Y:S01]  /*d8c0*/  UIMAD UR8, UR8, UR4, URZ ;  /* 0x00000004080872a4 */ /* 0x000fe2000f8e023f */
[----:B------:R-:W-:Y:S01]  /*d8d0*/  LOP3.LUT R12, R12, 0x1c0, RZ, 0xc0, !PT ;  /* 0x000001c00c0c7812 */ /* 0x000fe200078ec0ff */
[----:B------:R-:W-:Y:S01]  /*d8e0*/  IMAD R9, R2, c[0x0][0x4e8], R9 ;  /* 0x00013a0002097a24 */ /* 0x000fe200078e0209 */
[----:B------:R-:W-:Y:S01]  /*d8f0*/  UIADD3 UR19, UR19, UR17, URZ ;  /* 0x0000001113137290 */ /* 0x000fe2000fffe03f */
[----:B------:R-:W-:Y:S01]  /*d900*/  IMAD.U32 R2, RZ, RZ, UR7 ;  /* 0x00000007ff027e24 */ /* 0x000fe2000f8e00ff */
[----:B------:R-:W-:Y:S01]  /*d910*/  UIMAD UR5, UR9, UR5, UR8 ;  /* 0x00000005090572a4 */ /* 0x000fe2000f8e0208 */
[----:B------:R-:W-:Y:S01]  /*d920*/  IMAD.SHL.U32 R5, R5, 0x8, RZ ;  /* 0x0000000805057824 */ /* 0x000fe200078e00ff */
[----:B------:R-:W-:Y:S01]  /*d930*/  SHF.R.S32.HI R11, RZ, 0x1f, R9 ;  /* 0x0000001fff0b7819 */ /* 0x000fe20000011409 */
[----:B------:R-:W-:Y:S01]  /*d940*/  UIMAD.WIDE.U32 UR18, UR9, UR4, UR18 ;  /* 0x00000004091272a5 */ /* 0x000fe2000f8e0012 */
[----:B------:R-:W-:Y:S01]  /*d950*/  IADD3.X R17, R10, UR15, R2, P0, !PT ;  /* 0x0000000f0a117c10 */ /* 0x000fe200087fe402 */
[----:B------:R-:W-:Y:S01]  /*d960*/  ULDC.64 UR6, c[0x0][0x3f0] ;  /* 0x0000fc0000067ab9 */ /* 0x000fe20000000a00 */
[----:B------:R-:W-:Y:S01]  /*d970*/  LEA R2, R0, R3, 0x5 ;  /* 0x0000000300027211 */ /* 0x000fe200078e28ff */
[----:B------:R-:W-:Y:S01]  /*d980*/  IMAD R11, R11, c[0x0][0x488], RZ ;  /* 0x000122000b0b7a24 */ /* 0x000fe200078e02ff */
[----:B------:R-:W-:Y:S01]  /*d990*/  UIMAD UR16, UR16, UR6, URZ ;  /* 0x00000006101072a4 */ /* 0x000fe2000f8e023f */
[----:B------:R-:W-:Y:S01]  /*d9a0*/  IMAD.WIDE.U32 R16, R9, c[0x0][0x488], R16 ;  /* 0x0001220009107a25 */ /* 0x000fe200078e0010 */
[----:B------:R-:W-:-:S02]  /*d9b0*/  UIADD3 UR19, UR19, UR5, URZ ;  /* 0x0000000513137290 */ /* 0x000fc4000fffe03f */
[----:B------:R-:W-:Y:S01]  /*d9c0*/  UIMAD UR7, UR11, UR7, UR16 ;  /* 0x000000070b0772a4 */ /* 0x000fe2000f8e0210 */
[----:B------:R-:W-:Y:S01]  /*d9d0*/  IMAD R11, R9, c[0x0][0x48c], R11 ;  /* 0x00012300090b7a24 */ /* 0x000fe200078e020b */
[----:B------:R-:W-:Y:S01]  /*d9e0*/  LEA R10, P0, R16, c[0x0][0x450], 0x2 ;  /* 0x00011400100a7a11 */ /* 0x000fe200078010ff */
[----:B------:R-:W-:Y:S01]  /*d9f0*/  IMAD R2, R73, 0x80, R2 ;  /* 0x0000008049027824 */ /* 0x000fe200078e0202 */
[----:B------:R-:W-:Y:S01]  /*da00*/  SHF.R.U32.HI R9, RZ, 0x3, R12 ;  /* 0x00000003ff097819 */ /* 0x000fe2000001160c */
[----:B------:R-:W-:Y:S01]  /*da10*/  IMAD.SHL.U32 R0, R0, 0x8, RZ ;  /* 0x0000000800007824 */ /* 0x000fe200078e00ff */
[----:B------:R-:W-:Y:S01]  /*da20*/  UIMAD.WIDE.U32 UR18, UR11, UR6, UR18 ;  /* 0x000000060b1272a5 */ /* 0x000fe2000f8e0012 */
[----:B------:R-:W-:Y:S02]  /*da30*/  IMAD.IADD R11, R17, 0x1, R11 ;  /* 0x00000001110b7824 */ /* 0x000fe400078e020b */
[----:B------:R-:W-:Y:S01]  /*da40*/  @P1 IMAD.HI.U32 R13, R2, c[0x0][0x4ec], RZ ;  /* 0x00013b00020d1a27 */ /* 0x000fe200078e00ff */
[----:B------:R-:W-:Y:S01]  /*da50*/  LOP3.LUT R12, R12, 0x38, R0, 0xf8, !PT ;  /* 0x000000380c0c7812 */ /* 0x000fe200078ef800 */
[----:B------:R-:W-:Y:S01]  /*da60*/  UIADD3 UR7, UR19, UR7, URZ ;  /* 0x0000000713077290 */ /* 0x000fe2000fffe03f */
[----:B------:R-:W-:Y:S01]  /*da70*/  LEA.HI.X R11, R16, c[0x0][0x454], R11, 0x2, P0 ;  /* 0x00011500100b7a11 */ /* 0x000fe200000f140b */
[----:B------:R-:W-:Y:S01]  /*da80*/  IMAD.MOV.U32 R14, RZ, RZ, R2 ;  /* 0x000000ffff0e7224 */ /* 0x000fe200078e0002 */
[----:B------:R-:W-:Y:S01]  /*da90*/  @P1 SHF.R.U32.HI R14, RZ, c[0x0][0x4f0], R13 ;  /* 0x00013c00ff0e1a19 */ /* 0x000fe2000001160d */
[----:B------:R-:W-:Y:S01]  /*daa0*/  IMAD.U32 R19, RZ, RZ, UR19 ;  /* 0x00000013ff137e24 */ /* 0x000fe2000f8e00ff */
[----:B------:R-:W-:Y:S01]  /*dab0*/  LOP3.LUT R9, R12, R9, RZ, 0x3c, !PT ;  /* 0x000000090c097212 */ /* 0x000fe200078e3cff */
[----:B------:R-:W-:Y:S01]  /*dac0*/  SHFL.IDX PT, R13, R11, RZ, 0x1c1f ;  /* 0x001c1fff0b0d7589 */ /* 0x000fe200000e0000 */
[--C-:B------:R-:W-:Y:S01]  /*dad0*/  SHF.R.S32.HI R16, RZ, 0x1f, R14.reuse ;  /* 0x0000001fff107819 */ /* 0x100fe2000001140e */
[----:B------:R-:W-:Y:S01]  /*dae0*/  IMAD.MOV R15, RZ, RZ, -R14 ;  /* 0x000000ffff0f7224 */ /* 0x000fe200078e0a0e */
[----:B------:R-:W-:Y:S01]  /*daf0*/  MOV R18, UR18 ;  /* 0x0000001200127c02 */ /* 0x000fe20008000f00 */
[----:B------:R-:W1:Y:S01]  /*db00*/  SHFL.IDX PT, R12, R10, RZ, 0x1c1f ;  /* 0x001c1fff0a0c7589 */ /* 0x000e6200000e0000 */
[----:B------:R-:W-:Y:S01]  /*db10*/  IMAD.U32 R19, RZ, RZ, UR7 ;  /* 0x00000007ff137e24 */ /* 0x000fe2000f8e00ff */
[----:B------:R-:W-:Y:S01]  /*db20*/  LOP3.LUT R5, R9, 0x7ffffe00, R5, 0xf8, !PT ;  /* 0x7ffffe0009057812 */ /* 0x000fe200078ef805 */
[----:B------:R-:W-:Y:S01]  /*db30*/  IMAD R15, R15, c[0x0][0x4e8], R2 ;  /* 0x00013a000f0f7a24 */ /* 0x000fe200078e0202 */
[----:B------:R-:W-:Y:S01]  /*db40*/  SHFL.IDX PT, R10, R10, 0x1, 0x1c1f ;  /* 0x003c1f000a0a7f89 */ /* 0x000fe200000e0000 */
[----:B-----5:R-:W-:Y:S01]  /*db50*/  IMAD R2, R4, c[0x0][0x4e8], RZ ;  /* 0x00013a0004027a24 */ /* 0x020fe200078e02ff */
[----:B------:R-:W-:Y:S01]  /*db60*/  IADD3 R4, R6, 0x8, RZ ;  /* 0x0000000806047810 */ /* 0x000fe20007ffe0ff */
[----:B------:R-:W-:Y:S01]  /*db70*/  IMAD R16, R16, c[0x0][0x3e0], RZ ;  /* 0x0000f80010107a24 */ /* 0x000fe200078e02ff */
[----:B------:R-:W2:Y:S01]  /*db80*/  SHFL.IDX PT, R11, R11, 0x1, 0x1c1f ;  /* 0x003c1f000b0b7f89 */ /* 0x000ea200000e0000 */
[----:B------:R-:W-:Y:S01]  /*db90*/  IMAD.WIDE.U32 R18, R14, c[0x0][0x3e0], R18 ;  /* 0x0000f8000e127a25 */ /* 0x000fe200078e0012 */
[----:B------:R-:W-:-:S02]  /*dba0*/  ISETP.GE.OR P1, PT, R6, R2, P2 ;  /* 0x000000020600720c */ /* 0x000fc40001726670 */
[----:B------:R-:W-:Y:S01]  /*dbb0*/  ISETP.GE.OR P0, PT, R4, R2, P2 ;  /* 0x000000020400720c */ /* 0x000fe20001706670 */
[----:B------:R-:W-:Y:S01]  /*dbc0*/  IMAD R16, R14, c[0x0][0x3e4], R16 ;  /* 0x0000f9000e107a24 */ /* 0x000fe200078e0210 */
[----:B------:R-:W-:Y:S01]  /*dbd0*/  SHF.R.S32.HI R6, RZ, 0x1f, R15 ;  /* 0x0000001fff067819 */ /* 0x000fe2000001140f */
[----:B------:R-:W-:-:S03]  /*dbe0*/  IMAD R73, R73, 0x80, R3 ;  /* 0x0000008049497824 */ /* 0x000fc600078e0203 */
[----:B------:R-:W-:Y:S01]  /*dbf0*/  IADD3 R19, R19, R16, RZ ;  /* 0x0000001013137210 */ /* 0x000fe20007ffe0ff */
[----:B------:R-:W-:Y:S02]  /*dc00*/  IMAD R6, R6, c[0x0][0x3d8], RZ ;  /* 0x0000f60006067a24 */ /* 0x000fe400078e02ff */
[----:B------:R-:W-:Y:S02]  /*dc10*/  IMAD.SHL.U32 R16, R5, 0x2, RZ ;  /* 0x0000000205107824 */ /* 0x000fe400078e00ff */
[C---:B------:R-:W-:Y:S01]  /*dc20*/  IMAD R17, R15.reuse, c[0x0][0x3dc], R6 ;  /* 0x0000f7000f117a24 */ /* 0x040fe200078e0206 */
[----:B-1----:R1:W-:Y:S01]  /*dc30*/  @!P1 ST.E [R12.64], R7 ;  /* 0x000000070c009985 */ /* 0x0023e2000c10190c */
[----:B------:R-:W-:-:S04]  /*dc40*/  IMAD.WIDE.U32 R74, R15, c[0x0][0x3d8], R18 ;  /* 0x0000f6000f4a7a25 */ /* 0x000fc800078e0012 */
[----:B------:R-:W-:Y:S01]  /*dc50*/  IMAD.IADD R17, R75, 0x1, R17 ;  /* 0x000000014b117824 */ /* 0x000fe200078e0211 */
[----:B--2---:R1:W-:Y:S01]  /*dc60*/  @!P0 ST.E [R10.64], R8 ;  /* 0x000000080a008985 */ /* 0x0043e2000c10190c */
        /* <DEDUP_REMOVED lines=46> */
.L_x_808:
[----:B--234-:R-:W-:Y:S05]  /*df50*/  BSYNC B0 ;  /* 0x0000000000007941 */ /* 0x01cfea0003800000 */
.L_x_807:
        /* <DEDUP_REMOVED lines=30> */
.L_x_810:
[----:B------:R-:W-:Y:S05]  /*e140*/  BSYNC B0 ;  /* 0x0000000000007941 */ /* 0x000fea0003800000 */
.L_x_809:
        /* <DEDUP_REMOVED lines=30> */
.L_x_812:
[----:B------:R-:W-:Y:S05]  /*e330*/  BSYNC B0 ;  /* 0x0000000000007941 */ /* 0x000fea0003800000 */
.L_x_811:
        /* <DEDUP_REMOVED lines=31> */
.L_x_805:
        /* <DEDUP_REMOVED lines=10> */
[----:B-----5:R-:W2:Y:S01]  /*e5d0*/  @P0 LDG.E R0, [R6.64] ;  /* 0x0000000c06000981 */ /* 0x020ea2000c1e1900 */
        /* <DEDUP_REMOVED lines=20> */
.L_x_813:
        /* <DEDUP_REMOVED lines=43> */
.L_x_815:
[----:B------:R-:W-:Y:S05]  /*e9d0*/  BSYNC B0 ;  /* 0x0000000000007941 */ /* 0x000fea0003800000 */
.L_x_814:
        /* <DEDUP_REMOVED lines=20> */
[----:B------:R-:W-:Y:S01]  /*eb20*/  UIMAD UR7, UR9, UR5, UR7 ;  /* 0x00000005090772a4 */ /* 0x000fe2000f8e0207 */
[C---:B-1----:R-:W-:Y:S02]  /*eb30*/  IMAD R4, R0.reuse, 0x80, R4 ;  /* 0x0000008000047824 */ /* 0x042fe400078e0204 */
[----:B------:R-:W-:Y:S01]  /*eb40*/  IMAD R3, R0, 0x80, R3 ;  /* 0x0000008000037824 */ /* 0x000fe200078e0203 */
[----:B------:R-:W-:Y:S01]  /*eb50*/  ULDC.64 UR4, c[0x0][0x3f0] ;  /* 0x0000fc0000047ab9 */ /* 0x000fe20000000a00 */
[----:B------:R-:W-:Y:S01]  /*eb60*/  IADD3 R8, R9, 0x40, RZ ;  /* 0x0000004009087810 */ /* 0x000fe20007ffe0ff */
[----:B------:R-:W-:Y:S01]  /*eb70*/  UIMAD UR6, UR6, UR4, URZ ;  /* 0x00000004060672a4 */ /* 0x000fe2000f8e023f */
[----:B------:R-:W-:Y:S01]  /*eb80*/  @P0 IMAD.HI.U32 R2, R3, c[0x0][0x4ec], RZ ;  /* 0x00013b0003020a27 */ /* 0x000fe200078e00ff */
[----:B------:R-:W-:-:S02]  /*eb90*/  UIADD3 UR17, UR7, UR17, URZ ;  /* 0x0000001107117290 */ /* 0x000fc4000fffe03f */
        /* <DEDUP_REMOVED lines=49> */
.L_x_817:
[----:B------:R-:W-:Y:S05]  /*eeb0*/  BSYNC B0 ;  /* 0x0000000000007941 */ /* 0x000fea0003800000 */
.L_x_816:
        /* <DEDUP_REMOVED lines=27> */
.L_x_819:
[----:B------:R-:W-:Y:S05]  /*f070*/  BSYNC B0 ;  /* 0x0000000000007941 */ /* 0x000fea0003800000 */
.L_x_818:
        /* <DEDUP_REMOVED lines=27> */
.L_x_821:
[----:B------:R-:W-:Y:S05]  /*f230*/  BSYNC B0 ;  /* 0x0000000000007941 */ /* 0x000fea0003800000 */
.L_x_820:
        /* <DEDUP_REMOVED lines=28> */
.L_x_822:
        /* <DEDUP_REMOVED lines=16> */
.L_x_1780:


//--------------------- .text._ZN7cutlass13device_kernelIN5flash19enable_sm80_to_sm89INS1_16FlashAttnFwdSm80INS1_25CollectiveMainloopFwdSm80ILi8ELi1ELb0EN4cute5tupleIJNS5_1CILi128EEENS7_ILi48EEENS7_ILi256EEEEEELi256ENS_6half_tEfNS_4arch4Sm80ELb0ELb0ELb1ELb1ELb1ELb1ELb1ELb0EEENS1_21CollectiveEpilogueFwdINS6_IJS8_SA_S9_EEENS6_IJNS7_ILi1EEESI_SI_EEESC_SE_Li256ELb1ELb1ELb0ELb0EEENS1_19SingleTileSchedulerILb1ELb0ELb1ELi128EEEEEEEEEvNT_6ParamsE --------------------------
	.section	.text._ZN7cutlass13device_kernelIN5flash19enable_sm80_to_sm89INS1_16FlashAttnFwdSm80INS1_25CollectiveMainloopFwdSm80ILi8ELi1ELb0EN4cute5tupleIJNS5_1CILi128EEENS7_ILi48EEENS7_ILi256EEEEEELi256ENS_6half_tEfNS_4arch4Sm80ELb0ELb0ELb1ELb1ELb1ELb1ELb1ELb0EEENS1_21CollectiveEpilogueFwdINS6_IJS8_SA_S9_EEENS6_IJNS7_ILi1EEESI_SI_EEESC_SE_Li256ELb1ELb1ELb0ELb0EEENS1_19SingleTileSchedulerILb1ELb0ELb1ELi128EEEEEEEEEvNT_6ParamsE,"ax",@progbits
	.sectioninfo	@"SHI_REGISTERS=255"
	.align	128
.text._ZN7cutlass13device_kernelIN5flash19enable_sm80_to_sm89INS1_16FlashAttnFwdSm80INS1_25CollectiveMainloopFwdSm80ILi8ELi1ELb0EN4cute5tupleIJNS5_1CILi128EEENS7_ILi48EEENS7_ILi256EEEEEELi256ENS_6half_tEfNS_4arch4Sm80ELb0ELb0ELb1ELb1ELb1ELb1ELb1ELb0EEENS1_21CollectiveEpilogueFwdINS6_IJS8_SA_S9_EEENS6_IJNS7_ILi1EEESI_SI_EEESC_SE_Li256ELb1ELb1ELb0ELb0EEENS1_19SingleTileSchedulerILb1ELb0ELb1ELi128EEEEEEEEEvNT_6ParamsE:
        .type           _ZN7cutlass13device_kernelIN5flash19enable_sm80_to_sm89INS1_16FlashAttnFwdSm80INS1_25CollectiveMainloopFwdSm80ILi8ELi1ELb0EN4cute5tupleIJNS5_1CILi128EEENS7_ILi48EEENS7_ILi256EEEEEELi256ENS_6half_tEfNS_4arch4Sm80ELb0ELb0ELb1ELb1ELb1ELb1ELb1ELb0EEENS1_21CollectiveEpilogueFwdINS6_IJS8_SA_S9_EEENS6_IJNS7_ILi1EEESI_SI_EEESC_SE_Li256ELb1ELb1ELb0ELb0EEENS1_19SingleTileSchedulerILb1ELb0ELb1ELi128EEEEEEEEEvNT_6ParamsE,@function
        .size           _ZN7cutlass13device_kernelIN5flash19enable_sm80_to_sm89INS1_16FlashAttnFwdSm80INS1_25CollectiveMainloopFwdSm80ILi8ELi1ELb0EN4cute5tupleIJNS5_1CILi128EEENS7_ILi48EEENS7_ILi256EEEEEELi256ENS_6half_tEfNS_4arch4Sm80ELb0ELb0ELb1ELb1ELb1ELb1ELb1ELb0EEENS1_21CollectiveEpilogueFwdINS6_IJS8_SA_S9_EEENS6_IJNS7_ILi1EEESI_SI_EEESC_SE_Li256ELb1ELb1ELb0ELb0EEENS1_19SingleTileSchedulerILb1ELb0ELb1ELi128EEEEEEEEEvNT_6ParamsE,(.L_x_1781 - _ZN7cutlass13device_kernelIN5flash19enable_sm80_to_sm89INS1_16FlashAttnFwdSm80INS1_25CollectiveMainloopFwdSm80ILi8ELi1ELb0EN4cute5tupleIJNS5_1CILi128EEENS7_ILi48EEENS7_ILi256EEEEEELi256ENS_6half_tEfNS_4arch4Sm80ELb0ELb0ELb1ELb1ELb1ELb1ELb1ELb0EEENS1_21CollectiveEpilogueFwdINS6_IJS8_SA_S9_EEENS6_IJNS7_ILi1EEESI_SI_EEESC_SE_Li256ELb1ELb1ELb0ELb0EEENS1_19SingleTileSchedulerILb1ELb0ELb1ELi128EEEEEEEEEvNT_6ParamsE)
        .other          _ZN7cutlass13device_kernelIN5flash19enable_sm80_to_sm89INS1_16FlashAttnFwdSm80INS1_25CollectiveMainloopFwdSm80ILi8ELi1ELb0EN4cute5tupleIJNS5_1CILi128EEENS7_ILi48EEENS7_ILi256EEEEEELi256ENS_6half_tEfNS_4arch4Sm80ELb0ELb0ELb1ELb1ELb1ELb1ELb1ELb0EEENS1_21CollectiveEpilogueFwdINS6_IJS8_SA_S9_EEENS6_IJNS7_ILi1EEESI_SI_EEESC_SE_Li256ELb1ELb1ELb0ELb0EEENS1_19SingleTileSchedulerILb1ELb0ELb1ELi128EEEEEEEEEvNT_6ParamsE,@"STO_CUDA_ENTRY STV_DEFAULT"
_ZN7cutlass13device_kernelIN5flash19enable_sm80_to_sm89INS1_16FlashAttnFwdSm80INS1_25CollectiveMainloopFwdSm80ILi8ELi1ELb0EN4cute5tupleIJNS5_1CILi128EEENS7_ILi48EEENS7_ILi256EEEEEELi256ENS_6half_tEfNS_4arch4Sm80ELb0ELb0ELb1ELb1ELb1ELb1ELb1ELb0EEENS1_21CollectiveEpilogueFwdINS6_IJS8_SA_S9_EEENS6_IJNS7_ILi1EEESI_SI_EEESC_SE_Li256ELb1ELb1ELb0ELb0EEENS1_19SingleTileSchedulerILb1ELb0ELb1ELi128EEEEEEEEEvNT_6ParamsE:
[----:B------:R-:W-:Y:S02]  /*0000*/  MOV R1, c[0x0][0x28] ;  /* 0x00000a0000017a02 */ /* 0x000fe40000000f00 */
[----:B------:R-:W1:Y:S01]  /*0010*/  S2R R224, SR_TID.X ;  /* 0x0000000000e07919 */ /* 0x000e620000002100 */
[----:B------:R-:W-:Y:S01]  /*0020*/  MOV R7, 0x4 ;  /* 0x0000000400077802 */ /* 0x000fe20000000f00 */
[----:B------:R-:W-:Y:S02]  /*0030*/  ULDC.64 UR16, c[0x0][0x118] ;  /* 0x0000460000107ab9 */ /* 0x000fe40000000a00 */
[----:B------:R-:W2:Y:S04]  /*0040*/  S2R R226, SR_CTAID.Z ;  /* 0x0000000000e27919 */ /* 0x000ea80000002700 */
[----:B------:R-:W3:Y:S01]  /*0050*/  S2R R97, SR_CTAID.X ;  /* 0x0000000000617919 */ /* 0x000ee20000002500 */
[----:B-1----:R-:W-:Y:S01]  /*0060*/  SHF.R.U32.HI R0, RZ, 0x5, R224 ;  /* 0x00000005ff007819 */ /* 0x002fe200000116e0 */
[----:B--2---:R-:W-:-:S05]  /*0070*/  IMAD.WIDE R2, R226, R7, c[0x0][0x568] ;  /* 0x00015a00e2027625 */ /* 0x004fca00078e0207 */
[----:B------:R-:W1:Y:S02]  /*0080*/  SHFL.IDX PT, R0, R0, RZ, 0x1f ;  /* 0x00001fff00007589 */ /* 0x000e6400000e0000 */
[----:B-1----:R-:W-:-:S13]  /*0090*/  ISETP.NE.AND P0, PT, R0, RZ, PT ;  /* 0x000000ff0000720c */ /* 0x002fda0003f05270 */
[----:B------:R-:W-:Y:S05]  /*00a0*/  @!P0 BRA `(.L_x_823) ;  /* 0x0000013000008947 */ /* 0x000fea0003800000 */
[----:B---3--:R-:W-:-:S04]  /*00b0*/  ISETP.NE.U32.AND P0, PT, RZ, c[0x0][0x568], PT ;  /* 0x00015a00ff007a0c */ /* 0x008fc80003f05070 */
[----:B------:R-:W-:-:S13]  /*00c0*/  ISETP.NE.AND.EX P0, PT, RZ, c[0x0][0x56c], PT, P0 ;  /* 0x00015b00ff007a0c */ /* 0x000fda0003f05300 */
[----:B------:R-:W-:Y:S05]  /*00d0*/  @!P0 BRA `(.L_x_824) ;  /* 0x0000002000008947 */ /* 0x000fea0003800000 */
[----:B------:R1:W5:Y:S01]  /*00e0*/  LDG.E R3, [R2.64] ;  /* 0x0000001002037981 */ /* 0x000362000c1e1900 */
[----:B------:R-:W-:Y:S05]  /*00f0*/  BRA `(.L_x_825) ;  /* 0x0000009000007947 */ /* 0x000fea0003800000 */
.L_x_824:
[----:B------:R-:W-:-:S04]  /*0100*/  ISETP.NE.U32.AND P0, PT, RZ, c[0x0][0x560], PT ;  /* 0x00015800ff007a0c */ /* 0x000fc80003f05070 */
[----:B------:R-:W-:-:S13]  /*0110*/  ISETP.NE.AND.EX P0, PT, RZ, c[0x0][0x564], PT, P0 ;  /* 0x00015900ff007a0c */ /* 0x000fda0003f05300 */
[----:B------:R-:W-:Y:S05]  /*0120*/  @!P0 BRA `(.L_x_826) ;  /* 0x0000005000008947 */ /* 0x000fea0003800000 */
[----:B------:R-:W-:-:S05]  /*0130*/  IMAD.WIDE R4, R226, R7, c[0x0][0x560] ;  /* 0x00015800e2047625 */ /* 0x000fca00078e0207 */
[----:B------:R-:W2:Y:S04]  /*0140*/  LDG.E R3, [R4.64] ;  /* 0x0000001004037981 */ /* 0x000ea8000c1e1900 */
[----:B------:R-:W2:Y:S02]  /*0150*/  LDG.E R0, [R4.64+0x4] ;  /* 0x0000041004007981 */ /* 0x000ea4000c1e1900 */
[----:B--2---:R-:W-:Y:S01]  /*0160*/  IADD3 R3, -R3, R0, RZ ;  /* 0x0000000003037210 */ /* 0x004fe20007ffe1ff */
[----:B------:R-:W-:Y:S05]  /*0170*/  BRA `(.L_x_825) ;  /* 0x0000001000007947 */ /* 0x000fea0003800000 */
.L_x_826:
[----:B------:R-:W-:-:S05]  /*0180*/  MOV R3, c[0x0][0x54c] ;  /* 0x0001530000037a02 */ /* 0x000fca0000000f00 */
.L_x_825:
[----:B-----5:R-:W-:Y:S01]  /*0190*/  IMAD R3, R3, c[0x0][0x548], RZ ;  /* 0x0001520003037a24 */ /* 0x020fe200078e02ff */
[----:B------:R-:W-:-:S04]  /*01a0*/  SHF.L.U32 R0, R97, 0x7, RZ ;  /* 0x0000000761007819 */ /* 0x000fc800000006ff */
[----:B------:R-:W-:-:S04]  /*01b0*/  ISETP.GE.AND P0, PT, R0, R3, PT ;  /* 0x000000030000720c */ /* 0x000fc80003f06270 */
[----:B------:R-:W-:Y:S01]  /*01c0*/  SEL R226, R226, 0xffffffff, !P0 ;  /* 0xffffffffe2e27807 */ /* 0x000fe20004000000 */
[----:B------:R-:W-:Y:S05]  /*01d0*/  BRA `(.L_x_827) ;  /* 0x0000012000007947 */ /* 0x000fea0003800000 */
.L_x_823:
[----:B---3--:R-:W-:-:S04]  /*01e0*/  ISETP.NE.U32.AND P0, PT, RZ, c[0x0][0x568], PT ;  /* 0x00015a00ff007a0c */ /* 0x008fc80003f05070 */
[----:B------:R-:W-:-:S13]  /*01f0*/  ISETP.NE.AND.EX P0, PT, RZ, c[0x0][0x56c], PT, P0 ;  /* 0x00015b00ff007a0c */ /* 0x000fda0003f05300 */
[----:B------:R-:W-:Y:S05]  /*0200*/  @!P0 BRA `(.L_x_828) ;  /* 0x0000002000008947 */ /* 0x000fea0003800000 */
[----:B------:R1:W5:Y:S01]  /*0210*/  LDG.E R3, [R2.64] ;  /* 0x0000001002037981 */ /* 0x000362000c1e1900 */
[----:B------:R-:W-:Y:S05]  /*0220*/  BRA `(.L_x_829) ;  /* 0x0000009000007947 */ /* 0x000fea0003800000 */
.L_x_828:
        /* <DEDUP_REMOVED lines=8> */
.L_x_830:
[----:B------:R-:W-:-:S05]  /*02b0*/  MOV R3, c[0x0][0x54c] ;  /* 0x0001530000037a02 */ /* 0x000fca0000000f00 */
.L_x_829:
[----:B-----5:R-:W-:Y:S01]  /*02c0*/  IMAD R3, R3, c[0x0][0x548], RZ ;  /* 0x0001520003037a24 */ /* 0x020fe200078e02ff */
[----:B------:R-:W-:-:S04]  /*02d0*/  SHF.L.U32 R0, R97, 0x7, RZ ;  /* 0x0000000761007819 */ /* 0x000fc800000006ff */
[----:B------:R-:W-:-:S04]  /*02e0*/  ISETP.GE.AND P0, PT, R0, R3, PT ;  /* 0x000000030000720c */ /* 0x000fc80003f06270 */
[----:B------:R-:W-:-:S04]  /*02f0*/  SEL R226, R226, 0xffffffff, !P0 ;  /* 0xffffffffe2e27807 */ /* 0x000fc80004000000 */
.L_x_827:
[----:B------:R-:W-:-:S13]  /*0300*/  ISETP.GE.AND P0, PT, R226, RZ, PT ;  /* 0x000000ffe200720c */ /* 0x000fda0003f06270 */
[----:B------:R-:W-:Y:S05]  /*0310*/  @!P0 EXIT ;  /* 0x000000000000894d */ /* 0x000fea0003800000 */
[----:B------:R-:W-:Y:S01]  /*0320*/  ISETP.NE.U32.AND P0, PT, RZ, c[0x0][0x370], PT ;  /* 0x0000dc00ff007a0c */ /* 0x000fe20003f05070 */
[----:B------:R-:W-:Y:S01]  /*0330*/  IMAD.MOV.U32 R225, RZ, RZ, RZ ;  /* 0x000000ffffe17224 */ /* 0x000fe200078e00ff */
[----:B------:R-:W-:Y:S01]  /*0340*/  ISETP.NE.U32.AND P1, PT, RZ, c[0x0][0x360], PT ;  /* 0x0000d800ff007a0c */ /* 0x000fe20003f25070 */
[----:B------:R-:W-:Y:S01]  /*0350*/  IMAD.MOV.U32 R99, RZ, RZ, c[0x0][0x168] ;  /* 0x00005a00ff637624 */ /* 0x000fe200078e00ff */
[----:B------:R-:W-:Y:S01]  /*0360*/  ISETP.NE.AND.EX P2, PT, RZ, c[0x0][0x374], PT, P0 ;  /* 0x0000dd00ff007a0c */ /* 0x000fe20003f45300 */
[----:B------:R-:W-:Y:S01]  /*0370*/  CS2R R100, SRZ ;  /* 0x0000000000647805 */ /* 0x000fe2000001ff00 */
[----:B------:R-:W-:Y:S01]  /*0380*/  ISETP.NE.AND.EX P0, PT, RZ, c[0x0][0x364], PT, P1 ;  /* 0x0000d900ff007a0c */ /* 0x000fe20003f05310 */
[----:B------:R-:W-:Y:S01]  /*0390*/  IMAD.MOV.U32 R4, RZ, RZ, RZ ;  /* 0x000000ffff047224 */ /* 0x000fe200078e00ff */
[----:B------:R-:W-:Y:S01]  /*03a0*/  ISETP.NE.U32.AND P1, PT, RZ, c[0x0][0x348], PT ;  /* 0x0000d200ff007a0c */ /* 0x000fe20003f25070 */
[----:B------:R-:W-:Y:S01]  /*03b0*/  IMAD.WIDE R12, R226, R7, c[0x0][0x348] ;  /* 0x0000d200e20c7625 */ /* 0x000fe200078e0207 */
[----:B------:R-:W-:-:S02]  /*03c0*/  ISETP.NE.U32.AND P3, PT, RZ, c[0x0][0x350], PT ;  /* 0x0000d400ff007a0c */ /* 0x000fc40003f65070 */
[----:B------:R-:W-:Y:S01]  /*03d0*/  ISETP.NE.U32.AND P4, PT, RZ, c[0x0][0x358], PT ;  /* 0x0000d600ff007a0c */ /* 0x000fe20003f85070 */
[CC--:B------:R-:W-:Y:S01]  /*03e0*/  IMAD.WIDE R8, R226.reuse, R7.reuse, c[0x0][0x350] ;  /* 0x0000d400e2087625 */ /* 0x0c0fe200078e0207 */
[----:B------:R-:W-:Y:S02]  /*03f0*/  ISETP.NE.AND.EX P1, PT, RZ, c[0x0][0x34c], PT, P1 ;  /* 0x0000d300ff007a0c */ /* 0x000fe40003f25310 */
[----:B------:R-:W-:Y:S01]  /*0400*/  ISETP.NE.AND.EX P3, PT, RZ, c[0x0][0x354], PT, P3 ;  /* 0x0000d500ff007a0c */ /* 0x000fe20003f65330 */
[----:B------:R-:W-:Y:S01]  /*0410*/  @P2 IMAD.WIDE R16, R226, R7, c[0x0][0x370] ;  /* 0x0000dc00e2102625 */ /* 0x000fe200078e0207 */
[----:B------:R-:W-:-:S03]  /*0420*/  ISETP.NE.AND.EX P4, PT, RZ, c[0x0][0x35c], PT, P4 ;  /* 0x0000d700ff007a0c */ /* 0x000fc60003f85340 */
[CC--:B------:R-:W-:Y:S01]  /*0430*/  @P0 IMAD.WIDE R14, R226.reuse, R7.reuse, c[0x0][0x360] ;  /* 0x0000d800e20e0625 */ /* 0x0c0fe200078e0207 */
[----:B------:R2:W5:Y:S03]  /*0440*/  @P2 LDG.E R225, [R16.64] ;  /* 0x0000001010e12981 */ /* 0x000566000c1e1900 */
[----:B------:R-:W-:Y:S01]  /*0450*/  IMAD.WIDE R10, R226, R7, c[0x0][0x358] ;  /* 0x0000d600e20a7625 */ /* 0x000fe200078e0207 */
[----:B------:R2:W5:Y:S04]  /*0460*/  @P0 LDG.E R99, [R14.64] ;  /* 0x000000100e630981 */ /* 0x000568000c1e1900 */
[----:B------:R2:W5:Y:S04]  /*0470*/  @P1 LDG.E R101, [R12.64] ;  /* 0x000000100c651981 */ /* 0x000568000c1e1900 */
[----:B------:R2:W5:Y:S04]  /*0480*/  @P3 LDG.E R100, [R8.64] ;  /* 0x0000001008643981 */ /* 0x000568000c1e1900 */
[----:B------:R2:W5:Y:S04]  /*0490*/  @P4 LDG.E R4, [R10.64] ;  /* 0x000000100a044981 */ /* 0x000568000c1e1900 */
[----:B------:R-:W3:Y:S01]  /*04a0*/  S2R R223, SR_CTAID.Y ;  /* 0x0000000000df7919 */ /* 0x000ee20000002600 */
[----:B------:R-:W-:-:S02]  /*04b0*/  IMAD.MOV.U32 R5, RZ, RZ, c[0x0][0x2ac] ;  /* 0x0000ab00ff057624 */ /* 0x000fc400078e00ff */
[----:B-1----:R-:W-:Y:S02]  /*04c0*/  IMAD.MOV.U32 R2, RZ, RZ, c[0x0][0x228] ;  /* 0x00008a00ff027624 */ /* 0x002fe400078e00ff */
[----:B------:R-:W-:Y:S01]  /*04d0*/  IMAD R5, R5, c[0x0][0x1d0], RZ ;  /* 0x0000740005057a24 */ /* 0x000fe200078e02ff */
[----:B---3--:R-:W-:Y:S01]  /*04e0*/  SHF.R.S32.HI R96, RZ, 0x1f, R223 ;  /* 0x0000001fff607819 */ /* 0x008fe200000114df */
[----:B------:R-:W-:Y:S05]  /*04f0*/  @P0 BRA `(.L_x_831) ;  /* 0x0000004000000947 */ /* 0x000fea0003800000 */
[----:B--2---:R-:W-:Y:S05]  /*0500*/  @!P1 BRA `(.L_x_831) ;  /* 0x0000003000009947 */ /* 0x004fea0003800000 */
[----:B-----5:R-:W2:Y:S04]  /*0510*/  LDG.E R99, [R12.64] ;  /* 0x000000100c637981 */ /* 0x020ea8000c1e1900 */
[----:B------:R-:W2:Y:S02]  /*0520*/  LDG.E R0, [R12.64+0x4] ;  /* 0x000004100c007981 */ /* 0x000ea4000c1e1900 */
[----:B--2---:R-:W-:-:S02]  /*0530*/  IADD3 R99, -R99, R0, RZ ;  /* 0x0000000063637210 */ /* 0x004fc40007ffe1ff */
.L_x_831:
[----:B--2---:R-:W-:-:S04]  /*0540*/  ISETP.NE.U32.AND P0, PT, RZ, c[0x0][0x368], PT ;  /* 0x0000da00ff007a0c */ /* 0x004fc80003f05070 */
[----:B------:R-:W-:-:S13]  /*0550*/  ISETP.NE.AND.EX P0, PT, RZ, c[0x0][0x36c], PT, P0 ;  /* 0x0000db00ff007a0c */ /* 0x000fda0003f05300 */
[----:B------:R-:W-:Y:S05]  /*0560*/  @!P0 BRA `(.L_x_832) ;  /* 0x0000003000008947 */ /* 0x000fea0003800000 */
[----:B------:R-:W-:-:S05]  /*0570*/  IMAD.WIDE R8, R226, R7, c[0x0][0x368] ;  /* 0x0000da00e2087625 */ /* 0x000fca00078e0207 */
[----:B------:R1:W5:Y:S01]  /*0580*/  LDG.E R5, [R8.64] ;  /* 0x0000001008057981 */ /* 0x000362000c1e1900 */
[----:B------:R-:W-:Y:S05]  /*0590*/  BRA `(.L_x_833) ;  /* 0x0000004000007947 */ /* 0x000fea0003800000 */
.L_x_832:
[----:B------:R-:W-:Y:S05]  /*05a0*/  @!P3 BRA `(.L_x_833) ;  /* 0x000000300000b947 */ /* 0x000fea0003800000 */
[----:B------:R-:W2:Y:S04]  /*05b0*/  LDG.E R5, [R8.64] ;  /* 0x0000001008057981 */ /* 0x000ea8000c1e1900 */
[----:B------:R-:W2:Y:S02]  /*05c0*/  LDG.E R0, [R8.64+0x4] ;  /* 0x0000041008007981 */ /* 0x000ea4000c1e1900 */
[----:B--2---:R-:W-:Y:S02]  /*05d0*/  IADD3 R5, -R5, R0, RZ ;  /* 0x0000000005057210 */ /* 0x004fe40007ffe1ff */
.L_x_833:
[----:B------:R-:W2:Y:S04]  /*05e0*/  @P4 LDG.E R0, [R10.64] ;  /* 0x000000100a004981 */ /* 0x000ea8000c1e1900 */
[----:B------:R-:W2:Y:S01]  /*05f0*/  @P4 LDG.E R3, [R10.64+0x4] ;  /* 0x000004100a034981 */ /* 0x000ea2000c1e1900 */
[----:B-1---5:R-:W-:Y:S01]  /*0600*/  IMAD.IADD R9, R5, 0x1, -R225 ;  /* 0x0000000105097824 */ /* 0x022fe200078e0ae1 */
[----:B------:R-:W-:Y:S01]  /*0610*/  ISETP.NE.U32.AND P0, PT, RZ, c[0x0][0x378], PT ;  /* 0x0000de00ff007a0c */ /* 0x000fe20003f05070 */
[----:B------:R-:W-:-:S03]  /*0620*/  IMAD.MOV.U32 R98, RZ, RZ, R5 ;  /* 0x000000ffff627224 */ /* 0x000fc600078e0005 */
[----:B------:R-:W-:Y:S01]  /*0630*/  ISETP.NE.AND.EX P0, PT, RZ, c[0x0][0x37c], PT, P0 ;  /* 0x0000df00ff007a0c */ /* 0x000fe20003f05300 */
[----:B------:R-:W-:-:S05]  /*0640*/  IMAD.MOV R102, RZ, RZ, -R9 ;  /* 0x000000ffff667224 */ /* 0x000fca00078e0a09 */
[----:B------:R-:W-:-:S07]  /*0650*/  IMNMX R102, RZ, R102, !PT ;  /* 0x00000066ff667217 */ /* 0x000fce0007800200 */
[----:B------:R-:W-:-:S05]  /*0660*/  @P0 IMAD.WIDE R12, R226, R7, c[0x0][0x378] ;  /* 0x0000de00e20c0625 */ /* 0x000fca00078e0207 */
[----:B------:R1:W5:Y:S01]  /*0670*/  @P0 LDG.E R98, [R12.64] ;  /* 0x000000100c620981 */ /* 0x000362000c1e1900 */
[----:B--2---:R-:W-:-:S04]  /*0680*/  @P4 IMAD.IADD R2, R3, 0x1, -R0 ;  /* 0x0000000103024824 */ /* 0x004fc800078e0a00 */
[----:B------:R-:W-:-:S05]  /*0690*/  IMAD.IADD R95, R9, 0x1, R2 ;  /* 0x00000001095f7824 */ /* 0x000fca00078e0202 */
[----:B------:R-:W-:-:S05]  /*06a0*/  IADD3 R3, R95, 0x2f, RZ ;  /* 0x0000002f5f037810 */ /* 0x000fca0007ffe0ff */
[----:B------:R-:W-:-:S05]  /*06b0*/  IMAD.HI R3, R3, 0x2aaaaaab, RZ ;  /* 0x2aaaaaab03037827 */ /* 0x000fca00078e02ff */
[----:B------:R-:W-:-:S04]  /*06c0*/  SHF.R.U32.HI R156, RZ, 0x1f, R3 ;  /* 0x0000001fff9c7819 */ /* 0x000fc80000011603 */
[----:B------:R-:W-:-:S05]  /*06d0*/  LEA.HI.SX32 R156, R3, R156, 0x1d ;  /* 0x0000009c039c7211 */ /* 0x000fca00078feaff */
[----:B------:R-:W-:-:S05]  /*06e0*/  IMAD R9, R156, 0x30, -R9 ;  /* 0x000000309c097824 */ /* 0x000fca00078e0a09 */
[----:B------:R-:W-:-:S04]  /*06f0*/  IMNMX R9, R9, R2, PT ;  /* 0x0000000209097217 */ /* 0x000fc80003800200 */
[----:B------:R-:W-:Y:S01]  /*0700*/  ISETP.GT.AND P0, PT, R9, R102, PT ;  /* 0x000000660900720c */ /* 0x000fe20003f04270 */
[----:B------:R-:W-:-:S05]  /*0710*/  IMAD.WIDE.U32 R102, R102, -0x55555555, RZ ;  /* 0xaaaaaaab66667825 */ /* 0x000fca00078e00ff */
[----:B------:R-:W-:-:S05]  /*0720*/  SHF.R.U32.HI R102, RZ, 0x5, R103 ;  /* 0x00000005ff667819 */ /* 0x000fca0000011667 */
[----:B------:R-:W-:Y:S02]  /*0730*/  IMAD.MOV.U32 R3, RZ, RZ, R102 ;  /* 0x000000ffff037224 */ /* 0x000fe400078e0066 */
[----:B------:R-:W-:-:S05]  /*0740*/  @P0 IADD3 R9, R9, 0x2f, RZ ;  /* 0x0000002f09090810 */ /* 0x000fca0007ffe0ff */
[----:B------:R-:W-:-:S05]  /*0750*/  @P0 IMAD.HI R9, R9, 0x2aaaaaab, RZ ;  /* 0x2aaaaaab09090827 */ /* 0x000fca00078e02ff */
[----:B------:R-:W-:-:S04]  /*0760*/  @P0 SHF.R.U32.HI R0, RZ, 0x1f, R9 ;  /* 0x0000001fff000819 */ /* 0x000fc80000011609 */
[----:B------:R-:W-:-:S04]  /*0770*/  @P0 LEA.HI.SX32 R3, R9, R0, 0x1d ;  /* 0x0000000009030211 */ /* 0x000fc800078feaff */
[----:B------:R-:W-:-:S13]  /*0780*/  ISETP.GT.AND P0, PT, R3, R102, PT ;  /* 0x000000660300720c */ /* 0x000fda0003f04270 */
[----:B------:R-:W-:Y:S05]  /*0790*/  @!P0 BRA `(.L_x_834) ;  /* 0x00006bb000008947 */ /* 0x000fea0003800000 */
[----:B-1----:R-:W-:Y:S01]  /*07a0*/  ISETP.NE.U32.AND P1, PT, RZ, c[0x0][0x340], PT ;  /* 0x0000d000ff007a0c */ /* 0x002fe20003f25070 */
[----:B------:R-:W-:Y:S01]  /*07b0*/  UMOV UR7, 0x30 ;  /* 0x0000003000077882 */ /* 0x000fe20000000000 */
[----:B------:R-:W-:Y:S01]  /*07c0*/  IADD3 R55, R3, -0x1, RZ ;  /* 0xffffffff03377810 */ /* 0x000fe20007ffe0ff */
[----:B------:R-:W-:Y:S01]  /*07d0*/  ULDC.64 UR4, c[0x0][0x238] ;  /* 0x00008e0000047ab9 */ /* 0x000fe20000000a00 */
[----:B------:R-:W-:-:S13]  /*07e0*/  ISETP.NE.AND.EX P1, PT, RZ, c[0x0][0x344], PT, P1 ;  /* 0x0000d100ff007a0c */ /* 0x000fda0003f25310 */
[----:B------:R-:W-:-:S06]  /*07f0*/  @P1 IMAD.WIDE R164, R226, R7, c[0x0][0x340] ;  /* 0x0000d000e2a41625 */ /* 0x000fcc00078e0207 */
[----:B------:R-:W2:Y:S01]  /*0800*/  @P1 LDG.E R164, [R164.64] ;  /* 0x00000010a4a41981 */ /* 0x000ea2000c1e1900 */
[----:B------:R-:W-:Y:S01]  /*0810*/  SHF.R.S32.HI R7, RZ, 0x1f, R224 ;  /* 0x0000001fff077819 */ /* 0x000fe200000114e0 */
[----:B------:R-:W-:Y:S01]  /*0820*/  IMAD R150, R96, c[0x0][0x240], RZ ;  /* 0x0000900060967a24 */ /* 0x000fe200078e02ff */
[----:B------:R-:W-:Y:S01]  /*0830*/  SHF.R.S32.HI R127, RZ, 0x1f, R226 ;  /* 0x0000001fff7f7819 */ /* 0x000fe200000114e2 */
[----:B------:R-:W-:Y:S01]  /*0840*/  UIMAD.WIDE.U32 UR10, UR7, UR4, URZ ;  /* 0x00000004070a72a5 */ /* 0x000fe2000f8e003f */
[----:B------:R-:W-:Y:S01]  /*0850*/  LEA.HI R9, R7, R224, RZ, 0x3 ;  /* 0x000000e007097211 */ /* 0x000fe200078f18ff */
[----:B------:R-:W-:Y:S01]  /*0860*/  IMAD R150, R223, c[0x0][0x244], R150 ;  /* 0x00009100df967a24 */ /* 0x000fe200078e0296 */
[----:B------:R-:W-:Y:S01]  /*0870*/  SEL R148, R226, RZ, !P4 ;  /* 0x000000ffe2947207 */ /* 0x000fe20006000000 */
[----:B------:R-:W-:Y:S01]  /*0880*/  UIMAD UR8, UR7, UR5, URZ ;  /* 0x00000005070872a4 */ /* 0x000fe2000f8e023f */
[----:B------:R-:W-:Y:S01]  /*0890*/  SHF.R.S32.HI R17, RZ, 0x3, R9 ;  /* 0x00000003ff117819 */ /* 0x000fe20000011409 */
[----:B------:R-:W-:Y:S01]  /*08a0*/  IMAD.IADD R100, R100, 0x1, R5 ;  /* 0x0000000164647824 */ /* 0x000fe200078e0205 */
[----:B------:R-:W-:Y:S01]  /*08b0*/  LOP3.LUT R9, R9, 0xfffffff8, RZ, 0xc0, !PT ;  /* 0xfffffff809097812 */ /* 0x000fe200078ec0ff */
[----:B------:R-:W-:Y:S01]  /*08c0*/  UIADD3 UR8, UR11, UR8, URZ ;  /* 0x000000080b087290 */ /* 0x000fe2000fffe03f */
[----:B------:R-:W-:Y:S01]  /*08d0*/  SHF.R.S32.HI R160, RZ, 0x1f, R17 ;  /* 0x0000001fffa07819 */ /* 0x000fe20000011411 */
[C---:B------:R-:W-:Y:S01]  /*08e0*/  IMAD.SHL.U32 R108, R17.reuse, 0x40, RZ ;  /* 0x00000040116c7824 */ /* 0x040fe200078e00ff */
[----:B------:R-:W-:Y:S01]  /*08f0*/  IADD3 R146, P0, R17, R4, RZ ;  /* 0x0000000411927210 */ /* 0x000fe20007f1e0ff */
[----:B------:R-:W-:Y:S01]  /*0900*/  IMAD.IADD R0, R224, 0x1, -R9 ;  /* 0x00000001e0007824 */ /* 0x000fe200078e0a09 */
[----:B------:R-:W-:Y:S01]  /*0910*/  LEA.HI R7, R7, R224, RZ, 0x6 ;  /* 0x000000e007077211 */ /* 0x000fe200078f30ff */
[C---:B------:R-:W-:Y:S01]  /*0920*/  IMAD R3, R55.reuse, UR8, RZ ;  /* 0x0000000837037c24 */ /* 0x040fe2000f8e02ff */
[----:B------:R-:W-:Y:S01]  /*0930*/  LEA.HI.X.SX32 R147, R4, R160, 0x1, P0 ;  /* 0x000000a004937211 */ /* 0x000fe200000f0eff */
[----:B------:R-:W-:Y:S01]  /*0940*/  IMAD.SHL.U32 R18, R0, 0x8, RZ ;  /* 0x0000000800127824 */ /* 0x000fe200078e00ff */
[----:B------:R-:W-:Y:S01]  /*0950*/  SHF.R.S32.HI R6, RZ, 0x1f, R55 ;  /* 0x0000001fff067819 */ /* 0x000fe20000011437 */
[----:B------:R-:W-:Y:S01]  /*0960*/  IMAD R4, R55, -0x30, R2 ;  /* 0xffffffd037047824 */ /* 0x000fe200078e0202 */
[----:B------:R-:W-:Y:S01]  /*0970*/  LOP3.LUT R108, R108, 0x1c0, RZ, 0xc0, !PT ;  /* 0x000001c06c6c7812 */ /* 0x000fe200078ec0ff */
[----:B------:R-:W-:Y:S01]  /*0980*/  IMAD R9, R147, c[0x0][0x238], RZ ;  /* 0x00008e0093097a24 */ /* 0x000fe200078e02ff */
[--C-:B------:R-:W-:Y:S01]  /*0990*/  SHF.R.S32.HI R19, RZ, 0x1f, R18.reuse ;  /* 0x0000001fff137819 */ /* 0x100fe20000011412 */
[----:B------:R-:W-:Y:S01]  /*09a0*/  IMAD.SHL.U32 R20, R0, 0x4, RZ ;  /* 0x0000000400147824 */ /* 0x000fe200078e00ff */
[----:B------:R-:W-:Y:S01]  /*09b0*/  IMNMX R4, R4, 0x30, PT ;  /* 0x0000003004047817 */ /* 0x000fe20003800200 */
[----:B------:R-:W-:Y:S01]  /*09c0*/  IMAD R8, R146, c[0x0][0x23c], R9 ;  /* 0x00008f0092087a24 */ /* 0x000fe200078e0209 */
[----:B------:R-:W-:Y:S01]  /*09d0*/  IADD3 R109, R18, 0x80, RZ ;  /* 0x00000080126d7810 */ /* 0x000fe20007ffe0ff */
[----:B------:R-:W-:Y:S01]  /*09e0*/  IMAD.WIDE.U32 R10, R146, c[0x0][0x238], R18 ;  /* 0x00008e00920a7a25 */ /* 0x000fe200078e0012 */
[----:B------:R-:W-:Y:S01]  /*09f0*/  IADD3 R16, R20, 0x40, RZ ;  /* 0x0000004014107810 */ /* 0x000fe20007ffe0ff */
[----:B------:R-:W-:Y:S01]  /*0a00*/  USHF.L.U32 UR12, UR4, 0x5, URZ ;  /* 0x00000005040c7899 */ /* 0x000fe2000800063f */
[----:B------:R-:W-:Y:S01]  /*0a10*/  LOP3.LUT R105, R108, 0x38, R18, 0xf8, !PT ;  /* 0x000000386c697812 */ /* 0x000fe200078ef812 */
[----:B------:R-:W-:Y:S01]  /*0a20*/  IMAD.IADD R9, R11, 0x1, R8 ;  /* 0x000000010b097824 */ /* 0x000fe200078e0208 */
[----:B------:R-:W-:Y:S01]  /*0a30*/  SHF.R.U32.HI R106, RZ, 0x3, R108 ;  /* 0x00000003ff6a7819 */ /* 0x000fe2000001166c */
[----:B------:R-:W-:Y:S01]  /*0a40*/  IMAD.MOV.U32 R8, RZ, RZ, R10 ;  /* 0x000000ffff087224 */ /* 0x000fe200078e000a */
[----:B------:R-:W-:Y:S01]  /*0a50*/  IADD3 R107, R18, 0xc0, RZ ;  /* 0x000000c0126b7810 */ /* 0x000fe20007ffe0ff */
[----:B------:R-:W-:Y:S01]  /*0a60*/  IMAD.IADD R4, R4, 0x1, -R17 ;  /* 0x0000000104047824 */ /* 0x000fe200078e0a11 */
[----:B------:R-:W-:Y:S01]  /*0a70*/  ISETP.GE.AND P2, PT, R18, c[0x0][0x1d4], PT ;  /* 0x0000750012007a0c */ /* 0x000fe20003f46270 */
[----:B------:R-:W-:Y:S01]  /*0a80*/  IMAD.WIDE.U32 R8, R223, c[0x0][0x240], R8 ;  /* 0x00009000df087a25 */ /* 0x000fe200078e0008 */
[----:B------:R-:W-:Y:S01]  /*0a90*/  ISETP.GE.AND P6, PT, R109, c[0x0][0x1d4], PT ;  /* 0x000075006d007a0c */ /* 0x000fe20003fc6270 */
[----:B------:R-:W-:Y:S01]  /*0aa0*/  UMOV UR6, 0x5 ;  /* 0x0000000500067882 */ /* 0x000fe20000000000 */
[C---:B------:R-:W-:Y:S01]  /*0ab0*/  ISETP.GE.AND P0, PT, R4.reuse, 0x1, PT ;  /* 0x000000010400780c */ /* 0x040fe20003f06270 */
[----:B------:R-:W-:Y:S01]  /*0ac0*/  IMAD.IADD R151, R9, 0x1, R150 ;  /* 0x0000000109977824 */ /* 0x000fe200078e0296 */
[----:B------:R-:W-:Y:S01]  /*0ad0*/  ISETP.GT.AND P3, PT, R4, 0x20, PT ;  /* 0x000000200400780c */ /* 0x000fe20003f64270 */
[----:B------:R-:W-:Y:S01]  /*0ae0*/  IMAD.MOV.U32 R150, RZ, RZ, R8 ;  /* 0x000000ffff967224 */ /* 0x000fe200078e0008 */
[----:B------:R-:W-:Y:S01]  /*0af0*/  ISETP.GE.AND P5, PT, R107, c[0x0][0x1d4], PT ;  /* 0x000075006b007a0c */ /* 0x000fe20003fa6270 */
[----:B------:R-:W-:Y:S01]  /*0b00*/  IMAD.SHL.U32 R7, R7, 0x8, RZ ;  /* 0x0000000807077824 */ /* 0x000fe200078e00ff */
[----:B------:R-:W-:Y:S01]  /*0b10*/  USHF.L.U64.HI UR9, UR4, UR6, UR5 ;  /* 0x0000000604097299 */ /* 0x000fe20008010205 */
[----:B------:R-:W-:Y:S01]  /*0b20*/  IMAD.WIDE.U32 R150, R148, c[0x0][0x248], R150 ;  /* 0x0000920094967a25 */ /* 0x000fe200078e0096 */
[----:B------:R-:W-:Y:S01]  /*0b30*/  P2R R113, PR, RZ, 0x4 ;  /* 0x00000004ff717803 */ /* 0x000fe20000000000 */
[----:B------:R-:W-:Y:S01]  /*0b40*/  ULDC.64 UR4, c[0x0][0x280] ;  /* 0x0000a00000047ab9 */ /* 0x000fe20000000a00 */
[----:B------:R-:W-:Y:S01]  /*0b50*/  LOP3.LUT R7, R7, 0xfffffe00, RZ, 0xc0, !PT ;  /* 0xfffffe0007077812 */ /* 0x000fe200078ec0ff */
[----:B------:R-:W-:Y:S01]  /*0b60*/  IMAD.IADD R15, R20, 0x1, R16 ;  /* 0x00000001140f7824 */ /* 0x000fe200078e0210 */
[----:B------:R-:W-:Y:S01]  /*0b70*/  MOV R152, R150 ;  /* 0x0000009600987202 */ /* 0x000fe20000000f00 */
[----:B------:R-:W-:Y:S01]  /*0b80*/  IMAD R3, R6, UR10, R3 ;  /* 0x0000000a06037c24 */ /* 0x000fe2000f8e0203 */
[----:B------:R-:W-:Y:S01]  /*0b90*/  LOP3.LUT R105, R7, R105, R106, 0xf6, !PT ;  /* 0x0000006907697212 */ /* 0x000fe200078ef66a */
[----:B------:R-:W-:Y:S01]  /*0ba0*/  IMAD R22, R96, c[0x0][0x260], RZ ;  /* 0x0000980060167a24 */ /* 0x000fe200078e02ff */
[----:B------:R-:W-:Y:S01]  /*0bb0*/  SHF.R.S32.HI R21, RZ, 0x1f, R20 ;  /* 0x0000001fff157819 */ /* 0x000fe20000011414 */
[----:B------:R-:W-:Y:S01]  /*0bc0*/  IMAD.WIDE.U32 R10, R223, c[0x0][0x260], R18 ;  /* 0x00009800df0a7a25 */ /* 0x000fe200078e0012 */
[----:B------:R-:W-:Y:S01]  /*0bd0*/  IADD3 R103, R17, 0x20, RZ ;  /* 0x0000002011677810 */ /* 0x000fe20007ffe0ff */
[----:B------:R-:W-:Y:S01]  /*0be0*/  USHF.L.U64.HI UR13, UR4, UR6, UR5 ;  /* 0x00000006040d7299 */ /* 0x000fe20008010205 */
[----:B------:R-:W-:Y:S01]  /*0bf0*/  SHF.R.S32.HI R122, RZ, 0x1f, R107 ;  /* 0x0000001fff7a7819 */ /* 0x000fe2000001146b */
[----:B------:R-:W-:Y:S01]  /*0c00*/  IMAD.SHL.U32 R105, R105, 0x2, RZ ;  /* 0x0000000269697824 */ /* 0x000fe200078e00ff */
[----:B------:R-:W-:Y:S01]  /*0c10*/  USHF.L.U32 UR14, UR4, 0x5, URZ ;  /* 0x00000005040e7899 */ /* 0x000fe2000800063f */
[----:B------:R-:W-:Y:S01]  /*0c20*/  IMAD R22, R223, c[0x0][0x264], R22 ;  /* 0x00009900df167a24 */ /* 0x000fe200078e0216 */
[----:B------:R-:W-:Y:S01]  /*0c30*/  LEA.HI R122, R122, R107, RZ, 0x3 ;  /* 0x0000006b7a7a7211 */ /* 0x000fe200078f18ff */
[----:B------:R-:W-:Y:S01]  /*0c40*/  IMAD R162, R160, c[0x0][0x280], RZ ;  /* 0x0000a000a0a27a24 */ /* 0x000fe200078e02ff */
[----:B------:R-:W-:Y:S01]  /*0c50*/  UIMAD.WIDE.U32 UR20, UR4, 0x30, URZ ;  /* 0x00000030041478a5 */ /* 0x000fe2000f8e003f */
[----:B------:R-:W-:Y:S01]  /*0c60*/  IMAD.IADD R23, R11, 0x1, R22 ;  /* 0x000000010b177824 */ /* 0x000fe200078e0216 */
[----:B------:R-:W-:Y:S01]  /*0c70*/  UIMAD UR15, UR7, UR5, URZ ;  /* 0x00000005070f72a4 */ /* 0x000fe2000f8e023f */
[----:B------:R-:W-:Y:S01]  /*0c80*/  IMAD.MOV.U32 R22, RZ, RZ, R10 ;  /* 0x000000ffff167224 */ /* 0x000fe200078e000a */
[----:B------:R-:W-:Y:S01]  /*0c90*/  LOP3.LUT R122, R122, 0xfffffff8, RZ, 0xc0, !PT ;  /* 0xfffffff87a7a7812 */ /* 0x000fe200078ec0ff */
[----:B------:R-:W-:Y:S01]  /*0ca0*/  IMAD R160, R160, c[0x0][0x290], RZ ;  /* 0x0000a400a0a07a24 */ /* 0x000fe200078e02ff */
[----:B------:R-:W-:Y:S01]  /*0cb0*/  ULDC.64 UR4, c[0x0][0x290] ;  /* 0x0000a40000047ab9 */ /* 0x000fe20000000a00 */
[C---:B------:R-:W-:Y:S01]  /*0cc0*/  IMAD.WIDE.U32 R8, R17.reuse, c[0x0][0x290], R18 ;  /* 0x0000a40011087a25 */ /* 0x040fe200078e0012 */
[----:B------:R-:W-:Y:S01]  /*0cd0*/  USHF.L.U64.HI UR6, UR4, UR6, UR5 ;  /* 0x0000000604067299 */ /* 0x000fe20008010205 */
[----:B------:R-:W-:Y:S01]  /*0ce0*/  P2R R111, PR, RZ, 0x40 ;  /* 0x00000040ff6f7803 */ /* 0x000fe20000000000 */
[----:B------:R-:W-:Y:S01]  /*0cf0*/  UIMAD.WIDE.U32 UR22, UR4, 0x30, URZ ;  /* 0x00000030041678a5 */ /* 0x000fe2000f8e003f */
[C---:B------:R-:W-:Y:S01]  /*0d00*/  IMAD R160, R17.reuse, c[0x0][0x294], R160 ;  /* 0x0000a50011a07a24 */ /* 0x040fe200078e02a0 */
[----:B------:R-:W-:Y:S01]  /*0d10*/  UIMAD UR5, UR7, UR5, URZ ;  /* 0x00000005070572a4 */ /* 0x000fe2000f8e023f */
[C---:B------:R-:W-:Y:S01]  /*0d20*/  IMAD R162, R17.reuse, c[0x0][0x284], R162 ;  /* 0x0000a10011a27a24 */ /* 0x040fe200078e02a2 */
[----:B------:R-:W-:Y:S01]  /*0d30*/  P2R R110, PR, RZ, 0x20 ;  /* 0x00000020ff6e7803 */ /* 0x000fe20000000000 */
[C---:B------:R-:W-:Y:S01]  /*0d40*/  IMAD.WIDE.U32 R168, R17.reuse, c[0x0][0x280], R20 ;  /* 0x0000a00011a87a25 */ /* 0x040fe200078e0014 */
[C---:B------:R-:W-:Y:S01]  /*0d50*/  IADD3 R117, -R17.reuse, 0x30, RZ ;  /* 0x0000003011757810 */ /* 0x040fe20007ffe1ff */
[----:B------:R-:W-:Y:S01]  /*0d60*/  USHF.L.U32 UR18, UR4, 0x5, URZ ;  /* 0x0000000504127899 */ /* 0x000fe2000800063f */
[----:B------:R-:W-:Y:S01]  /*0d70*/  IADD3 R14, R20, 0x20, RZ ;  /* 0x00000020140e7810 */ /* 0x000fe20007ffe0ff */
[----:B------:R-:W-:Y:S01]  /*0d80*/  IMAD.WIDE.U32 R12, R17, c[0x0][0x280], R18 ;  /* 0x0000a000110c7a25 */ /* 0x000fe200078e0012 */
[----:B------:R-:W-:Y:S01]  /*0d90*/  SHF.R.S32.HI R119, RZ, 0x1f, R122 ;  /* 0x0000001fff777819 */ /* 0x000fe2000001147a */
[----:B------:R-:W-:-:S02]  /*0da0*/  UIADD3 UR15, UR21, UR15, URZ ;  /* 0x0000000f150f7290 */ /* 0x000fc4000fffe03f */
[----:B------:R-:W-:Y:S01]  /*0db0*/  IMAD.IADD R161, R160, 0x1, R9 ;  /* 0x00000001a0a17824 */ /* 0x000fe200078e0209 */
[----:B------:R-:W-:Y:S01]  /*0dc0*/  UIADD3 UR5, UR23, UR5, URZ ;  /* 0x0000000517057290 */ /* 0x000fe2000fffe03f */
[----:B------:R-:W-:Y:S01]  /*0dd0*/  IMAD.IADD R169, R169, 0x1, R162 ;  /* 0x00000001a9a97824 */ /* 0x000fe200078e02a2 */
[----:B------:R-:W-:Y:S01]  /*0de0*/  ULDC.U8 UR4, c[0x0][0x298] ;  /* 0x0000a60000047ab9 */ /* 0x000fe20000000000 */
[----:B------:R-:W-:Y:S02]  /*0df0*/  IMAD.IADD R163, R162, 0x1, R13 ;  /* 0x00000001a2a37824 */ /* 0x000fe400078e020d */
[----:B------:R-:W-:Y:S01]  /*0e00*/  IMAD.MOV.U32 R162, RZ, RZ, R12 ;  /* 0x000000ffffa27224 */ /* 0x000fe200078e000c */
[----:B------:R-:W-:Y:S01]  /*0e10*/  SHF.R.S32.HI R12, RZ, 0x1f, R103 ;  /* 0x0000001fff0c7819 */ /* 0x000fe20000011467 */
[----:B------:R-:W-:Y:S02]  /*0e20*/  IMAD.SHL.U32 R104, R103, 0x40, RZ ;  /* 0x0000004067687824 */ /* 0x000fe400078e00ff */
[----:B------:R-:W-:Y:S01]  /*0e30*/  IMAD.WIDE.U32 R154, R223, c[0x0][0x210], RZ ;  /* 0x00008400df9a7a25 */ /* 0x000fe200078e00ff */
[----:B------:R-:W-:-:S02]  /*0e40*/  LEA.HI R12, R12, R103, RZ, 0x3 ;  /* 0x000000670c0c7211 */ /* 0x000fc400078f18ff */
[----:B------:R-:W-:Y:S01]  /*0e50*/  LOP3.LUT R104, R104, 0x1c0, RZ, 0xc0, !PT ;  /* 0x000001c068687812 */ /* 0x000fe200078ec0ff */
[----:B------:R-:W-:Y:S01]  /*0e60*/  IMAD.WIDE.U32 R166, R17, c[0x0][0x290], R20 ;  /* 0x0000a40011a67a25 */ /* 0x000fe200078e0014 */
[----:B------:R-:W-:Y:S02]  /*0e70*/  SHF.L.U32 R12, R12, 0x6, RZ ;  /* 0x000000060c0c7819 */ /* 0x000fe400000006ff */
[----:B------:R-:W-:Y:S01]  /*0e80*/  SHF.R.U32.HI R114, RZ, 0x3, R104 ;  /* 0x00000003ff727819 */ /* 0x000fe20000011668 */
[----:B------:R-:W-:Y:S01]  /*0e90*/  IMAD.MOV.U32 R134, RZ, RZ, c[0x0][0x27c] ;  /* 0x00009f00ff867624 */ /* 0x000fe200078e00ff */
[----:B------:R-:W-:Y:S01]  /*0ea0*/  LOP3.LUT R12, R12, 0xfffffe00, RZ, 0xc0, !PT ;  /* 0xfffffe000c0c7812 */ /* 0x000fe200078ec0ff */
[----:B------:R-:W-:Y:S02]  /*0eb0*/  IMAD.IADD R167, R167, 0x1, R160 ;  /* 0x00000001a7a77824 */ /* 0x000fe400078e02a0 */
[----:B------:R-:W-:Y:S02]  /*0ec0*/  IMAD.MOV.U32 R135, RZ, RZ, c[0x0][0x2b8] ;  /* 0x0000ae00ff877624 */ /* 0x000fe400078e00ff */
[----:B------:R-:W-:-:S02]  /*0ed0*/  IMAD.MOV.U32 R160, RZ, RZ, R8 ;  /* 0x000000ffffa07224 */ /* 0x000fc400078e0008 */
[----:B-----5:R-:W-:-:S04]  /*0ee0*/  IMAD.WIDE.U32 R168, R98, c[0x0][0x280], R168 ;  /* 0x0000a00062a87a25 */ /* 0x020fc800078e00a8 */
[----:B------:R-:W-:Y:S02]  /*0ef0*/  IMAD.MOV.U32 R68, RZ, RZ, c[0x0][0x27c] ;  /* 0x00009f00ff447624 */ /* 0x000fe400078e00ff */
[----:B------:R-:W-:-:S04]  /*0f00*/  IMAD.WIDE.U32 R158, R223, c[0x0][0x1e8], RZ ;  /* 0x00007a00df9e7a25 */ /* 0x000fc800078e00ff */
[----:B------:R-:W-:-:S04]  /*0f10*/  IMAD.WIDE.U32 R166, R98, c[0x0][0x290], R166 ;  /* 0x0000a40062a67a25 */ /* 0x000fc800078e00a6 */
[----:B------:R-:W-:-:S04]  /*0f20*/  IMAD.WIDE.U32 R162, R98, c[0x0][0x280], R162 ;  /* 0x0000a00062a27a25 */ /* 0x000fc800078e00a2 */
[----:B------:R-:W-:-:S04]  /*0f30*/  IMAD.WIDE.U32 R160, R98, c[0x0][0x290], R160 ;  /* 0x0000a40062a07a25 */ /* 0x000fc800078e00a0 */
[----:B------:R-:W-:Y:S02]  /*0f40*/  IMAD.SHL.U32 R68, R68, 0x2, RZ ;  /* 0x0000000244447824 */ /* 0x000fe400078e00ff */
[----:B------:R-:W-:Y:S01]  /*0f50*/  IMAD R0, R0, 0x20, R17 ;  /* 0x0000002000007824 */ /* 0x000fe200078e0211 */
[----:B--2---:R-:W-:Y:S01]  /*0f60*/  @P1 SHF.R.S32.HI R165, RZ, 0x1f, R164 ;  /* 0x0000001fffa51819 */ /* 0x004fe200000114a4 */
[----:B------:R-:W-:Y:S01]  /*0f70*/  @!P1 IMAD.MOV.U32 R165, RZ, RZ, R127 ;  /* 0x000000ffffa59224 */ /* 0x000fe200078e007f */
[----:B------:R-:W-:Y:S01]  /*0f80*/  SEL R127, R127, RZ, !P4 ;  /* 0x000000ff7f7f7207 */ /* 0x000fe20006000000 */
[----:B------:R-:W-:Y:S01]  /*0f90*/  @!P1 IMAD.MOV.U32 R164, RZ, RZ, R226 ;  /* 0x000000ffffa49224 */ /* 0x000fe200078e00e2 */
[----:B------:R-:W-:-:S03]  /*0fa0*/  ISETP.GE.AND P4, PT, R15, c[0x0][0x1d4], PT ;  /* 0x000075000f007a0c */ /* 0x000fc60003f86270 */
[C---:B------:R-:W-:Y:S01]  /*0fb0*/  IMAD R153, R127.reuse, c[0x0][0x248], RZ ;  /* 0x000092007f997a24 */ /* 0x040fe200078e02ff */
[----:B------:R-:W-:Y:S01]  /*0fc0*/  P2R R112, PR, RZ, 0x10 ;  /* 0x00000010ff707803 */ /* 0x000fe20000000000 */
[----:B------:R-:W-:Y:S02]  /*0fd0*/  IMAD R127, R127, c[0x0][0x268], RZ ;  /* 0x00009a007f7f7a24 */ /* 0x000fe400078e02ff */
[C---:B------:R-:W-:Y:S02]  /*0fe0*/  IMAD R153, R148.reuse, c[0x0][0x24c], R153 ;  /* 0x0000930094997a24 */ /* 0x040fe400078e0299 */
[C---:B------:R-:W-:Y:S02]  /*0ff0*/  IMAD R127, R148.reuse, c[0x0][0x26c], R127 ;  /* 0x00009b00947f7a24 */ /* 0x040fe400078e027f */
[----:B------:R-:W-:Y:S02]  /*1000*/  IMAD.IADD R153, R151, 0x1, R153 ;  /* 0x0000000197997824 */ /* 0x000fe400078e0299 */
[----:B------:R-:W-:-:S04]  /*1010*/  IMAD.WIDE.U32 R148, R148, c[0x0][0x268], R22 ;  /* 0x00009a0094947a25 */ /* 0x000fc800078e0016 */
[----:B------:R-:W-:-:S04]  /*1020*/  IMAD.WIDE.U32 R4, R55, UR10, R152 ;  /* 0x0000000a37047c25 */ /* 0x000fc8000f8e0098 */
[----:B------:R-:W-:Y:S01]  /*1030*/  IMAD.IADD R3, R5, 0x1, R3 ;  /* 0x0000000105037824 */ /* 0x000fe200078e0203 */
[----:B------:R-:W-:Y:S01]  /*1040*/  @P0 LEA R24, P1, R4, c[0x0][0x220], 0x1 ;  /* 0x0000880004180a11 */ /* 0x000fe200078208ff */
[----:B------:R-:W-:-:S03]  /*1050*/  IMAD.IADD R127, R149, 0x1, R127 ;  /* 0x00000001957f7824 */ /* 0x000fc600078e027f */
[C---:B------:R-:W-:Y:S02]  /*1060*/  @P0 LEA.HI.X R25, R4.reuse, c[0x0][0x224], R3, 0x1, P1 ;  /* 0x0000890004190a11 */ /* 0x040fe400008f0c03 */
[----:B------:R-:W-:-:S03]  /*1070*/  @P3 IADD3 R4, P1, R4, UR12, RZ ;  /* 0x0000000c04043c10 */ /* 0x000fc6000ff3e0ff */
[----:B------:R-:W-:Y:S01]  /*1080*/  @!PT LDS RZ, [RZ] ;  /* 0x00000000fffff984 */ /* 0x000fe20000000800 */
[----:B------:R-:W-:Y:S01]  /*1090*/  @!PT LDS RZ, [RZ] ;  /* 0x00000000fffff984 */ /* 0x000fe20000000800 */
[----:B------:R-:W-:Y:S01]  /*10a0*/  @!PT LDS RZ, [RZ] ;  /* 0x00000000fffff984 */ /* 0x000fe20000000800 */
[----:B------:R1:W-:Y:S01]  /*10b0*/  @P0 LDGSTS.E.BYPASS.LTC128B.128 [R105+0xa080], [R24.64], !P2 ;  /* 0x0a08000018690fae */ /* 0x0003e2000d101d50 */
[----:B------:R-:W-:Y:S02]  /*10c0*/  @P3 IADD3.X R3, R3, UR9, RZ, P1, !PT ;  /* 0x0000000903033c10 */ /* 0x000fe40008ffe4ff */
[----:B------:R-:W-:Y:S01]  /*10d0*/  ISETP.GE.AND P1, PT, R18, c[0x0][0x27c], PT ;  /* 0x00009f0012007a0c */ /* 0x000fe20003f26270 */
[----:B------:R1:W-:Y:S01]  /*10e0*/  @P0 LDGSTS.E.BYPASS.LTC128B.128 [R105+0xb880], [R24.64+0x80], !P4 ;  /* 0x0b88008018690fae */ /* 0x0003e2000e101d50 */
[----:B------:R-:W-:Y:S02]  /*10f0*/  ISETP.GE.AND P2, PT, R15, c[0x0][0x27c], PT ;  /* 0x00009f000f007a0c */ /* 0x000fe40003f46270 */
[----:B------:R-:W-:Y:S01]  /*1100*/  SEL R5, RZ, c[0x0][0x27c], !P1 ;  /* 0x00009f00ff057a07 */ /* 0x000fe20004800000 */
[----:B------:R1:W-:Y:S01]  /*1110*/  @P0 LDGSTS.E.BYPASS.LTC128B.128 [R105+0xd080], [R24.64+0x100], !P6 ;  /* 0x0d08010018690fae */ /* 0x0003e2000f101d50 */
[----:B------:R-:W-:-:S03]  /*1120*/  SEL R6, RZ, c[0x0][0x27c], !P2 ;  /* 0x00009f00ff067a07 */ /* 0x000fc60005000000 */
[----:B------:R1:W-:Y:S01]  /*1130*/  @P0 LDGSTS.E.BYPASS.LTC128B.128 [R105+0xe880], [R24.64+0x180], !P5 ;  /* 0x0e88018018690fae */ /* 0x0003e2000e901d50 */
[----:B------:R-:W-:Y:S01]  /*1140*/  @P3 LEA R10, P0, R4, c[0x0][0x220], 0x1 ;  /* 0x00008800040a3a11 */ /* 0x000fe200078008ff */
[----:B------:R-:W-:-:S03]  /*1150*/  IMAD.IADD R9, R15, 0x1, R6 ;  /* 0x000000010f097824 */ /* 0x000fc600078e0206 */
[----:B------:R-:W-:Y:S01]  /*1160*/  @P3 LEA.HI.X R11, R4, c[0x0][0x224], R3, 0x1, P0 ;  /* 0x00008900040b3a11 */ /* 0x000fe200000f0c03 */
[----:B------:R-:W-:Y:S01]  /*1170*/  IMAD.IADD R4, R18, 0x1, R5 ;  /* 0x0000000112047824 */ /* 0x000fe200078e0205 */
[----:B------:R-:W-:-:S04]  /*1180*/  ISETP.NE.AND P0, PT, R113, RZ, PT ;  /* 0x000000ff7100720c */ /* 0x000fc80003f05270 */
[----:B------:R-:W-:-:S04]  /*1190*/  SHF.R.S32.HI R5, RZ, 0x1f, R4 ;  /* 0x0000001fff057819 */ /* 0x000fc80000011404 */
[CC--:B------:R-:W-:Y:S02]  /*11a0*/  LEA.HI R3, R5.reuse, R4.reuse, RZ, 0x3 ;  /* 0x0000000405037211 */ /* 0x0c0fe400078f18ff */
[----:B------:R-:W-:Y:S02]  /*11b0*/  LEA.HI R5, R5, R4, RZ, 0x6 ;  /* 0x0000000405057211 */ /* 0x000fe400078f30ff */
[----:B------:R-:W-:Y:S01]  /*11c0*/  SHF.R.S32.HI R4, RZ, 0x1f, R9 ;  /* 0x0000001fff047819 */ /* 0x000fe20000011409 */
[----:B------:R1:W-:Y:S01]  /*11d0*/  @P3 LDGSTS.E.BYPASS.LTC128B.128 [R105+0xb080], [R10.64], !P0 ;  /* 0x0b0800000a693fae */ /* 0x0003e2000c101d50 */
[----:B------:R-:W-:Y:S02]  /*11e0*/  SHF.R.S32.HI R5, RZ, 0x6, R5 ;  /* 0x00000006ff057819 */ /* 0x000fe40000011405 */
[CC--:B------:R-:W-:Y:S01]  /*11f0*/  LEA.HI R69, R4.reuse, R9.reuse, RZ, 0x3 ;  /* 0x0000000904457211 */ /* 0x0c0fe200078f18ff */
[----:B------:R1:W-:Y:S01]  /*1200*/  @P3 LDGSTS.E.BYPASS.LTC128B.128 [R105+0xc880], [R10.64+0x80], !P4 ;  /* 0x0c8800800a693fae */ /* 0x0003e2000e101d50 */
[----:B------:R-:W-:Y:S01]  /*1210*/  LEA.HI R4, R4, R9, RZ, 0x6 ;  /* 0x0000000904047211 */ /* 0x000fe200078f30ff */
[C---:B------:R-:W-:Y:S01]  /*1220*/  IMAD R9, R5.reuse, 0xc00, R7 ;  /* 0x00000c0005097824 */ /* 0x040fe200078e0207 */
[----:B------:R-:W-:Y:S01]  /*1230*/  LOP3.LUT R137, R104, 0x38, R69, 0xf8, !PT ;  /* 0x0000003868897812 */ /* 0x000fe200078ef845 */
[----:B------:R1:W-:Y:S01]  /*1240*/  @P3 LDGSTS.E.BYPASS.LTC128B.128 [R105+0xe080], [R10.64+0x100], !P6 ;  /* 0x0e0801000a693fae */ /* 0x0003e2000f101d50 */
[----:B------:R-:W-:Y:S01]  /*1250*/  SHF.R.S32.HI R4, RZ, 0x6, R4 ;  /* 0x00000006ff047819 */ /* 0x000fe20000011404 */
[--C-:B------:R-:W-:Y:S01]  /*1260*/  IMAD R5, R5, 0xc00, R12.reuse ;  /* 0x00000c0005057824 */ /* 0x100fe200078e020c */
[----:B------:R-:W-:Y:S01]  /*1270*/  LOP3.LUT R23, R108, 0x38, R3, 0xf8, !PT ;  /* 0x000000386c177812 */ /* 0x000fe200078ef803 */
[----:B------:R1:W-:Y:S01]  /*1280*/  @P3 LDGSTS.E.BYPASS.LTC128B.128 [R105+0xf880], [R10.64+0x180], !P5 ;  /* 0x0f8801800a693fae */ /* 0x0003e2000e901d50 */
[----:B------:R-:W-:Y:S01]  /*1290*/  LOP3.LUT R137, R137, R114, RZ, 0x3c, !PT ;  /* 0x0000007289897212 */ /* 0x000fe200078e3cff */
[----:B------:R-:W-:Y:S01]  /*12a0*/  IMAD R6, R4, 0xc00, R7 ;  /* 0x00000c0004067824 */ /* 0x000fe200078e0207 */
[----:B------:R-:W-:Y:S01]  /*12b0*/  LOP3.LUT R13, R104, 0x38, R3, 0xf8, !PT ;  /* 0x00000038680d7812 */ /* 0x000fe200078ef803 */
[----:B------:R-:W-:Y:S01]  /*12c0*/  IMAD R4, R4, 0xc00, R12 ;  /* 0x00000c0004047824 */ /* 0x000fe200078e020c */
[----:B------:R-:W-:Y:S01]  /*12d0*/  LOP3.LUT R140, R23, R106, RZ, 0x3c, !PT ;  /* 0x0000006a178c7212 */ /* 0x000fe200078e3cff */
[----:B------:R-:W0:Y:S01]  /*12e0*/  LDGDEPBAR ;  /* 0x00000000000079af */ /* 0x000e220000000000 */
[----:B------:R-:W-:Y:S01]  /*12f0*/  LOP3.LUT R138, R13, R114, RZ, 0x3c, !PT ;  /* 0x000000720d8a7212 */ /* 0x000fe200078e3cff */
[----:B------:R-:W-:Y:S01]  /*1300*/  IMAD.IADD R137, R4, 0x1, R137 ;  /* 0x0000000104897824 */ /* 0x000fe200078e0289 */
[----:B------:R-:W-:Y:S01]  /*1310*/  LOP3.LUT R139, R108, 0x38, R69, 0xf8, !PT ;  /* 0x000000386c8b7812 */ /* 0x000fe200078ef845 */
[----:B------:R-:W-:Y:S01]  /*1320*/  IMAD R4, R96, c[0x0][0x210], RZ ;  /* 0x0000840060047a24 */ /* 0x000fe200078e02ff */
[----:B------:R-:W-:Y:S01]  /*1330*/  ISETP.GE.AND P0, PT, R134, 0x1, PT ;  /* 0x000000018600780c */ /* 0x000fe20003f06270 */
[----:B------:R-:W-:Y:S01]  /*1340*/  IMAD.IADD R140, R9, 0x1, R140 ;  /* 0x00000001098c7824 */ /* 0x000fe200078e028c */
[----:B------:R-:W-:Y:S01]  /*1350*/  LOP3.LUT R139, R139, R106, RZ, 0x3c, !PT ;  /* 0x0000006a8b8b7212 */ /* 0x000fe200078e3cff */
[----:B------:R-:W-:Y:S01]  /*1360*/  IMAD R9, R223, c[0x0][0x214], R4 ;  /* 0x00008500df097a24 */ /* 0x000fe200078e0204 */
[----:B------:R-:W-:Y:S01]  /*1370*/  SHF.R.S32.HI R4, RZ, 0x1f, R109 ;  /* 0x0000001fff047819 */ /* 0x000fe2000001146d */
[----:B------:R-:W-:Y:S01]  /*1380*/  IMAD.IADD R138, R5, 0x1, R138 ;  /* 0x00000001058a7824 */ /* 0x000fe200078e028a */
[----:B------:R-:W-:Y:S01]  /*1390*/  SHF.R.S32.HI R5, RZ, 0x1f, R98 ;  /* 0x0000001fff057819 */ /* 0x000fe20000011462 */
[----:B------:R-:W-:Y:S01]  /*13a0*/  IMAD.IADD R116, R155, 0x1, R9 ;  /* 0x000000019b747824 */ /* 0x000fe200078e0209 */
[----:B------:R-:W-:Y:S01]  /*13b0*/  LEA.HI R121, R4, R109, RZ, 0x3 ;  /* 0x0000006d04797211 */ /* 0x000fe200078f18ff */
[----:B------:R-:W-:Y:S01]  /*13c0*/  IMAD.IADD R139, R6, 0x1, R139 ;  /* 0x00000001068b7824 */ /* 0x000fe200078e028b */
[----:B------:R-:W-:Y:S01]  /*13d0*/  SHF.R.S32.HI R4, RZ, 0x1f, R15 ;  /* 0x0000001fff047819 */ /* 0x000fe2000001140f */
[----:B------:R-:W-:Y:S01]  /*13e0*/  IMAD R125, R5, c[0x0][0x280], RZ ;  /* 0x0000a000057d7a24 */ /* 0x000fe200078e02ff */
[----:B------:R-:W-:Y:S01]  /*13f0*/  LOP3.LUT R121, R121, 0xfffffff8, RZ, 0xc0, !PT ;  /* 0xfffffff879797812 */ /* 0x000fe200078ec0ff */
[----:B------:R-:W-:Y:S01]  /*1400*/  IMAD R9, R165, c[0x0][0x2b0], RZ ;  /* 0x0000ac00a5097a24 */ /* 0x000fe200078e02ff */
[----:B------:R-:W-:Y:S01]  /*1410*/  LEA.HI R123, R4, R15, RZ, 0x3 ;  /* 0x0000000f047b7211 */ /* 0x000fe200078f18ff */
[----:B------:R-:W-:Y:S01]  /*1420*/  IMAD R6, R96, c[0x0][0x1e8], RZ ;  /* 0x00007a0060067a24 */ /* 0x000fe200078e02ff */
[----:B------:R-:W-:Y:S01]  /*1430*/  LOP3.LUT R133, R3, 0xfffffff8, RZ, 0xc0, !PT ;  /* 0xfffffff803857812 */ /* 0x000fe200078ec0ff */
[----:B------:R-:W-:Y:S01]  /*1440*/  IMAD R5, R5, c[0x0][0x290], RZ ;  /* 0x0000a40005057a24 */ /* 0x000fe200078e02ff */
[----:B------:R-:W-:Y:S01]  /*1450*/  LOP3.LUT R123, R123, 0xfffffff8, RZ, 0xc0, !PT ;  /* 0xfffffff87b7b7812 */ /* 0x000fe200078ec0ff */
[----:B------:R-:W-:Y:S01]  /*1460*/  IMAD R125, R98, c[0x0][0x284], R125 ;  /* 0x0000a100627d7a24 */ /* 0x000fe200078e027d */
[----:B------:R-:W-:Y:S01]  /*1470*/  LOP3.LUT R131, R69, 0xfffffff8, RZ, 0xc0, !PT ;  /* 0xfffffff845837812 */ /* 0x000fe200078ec0ff */
[----:B------:R-:W-:Y:S01]  /*1480*/  IMAD R9, R164, c[0x0][0x2b4], R9 ;  /* 0x0000ad00a4097a24 */ /* 0x000fe200078e0209 */
[----:B------:R-:W-:Y:S01]  /*1490*/  ISETP.NE.AND P3, PT, R135, 0x1, PT ;  /* 0x000000018700780c */ /* 0x000fe20003f65270 */
[----:B------:R-:W-:Y:S01]  /*14a0*/  IMAD R115, R223, c[0x0][0x1ec], R6 ;  /* 0x00007b00df737a24 */ /* 0x000fe200078e0206 */
[----:B------:R-:W-:Y:S01]  /*14b0*/  SHF.R.S32.HI R70, RZ, 0x3, R3 ;  /* 0x00000003ff467819 */ /* 0x000fe20000011403 */
[----:B------:R-:W-:Y:S01]  /*14c0*/  IMAD R5, R98, c[0x0][0x294], R5 ;  /* 0x0000a50062057a24 */ /* 0x000fe200078e0205 */
[----:B------:R-:W-:Y:S01]  /*14d0*/  IADD3 R129, R169, R125, RZ ;  /* 0x0000007da9817210 */ /* 0x000fe20007ffe0ff */
[----:B------:R-:W-:Y:S01]  /*14e0*/  IMAD.WIDE.U32 R164, R164, c[0x0][0x2b0], RZ ;  /* 0x0000ac00a4a47a25 */ /* 0x000fe200078e00ff */
[----:B------:R-:W-:-:S02]  /*14f0*/  P2R R3, PR, RZ, 0x1 ;  /* 0x00000001ff037803 */ /* 0x000fc40000000000 */
[----:B------:R-:W-:Y:S01]  /*1500*/  IADD3 R13, R20, 0x60, RZ ;  /* 0x00000060140d7810 */ /* 0x000fe20007ffe0ff */
[----:B------:R-:W-:Y:S01]  /*1510*/  IMAD.IADD R115, R159, 0x1, R115 ;  /* 0x000000019f737824 */ /* 0x000fe200078e0273 */
[----:B------:R-:W-:Y:S01]  /*1520*/  SHF.R.S32.HI R120, RZ, 0x1f, R121 ;  /* 0x0000001fff787819 */ /* 0x000fe20000011479 */
        /* <DEDUP_REMOVED lines=8> */
[----:B------:R-:W-:Y:S01]  /*15b0*/  IMAD.SHL.U32 R140, R140, 0x2, RZ ;  /* 0x000000028c8c7824 */ /* 0x000fe200078e00ff */
[----:B------:R-:W-:Y:S01]  /*15c0*/  P2R R3, PR, RZ, 0x8 ;  /* 0x00000008ff037803 */ /* 0x000fe20000000000 */
[----:B------:R-:W-:-:S02]  /*15d0*/  IMAD.SHL.U32 R138, R138, 0x2, RZ ;  /* 0x000000028a8a7824 */ /* 0x000fc400078e00ff */
[----:B------:R-:W-:Y:S02]  /*15e0*/  IMAD.SHL.U32 R139, R139, 0x2, RZ ;  /* 0x000000028b8b7824 */ /* 0x000fe400078e00ff */
[----:B------:R-:W-:Y:S01]  /*15f0*/  IMAD.SHL.U32 R137, R137, 0x2, RZ ;  /* 0x0000000289897824 */ /* 0x000fe200078e00ff */
[----:B-1----:R-:W-:Y:S06]  /*1600*/  BAR.SYNC.DEFER_BLOCKING 0x0 ;  /* 0x0000000000007b1d */ /* 0x002fec0000010000 */
.L_x_874:
[----:B-1----:R-:W-:Y:S01]  /*1610*/  IMAD R3, R55, 0x30, R0 ;  /* 0x0000003037037824 */ /* 0x002fe200078e0200 */
[----:B------:R-:W-:Y:S01]  /*1620*/  ISETP.NE.AND P3, PT, R135, 0x1, PT ;  /* 0x000000018700780c */ /* 0x000fe20003f65270 */
[----:B------:R-:W-:Y:S01]  /*1630*/  IMAD.MOV.U32 R144, RZ, RZ, RZ ;  /* 0x000000ffff907224 */ /* 0x000fe200078e00ff */
[----:B------:R-:W-:Y:S04]  /*1640*/  DEPBAR.LE SB0, 0x0 ;  /* 0x000080000000791a */ /* 0x000fe80000000000 */
[----:B------:R-:W-:Y:S01]  /*1650*/  IMAD.IADD R143, R100, 0x1, R3 ;  /* 0x00000001648f7824 */ /* 0x000fe200078e0203 */
[----:B------:R-:W-:Y:S01]  /*1660*/  ISETP.GE.AND P0, PT, R3, R2, PT ;  /* 0x000000020300720c */ /* 0x000fe20003f06270 */
[----:B------:R-:W-:Y:S01]  /*1670*/  BSSY B2, `(.L_x_835) ;  /* 0x0000538000027945 */ /* 0x000fe20003800000 */
[----:B------:R-:W-:Y:S01]  /*1680*/  ISETP.GE.AND P4, PT, R134, 0x1, PT ;  /* 0x000000018600780c */ /* 0x000fe20003f86270 */
[----:B------:R-:W-:Y:S01]  /*1690*/  IMAD.MOV.U32 R5, RZ, RZ, R143 ;  /* 0x000000ffff057224 */ /* 0x000fe200078e008f */
[----:B------:R-:W-:Y:S02]  /*16a0*/  ISETP.GT.OR P0, PT, R0, 0x2f, P0 ;  /* 0x0000002f0000780c */ /* 0x000fe40000704670 */
[----:B---3--:R-:W-:Y:S05]  /*16b0*/  @P3 IMAD.HI.U32 R4, R143, c[0x0][0x2bc], RZ ;  /* 0x0000af008f043a27 */ /* 0x008fea00078e00ff */
[----:B------:R-:W-:Y:S06]  /*16c0*/  @P3 SHF.R.U32.HI R5, RZ, c[0x0][0x2c0], R4 ;  /* 0x0000b000ff053a19 */ /* 0x000fec0000011604 */
[C---:B------:R-:W-:Y:S04]  /*16d0*/  @!P0 IADD3 R9, P3, R5.reuse, R164, RZ ;  /* 0x000000a405098210 */ /* 0x040fe80007f7e0ff */
[----:B------:R-:W-:Y:S02]  /*16e0*/  @!P0 LEA.HI.X.SX32 R4, R5, R118, 0x1, P3 ;  /* 0x0000007605048211 */ /* 0x000fe400018f0eff */
[C---:B------:R-:W-:Y:S04]  /*16f0*/  @!P0 LEA R10, P3, R9.reuse, c[0x0][0x2a0], 0x2 ;  /* 0x0000a800090a8a11 */ /* 0x040fe800078610ff */
[----:B------:R-:W-:Y:S01]  /*1700*/  @!P0 LEA.HI.X R11, R9, c[0x0][0x2a4], R4, 0x2, P3 ;  /* 0x0000a900090b8a11 */ /* 0x000fe200018f1404 */
[----:B------:R-:W-:Y:S04]  /*1710*/  IMAD.MOV R4, RZ, RZ, -R5 ;  /* 0x000000ffff047224 */ /* 0x000fe800078e0a05 */
[----:B------:R-:W-:Y:S01]  /*1720*/  IMAD R143, R4, c[0x0][0x2b8], R143 ;  /* 0x0000ae00048f7a24 */ /* 0x000fe200078e028f */
[----:B--2---:R-:W2:Y:S03]  /*1730*/  @!P0 LDG.E R144, [R10.64] ;  /* 0x000000100a908981 */ /* 0x004ea6000c1e1900 */
[C---:B------:R-:W-:Y:S01]  /*1740*/  IMAD.WIDE.U32 R8, R143.reuse, c[0x0][0x1e0], RZ ;  /* 0x000078008f087a25 */ /* 0x040fe200078e00ff */
[----:B------:R-:W-:Y:S01]  /*1750*/  SHF.R.S32.HI R142, RZ, 0x1f, R143 ;  /* 0x0000001fff8e7819 */ /* 0x000fe2000001148f */
[----:B------:R-:W-:Y:S04]  /*1760*/  BAR.SYNC.DEFER_BLOCKING 0x0 ;  /* 0x0000000000007b1d */ /* 0x000fe80000010000 */
[----:B------:R-:W-:Y:S04]  /*1770*/  IMAD R4, R142, c[0x0][0x1e0], RZ ;  /* 0x000078008e047a24 */ /* 0x000fe800078e02ff */
[----:B------:R-:W-:Y:S04]  /*1780*/  IMAD R4, R143, c[0x0][0x1e4], R4 ;  /* 0x000079008f047a24 */ /* 0x000fe800078e0204 */
[----:B------:R-:W-:Y:S02]  /*1790*/  IMAD.IADD R5, R9, 0x1, R4 ;  /* 0x0000000109057824 */ /* 0x000fe400078e0204 */
[----:B------:R-:W-:Y:S01]  /*17a0*/  IMAD.MOV.U32 R4, RZ, RZ, R8 ;  /* 0x000000ffff047224 */ /* 0x000fe200078e0008 */
[----:B--2---:R-:W-:Y:S03]  /*17b0*/  SHF.R.S32.HI R141, RZ, 0x1f, R144 ;  /* 0x0000001fff8d7819 */ /* 0x004fe60000011490 */
[----:B------:R-:W-:Y:S04]  /*17c0*/  IMAD.WIDE.U32 R4, R144, c[0x0][0x1f0], R4 ;  /* 0x00007c0090047a25 */ /* 0x000fe800078e0004 */
[----:B------:R-:W-:Y:S01]  /*17d0*/  IMAD R6, R141, c[0x0][0x1f0], RZ ;  /* 0x00007c008d067a24 */ /* 0x000fe200078e02ff */
[----:B------:R-:W-:Y:S03]  /*17e0*/  IADD3 R4, P0, R158, R4, RZ ;  /* 0x000000049e047210 */ /* 0x000fe60007f1e0ff */
[----:B------:R-:W-:Y:S05]  /*17f0*/  IMAD R6, R144, c[0x0][0x1f4], R6 ;  /* 0x00007d0090067a24 */ /* 0x000fea00078e0206 */
[----:B------:R-:W-:Y:S02]  /*1800*/  IADD3.X R145, R115, R5, R6, P0, !PT ;  /* 0x0000000573917210 */ /* 0x000fe400007fe406 */
[C---:B------:R-:W-:Y:S04]  /*1810*/  LEA R157, P0, R4.reuse, c[0x0][0x1c8], 0x1 ;  /* 0x00007200049d7a11 */ /* 0x040fe800078008ff */
[----:B------:R-:W-:Y:S01]  /*1820*/  LEA.HI.X R145, R4, c[0x0][0x1cc], R145, 0x1, P0 ;  /* 0x0000730004917a11 */ /* 0x000fe200000f0c91 */
[----:B------:R-:W-:-:S05]  /*1830*/  @!P4 BRA `(.L_x_836) ;  /* 0x00004e300000c947 */ /* 0x000fca0003800000 */
[C---:B------:R-:W-:Y:S01]  /*1840*/  IMAD R5, R55.reuse, UR15, RZ ;  /* 0x0000000f37057c24 */ /* 0x040fe2000f8e02ff */
[----:B------:R-:W-:Y:S01]  /*1850*/  ISETP.NE.AND P0, PT, RZ, UR4, PT ;  /* 0x00000004ff007c0c */ /* 0x000fe2000bf05270 */
[C---:B------:R-:W-:Y:S01]  /*1860*/  IMAD R57, R55.reuse, UR5, RZ ;  /* 0x0000000537397c24 */ /* 0x040fe2000f8e02ff */
[----:B------:R-:W-:Y:S01]  /*1870*/  SHF.R.S32.HI R4, RZ, 0x1f, R55 ;  /* 0x0000001fff047819 */ /* 0x000fe20000011437 */
[C---:B------:R-:W-:Y:S02]  /*1880*/  IMAD R3, R55.reuse, -0x30, R2 ;  /* 0xffffffd037037824 */ /* 0x040fe400078e0202 */
[----:B------:R-:W-:Y:S03]  /*1890*/  IMAD.WIDE.U32 R88, R55, UR20, RZ ;  /* 0x0000001437587c25 */ /* 0x000fe6000f8e00ff */
[----:B------:R-:W-:Y:S01]  /*18a0*/  IMNMX R126, R3, 0x30, PT ;  /* 0x00000030037e7817 */ /* 0x000fe20003800200 */
[C---:B------:R-:W-:Y:S02]  /*18b0*/  IMAD R5, R4.reuse, UR20, R5 ;  /* 0x0000001404057c24 */ /* 0x040fe4000f8e0205 */
        /* <DEDUP_REMOVED lines=15> */
[----:B------:R-:W-:Y:S03]  /*19b0*/  CS2R R40, SRZ ;  /* 0x0000000000287805 */ /* 0x000fe6000001ff00 */
[----:B------:R-:W-:-:S05]  /*19c0*/  @P4 BRA `(.L_x_839) ;  /* 0x0000020000004947 */ /* 0x000fca0003800000 */
[----:B------:R-:W-:Y:S01]  /*19d0*/  IADD3 R4, P0, R168, R88, RZ ;  /* 0x00000058a8047210 */ /* 0x000fe20007f1e0ff */
[----:B------:R-:W-:Y:S01]  /*19e0*/  CS2R R80, SRZ ;  /* 0x0000000000507805 */ /* 0x000fe2000001ff00 */
[----:B------:R-:W-:Y:S01]  /*19f0*/  CS2R R40, SRZ ;  /* 0x0000000000287805 */ /* 0x000fe2000001ff00 */
[----:B------:R-:W-:Y:S01]  /*1a00*/  CS2R R78, SRZ ;  /* 0x00000000004e7805 */ /* 0x000fe2000001ff00 */
[----:B------:R-:W-:Y:S01]  /*1a10*/  CS2R R48, SRZ ;  /* 0x0000000000307805 */ /* 0x000fe2000001ff00 */
[----:B------:R-:W-:Y:S01]  /*1a20*/  IMAD.X R3, R54, 0x1, R129, P0 ;  /* 0x0000000136037824 */ /* 0x000fe200000e0681 */
[----:B------:R-:W-:Y:S01]  /*1a30*/  IADD3 R6, P0, R166, R82, RZ ;  /* 0x00000052a6067210 */ /* 0x000fe20007f1e0ff */
[----:B------:R-:W-:Y:S01]  /*1a40*/  CS2R R76, SRZ ;  /* 0x00000000004c7805 */ /* 0x000fe2000001ff00 */
[----:B------:R-:W-:Y:S01]  /*1a50*/  CS2R R42, SRZ ;  /* 0x00000000002a7805 */ /* 0x000fe2000001ff00 */
[----:B------:R-:W-:Y:S01]  /*1a60*/  CS2R R74, SRZ ;  /* 0x00000000004a7805 */ /* 0x000fe2000001ff00 */
[----:B------:R-:W-:Y:S01]  /*1a70*/  CS2R R38, SRZ ;  /* 0x0000000000267805 */ /* 0x000fe2000001ff00 */
[----:B------:R-:W-:Y:S01]  /*1a80*/  IMAD.X R5, R57, 0x1, R128, P0 ;  /* 0x0000000139057824 */ /* 0x000fe200000e0680 */
[C---:B------:R-:W-:Y:S04]  /*1a90*/  LEA R8, P0, R4.reuse, c[0x0][0x270], 0x1 ;  /* 0x00009c0004087a11 */ /* 0x040fe800078008ff */
[----:B------:R-:W-:Y:S02]  /*1aa0*/  LEA.HI.X R9, R4, c[0x0][0x274], R3, 0x1, P0 ;  /* 0x00009d0004097a11 */ /* 0x000fe400000f0c03 */
[C---:B------:R-:W-:Y:S04]  /*1ab0*/  LEA R10, P0, R6.reuse, c[0x0][0x288], 0x1 ;  /* 0x0000a200060a7a11 */ /* 0x040fe800078008ff */
[----:B------:R-:W-:Y:S02]  /*1ac0*/  LEA.HI.X R11, R6, c[0x0][0x28c], R5, 0x1, P0 ;  /* 0x0000a300060b7a11 */ /* 0x000fe400000f0c05 */
[----:B------:R-:W-:Y:S11]  /*1ad0*/  ISETP.GE.AND P0, PT, R20, c[0x0][0x27c], PT ;  /* 0x00009f0014007a0c */ /* 0x000ff60003f06270 */
[----:B------:R-:W-:Y:S02]  /*1ae0*/  @!UPT UIADD3 URZ, URZ, URZ, URZ ;  /* 0x0000003f3f3ff290 */ /* 0x000fe4000fffe03f */
[----:B------:R1:W5:Y:S04]  /*1af0*/  @!P0 LDG.E.64 R80, [R8.64] ;  /* 0x0000001008508981 */ /* 0x000368000c1e1b00 */
[----:B------:R1:W5:Y:S01]  /*1b00*/  @!P0 LDG.E.64 R40, [R10.64] ;  /* 0x000000100a288981 */ /* 0x000362000c1e1b00 */
[----:B------:R-:W-:Y:S11]  /*1b10*/  ISETP.GE.AND P0, PT, R14, c[0x0][0x27c], PT ;  /* 0x00009f000e007a0c */ /* 0x000ff60003f06270 */
[----:B------:R-:W-:Y:S02]  /*1b20*/  @!UPT UIADD3 URZ, URZ, URZ, URZ ;  /* 0x0000003f3f3ff290 */ /* 0x000fe4000fffe03f */
[----:B------:R1:W5:Y:S04]  /*1b30*/  @!P0 LDG.E.64 R78, [R8.64+0x40] ;  /* 0x00004010084e8981 */ /* 0x000368000c1e1b00 */
[----:B------:R1:W5:Y:S01]  /*1b40*/  @!P0 LDG.E.64 R48, [R10.64+0x40] ;  /* 0x000040100a308981 */ /* 0x000362000c1e1b00 */
[----:B------:R-:W-:Y:S11]  /*1b50*/  ISETP.GE.AND P0, PT, R16, c[0x0][0x27c], PT ;  /* 0x00009f0010007a0c */ /* 0x000ff60003f06270 */
[----:B------:R-:W-:Y:S02]  /*1b60*/  @!UPT UIADD3 URZ, URZ, URZ, URZ ;  /* 0x0000003f3f3ff290 */ /* 0x000fe4000fffe03f */
[----:B------:R1:W5:Y:S04]  /*1b70*/  @!P0 LDG.E.64 R76, [R8.64+0x80] ;  /* 0x00008010084c8981 */ /* 0x000368000c1e1b00 */
[----:B------:R1:W5:Y:S01]  /*1b80*/  @!P0 LDG.E.64 R42, [R10.64+0x80] ;  /* 0x000080100a2a8981 */ /* 0x000362000c1e1b00 */
[----:B------:R-:W-:Y:S11]  /*1b90*/  ISETP.GE.AND P0, PT, R13, c[0x0][0x27c], PT ;  /* 0x00009f000d007a0c */ /* 0x000ff60003f06270 */
[----:B------:R-:W-:Y:S02]  /*1ba0*/  @!UPT UIADD3 URZ, URZ, URZ, URZ ;  /* 0x0000003f3f3ff290 */ /* 0x000fe4000fffe03f */
[----:B------:R1:W5:Y:S04]  /*1bb0*/  @!P0 LDG.E.64 R74, [R8.64+0xc0] ;  /* 0x0000c010084a8981 */ /* 0x000368000c1e1b00 */
[----:B------:R1:W5:Y:S02]  /*1bc0*/  @!P0 LDG.E.64 R38, [R10.64+0xc0] ;  /* 0x0000c0100a268981 */ /* 0x000364000c1e1b00 */
.L_x_839:
[----:B------:R-:W-:Y:S05]  /*1bd0*/  BSYNC B0 ;  /* 0x0000000000007941 */ /* 0x000fea0003800000 */
.L_x_838:
[----:B------:R-:W-:Y:S01]  /*1be0*/  ISETP.GE.AND P5, PT, R103, R126, PT ;  /* 0x0000007e6700720c */ /* 0x000fe20003fa6270 */
[----:B-----5:R-:W-:Y:S01]  /*1bf0*/  IMAD.MOV.U32 R23, RZ, RZ, R74 ;  /* 0x000000ffff177224 */ /* 0x020fe200078e004a */
[----:B------:R-:W-:Y:S01]  /*1c00*/  MOV R6, R38 ;  /* 0x0000002600067202 */ /* 0x000fe20000000f00 */
[----:B------:R-:W-:Y:S01]  /*1c10*/  IMAD.MOV.U32 R22, RZ, RZ, R75 ;  /* 0x000000ffff167224 */ /* 0x000fe200078e004b */
[----:B------:R-:W-:Y:S01]  /*1c20*/  MOV R3, R43 ;  /* 0x0000002b00037202 */ /* 0x000fe20000000f00 */
[----:B-1----:R-:W-:Y:S01]  /*1c30*/  IMAD.MOV.U32 R9, RZ, RZ, R76 ;  /* 0x000000ffff097224 */ /* 0x002fe200078e004c */
[----:B------:R-:W-:Y:S01]  /*1c40*/  BSSY B0, `(.L_x_840) ;  /* 0x000003e000007945 */ /* 0x000fe20003800000 */
        /* <DEDUP_REMOVED lines=18> */
[----:B------:R-:W-:Y:S01]  /*1d70*/  CS2R R62, SRZ ;  /* 0x00000000003e7805 */ /* 0x000fe2000001ff00 */
[----:B------:R-:W-:Y:S01]  /*1d80*/  PRMT R36, R5, 0x5410, R6 ;  /* 0x0000541005247816 */ /* 0x000fe20000000006 */
        /* <DEDUP_REMOVED lines=8> */
[----:B------:R-:W-:-:S05]  /*1e10*/  @P5 BRA `(.L_x_841) ;  /* 0x0000020000005947 */ /* 0x000fca0003800000 */
[----:B------:R-:W-:Y:S01]  /*1e20*/  IADD3 R88, P3, P0, R168, UR14, R88 ;  /* 0x0000000ea8587c10 */ /* 0x000fe2000f87e058 */
[----:B------:R-:W-:Y:S01]  /*1e30*/  CS2R R72, SRZ ;  /* 0x0000000000487805 */ /* 0x000fe2000001ff00 */
[----:B------:R-:W-:Y:S01]  /*1e40*/  CS2R R34, SRZ ;  /* 0x0000000000227805 */ /* 0x000fe2000001ff00 */
[----:B------:R-:W-:Y:S01]  /*1e50*/  CS2R R66, SRZ ;  /* 0x0000000000427805 */ /* 0x000fe2000001ff00 */
[----:B------:R-:W-:Y:S01]  /*1e60*/  IADD3.X R3, R129, UR13, R54, P3, P0 ;  /* 0x0000000d81037c10 */ /* 0x000fe20009fe0436 */
[----:B------:R-:W-:Y:S01]  /*1e70*/  CS2R R32, SRZ ;  /* 0x0000000000207805 */ /* 0x000fe2000001ff00 */
[----:B------:R-:W-:Y:S01]  /*1e80*/  IADD3 R82, P3, P0, R166, UR18, R82 ;  /* 0x00000012a6527c10 */ /* 0x000fe2000f87e052 */
[----:B------:R-:W-:Y:S01]  /*1e90*/  CS2R R62, SRZ ;  /* 0x00000000003e7805 */ /* 0x000fe2000001ff00 */
[----:B------:R-:W-:Y:S01]  /*1ea0*/  CS2R R30, SRZ ;  /* 0x00000000001e7805 */ /* 0x000fe2000001ff00 */
[----:B------:R-:W-:Y:S01]  /*1eb0*/  CS2R R58, SRZ ;  /* 0x00000000003a7805 */ /* 0x000fe2000001ff00 */
[----:B------:R-:W-:Y:S01]  /*1ec0*/  IADD3.X R57, R128, UR6, R57, P3, P0 ;  /* 0x0000000680397c10 */ /* 0x000fe20009fe0439 */
[----:B------:R-:W-:Y:S01]  /*1ed0*/  CS2R R10, SRZ ;  /* 0x00000000000a7805 */ /* 0x000fe2000001ff00 */
        /* <DEDUP_REMOVED lines=20> */
.L_x_841:
[----:B------:R-:W-:Y:S05]  /*2020*/  BSYNC B0 ;  /* 0x0000000000007941 */ /* 0x000fea0003800000 */
.L_x_840:
[----:B-1---5:R-:W-:Y:S01]  /*2030*/  MOV R5, R11 ;  /* 0x0000000b00057202 */ /* 0x022fe20000000f00 */
[----:B------:R1:W2:Y:S01]  /*2040*/  SHFL.IDX PT, R83, R145, RZ, 0x181f ;  /* 0x00181fff91537589 */ /* 0x0002a200000e0000 */
[----:B------:R-:W-:Y:S01]  /*2050*/  IMAD.MOV.U32 R26, RZ, RZ, R58 ;  /* 0x000000ffff1a7224 */ /* 0x000fe200078e003a */
[----:B------:R-:W-:Y:S01]  /*2060*/  BSSY B1, `(.L_x_842) ;  /* 0x0000103000017945 */ /* 0x000fe20003800000 */
[----:B------:R-:W-:Y:S02]  /*2070*/  IMAD.MOV.U32 R25, RZ, RZ, R59 ;  /* 0x000000ffff197224 */ /* 0x000fe400078e003b */
[----:B------:R-:W-:Y:S02]  /*2080*/  IMAD.MOV.U32 R24, RZ, RZ, R62 ;  /* 0x000000ffff187224 */ /* 0x000fe400078e003e */
[----:B------:R-:W-:Y:S01]  /*2090*/  IMAD.MOV.U32 R6, RZ, RZ, R10 ;  /* 0x000000ffff067224 */ /* 0x000fe200078e000a */
[----:B------:R-:W-:Y:S01]  /*20a0*/  PRMT R57, R25, 0x5410, R26 ;  /* 0x0000541019397816 */ /* 0x000fe2000000001a */
[----:B------:R1:W3:Y:S01]  /*20b0*/  SHFL.IDX PT, R82, R157, RZ, 0x181f ;  /* 0x00181fff9d527589 */ /* 0x0002e200000e0000 */
[----:B------:R-:W-:Y:S01]  /*20c0*/  MOV R25, R63 ;  /* 0x0000003f00197202 */ /* 0x000fe20000000f00 */
        /* <DEDUP_REMOVED lines=12> */
[----:B------:R-:W-:Y:S01]  /*2190*/  IMAD.MOV.U32 R4, RZ, RZ, R34 ;  /* 0x000000ffff047224 */ /* 0x000fe200078e0022 */
[----:B------:R-:W-:Y:S02]  /*21a0*/  MOV R3, R35 ;  /* 0x0000002300037202 */ /* 0x000fe40000000f00 */
[----:B------:R-:W-:Y:S02]  /*21b0*/  PRMT R64, R24, 0x5410, R25 ;  /* 0x0000541018407816 */ /* 0x000fe40000000019 */
[----:B------:R-:W-:Y:S02]  /*21c0*/  PRMT R22, R5, 0x5410, R6 ;  /* 0x0000541005167816 */ /* 0x000fe40000000006 */
[----:B------:R-:W-:Y:S01]  /*21d0*/  PRMT R23, R3, 0x5410, R4 ;  /* 0x0000541003177816 */ /* 0x000fe20000000004 */
[----:B------:R-:W-:-:S05]  /*21e0*/  @P4 BRA `(.L_x_843) ;  /* 0x00000ea000004947 */ /* 0x000fca0003800000 */
[----:B--2---:R-:W-:Y:S01]  /*21f0*/  ISETP.GE.AND P0, PT, R18, c[0x0][0x1d4], PT ;  /* 0x0000750012007a0c */ /* 0x004fe20003f06270 */
[----:B------:R-:W-:Y:S01]  /*2200*/  @!UPT UIADD3 URZ, URZ, URZ, URZ ;  /* 0x0000003f3f3ff290 */ /* 0x000fe2000fffe03f */
[----:B------:R-:W-:Y:S11]  /*2210*/  BSSY B0, `(.L_x_844) ;  /* 0x0000038000007945 */ /* 0x000ff60003800000 */
[----:B------:R-:W-:-:S05]  /*2220*/  @P0 BRA `(.L_x_845) ;  /* 0x0000036000000947 */ /* 0x000fca0003800000 */
[C---:B---3--:R-:W-:Y:S01]  /*2230*/  LEA R88, P0, R18.reuse, R82, 0x1 ;  /* 0x0000005212587211 */ /* 0x048fe200078008ff */
[----:B------:R-:W2:Y:S03]  /*2240*/  LDS.128 R24, [R105+0xa080] ;  /* 0x00a0800069187984 */ /* 0x000ea60000000c00 */
[----:B------:R-:W-:Y:S02]  /*2250*/  LEA.HI.X R89, R18, R83, R19, 0x1, P0 ;  /* 0x0000005312597211 */ /* 0x000fe400000f0c13 */
[----:B------:R-:W-:Y:S11]  /*2260*/  ISETP.GE.AND P0, PT, R20, c[0x0][0x27c], PT ;  /* 0x00009f0014007a0c */ /* 0x000ff60003f06270 */
[----:B------:R-:W-:Y:S02]  /*2270*/  @!UPT UIADD3 URZ, URZ, URZ, URZ ;  /* 0x0000003f3f3ff290 */ /* 0x000fe4000fffe03f */
        /* <DEDUP_REMOVED lines=11> */
[----:B--2---:R-:W-:Y:S02]  /*2330*/  @!P0 MOV R37, R24 ;  /* 0x0000001800258202 */ /* 0x004fe40000000f00 */
        /* <DEDUP_REMOVED lines=8> */
[----:B------:R-:W-:Y:S01]  /*23c0*/  @!P0 FMUL.FTZ R85, R47, R46 ;  /* 0x0000002e2f558220 */ /* 0x000fe20000410000 */
[----:B------:R-:W-:Y:S01]  /*23d0*/  @!P0 MOV R41, R26 ;  /* 0x0000001a00298202 */ /* 0x000fe20000000f00 */
[----:B------:R-:W-:Y:S01]  /*23e0*/  @!P0 FFMA.FTZ R3, R45, R52, R3 ;  /* 0x000000342d038223 */ /* 0x000fe20000010003 */
[----:B------:R-:W-:Y:S01]  /*23f0*/  @!P0 HADD2.F32 R52, -RZ, R51.H0_H0 ;  /* 0x20000033ff348230 */ /* 0x000fe20000004100 */
[C---:B------:R-:W-:Y:S02]  /*2400*/  @!P0 FMUL.FTZ R4, R37.reuse, R46 ;  /* 0x0000002e25048220 */ /* 0x040fe40000410000 */
[-C--:B------:R-:W-:Y:S01]  /*2410*/  @!P0 FFMA.FTZ R85, R37, R54.reuse, -R85 ;  /* 0x0000003625558223 */ /* 0x080fe20000010855 */
[----:B------:R-:W-:Y:S01]  /*2420*/  @!P0 MOV R37, R27 ;  /* 0x0000001b00258202 */ /* 0x000fe20000000f00 */
[----:B------:R-:W-:Y:S01]  /*2430*/  @!P0 FFMA.FTZ R4, R47, R54, R4 ;  /* 0x000000362f048223 */ /* 0x000fe20000010004 */
[----:B------:R-:W-:Y:S01]  /*2440*/  @!P0 F2FP.PACK_AB R84, R3, R84 ;  /* 0x000000540354823e */ /* 0x000fe200000000ff */
[--C-:B------:R-:W-:Y:S02]  /*2450*/  @!P0 HADD2.F32 R45, -RZ, R41.reuse.H1_H1 ;  /* 0x30000029ff2d8230 */ /* 0x100fe40000004100 */
[----:B------:R-:W-:Y:S01]  /*2460*/  @!P0 HADD2.F32 R41, -RZ, R41.H0_H0 ;  /* 0x20000029ff298230 */ /* 0x000fe20000004100 */
[----:B------:R-:W-:Y:S01]  /*2470*/  @!P0 MOV R24, R84 ;  /* 0x0000005400188202 */ /* 0x000fe20000000f00 */
[--C-:B------:R-:W-:Y:S01]  /*2480*/  @!P0 HADD2.F32 R51, -RZ, R37.reuse.H1_H1 ;  /* 0x30000025ff338230 */ /* 0x100fe20000004100 */
[-C--:B------:R-:W-:Y:S01]  /*2490*/  @!P0 FMUL.FTZ R86, R45, R44.reuse ;  /* 0x0000002c2d568220 */ /* 0x080fe20000410000 */
[----:B------:R-:W-:Y:S01]  /*24a0*/  @!P0 HADD2.F32 R37, -RZ, R37.H0_H0 ;  /* 0x20000025ff258230 */ /* 0x000fe20000004100 */
[----:B------:R-:W-:Y:S01]  /*24b0*/  @!P0 FMUL.FTZ R5, R41, R44 ;  /* 0x0000002c29058220 */ /* 0x000fe20000410000 */
[----:B------:R-:W-:Y:S01]  /*24c0*/  @!P0 F2FP.PACK_AB R85, R4, R85 ;  /* 0x000000550455823e */ /* 0x000fe200000000ff */
[-C--:B------:R-:W-:Y:S02]  /*24d0*/  @!P0 FMUL.FTZ R87, R51, R40.reuse ;  /* 0x0000002833578220 */ /* 0x080fe40000410000 */
[----:B------:R-:W-:Y:S01]  /*24e0*/  @!P0 FMUL.FTZ R6, R37, R40 ;  /* 0x0000002825068220 */ /* 0x000fe20000410000 */
[----:B------:R-:W-:Y:S01]  /*24f0*/  @!P0 MOV R25, R85 ;  /* 0x0000005500198202 */ /* 0x000fe20000000f00 */
[-C--:B------:R-:W-:Y:S02]  /*2500*/  @!P0 FFMA.FTZ R5, R45, R52.reuse, R5 ;  /* 0x000000342d058223 */ /* 0x080fe40000010005 */
        /* <DEDUP_REMOVED lines=8> */
.L_x_845:
[----:B------:R-:W-:Y:S05]  /*2590*/  BSYNC B0 ;  /* 0x0000000000007941 */ /* 0x000fea0003800000 */
.L_x_844:
[----:B------:R-:W-:Y:S01]  /*25a0*/  ISETP.GE.AND P0, PT, R15, c[0x0][0x1d4], PT ;  /* 0x000075000f007a0c */ /* 0x000fe20003f06270 */
[----:B------:R-:W-:Y:S01]  /*25b0*/  @!UPT UIADD3 URZ, URZ, URZ, URZ ;  /* 0x0000003f3f3ff290 */ /* 0x000fe2000fffe03f */
[----:B------:R-:W-:Y:S11]  /*25c0*/  BSSY B0, `(.L_x_846) ;  /* 0x0000038000007945 */ /* 0x000ff60003800000 */
[----:B------:R-:W-:-:S05]  /*25d0*/  @P0 BRA `(.L_x_847) ;  /* 0x0000036000000947 */ /* 0x000fca0003800000 */
[C---:B---3--:R-:W-:Y:S01]  /*25e0*/  LEA R84, P0, R123.reuse, R82, 0x1 ;  /* 0x000000527b547211 */ /* 0x048fe200078008ff */
[----:B--2---:R-:W2:Y:S03]  /*25f0*/  LDS.128 R24, [R105+0xb880] ;  /* 0x00b8800069187984 */ /* 0x004ea60000000c00 */
[----:B------:R-:W-:Y:S02]  /*2600*/  LEA.HI.X R85, R123, R83, R132, 0x1, P0 ;  /* 0x000000537b557211 */ /* 0x000fe400000f0c84 */
[----:B------:R-:W-:Y:S11]  /*2610*/  ISETP.GE.AND P0, PT, R14, c[0x0][0x27c], PT ;  /* 0x00009f000e007a0c */ /* 0x000ff60003f06270 */
[----:B------:R-:W-:Y:S02]  /*2620*/  @!UPT UIADD3 URZ, URZ, URZ, URZ ;  /* 0x0000003f3f3ff290 */ /* 0x000fe4000fffe03f */
        /* <DEDUP_REMOVED lines=14> */
[----:B------:R-:W-:Y:S01]  /*2710*/  @!P0 HADD2.F32 R45, -RZ, R40.H0_H0 ;  /* 0x20000028ff2d8230 */ /* 0x000fe20000004100 */
[----:B------:R-:W-:Y:S01]  /*2720*/  @!P0 MOV R40, R26 ;  /* 0x0000001a00288202 */ /* 0x000fe20000000f00 */
[--C-:B------:R-:W-:Y:S01]  /*2730*/  @!P0 HADD2.F32 R47, -RZ, R41.reuse.H1_H1 ;  /* 0x30000029ff2f8230 */ /* 0x100fe20000004100 */
[-C--:B------:R-:W-:Y:S02]  /*2740*/  @!P0 FMUL.FTZ R54, R46, R44.reuse ;  /* 0x0000002c2e368220 */ /* 0x080fe40000410000 */
[----:B------:R-:W-:Y:S01]  /*2750*/  @!P0 FMUL.FTZ R3, R45, R44 ;  /* 0x0000002c2d038220 */ /* 0x000fe20000410000 */
[----:B------:R-:W-:Y:S01]  /*2760*/  @!P0 HADD2.F32 R44, -RZ, R41.H0_H0 ;  /* 0x20000029ff2c8230 */ /* 0x000fe20000004100 */
[-C--:B------:R-:W-:Y:S01]  /*2770*/  @!P0 FMUL.FTZ R81, R47, R37.reuse ;  /* 0x000000252f518220 */ /* 0x080fe20000410000 */
[--C-:B------:R-:W-:Y:S01]  /*2780*/  @!P0 HADD2.F32 R41, -RZ, R40.reuse.H0_H0 ;  /* 0x20000028ff298230 */ /* 0x100fe20000004100 */
[-C--:B------:R-:W-:Y:S02]  /*2790*/  @!P0 FFMA.FTZ R54, R45, R50.reuse, -R54 ;  /* 0x000000322d368223 */ /* 0x080fe40000010836 */
[----:B------:R-:W-:Y:S01]  /*27a0*/  @!P0 FMUL.FTZ R4, R44, R37 ;  /* 0x000000252c048220 */ /* 0x000fe20000410000 */
[----:B------:R-:W-:Y:S01]  /*27b0*/  @!P0 MOV R37, R27 ;  /* 0x0000001b00258202 */ /* 0x000fe20000000f00 */
[----:B------:R-:W-:Y:S01]  /*27c0*/  @!P0 FFMA.FTZ R3, R46, R50, R3 ;  /* 0x000000322e038223 */ /* 0x000fe20000010003 */
[----:B------:R-:W-:Y:S01]  /*27d0*/  @!P0 HADD2.F32 R50, -RZ, R53.H0_H0 ;  /* 0x20000035ff328230 */ /* 0x000fe20000004100 */
[----:B------:R-:W-:Y:S01]  /*27e0*/  @!P0 FMUL.FTZ R5, R41, R36 ;  /* 0x0000002429058220 */ /* 0x000fe20000410000 */
[----:B------:R-:W-:Y:S01]  /*27f0*/  @!P0 HADD2.F32 R46, -RZ, R40.H1_H1 ;  /* 0x30000028ff2e8230 */ /* 0x000fe20000004100 */
[-C--:B------:R-:W-:Y:S01]  /*2800*/  @!P0 FFMA.FTZ R4, R47, R51.reuse, R4 ;  /* 0x000000332f048223 */ /* 0x080fe20000010004 */
[----:B------:R-:W-:Y:S01]  /*2810*/  @!P0 F2FP.PACK_AB R54, R3, R54 ;  /* 0x000000360336823e */ /* 0x000fe200000000ff */
[----:B------:R-:W-:Y:S01]  /*2820*/  @!P0 FFMA.FTZ R81, R44, R51, -R81 ;  /* 0x000000332c518223 */ /* 0x000fe20000010851 */
[--C-:B------:R-:W-:Y:S01]  /*2830*/  @!P0 HADD2.F32 R53, -RZ, R37.reuse.H1_H1 ;  /* 0x30000025ff358230 */ /* 0x100fe20000004100 */
[----:B------:R-:W-:Y:S01]  /*2840*/  @!P0 FMUL.FTZ R56, R46, R36 ;  /* 0x000000242e388220 */ /* 0x000fe20000410000 */
[----:B------:R-:W-:Y:S01]  /*2850*/  @!P0 MOV R24, R54 ;  /* 0x0000003600188202 */ /* 0x000fe20000000f00 */
[----:B------:R-:W-:Y:S01]  /*2860*/  @!P0 HADD2.F32 R37, -RZ, R37.H0_H0 ;  /* 0x20000025ff258230 */ /* 0x000fe20000004100 */
[----:B------:R-:W-:Y:S01]  /*2870*/  @!P0 F2FP.PACK_AB R81, R4, R81 ;  /* 0x000000510451823e */ /* 0x000fe200000000ff */
[----:B------:R-:W-:Y:S02]  /*2880*/  @!P0 FMUL.FTZ R80, R53, R48 ;  /* 0x0000003035508220 */ /* 0x000fe40000410000 */
[----:B------:R-:W-:Y:S01]  /*2890*/  @!P0 FFMA.FTZ R5, R46, R50, R5 ;  /* 0x000000322e058223 */ /* 0x000fe20000010005 */
[----:B------:R-:W-:Y:S01]  /*28a0*/  @!P0 MOV R25, R81 ;  /* 0x0000005100198202 */ /* 0x000fe20000000f00 */
        /* <DEDUP_REMOVED lines=9> */
.L_x_847:
[----:B------:R-:W-:Y:S05]  /*2940*/  BSYNC B0 ;  /* 0x0000000000007941 */ /* 0x000fea0003800000 */
.L_x_846:
        /* <DEDUP_REMOVED lines=31> */
[----:B------:R-:W-:Y:S01]  /*2b40*/  @!P0 FFMA.FTZ R3, R46, R45, R3 ;  /* 0x0000002d2e038223 */ /* 0x000fe20000010003 */
[----:B------:R-:W-:Y:S01]  /*2b50*/  @!P0 HADD2.F32 R46, -RZ, R37.H1_H1 ;  /* 0x30000025ff2e8230 */ /* 0x000fe20000004100 */
[----:B------:R-:W-:Y:S01]  /*2b60*/  @!P0 FMUL.FTZ R4, R41, R36 ;  /* 0x0000002429048220 */ /* 0x000fe20000410000 */
[----:B------:R-:W-:Y:S01]  /*2b70*/  @!P0 MOV R36, R27 ;  /* 0x0000001b00248202 */ /* 0x000fe20000000f00 */
[----:B------:R-:W-:Y:S01]  /*2b80*/  @!P0 FFMA.FTZ R52, R44, R45, -R52 ;  /* 0x0000002d2c348223 */ /* 0x000fe20000010834 */
[----:B------:R-:W-:Y:S01]  /*2b90*/  @!P0 HADD2.F32 R45, -RZ, R71.H0_H0 ;  /* 0x20000047ff2d8230 */ /* 0x000fe20000004100 */
[-C--:B------:R-:W-:Y:S02]  /*2ba0*/  @!P0 FMUL.FTZ R5, R40, R29.reuse ;  /* 0x0000001d28058220 */ /* 0x080fe40000410000 */
[C---:B------:R-:W-:Y:S01]  /*2bb0*/  @!P0 FMUL.FTZ R54, R46.reuse, R29 ;  /* 0x0000001d2e368220 */ /* 0x040fe20000410000 */
[----:B------:R-:W-:Y:S01]  /*2bc0*/  @!P0 F2FP.PACK_AB R52, R3, R52 ;  /* 0x000000340334823e */ /* 0x000fe200000000ff */
[----:B------:R-:W-:Y:S01]  /*2bd0*/  @!P0 FFMA.FTZ R4, R47, R48, R4 ;  /* 0x000000302f048223 */ /* 0x000fe20000010004 */
        /* <DEDUP_REMOVED lines=9> */
[-C--:B------:R-:W-:Y:S01]  /*2c70*/  @!P0 FFMA.FTZ R53, R37, R50.reuse, -R53 ;  /* 0x0000003225358223 */ /* 0x080fe20000010835 */
[----:B------:R-:W-:Y:S01]  /*2c80*/  @!P0 MOV R25, R51 ;  /* 0x0000003300198202 */ /* 0x000fe20000000f00 */
[----:B------:R-:W-:Y:S01]  /*2c90*/  @!P0 FFMA.FTZ R6, R49, R50, R6 ;  /* 0x0000003231068223 */ /* 0x000fe20000010006 */
[----:B------:R-:W-:Y:S04]  /*2ca0*/  @!P0 F2FP.PACK_AB R54, R5, R54 ;  /* 0x000000360536823e */ /* 0x000fe800000000ff */
[----:B------:R-:W-:Y:S02]  /*2cb0*/  @!P0 F2FP.PACK_AB R53, R6, R53 ;  /* 0x000000350635823e */ /* 0x000fe400000000ff */
[----:B------:R-:W-:Y:S02]  /*2cc0*/  @!P0 MOV R26, R54 ;  /* 0x00000036001a8202 */ /* 0x000fe40000000f00 */
[----:B------:R-:W-:Y:S05]  /*2cd0*/  @!P0 MOV R27, R53 ;  /* 0x00000035001b8202 */ /* 0x000fea0000000f00 */
[----:B------:R2:W-:Y:S02]  /*2ce0*/  ST.E.128 [R78.64], R24 ;  /* 0x000000184e007985 */ /* 0x0005e4000c101d10 */
.L_x_849:
[----:B------:R-:W-:Y:S05]  /*2cf0*/  BSYNC B0 ;  /* 0x0000000000007941 */ /* 0x000fea0003800000 */
.L_x_848:
[----:B------:R-:W-:Y:S11]  /*2d00*/  ISETP.GE.AND P0, PT, R107, c[0x0][0x1d4], PT ;  /* 0x000075006b007a0c */ /* 0x000ff60003f06270 */
[----:B------:R-:W-:Y:S02]  /*2d10*/  @!UPT UIADD3 URZ, URZ, URZ, URZ ;  /* 0x0000003f3f3ff290 */ /* 0x000fe4000fffe03f */
[----:B------:R-:W-:-:S05]  /*2d20*/  @P0 BRA `(.L_x_843) ;  /* 0x0000036000000947 */ /* 0x000fca0003800000 */
[C---:B---3--:R-:W-:Y:S01]  /*2d30*/  LEA R82, P0, R122.reuse, R82, 0x1 ;  /* 0x000000527a527211 */ /* 0x048fe200078008ff */
[----:B--2---:R-:W2:Y:S03]  /*2d40*/  LDS.128 R24, [R105+0xe880] ;  /* 0x00e8800069187984 */ /* 0x004ea60000000c00 */
[----:B------:R-:W-:Y:S02]  /*2d50*/  LEA.HI.X R83, R122, R83, R119, 0x1, P0 ;  /* 0x000000537a537211 */ /* 0x000fe400000f0c77 */
[----:B------:R-:W-:Y:S11]  /*2d60*/  ISETP.GE.AND P0, PT, R13, c[0x0][0x27c], PT ;  /* 0x00009f000d007a0c */ /* 0x000ff60003f06270 */
[----:B------:R-:W-:Y:S02]  /*2d70*/  @!UPT UIADD3 URZ, URZ, URZ, URZ ;  /* 0x0000003f3f3ff290 */ /* 0x000fe4000fffe03f */
[----:B------:R-:W-:Y:S01]  /*2d80*/  @!P0 HADD2.F32 R41, -RZ, R65.H1_H1 ;  /* 0x30000041ff298230 */ /* 0x000fe20000004100 */
[--C-:B------:R-:W-:Y:S02]  /*2d90*/  @!P0 SHF.R.U64 R29, R38, 0x10, R39.reuse ;  /* 0x00000010261d8819 */ /* 0x100fe40000001227 */
        /* <DEDUP_REMOVED lines=14> */
[-C--:B------:R-:W-:Y:S01]  /*2e80*/  @!P0 FMUL.FTZ R46, R42, R39.reuse ;  /* 0x000000272a2e8220 */ /* 0x080fe20000410000 */
[----:B------:R-:W-:Y:S01]  /*2e90*/  @!P0 HADD2.F32 R40, -RZ, R37.H0_H0 ;  /* 0x20000025ff288230 */ /* 0x000fe20000004100 */
[C---:B------:R-:W-:Y:S02]  /*2ea0*/  @!P0 FMUL.FTZ R3, R36.reuse, R39 ;  /* 0x0000002724038220 */ /* 0x040fe40000410000 */
[----:B------:R-:W-:Y:S01]  /*2eb0*/  @!P0 FFMA.FTZ R46, R36, R41, -R46 ;  /* 0x00000029242e8223 */ /* 0x000fe2000001082e */
[----:B------:R-:W-:Y:S01]  /*2ec0*/  @!P0 MOV R36, R26 ;  /* 0x0000001a00248202 */ /* 0x000fe20000000f00 */
[CC--:B------:R-:W-:Y:S02]  /*2ed0*/  @!P0 FMUL.FTZ R49, R43.reuse, R29.reuse ;  /* 0x0000001d2b318220 */ /* 0x0c0fe40000410000 */
        /* <DEDUP_REMOVED lines=14> */
[-C--:B------:R-:W-:Y:S01]  /*2fc0*/  @!P0 FMUL.FTZ R50, R47, R38.reuse ;  /* 0x000000262f328220 */ /* 0x080fe20000410000 */
[----:B------:R-:W-:Y:S01]  /*2fd0*/  @!P0 MOV R25, R49 ;  /* 0x0000003100198202 */ /* 0x000fe20000000f00 */
[----:B------:R-:W-:Y:S01]  /*2fe0*/  @!P0 HADD2.F32 R42, -RZ, R65.H0_H0 ;  /* 0x20000041ff2a8230 */ /* 0x000fe20000004100 */
[C---:B------:R-:W-:Y:S02]  /*2ff0*/  @!P0 FMUL.FTZ R6, R29.reuse, R38 ;  /* 0x000000261d068220 */ /* 0x040fe40000410000 */
[----:B------:R-:W-:Y:S02]  /*3000*/  @!P0 FFMA.FTZ R50, R29, R44, -R50 ;  /* 0x0000002c1d328223 */ /* 0x000fe40000010832 */
        /* <DEDUP_REMOVED lines=8> */
.L_x_843:
[----:B--2---:R-:W-:Y:S05]  /*3090*/  BSYNC B1 ;  /* 0x0000000000017941 */ /* 0x004fea0003800000 */
.L_x_842:
[----:B-1----:R-:W1:Y:S04]  /*30a0*/  SHFL.IDX PT, R145, R145, 0x1, 0x181f ;  /* 0x00381f0091917f89 */ /* 0x002e6800000e0000 */
[----:B------:R-:W2:Y:S01]  /*30b0*/  SHFL.IDX PT, R157, R157, 0x1, 0x181f ;  /* 0x00381f009d9d7f89 */ /* 0x000ea200000e0000 */
[----:B------:R-:W-:-:S05]  /*30c0*/  @P5 BRA `(.L_x_850) ;  /* 0x0000392000005947 */ /* 0x000fca0003800000 */
[----:B------:R-:W-:Y:S01]  /*30d0*/  ISETP.GE.AND P0, PT, R18, c[0x0][0x1d4], PT ;  /* 0x0000750012007a0c */ /* 0x000fe20003f06270 */
[----:B------:R-:W-:Y:S01]  /*30e0*/  @!UPT UIADD3 URZ, URZ, URZ, URZ ;  /* 0x0000003f3f3ff290 */ /* 0x000fe2000fffe03f */
[----:B------:R-:W-:Y:S11]  /*30f0*/  BSSY B0, `(.L_x_851) ;  /* 0x0000038000007945 */ /* 0x000ff60003800000 */
[----:B------:R-:W-:-:S05]  /*3100*/  @P0 BRA `(.L_x_852) ;  /* 0x0000036000000947 */ /* 0x000fca0003800000 */
[C---:B--2---:R-:W-:Y:S01]  /*3110*/  LEA R46, P0, R18.reuse, R157, 0x1 ;  /* 0x0000009d122e7211 */ /* 0x044fe200078008ff */
[----:B------:R-:W2:Y:S03]  /*3120*/  LDS.128 R24, [R105+0xb080] ;  /* 0x00b0800069187984 */ /* 0x000ea60000000c00 */
[----:B-1----:R-:W-:Y:S02]  /*3130*/  LEA.HI.X R47, R18, R145, R19, 0x1, P0 ;  /* 0x00000091122f7211 */ /* 0x002fe400000f0c13 */
[----:B------:R-:W-:Y:S11]  /*3140*/  ISETP.GE.AND P0, PT, R20, c[0x0][0x27c], PT ;  /* 0x00009f0014007a0c */ /* 0x000ff60003f06270 */
[----:B------:R-:W-:Y:S02]  /*3150*/  @!UPT UIADD3 URZ, URZ, URZ, URZ ;  /* 0x0000003f3f3ff290 */ /* 0x000fe4000fffe03f */
[--C-:B------:R-:W-:Y:S01]  /*3160*/  @!P0 HADD2.F32 R36, -RZ, R23.reuse.H1_H1 ;  /* 0x30000017ff248230 */ /* 0x100fe20000004100 */
[--C-:B------:R-:W-:Y:S01]  /*3170*/  @!P0 SHF.R.U64 R28, R34, 0x10, R35.reuse ;  /* 0x00000010221c8819 */ /* 0x100fe20000001223 */
[----:B------:R-:W-:Y:S01]  /*3180*/  @!P0 HADD2.F32 R38, -RZ, R64.H1_H1 ;  /* 0x30000040ff268230 */ /* 0x000fe20000004100 */
        /* <DEDUP_REMOVED lines=37> */
[-C--:B------:R-:W-:Y:S02]  /*33e0*/  @!P0 FFMA.FTZ R45, R29, R42.reuse, -R45 ;  /* 0x0000002a1d2d8223 */ /* 0x080fe4000001082d */
        /* <DEDUP_REMOVED lines=8> */
.L_x_852:
[----:B------:R-:W-:Y:S05]  /*3470*/  BSYNC B0 ;  /* 0x0000000000007941 */ /* 0x000fea0003800000 */
.L_x_851:
[----:B------:R-:W-:Y:S01]  /*3480*/  ISETP.GE.AND P0, PT, R15, c[0x0][0x1d4], PT ;  /* 0x000075000f007a0c */ /* 0x000fe20003f06270 */
[----:B------:R-:W-:Y:S01]  /*3490*/  @!UPT UIADD3 URZ, URZ, URZ, URZ ;  /* 0x0000003f3f3ff290 */ /* 0x000fe2000fffe03f */
[----:B------:R-:W-:Y:S11]  /*34a0*/  BSSY B0, `(.L_x_853) ;  /* 0x0000038000007945 */ /* 0x000ff60003800000 */
[----:B------:R-:W-:-:S05]  /*34b0*/  @P0 BRA `(.L_x_854) ;  /* 0x0000036000000947 */ /* 0x000fca0003800000 */
[C---:B--2---:R-:W-:Y:S01]  /*34c0*/  LEA R44, P0, R123.reuse, R157, 0x1 ;  /* 0x0000009d7b2c7211 */ /* 0x044fe200078008ff */
[----:B-1----:R-:W1:Y:S03]  /*34d0*/  LDS.128 R24, [R105+0xc880] ;  /* 0x00c8800069187984 */ /* 0x002e660000000c00 */
        /* <DEDUP_REMOVED lines=52> */
.L_x_854:
[----:B------:R-:W-:Y:S05]  /*3820*/  BSYNC B0 ;  /* 0x0000000000007941 */ /* 0x000fea0003800000 */
.L_x_853:
        /* <DEDUP_REMOVED lines=58> */
.L_x_856:
[----:B------:R-:W-:Y:S05]  /*3bd0*/  BSYNC B0 ;  /* 0x0000000000007941 */ /* 0x000fea0003800000 */
.L_x_855:
[----:B------:R-:W-:Y:S11]  /*3be0*/  ISETP.GE.AND P0, PT, R107, c[0x0][0x1d4], PT ;  /* 0x000075006b007a0c */ /* 0x000ff60003f06270 */
[----:B------:R-:W-:Y:S02]  /*3bf0*/  @!UPT UIADD3 URZ, URZ, URZ, URZ ;  /* 0x0000003f3f3ff290 */ /* 0x000fe4000fffe03f */
[----:B------:R-:W-:-:S05]  /*3c00*/  @P0 BRA `(.L_x_850) ;  /* 0x00002de000000947 */ /* 0x000fca0003800000 */
[C---:B--2---:R-:W-:Y:S01]  /*3c10*/  LEA R38, P0, R122.reuse, R157, 0x1 ;  /* 0x0000009d7a267211 */ /* 0x044fe200078008ff */
[----:B-1----:R-:W1:Y:S03]  /*3c20*/  LDS.128 R24, [R105+0xf880] ;  /* 0x00f8800069187984 */ /* 0x002e660000000c00 */
[----:B------:R-:W-:Y:S02]  /*3c30*/  LEA.HI.X R39, R122, R145, R119, 0x1, P0 ;  /* 0x000000917a277211 */ /* 0x000fe400000f0c77 */
        /* <DEDUP_REMOVED lines=25> */
[----:B------:R-:W-:Y:S02]  /*3dd0*/  @!P0 FFMA.FTZ R3, R28, R29, R3 ;  /* 0x0000001d1c038223 */ /* 0x000fe40000010003 */
[C---:B------:R-:W-:Y:S01]  /*3de0*/  @!P0 FMUL.FTZ R4, R22.reuse, R9 ;  /* 0x0000000916048220 */ /* 0x040fe20000410000 */
[----:B------:R-:W-:Y:S01]  /*3df0*/  @!P0 MOV R9, R27 ;  /* 0x0000001b00098202 */ /* 0x000fe20000000f00 */
[-C--:B------:R-:W-:Y:S01]  /*3e00*/  @!P0 FFMA.FTZ R33, R22, R31.reuse, -R33 ;  /* 0x0000001f16218223 */ /* 0x080fe20000010821 */
[--C-:B------:R-:W-:Y:S01]  /*3e10*/  @!P0 HADD2.F32 R28, -RZ, R11.reuse.H1_H1 ;  /* 0x3000000bff1c8230 */ /* 0x100fe20000004100 */
[----:B------:R-:W-:Y:S01]  /*3e20*/  @!P0 FFMA.FTZ R4, R30, R31, R4 ;  /* 0x0000001f1e048223 */ /* 0x000fe20000010004 */
[----:B------:R-:W-:Y:S01]  /*3e30*/  @!P0 F2FP.PACK_AB R36, R3, R36 ;  /* 0x000000240324823e */ /* 0x000fe200000000ff */
[----:B------:R-:W-:Y:S02]  /*3e40*/  @!P0 HADD2.F32 R11, -RZ, R11.H0_H0 ;  /* 0x2000000bff0b8230 */ /* 0x000fe40000004100 */
[-C--:B------:R-:W-:Y:S01]  /*3e50*/  @!P0 FMUL.FTZ R40, R28, R8.reuse ;  /* 0x000000081c288220 */ /* 0x080fe20000410000 */
[----:B------:R-:W-:Y:S01]  /*3e60*/  @!P0 F2FP.PACK_AB R33, R4, R33 ;  /* 0x000000210421823e */ /* 0x000fe200000000ff */
[--C-:B------:R-:W-:Y:S01]  /*3e70*/  @!P0 HADD2.F32 R29, -RZ, R9.reuse.H1_H1 ;  /* 0x30000009ff1d8230 */ /* 0x100fe20000004100 */
[C---:B------:R-:W-:Y:S01]  /*3e80*/  @!P0 FMUL.FTZ R5, R11.reuse, R8 ;  /* 0x000000080b058220 */ /* 0x040fe20000410000 */
[----:B------:R-:W-:Y:S01]  /*3e90*/  @!P0 MOV R24, R36 ;  /* 0x0000002400188202 */ /* 0x000fe20000000f00 */
[----:B------:R-:W-:Y:S01]  /*3ea0*/  @!P0 FFMA.FTZ R40, R11, R32, -R40 ;  /* 0x000000200b288223 */ /* 0x000fe20000010828 */
[----:B------:R-:W-:Y:S01]  /*3eb0*/  @!P0 MOV R25, R33 ;  /* 0x0000002100198202 */ /* 0x000fe20000000f00 */
[----:B------:R-:W-:Y:S01]  /*3ec0*/  @!P0 FMUL.FTZ R35, R29, R10 ;  /* 0x0000000a1d238220 */ /* 0x000fe20000410000 */
[----:B------:R-:W-:Y:S01]  /*3ed0*/  @!P0 HADD2.F32 R9, -RZ, R9.H0_H0 ;  /* 0x20000009ff098230 */ /* 0x000fe20000004100 */
[----:B------:R-:W-:Y:S04]  /*3ee0*/  @!P0 FFMA.FTZ R5, R28, R32, R5 ;  /* 0x000000201c058223 */ /* 0x000fe80000010005 */
[----:B------:R-:W-:Y:S01]  /*3ef0*/  @!P0 FMUL.FTZ R6, R9, R10 ;  /* 0x0000000a09068220 */ /* 0x000fe20000410000 */
[----:B------:R-:W-:Y:S01]  /*3f00*/  @!P0 F2FP.PACK_AB R40, R5, R40 ;  /* 0x000000280528823e */ /* 0x000fe200000000ff */
[-C--:B------:R-:W-:Y:S02]  /*3f10*/  @!P0 FFMA.FTZ R35, R9, R34.reuse, -R35 ;  /* 0x0000002209238223 */ /* 0x080fe40000010823 */
[----:B------:R-:W-:Y:S01]  /*3f20*/  @!P0 FFMA.FTZ R6, R29, R34, R6 ;  /* 0x000000221d068223 */ /* 0x000fe20000010006 */
[----:B------:R-:W-:Y:S04]  /*3f30*/  @!P0 MOV R26, R40 ;  /* 0x00000028001a8202 */ /* 0x000fe80000000f00 */
[----:B------:R-:W-:Y:S04]  /*3f40*/  @!P0 F2FP.PACK_AB R35, R6, R35 ;  /* 0x000000230623823e */ /* 0x000fe800000000ff */
[----:B------:R-:W-:Y:S05]  /*3f50*/  @!P0 MOV R27, R35 ;  /* 0x00000023001b8202 */ /* 0x000fea0000000f00 */
[----:B------:R1:W-:Y:S01]  /*3f60*/  ST.E.128 [R38.64], R24 ;  /* 0x0000001826007985 */ /* 0x0003e2000c101d10 */
[----:B------:R-:W-:-:S05]  /*3f70*/  BRA `(.L_x_850) ;  /* 0x00002a7000007947 */ /* 0x000fca0003800000 */
.L_x_837:
        /* <DEDUP_REMOVED lines=30> */
[----:B------:R1:W5:Y:S04]  /*4160*/  @!P0 LDG.E.128 R60, [R8.64] ;  /* 0x00000010083c8981 */ /* 0x000368000c1e1d00 */
[----:B------:R1:W5:Y:S01]  /*4170*/  @!P0 LDG.E.128 R44, [R4.64] ;  /* 0x00000010042c8981 */ /* 0x000362000c1e1d00 */
[----:B------:R-:W-:Y:S11]  /*4180*/  ISETP.GE.AND P0, PT, R15, c[0x0][0x27c], PT ;  /* 0x00009f000f007a0c */ /* 0x000ff60003f06270 */
[----:B------:R-:W-:Y:S02]  /*4190*/  @!UPT UIADD3 URZ, URZ, URZ, URZ ;  /* 0x0000003f3f3ff290 */ /* 0x000fe4000fffe03f */
[----:B------:R1:W5:Y:S04]  /*41a0*/  @!P0 LDG.E.128 R84, [R8.64+0x80] ;  /* 0x0000801008548981 */ /* 0x000368000c1e1d00 */
[----:B------:R1:W5:Y:S02]  /*41b0*/  @!P0 LDG.E.128 R36, [R4.64+0x80] ;  /* 0x0000801004248981 */ /* 0x000364000c1e1d00 */
.L_x_858:
[----:B------:R-:W-:Y:S05]  /*41c0*/  BSYNC B0 ;  /* 0x0000000000007941 */ /* 0x000fea0003800000 */
.L_x_857:
        /* <DEDUP_REMOVED lines=60> */
.L_x_860:
[----:B------:R-:W-:Y:S05]  /*4590*/  BSYNC B0 ;  /* 0x0000000000007941 */ /* 0x000fea0003800000 */
.L_x_859:
[----:B-1---5:R-:W-:Y:S01]  /*45a0*/  MOV R8, R73 ;  /* 0x0000004900087202 */ /* 0x022fe20000000f00 */
[----:B------:R1:W2:Y:S01]  /*45b0*/  SHFL.IDX PT, R171, R145, RZ, 0x181f ;  /* 0x00181fff91ab7589 */ /* 0x0002a200000e0000 */
[----:B------:R-:W-:Y:S01]  /*45c0*/  MOV R5, R27 ;  /* 0x0000001b00057202 */ /* 0x000fe20000000f00 */
[----:B------:R-:W-:Y:S01]  /*45d0*/  IMAD.MOV.U32 R11, RZ, RZ, R74 ;  /* 0x000000ffff0b7224 */ /* 0x000fe200078e004a */
[----:B------:R-:W-:Y:S01]  /*45e0*/  IADD3 R81, -R68, c[0x0][0x1d4], RZ ;  /* 0x0000750044517a10 */ /* 0x000fe20007ffe1ff */
[----:B------:R-:W-:Y:S01]  /*45f0*/  IMAD.MOV.U32 R10, RZ, RZ, R75 ;  /* 0x000000ffff0a7224 */ /* 0x000fe200078e004b */
[----:B------:R-:W-:Y:S01]  /*4600*/  BSSY B1, `(.L_x_861) ;  /* 0x000010b000017945 */ /* 0x000fe20003800000 */
[----:B------:R-:W-:Y:S02]  /*4610*/  IMAD.MOV.U32 R9, RZ, RZ, R72 ;  /* 0x000000ffff097224 */ /* 0x000fe400078e0048 */
[----:B------:R1:W3:Y:S01]  /*4620*/  SHFL.IDX PT, R170, R157, RZ, 0x181f ;  /* 0x00181fff9daa7589 */ /* 0x0002e200000e0000 */
        /* <DEDUP_REMOVED lines=24> */
[----:B------:R-:W-:Y:S01]  /*47b0*/  SEL R57, R68, R81, !P1 ;  /* 0x0000005144397207 */ /* 0x000fe20004800000 */
[----:B------:R-:W2:Y:S01]  /*47c0*/  LDS.128 R32, [R140+0xa080] ;  /* 0x00a080008c207984 */ /* 0x000ea20000000c00 */
[----:B------:R-:W-:Y:S02]  /*47d0*/  ISETP.GE.AND P0, PT, R18, c[0x0][0x27c], PT ;  /* 0x00009f0012007a0c */ /* 0x000fe40003f06270 */
[----:B------:R-:W-:Y:S04]  /*47e0*/  SHF.R.S32.HI R56, RZ, 0x1f, R57 ;  /* 0x0000001fff387819 */ /* 0x000fe80000011439 */
[----:B------:R-:W-:Y:S04]  /*47f0*/  LEA.HI R57, R56, R57, RZ, 0x4 ;  /* 0x0000003938397211 */ /* 0x000fe800078f20ff */
[----:B------:R-:W-:Y:S03]  /*4800*/  LEA.HI.SX32 R57, R57, R70, 0x1c ;  /* 0x0000004639397211 */ /* 0x000fe600078fe2ff */
[----:B------:R-:W-:Y:S01]  /*4810*/  @!P0 SHF.R.U64 R50, R44, 0x10, R45 ;  /* 0x000000102c328819 */ /* 0x000fe2000000122d */
[----:B------:R-:W-:Y:S01]  /*4820*/  @!P0 HADD2.F32 R52, -RZ, R49.H1_H1 ;  /* 0x30000031ff348230 */ /* 0x000fe20000004100 */
[----:B------:R-:W-:Y:S01]  /*4830*/  SHF.R.S32.HI R56, RZ, 0x1f, R57 ;  /* 0x0000001fff387819 */ /* 0x000fe20000011439 */
[----:B------:R-:W-:Y:S01]  /*4840*/  @!P0 HADD2.F32 R58, -RZ, R58.H0_H0 ;  /* 0x2000003aff3a8230 */ /* 0x000fe20000004100 */
[----:B------:R-:W-:Y:S01]  /*4850*/  SHF.L.U32 R173, R57, 0x3, RZ ;  /* 0x0000000339ad7819 */ /* 0x000fe200000006ff */
[----:B------:R-:W-:Y:S01]  /*4860*/  @!P0 HADD2.F32 R51, -RZ, R50.H0_H0 ;  /* 0x20000032ff338230 */ /* 0x000fe20000004100 */
[----:B------:R-:W-:Y:S01]  /*4870*/  LEA.HI R56, R56, R57, RZ, 0x3 ;  /* 0x0000003938387211 */ /* 0x000fe200078f18ff */
[----:B------:R-:W-:Y:S01]  /*4880*/  @!P0 HADD2.F32 R65, -RZ, R65.H0_H0 ;  /* 0x20000041ff418230 */ /* 0x000fe20000004100 */
[----:B------:R-:W-:Y:S02]  /*4890*/  LOP3.LUT R175, R108, 0x38, R173, 0xf8, !PT ;  /* 0x000000386caf7812 */ /* 0x000fe400078ef8ad */
[----:B------:R-:W-:Y:S02]  /*48a0*/  SHF.R.S32.HI R56, RZ, 0x3, R56 ;  /* 0x00000003ff387819 */ /* 0x000fe40000011438 */
[----:B------:R-:W-:Y:S02]  /*48b0*/  LOP3.LUT R175, R175, R106, RZ, 0x3c, !PT ;  /* 0x0000006aafaf7212 */ /* 0x000fe400078e3cff */
[----:B------:R-:W-:Y:S01]  /*48c0*/  @!P0 SHF.R.U32.HI R44, RZ, 0x10, R47 ;  /* 0x00000010ff2c8819 */ /* 0x000fe2000001162f */
[----:B------:R-:W-:Y:S01]  /*48d0*/  IMAD R54, R56, 0xc00, R7 ;  /* 0x00000c0038367824 */ /* 0x000fe200078e0207 */
[----:B------:R-:W-:Y:S02]  /*48e0*/  @!P0 SHF.R.U64 R46, R46, 0x10, R47 ;  /* 0x000000102e2e8819 */ /* 0x000fe4000000122f */
[----:B------:R-:W-:Y:S01]  /*48f0*/  @!P0 SHF.R.U64 R59, R60, 0x10, R61 ;  /* 0x000000103c3b8819 */ /* 0x000fe2000000123d */
[----:B------:R-:W-:Y:S01]  /*4900*/  IMAD.IADD R175, R54, 0x1, R175 ;  /* 0x0000000136af7824 */ /* 0x000fe200078e02af */
[----:B------:R-:W-:Y:S02]  /*4910*/  @!P0 SHF.R.U32.HI R45, RZ, 0x10, R45 ;  /* 0x00000010ff2d8819 */ /* 0x000fe4000001162d */
[----:B------:R-:W-:Y:S01]  /*4920*/  @!P0 SHF.R.U32.HI R60, RZ, 0x10, R61 ;  /* 0x00000010ff3c8819 */ /* 0x000fe2000001163d */
[----:B------:R-:W-:Y:S01]  /*4930*/  @!P0 HADD2.F32 R59, -RZ, R59.H0_H0 ;  /* 0x2000003bff3b8230 */ /* 0x000fe20000004100 */
[----:B------:R-:W-:Y:S01]  /*4940*/  SHF.L.U32 R172, R175, 0x1, RZ ;  /* 0x00000001afac7819 */ /* 0x000fe200000006ff */
[----:B------:R-:W-:Y:S01]  /*4950*/  @!P0 HADD2.F32 R61, -RZ, R94.H0_H0 ;  /* 0x2000005eff3d8230 */ /* 0x000fe20000004100 */
[----:B--2---:R-:W-:Y:S01]  /*4960*/  @!P0 IMAD.MOV.U32 R53, RZ, RZ, R32 ;  /* 0x000000ffff358224 */ /* 0x004fe200078e0020 */
[--C-:B------:R-:W-:Y:S02]  /*4970*/  @!P0 SHF.R.U32.HI R67, RZ, 0x10, R63.reuse ;  /* 0x00000010ff438819 */ /* 0x100fe4000001163f */
[----:B------:R-:W2:Y:S01]  /*4980*/  LDS.128 R88, [R172+0xa080] ;  /* 0x00a08000ac587984 */ /* 0x000ea20000000c00 */
[----:B------:R-:W-:Y:S01]  /*4990*/  @!P0 SHF.R.U64 R63, R62, 0x10, R63 ;  /* 0x000000103e3f8819 */ /* 0x000fe2000000123f */
[--C-:B------:R-:W-:Y:S02]  /*49a0*/  @!P0 HADD2.F32 R47, -RZ, R53.reuse.H0_H0 ;  /* 0x20000035ff2f8230 */ /* 0x100fe40000004100 */
[----:B------:R-:W-:Y:S02]  /*49b0*/  @!P0 HADD2.F32 R50, -RZ, R53.H1_H1 ;  /* 0x30000035ff328230 */ /* 0x000fe40000004100 */
[----:B------:R-:W-:Y:S01]  /*49c0*/  @!P0 HADD2.F32 R67, -RZ, R67.H0_H0 ;  /* 0x20000043ff438230 */ /* 0x000fe20000004100 */
[C---:B------:R-:W-:Y:S01]  /*49d0*/  @!P0 FMUL.FTZ R3, R47.reuse, R52 ;  /* 0x000000342f038220 */ /* 0x040fe20000410000 */
[----:B------:R-:W-:Y:S01]  /*49e0*/  @!P0 HADD2.F32 R63, -RZ, R63.H0_H0 ;  /* 0x2000003fff3f8230 */ /* 0x000fe20000004100 */
[----:B------:R-:W-:Y:S01]  /*49f0*/  @!P0 FMUL.FTZ R4, R50, R51 ;  /* 0x0000003332048220 */ /* 0x000fe20000410000 */
[----:B--2---:R-:W-:Y:S02]  /*4a00*/  @!P0 MOV R57, R88 ;  /* 0x0000005800398202 */ /* 0x004fe40000000f00 */
[----:B------:R-:W-:Y:S03]  /*4a10*/  @!P0 MOV R62, R90 ;  /* 0x0000005a003e8202 */ /* 0x000fe60000000f00 */
[--C-:B------:R-:W-:Y:S02]  /*4a20*/  @!P0 HADD2.F32 R56, -RZ, R57.reuse.H0_H0 ;  /* 0x20000039ff388230 */ /* 0x100fe40000004100 */
[----:B------:R-:W-:Y:S03]  /*4a30*/  @!P0 HADD2.F32 R57, -RZ, R57.H1_H1 ;  /* 0x30000039ff398230 */ /* 0x000fe60000004100 */
[C---:B------:R-:W-:Y:S02]  /*4a40*/  @!P0 FMUL.FTZ R172, R56.reuse, R52 ;  /* 0x0000003438ac8220 */ /* 0x040fe40000410000 */
[-C--:B------:R-:W-:Y:S02]  /*4a50*/  @!P0 FFMA.FTZ R3, R56, R58.reuse, R3 ;  /* 0x0000003a38038223 */ /* 0x080fe40000010003 */
[----:B------:R-:W-:Y:S01]  /*4a60*/  @!P0 FFMA.FTZ R172, R47, R58, -R172 ;  /* 0x0000003a2fac8223 */ /* 0x000fe200000108ac */
[----:B------:R-:W-:Y:S01]  /*4a70*/  @!P0 HADD2.F32 R47, -RZ, R49.H0_H0 ;  /* 0x20000031ff2f8230 */ /* 0x000fe20000004100 */
[----:B------:R-:W-:Y:S01]  /*4a80*/  @!P0 IMAD.MOV.U32 R58, RZ, RZ, R89 ;  /* 0x000000ffff3a8224 */ /* 0x000fe200078e0059 */
[----:B------:R-:W-:Y:S01]  /*4a90*/  @!P0 MOV R49, R35 ;  /* 0x0000002300318202 */ /* 0x000fe20000000f00 */
[C---:B------:R-:W-:Y:S01]  /*4aa0*/  @!P0 FMUL.FTZ R175, R57.reuse, R51 ;  /* 0x0000003339af8220 */ /* 0x040fe20000410000 */
[----:B------:R-:W-:Y:S01]  /*4ab0*/  @!P0 MOV R51, R33 ;  /* 0x0000002100338202 */ /* 0x000fe20000000f00 */
[-C--:B------:R-:W-:Y:S01]  /*4ac0*/  @!P0 FFMA.FTZ R4, R57, R59.reuse, R4 ;  /* 0x0000003b39048223 */ /* 0x080fe20000010004 */
[--C-:B------:R-:W-:Y:S01]  /*4ad0*/  @!P0 HADD2.F32 R56, -RZ, R58.reuse.H0_H0 ;  /* 0x2000003aff388230 */ /* 0x100fe20000004100 */
[----:B------:R-:W-:Y:S01]  /*4ae0*/  @!P0 FFMA.FTZ R175, R50, R59, -R175 ;  /* 0x0000003b32af8223 */ /* 0x000fe200000108af */
[----:B------:R-:W-:Y:S02]  /*4af0*/  @!P0 HADD2.F32 R50, -RZ, R45.H0_H0 ;  /* 0x2000002dff328230 */ /* 0x000fe40000004100 */
[----:B------:R-:W-:Y:S01]  /*4b00*/  @!P0 HADD2.F32 R59, -RZ, R58.H1_H1 ;  /* 0x3000003aff3b8230 */ /* 0x000fe20000004100 */
[----:B------:R-:W-:Y:S01]  /*4b10*/  @!P0 FMUL.FTZ R174, R56, R47 ;  /* 0x0000002f38ae8220 */ /* 0x000fe20000410000 */
[--C-:B------:R-:W-:Y:S01]  /*4b20*/  @!P0 HADD2.F32 R45, -RZ, R51.reuse.H1_H1 ;  /* 0x30000033ff2d8230 */ /* 0x100fe20000004100 */
[----:B------:R-:W-:Y:S01]  /*4b30*/  @!P0 F2FP.PACK_AB R175, R175, R172 ;  /* 0x000000acafaf823e */ /* 0x000fe200000000ff */
[----:B------:R-:W-:Y:S01]  /*4b40*/  @!P0 HADD2.F32 R58, -RZ, R60.H0_H0 ;  /* 0x2000003cff3a8230 */ /* 0x000fe20000004100 */
[----:B------:R-:W-:Y:S01]  /*4b50*/  @!P0 IMAD.MOV.U32 R60, RZ, RZ, R91 ;  /* 0x000000ffff3c8224 */ /* 0x000fe200078e005b */
[----:B------:R-:W-:Y:S01]  /*4b60*/  @!P0 HADD2.F32 R52, -RZ, R51.H0_H0 ;  /* 0x20000033ff348230 */ /* 0x000fe20000004100 */
[-C--:B------:R-:W-:Y:S01]  /*4b70*/  @!P0 FMUL.FTZ R177, R59, R50.reuse ;  /* 0x000000323bb18220 */ /* 0x080fe20000410000 */
[----:B------:R-:W-:Y:S01]  /*4b80*/  @!P0 MOV R32, R175 ;  /* 0x000000af00208202 */ /* 0x000fe20000000f00 */
[C---:B------:R-:W-:Y:S01]  /*4b90*/  @!P0 FMUL.FTZ R6, R45.reuse, R50 ;  /* 0x000000322d068220 */ /* 0x040fe20000410000 */
[----:B------:R-:W-:Y:S01]  /*4ba0*/  @!P0 HADD2.F32 R66, -RZ, R60.H1_H1 ;  /* 0x3000003cff428230 */ /* 0x000fe20000004100 */
[----:B------:R-:W-:Y:S01]  /*4bb0*/  @!P0 FFMA.FTZ R177, R45, R58, -R177 ;  /* 0x0000003a2db18223 */ /* 0x000fe200000108b1 */
[----:B------:R-:W-:Y:S01]  /*4bc0*/  @!P0 HADD2.F32 R45, -RZ, R44.H0_H0 ;  /* 0x2000002cff2d8230 */ /* 0x000fe20000004100 */
[----:B------:R-:W-:Y:S01]  /*4bd0*/  @!P0 FMUL.FTZ R5, R52, R47 ;  /* 0x0000002f34058220 */ /* 0x000fe20000410000 */
[--C-:B------:R-:W-:Y:S01]  /*4be0*/  @!P0 HADD2.F32 R44, -RZ, R49.reuse.H1_H1 ;  /* 0x30000031ff2c8230 */ /* 0x100fe20000004100 */
[----:B------:R-:W-:Y:S01]  /*4bf0*/  @!P0 F2FP.PACK_AB R172, R4, R3 ;  /* 0x0000000304ac823e */ /* 0x000fe200000000ff */
[----:B------:R-:W-:Y:S01]  /*4c00*/  @!P0 HADD2.F32 R57, -RZ, R64.H0_H0 ;  /* 0x20000040ff398230 */ /* 0x000fe20000004100 */
[-C--:B------:R-:W-:Y:S01]  /*4c10*/  @!P0 FMUL.FTZ R179, R66, R45.reuse ;  /* 0x0000002d42b38220 */ /* 0x080fe20000410000 */
[----:B------:R-:W-:Y:S01]  /*4c20*/  @!P0 HADD2.F32 R47, -RZ, R48.H1_H1 ;  /* 0x30000030ff2f8230 */ /* 0x000fe20000004100 */
[C---:B------:R-:W-:Y:S01]  /*4c30*/  @!P0 FMUL.FTZ R11, R44.reuse, R45 ;  /* 0x0000002d2c0b8220 */ /* 0x040fe20000410000 */
[----:B------:R-:W-:Y:S01]  /*4c40*/  @!P0 MOV R88, R172 ;  /* 0x000000ac00588202 */ /* 0x000fe20000000f00 */
[----:B------:R-:W-:Y:S01]  /*4c50*/  @!P0 FFMA.FTZ R179, R44, R67, -R179 ;  /* 0x000000432cb38223 */ /* 0x000fe200000108b3 */
[----:B------:R-:W-:Y:S01]  /*4c60*/  @!P0 HADD2.F32 R64, -RZ, R60.H0_H0 ;  /* 0x2000003cff408230 */ /* 0x000fe20000004100 */
[----:B------:R-:W-:Y:S01]  /*4c70*/  @!P0 IMAD.MOV.U32 R44, RZ, RZ, R34 ;  /* 0x000000ffff2c8224 */ /* 0x000fe200078e0022 */
[----:B------:R-:W-:Y:S01]  /*4c80*/  @!P0 HADD2.F32 R50, -RZ, R49.H0_H0 ;  /* 0x20000031ff328230 */ /* 0x000fe20000004100 */
[----:B------:R-:W-:Y:S01]  /*4c90*/  @!P0 FFMA.FTZ R5, R56, R57, R5 ;  /* 0x0000003938058223 */ /* 0x000fe20000010005 */
[----:B------:R-:W-:Y:S01]  /*4ca0*/  @!P0 HADD2.F32 R45, -RZ, R46.H0_H0 ;  /* 0x2000002eff2d8230 */ /* 0x000fe20000004100 */
[-C--:B------:R-:W-:Y:S01]  /*4cb0*/  @!P0 FMUL.FTZ R176, R64, R47.reuse ;  /* 0x0000002f40b08220 */ /* 0x080fe20000410000 */
[----:B------:R-:W-:Y:S01]  /*4cc0*/  @!P0 HADD2.F32 R46, -RZ, R44.H0_H0 ;  /* 0x2000002cff2e8230 */ /* 0x000fe20000004100 */
[----:B------:R-:W-:Y:S01]  /*4cd0*/  @!P0 FMUL.FTZ R10, R50, R47 ;  /* 0x0000002f320a8220 */ /* 0x000fe20000410000 */
[----:B------:R-:W-:Y:S01]  /*4ce0*/  @!P0 HADD2.F32 R47, -RZ, R48.H0_H0 ;  /* 0x20000030ff2f8230 */ /* 0x000fe20000004100 */
[----:B------:R-:W-:Y:S01]  /*4cf0*/  @!P0 FFMA.FTZ R6, R59, R58, R6 ;  /* 0x0000003a3b068223 */ /* 0x000fe20000010006 */
[----:B------:R-:W-:Y:S01]  /*4d00*/  @!P0 HADD2.F32 R44, -RZ, R44.H1_H1 ;  /* 0x3000002cff2c8230 */ /* 0x000fe20000004100 */
[----:B------:R-:W-:Y:S01]  /*4d10*/  @!P0 FFMA.FTZ R174, R52, R57, -R174 ;  /* 0x0000003934ae8223 */ /* 0x000fe200000108ae */
[--C-:B------:R-:W-:Y:S01]  /*4d20*/  @!P0 HADD2.F32 R60, -RZ, R62.reuse.H0_H0 ;  /* 0x2000003eff3c8230 */ /* 0x100fe20000004100 */
[----:B------:R-:W-:Y:S01]  /*4d30*/  @!P0 FMUL.FTZ R8, R46, R47 ;  /* 0x0000002f2e088220 */ /* 0x000fe20000410000 */
[----:B------:R-:W-:Y:S01]  /*4d40*/  @!P0 HADD2.F32 R62, -RZ, R62.H1_H1 ;  /* 0x3000003eff3e8230 */ /* 0x000fe20000004100 */
[----:B------:R-:W-:Y:S01]  /*4d50*/  @!P0 FMUL.FTZ R9, R44, R45 ;  /* 0x0000002d2c098220 */ /* 0x000fe20000410000 */
[----:B------:R-:W-:Y:S01]  /*4d60*/  @!P0 F2FP.PACK_AB R174, R177, R174 ;  /* 0x000000aeb1ae823e */ /* 0x000fe200000000ff */
[----:B------:R-:W-:Y:S01]  /*4d70*/  @!P0 FFMA.FTZ R8, R60, R61, R8 ;  /* 0x0000003d3c088223 */ /* 0x000fe20000010008 */
[----:B------:R-:W-:Y:S01]  /*4d80*/  @!P0 F2FP.PACK_AB R177, R6, R5 ;  /* 0x0000000506b1823e */ /* 0x000fe200000000ff */
[----:B------:R-:W-:Y:S01]  /*4d90*/  @!P0 FMUL.FTZ R178, R60, R47 ;  /* 0x0000002f3cb28220 */ /* 0x000fe20000410000 */
[----:B------:R-:W-:Y:S01]  /*4da0*/  @!P0 MOV R33, R174 ;  /* 0x000000ae00218202 */ /* 0x000fe20000000f00 */
[C---:B------:R-:W-:Y:S02]  /*4db0*/  @!P0 FMUL.FTZ R181, R62.reuse, R45 ;  /* 0x0000002d3eb58220 */ /* 0x040fe40000410000 */
[----:B------:R-:W-:Y:S02]  /*4dc0*/  @!P0 FFMA.FTZ R9, R62, R63, R9 ;  /* 0x0000003f3e098223 */ /* 0x000fe40000010009 */
[----:B------:R-:W-:Y:S02]  /*4dd0*/  @!P0 FFMA.FTZ R10, R64, R65, R10 ;  /* 0x00000041400a8223 */ /* 0x000fe4000001000a */
[----:B------:R-:W-:Y:S02]  /*4de0*/  @!P0 FFMA.FTZ R178, R46, R61, -R178 ;  /* 0x0000003d2eb28223 */ /* 0x000fe400000108b2 */
[----:B------:R-:W-:Y:S02]  /*4df0*/  @!P0 FFMA.FTZ R181, R44, R63, -R181 ;  /* 0x0000003f2cb58223 */ /* 0x000fe400000108b5 */
[----:B------:R-:W-:Y:S02]  /*4e00*/  @!P0 FFMA.FTZ R176, R50, R65, -R176 ;  /* 0x0000004132b08223 */ /* 0x000fe400000108b0 */
[----:B------:R-:W-:Y:S01]  /*4e10*/  @!P0 FFMA.FTZ R11, R66, R67, R11 ;  /* 0x00000043420b8223 */ /* 0x000fe2000001000b */
[----:B------:R-:W-:Y:S01]  /*4e20*/  @!P0 F2FP.PACK_AB R181, R181, R178 ;  /* 0x000000b2b5b5823e */ /* 0x000fe200000000ff */
[----:B------:R-:W-:Y:S01]  /*4e30*/  @!P0 IMAD.MOV.U32 R89, RZ, RZ, R177 ;  /* 0x000000ffff598224 */ /* 0x000fe200078e00b1 */
[----:B------:R-:W-:Y:S02]  /*4e40*/  @!P0 F2FP.PACK_AB R176, R179, R176 ;  /* 0x000000b0b3b0823e */ /* 0x000fe400000000ff */
[----:B------:R-:W-:Y:S01]  /*4e50*/  @!P0 F2FP.PACK_AB R178, R9, R8 ;  /* 0x0000000809b2823e */ /* 0x000fe200000000ff */
[----:B------:R-:W-:Y:S01]  /*4e60*/  @!P0 IMAD.MOV.U32 R34, RZ, RZ, R181 ;  /* 0x000000ffff228224 */ /* 0x000fe200078e00b5 */
[----:B------:R-:W-:Y:S02]  /*4e70*/  @!P0 F2FP.PACK_AB R179, R11, R10 ;  /* 0x0000000a0bb3823e */ /* 0x000fe400000000ff */
[----:B------:R-:W-:Y:S02]  /*4e80*/  @!P0 MOV R35, R176 ;  /* 0x000000b000238202 */ /* 0x000fe40000000f00 */
[----:B------:R-:W-:Y:S02]  /*4e90*/  @!P0 MOV R90, R178 ;  /* 0x000000b2005a8202 */ /* 0x000fe40000000f00 */
[----:B------:R-:W-:Y:S02]  /*4ea0*/  @!P0 MOV R91, R179 ;  /* 0x000000b3005b8202 */ /* 0x000fe40000000f00 */
[C---:B---3--:R-:W-:Y:S04]  /*4eb0*/  LEA R174, P0, R133.reuse, R170, 0x1 ;  /* 0x000000aa85ae7211 */ /* 0x048fe800078008ff */
[----:B------:R-:W-:Y:S02]  /*4ec0*/  LEA.HI.X R175, R133, R171, R130, 0x1, P0 ;  /* 0x000000ab85af7211 */ /* 0x000fe400000f0c82 */
[C---:B------:R-:W-:Y:S03]  /*4ed0*/  ISETP.GE.AND P0, PT, R173.reuse, c[0x0][0x1d4], PT ;  /* 0x00007500ad007a0c */ /* 0x040fe60003f06270 */
[----:B------:R2:W-:Y:S10]  /*4ee0*/  ST.E.128 [R174.64], R32 ;  /* 0x00000020ae007985 */ /* 0x0005f4000c101d10 */
[----:B------:R-:W-:Y:S05]  /*4ef0*/  @!P0 IMAD.WIDE R172, R173, 0x2, R170 ;  /* 0x00000002adac8825 */ /* 0x000fea00078e02aa */
[----:B------:R2:W-:Y:S02]  /*4f00*/  @!P0 ST.E.128 [R172.64], R88 ;  /* 0x00000058ac008985 */ /* 0x0005e4000c101d10 */
.L_x_864:
[----:B------:R-:W-:Y:S05]  /*4f10*/  BSYNC B0 ;  /* 0x0000000000007941 */ /* 0x000fea0003800000 */
.L_x_863:
[----:B------:R-:W-:Y:S11]  /*4f20*/  ISETP.GE.AND P0, PT, R15, c[0x0][0x1d4], PT ;  /* 0x000075000f007a0c */ /* 0x000ff60003f06270 */
[----:B------:R-:W-:Y:S02]  /*4f30*/  @!UPT UIADD3 URZ, URZ, URZ, URZ ;  /* 0x0000003f3f3ff290 */ /* 0x000fe4000fffe03f */
[----:B------:R-:W-:-:S05]  /*4f40*/  @P0 BRA `(.L_x_862) ;  /* 0x0000076000000947 */ /* 0x000fca0003800000 */
[----:B------:R-:W-:Y:S01]  /*4f50*/  SEL R50, R68, R81, !P2 ;  /* 0x0000005144327207 */ /* 0x000fe20005000000 */
[----:B--2---:R-:W2:Y:S01]  /*4f60*/  LDS.128 R32, [R139+0xa080] ;  /* 0x00a080008b207984 */ /* 0x004ea20000000c00 */
        /* <DEDUP_REMOVED lines=11> */
[----:B------:R-:W-:Y:S01]  /*5020*/  @!P0 HADD2.F32 R61, -RZ, R92.H1_H1 ;  /* 0x3000005cff3d8230 */ /* 0x000fe20000004100 */
[----:B------:R-:W-:Y:S02]  /*5030*/  LOP3.LUT R91, R108, 0x38, R89, 0xf8, !PT ;  /* 0x000000386c5b7812 */ /* 0x000fe400078ef859 */
[----:B------:R-:W-:Y:S02]  /*5040*/  SHF.R.S32.HI R50, RZ, 0x3, R50 ;  /* 0x00000003ff327819 */ /* 0x000fe40000011432 */
[----:B------:R-:W-:Y:S02]  /*5050*/  LOP3.LUT R91, R91, R106, RZ, 0x3c, !PT ;  /* 0x0000006a5b5b7212 */ /* 0x000fe400078e3cff */
[----:B------:R-:W-:Y:S01]  /*5060*/  @!P0 SHF.R.U32.HI R36, RZ, 0x10, R39 ;  /* 0x00000010ff248819 */ /* 0x000fe20000011627 */
[----:B------:R-:W-:Y:S01]  /*5070*/  IMAD R48, R50, 0xc00, R7 ;  /* 0x00000c0032307824 */ /* 0x000fe200078e0207 */
[----:B------:R-:W-:Y:S01]  /*5080*/  @!P0 SHF.R.U64 R38, R38, 0x10, R39 ;  /* 0x0000001026268819 */ /* 0x000fe20000001227 */
[----:B------:R-:W-:Y:S01]  /*5090*/  @!P0 HADD2.F32 R50, -RZ, R93.H1_H1 ;  /* 0x3000005dff328230 */ /* 0x000fe20000004100 */
[----:B------:R-:W-:Y:S01]  /*50a0*/  @!P0 SHF.R.U64 R53, R84, 0x10, R85 ;  /* 0x0000001054358819 */ /* 0x000fe20000001255 */
[----:B------:R-:W-:Y:S01]  /*50b0*/  IMAD.IADD R91, R48, 0x1, R91 ;  /* 0x00000001305b7824 */ /* 0x000fe200078e025b */
[----:B------:R-:W-:Y:S02]  /*50c0*/  @!P0 SHF.R.U32.HI R37, RZ, 0x10, R37 ;  /* 0x00000010ff258819 */ /* 0x000fe40000011625 */
[----:B------:R-:W-:Y:S01]  /*50d0*/  @!P0 SHF.R.U32.HI R52, RZ, 0x10, R85 ;  /* 0x00000010ff348819 */ /* 0x000fe20000011655 */
[----:B------:R-:W-:Y:S01]  /*50e0*/  @!P0 HADD2.F32 R53, -RZ, R53.H0_H0 ;  /* 0x20000035ff358230 */ /* 0x000fe20000004100 */
[----:B------:R-:W-:Y:S01]  /*50f0*/  SHF.L.U32 R60, R91, 0x1, RZ ;  /* 0x000000015b3c7819 */ /* 0x000fe200000006ff */
[----:B--2---:R-:W-:Y:S02]  /*5100*/  @!P0 IMAD.MOV.U32 R47, RZ, RZ, R32 ;  /* 0x000000ffff2f8224 */ /* 0x004fe400078e0020 */
[----:B------:R-:W-:Y:S01]  /*5110*/  @!P0 HADD2.F32 R52, -RZ, R52.H0_H0 ;  /* 0x20000034ff348230 */ /* 0x000fe20000004100 */
[--C-:B------:R-:W-:Y:S01]  /*5120*/  @!P0 SHF.R.U32.HI R63, RZ, 0x10, R87.reuse ;  /* 0x00000010ff3f8819 */ /* 0x100fe20000011657 */
[----:B------:R-:W2:Y:S01]  /*5130*/  LDS.128 R64, [R60+0xa080] ;  /* 0x00a080003c407984 */ /* 0x000ea20000000c00 */
[----:B------:R-:W-:Y:S01]  /*5140*/  @!P0 SHF.R.U64 R59, R86, 0x10, R87 ;  /* 0x00000010563b8819 */ /* 0x000fe20000001257 */
[--C-:B------:R-:W-:Y:S02]  /*5150*/  @!P0 HADD2.F32 R39, -RZ, R47.reuse.H0_H0 ;  /* 0x2000002fff278230 */ /* 0x100fe40000004100 */
[----:B------:R-:W-:Y:S02]  /*5160*/  @!P0 HADD2.F32 R44, -RZ, R47.H1_H1 ;  /* 0x3000002fff2c8230 */ /* 0x000fe40000004100 */
[----:B------:R-:W-:Y:S01]  /*5170*/  @!P0 HADD2.F32 R63, -RZ, R63.H0_H0 ;  /* 0x2000003fff3f8230 */ /* 0x000fe20000004100 */
[----:B------:R-:W-:Y:S01]  /*5180*/  @!P0 FMUL.FTZ R3, R39, R46 ;  /* 0x0000002e27038220 */ /* 0x000fe20000410000 */
[----:B------:R-:W-:Y:S01]  /*5190*/  @!P0 HADD2.F32 R59, -RZ, R59.H0_H0 ;  /* 0x2000003bff3b8230 */ /* 0x000fe20000004100 */
[CC--:B------:R-:W-:Y:S02]  /*51a0*/  @!P0 FMUL.FTZ R4, R44.reuse, R45.reuse ;  /* 0x0000002d2c048220 */ /* 0x0c0fe40000410000 */
[----:B--2---:R-:W-:Y:S01]  /*51b0*/  @!P0 IMAD.MOV.U32 R54, RZ, RZ, R65 ;  /* 0x000000ffff368224 */ /* 0x004fe200078e0041 */
[----:B------:R-:W-:Y:S05]  /*51c0*/  @!P0 MOV R51, R64 ;  /* 0x0000004000338202 */ /* 0x000fea0000000f00 */
[--C-:B------:R-:W-:Y:S02]  /*51d0*/  @!P0 HADD2.F32 R49, -RZ, R51.reuse.H0_H0 ;  /* 0x20000033ff318230 */ /* 0x100fe40000004100 */
[----:B------:R-:W-:Y:S03]  /*51e0*/  @!P0 HADD2.F32 R51, -RZ, R51.H1_H1 ;  /* 0x30000033ff338230 */ /* 0x000fe60000004100 */
[----:B------:R-:W-:Y:S02]  /*51f0*/  @!P0 FFMA.FTZ R3, R49, R50, R3 ;  /* 0x0000003231038223 */ /* 0x000fe40000010003 */
[C---:B------:R-:W-:Y:S01]  /*5200*/  @!P0 FMUL.FTZ R91, R51.reuse, R45 ;  /* 0x0000002d335b8220 */ /* 0x040fe20000410000 */
[----:B------:R-:W-:Y:S01]  /*5210*/  @!P0 MOV R45, R33 ;  /* 0x00000021002d8202 */ /* 0x000fe20000000f00 */
[-C--:B------:R-:W-:Y:S01]  /*5220*/  @!P0 FFMA.FTZ R4, R51, R53.reuse, R4 ;  /* 0x0000003533048223 */ /* 0x080fe20000010004 */
[----:B------:R-:W-:Y:S01]  /*5230*/  @!P0 HADD2.F32 R51, -RZ, R54.H1_H1 ;  /* 0x30000036ff338230 */ /* 0x000fe20000004100 */
[----:B------:R-:W-:Y:S01]  /*5240*/  @!P0 FFMA.FTZ R91, R44, R53, -R91 ;  /* 0x000000352c5b8223 */ /* 0x000fe2000001085b */
[----:B------:R-:W-:Y:S01]  /*5250*/  @!P0 HADD2.F32 R44, -RZ, R37.H0_H0 ;  /* 0x20000025ff2c8230 */ /* 0x000fe20000004100 */
[----:B------:R-:W-:Y:S01]  /*5260*/  @!P0 FMUL.FTZ R60, R49, R46 ;  /* 0x0000002e313c8220 */ /* 0x000fe20000410000 */
[--C-:B------:R-:W-:Y:S01]  /*5270*/  @!P0 HADD2.F32 R37, -RZ, R45.reuse.H1_H1 ;  /* 0x3000002dff258230 */ /* 0x100fe20000004100 */
[----:B------:R-:W-:Y:S01]  /*5280*/  @!P0 IMAD.MOV.U32 R53, RZ, RZ, R67 ;  /* 0x000000ffff358224 */ /* 0x000fe200078e0043 */
[----:B------:R-:W-:Y:S01]  /*5290*/  @!P0 HADD2.F32 R46, -RZ, R45.H0_H0 ;  /* 0x2000002dff2e8230 */ /* 0x000fe20000004100 */
[----:B------:R-:W-:Y:S01]  /*52a0*/  @!P0 FMUL.FTZ R173, R51, R44 ;  /* 0x0000002c33ad8220 */ /* 0x000fe20000410000 */
[----:B------:R-:W-:Y:S01]  /*52b0*/  @!P0 HADD2.F32 R49, -RZ, R93.H0_H0 ;  /* 0x2000005dff318230 */ /* 0x000fe20000004100 */
[----:B------:R-:W-:Y:S01]  /*52c0*/  @!P0 FFMA.FTZ R60, R39, R50, -R60 ;  /* 0x00000032273c8223 */ /* 0x000fe2000001083c */
[----:B------:R-:W-:Y:S01]  /*52d0*/  @!P0 HADD2.F32 R39, -RZ, R43.H0_H0 ;  /* 0x2000002bff278230 */ /* 0x000fe20000004100 */
[C---:B------:R-:W-:Y:S01]  /*52e0*/  @!P0 FMUL.FTZ R6, R37.reuse, R44 ;  /* 0x0000002c25068220 */ /* 0x040fe20000410000 */
[----:B------:R-:W-:Y:S01]  /*52f0*/  @!P0 MOV R43, R35 ;  /* 0x00000023002b8202 */ /* 0x000fe20000000f00 */
[----:B------:R-:W-:Y:S01]  /*5300*/  @!P0 FFMA.FTZ R173, R37, R52, -R173 ;  /* 0x0000003425ad8223 */ /* 0x000fe200000108ad */
[----:B------:R-:W-:Y:S01]  /*5310*/  @!P0 HADD2.F32 R37, -RZ, R36.H0_H0 ;  /* 0x20000024ff258230 */ /* 0x000fe20000004100 */
[----:B------:R-:W-:Y:S01]  /*5320*/  @!P0 FMUL.FTZ R5, R46, R39 ;  /* 0x000000272e058220 */ /* 0x000fe20000410000 */
[----:B------:R-:W-:Y:S01]  /*5330*/  @!P0 HADD2.F32 R58, -RZ, R53.H1_H1 ;  /* 0x30000035ff3a8230 */ /* 0x000fe20000004100 */
[----:B------:R-:W-:Y:S01]  /*5340*/  @!P0 F2FP.PACK_AB R91, R91, R60 ;  /* 0x0000003c5b5b823e */ /* 0x000fe200000000ff */
[----:B------:R-:W-:Y:S01]  /*5350*/  @!P0 HADD2.F32 R50, -RZ, R54.H0_H0 ;  /* 0x20000036ff328230 */ /* 0x000fe20000004100 */
[----:B------:R-:W-:Y:S01]  /*5360*/  @!P0 MOV R54, R66 ;  /* 0x0000004200368202 */ /* 0x000fe20000000f00 */
[----:B------:R-:W-:Y:S01]  /*5370*/  @!P0 HADD2.F32 R36, -RZ, R43.H1_H1 ;  /* 0x3000002bff248230 */ /* 0x000fe20000004100 */
[----:B------:R-:W-:Y:S01]  /*5380*/  @!P0 FMUL.FTZ R175, R58, R37 ;  /* 0x000000253aaf8220 */ /* 0x000fe20000410000 */
[----:B------:R-:W-:Y:S01]  /*5390*/  @!P0 MOV R32, R91 ;  /* 0x0000005b00208202 */ /* 0x000fe20000000f00 */
[----:B------:R-:W-:Y:S01]  /*53a0*/  @!P0 FMUL.FTZ R62, R50, R39 ;  /* 0x00000027323e8220 */ /* 0x000fe20000410000 */
[----:B------:R-:W-:Y:S01]  /*53b0*/  @!P0 HADD2.F32 R39, -RZ, R42.H1_H1 ;  /* 0x3000002aff278230 */ /* 0x000fe20000004100 */
[C---:B------:R-:W-:Y:S01]  /*53c0*/  @!P0 FMUL.FTZ R11, R36.reuse, R37 ;  /* 0x00000025240b8220 */ /* 0x040fe20000410000 */
[----:B------:R-:W-:Y:S01]  /*53d0*/  @!P0 HADD2.F32 R56, -RZ, R53.H0_H0 ;  /* 0x20000035ff388230 */ /* 0x000fe20000004100 */
[----:B------:R-:W-:Y:S01]  /*53e0*/  @!P0 FFMA.FTZ R175, R36, R63, -R175 ;  /* 0x0000003f24af8223 */ /* 0x000fe200000108af */
[----:B------:R-:W-:Y:S01]  /*53f0*/  @!P0 HADD2.F32 R44, -RZ, R43.H0_H0 ;  /* 0x2000002bff2c8230 */ /* 0x000fe20000004100 */
[----:B------:R-:W-:Y:S01]  /*5400*/  @!P0 IMAD.MOV.U32 R36, RZ, RZ, R34 ;  /* 0x000000ffff248224 */ /* 0x000fe200078e0022 */
[----:B------:R-:W-:Y:S01]  /*5410*/  @!P0 HADD2.F32 R37, -RZ, R38.H0_H0 ;  /* 0x20000026ff258230 */ /* 0x000fe20000004100 */
[-C--:B------:R-:W-:Y:S01]  /*5420*/  @!P0 FMUL.FTZ R88, R56, R39.reuse ;  /* 0x0000002738588220 */ /* 0x080fe20000410000 */
[----:B------:R-:W-:Y:S01]  /*5430*/  @!P0 HADD2.F32 R53, -RZ, R54.H0_H0 ;  /* 0x20000036ff358230 */ /* 0x000fe20000004100 */
[----:B------:R-:W-:Y:S01]  /*5440*/  @!P0 FMUL.FTZ R10, R44, R39 ;  /* 0x000000272c0a8220 */ /* 0x000fe20000410000 */
[----:B------:R-:W-:Y:S01]  /*5450*/  @!P0 HADD2.F32 R39, -RZ, R42.H0_H0 ;  /* 0x2000002aff278230 */ /* 0x000fe20000004100 */
[----:B------:R-:W-:Y:S01]  /*5460*/  @!P0 FFMA.FTZ R5, R50, R49, R5 ;  /* 0x0000003132058223 */ /* 0x000fe20000010005 */
[--C-:B------:R-:W-:Y:S01]  /*5470*/  @!P0 HADD2.F32 R38, -RZ, R36.reuse.H0_H0 ;  /* 0x20000024ff268230 */ /* 0x100fe20000004100 */
[----:B------:R-:W-:Y:S01]  /*5480*/  @!P0 FFMA.FTZ R6, R51, R52, R6 ;  /* 0x0000003433068223 */ /* 0x000fe20000010006 */
[----:B------:R-:W-:Y:S01]  /*5490*/  @!P0 HADD2.F32 R36, -RZ, R36.H1_H1 ;  /* 0x30000024ff248230 */ /* 0x000fe20000004100 */
[C---:B------:R-:W-:Y:S01]  /*54a0*/  @!P0 FMUL.FTZ R90, R53.reuse, R39 ;  /* 0x00000027355a8220 */ /* 0x040fe20000410000 */
[----:B------:R-:W-:Y:S01]  /*54b0*/  @!P0 F2FP.PACK_AB R60, R4, R3 ;  /* 0x00000003043c823e */ /* 0x000fe200000000ff */
[----:B------:R-:W-:Y:S01]  /*54c0*/  @!P0 FMUL.FTZ R8, R38, R39 ;  /* 0x0000002726088220 */ /* 0x000fe20000410000 */
[----:B------:R-:W-:Y:S01]  /*54d0*/  @!P0 HADD2.F32 R54, -RZ, R54.H1_H1 ;  /* 0x30000036ff368230 */ /* 0x000fe20000004100 */
[----:B------:R-:W-:Y:S01]  /*54e0*/  @!P0 FMUL.FTZ R9, R36, R37 ;  /* 0x0000002524098220 */ /* 0x000fe20000410000 */
[----:B------:R-:W-:Y:S01]  /*54f0*/  @!P0 MOV R64, R60 ;  /* 0x0000003c00408202 */ /* 0x000fe20000000f00 */
[----:B------:R-:W-:Y:S02]  /*5500*/  @!P0 FFMA.FTZ R8, R53, R57, R8 ;  /* 0x0000003935088223 */ /* 0x000fe40000010008 */
[C---:B------:R-:W-:Y:S02]  /*5510*/  @!P0 FMUL.FTZ R177, R54.reuse, R37 ;  /* 0x0000002536b18220 */ /* 0x040fe40000410000 */
[----:B------:R-:W-:Y:S02]  /*5520*/  @!P0 FFMA.FTZ R9, R54, R59, R9 ;  /* 0x0000003b36098223 */ /* 0x000fe40000010009 */
[----:B------:R-:W-:Y:S02]  /*5530*/  @!P0 FFMA.FTZ R10, R56, R61, R10 ;  /* 0x0000003d380a8223 */ /* 0x000fe4000001000a */
[----:B------:R-:W-:Y:S02]  /*5540*/  @!P0 FFMA.FTZ R62, R46, R49, -R62 ;  /* 0x000000312e3e8223 */ /* 0x000fe4000001083e */
[----:B------:R-:W-:Y:S02]  /*5550*/  @!P0 FFMA.FTZ R90, R38, R57, -R90 ;  /* 0x00000039265a8223 */ /* 0x000fe4000001085a */
[----:B------:R-:W-:Y:S01]  /*5560*/  @!P0 FFMA.FTZ R177, R36, R59, -R177 ;  /* 0x0000003b24b18223 */ /* 0x000fe200000108b1 */
[----:B------:R-:W-:Y:S01]  /*5570*/  @!P0 F2FP.PACK_AB R62, R173, R62 ;  /* 0x0000003ead3e823e */ /* 0x000fe200000000ff */
[----:B------:R-:W-:Y:S01]  /*5580*/  @!P0 FFMA.FTZ R88, R44, R61, -R88 ;  /* 0x0000003d2c588223 */ /* 0x000fe20000010858 */
[----:B------:R-:W-:Y:S01]  /*5590*/  @!P0 F2FP.PACK_AB R173, R6, R5 ;  /* 0x0000000506ad823e */ /* 0x000fe200000000ff */
[----:B------:R-:W-:Y:S01]  /*55a0*/  @!P0 FFMA.FTZ R11, R58, R63, R11 ;  /* 0x0000003f3a0b8223 */ /* 0x000fe2000001000b */
[----:B------:R-:W-:Y:S02]  /*55b0*/  @!P0 F2FP.PACK_AB R177, R177, R90 ;  /* 0x0000005ab1b1823e */ /* 0x000fe400000000ff */
[----:B------:R-:W-:Y:S01]  /*55c0*/  @!P0 F2FP.PACK_AB R88, R175, R88 ;  /* 0x00000058af58823e */ /* 0x000fe200000000ff */
[----:B------:R-:W-:Y:S01]  /*55d0*/  @!P0 IMAD.MOV.U32 R65, RZ, RZ, R173 ;  /* 0x000000ffff418224 */ /* 0x000fe200078e00ad */
[----:B------:R-:W-:Y:S01]  /*55e0*/  @!P0 F2FP.PACK_AB R90, R9, R8 ;  /* 0x00000008095a823e */ /* 0x000fe200000000ff */
[----:B------:R-:W-:Y:S01]  /*55f0*/  @!P0 IMAD.MOV.U32 R34, RZ, RZ, R177 ;  /* 0x000000ffff228224 */ /* 0x000fe200078e00b1 */
[----:B------:R-:W-:Y:S02]  /*5600*/  @!P0 F2FP.PACK_AB R175, R11, R10 ;  /* 0x0000000a0baf823e */ /* 0x000fe400000000ff */
[----:B------:R-:W-:Y:S02]  /*5610*/  @!P0 MOV R33, R62 ;  /* 0x0000003e00218202 */ /* 0x000fe40000000f00 */
        /* <DEDUP_REMOVED lines=9> */
.L_x_862:
[----:B--2---:R-:W-:Y:S05]  /*56b0*/  BSYNC B1 ;  /* 0x0000000000017941 */ /* 0x004fea0003800000 */
.L_x_861:
[----:B------:R2:W4:Y:S04]  /*56c0*/  SHFL.IDX PT, R65, R145, 0x1, 0x181f ;  /* 0x00381f0091417f89 */ /* 0x00052800000e0000 */
[----:B------:R2:W1:Y:S01]  /*56d0*/  SHFL.IDX PT, R64, R157, 0x1, 0x181f ;  /* 0x00381f009d407f89 */ /* 0x00046200000e0000 */
[----:B------:R-:W-:-:S05]  /*56e0*/  @P5 BRA `(.L_x_850) ;  /* 0x0000130000005947 */ /* 0x000fca0003800000 */
[----:B------:R-:W-:Y:S01]  /*56f0*/  ISETP.GE.AND P0, PT, R18, c[0x0][0x1d4], PT ;  /* 0x0000750012007a0c */ /* 0x000fe20003f06270 */
[----:B------:R-:W-:Y:S01]  /*5700*/  @!UPT UIADD3 URZ, URZ, URZ, URZ ;  /* 0x0000003f3f3ff290 */ /* 0x000fe2000fffe03f */
[----:B------:R-:W-:Y:S11]  /*5710*/  BSSY B0, `(.L_x_865) ;  /* 0x0000078000007945 */ /* 0x000ff60003800000 */
[----:B------:R-:W-:-:S05]  /*5720*/  @P0 BRA `(.L_x_866) ;  /* 0x0000076000000947 */ /* 0x000fca0003800000 */
[----:B------:R-:W-:Y:S01]  /*5730*/  SEL R44, R68, R81, !P1 ;  /* 0x00000051442c7207 */ /* 0x000fe20004800000 */
[----:B------:R-:W5:Y:S01]  /*5740*/  LDS.128 R32, [R138+0xa080] ;  /* 0x00a080008a207984 */ /* 0x000f620000000c00 */
        /* <DEDUP_REMOVED lines=12> */
[----:B------:R-:W-:Y:S01]  /*5810*/  LOP3.LUT R67, R104, 0x38, R59, 0xf8, !PT ;  /* 0x0000003868437812 */ /* 0x000fe200078ef83b */
[----:B------:R-:W-:Y:S01]  /*5820*/  @!P0 HADD2.F32 R53, -RZ, R82.H1_H1 ;  /* 0x30000052ff358230 */ /* 0x000fe20000004100 */
[----:B------:R-:W-:Y:S02]  /*5830*/  SHF.R.S32.HI R43, RZ, 0x3, R43 ;  /* 0x00000003ff2b7819 */ /* 0x000fe4000001142b */
[----:B------:R-:W-:Y:S02]  /*5840*/  LOP3.LUT R67, R67, R114, RZ, 0x3c, !PT ;  /* 0x0000007243437212 */ /* 0x000fe400078e3cff */
[--C-:B------:R-:W-:Y:S01]  /*5850*/  @!P0 SHF.R.U32.HI R28, RZ, 0x10, R31.reuse ;  /* 0x00000010ff1c8819 */ /* 0x100fe2000001161f */
        /* <DEDUP_REMOVED lines=8> */
[----:B-----5:R-:W-:Y:S02]  /*58e0*/  @!P0 IMAD.MOV.U32 R39, RZ, RZ, R32 ;  /* 0x000000ffff278224 */ /* 0x020fe400078e0020 */
[----:B------:R-:W-:Y:S01]  /*58f0*/  @!P0 HADD2.F32 R46, -RZ, R46.H0_H0 ;  /* 0x2000002eff2e8230 */ /* 0x000fe20000004100 */
[--C-:B------:R-:W-:Y:S01]  /*5900*/  @!P0 SHF.R.U32.HI R57, RZ, 0x10, R79.reuse ;  /* 0x00000010ff398819 */ /* 0x100fe2000001164f */
[----:B------:R-:W5:Y:S01]  /*5910*/  LDS.128 R60, [R54+0xa080] ;  /* 0x00a08000363c7984 */ /* 0x000f620000000c00 */
[----:B------:R-:W-:Y:S01]  /*5920*/  @!P0 SHF.R.U64 R51, R78, 0x10, R79 ;  /* 0x000000104e338819 */ /* 0x000fe2000000124f */
[--C-:B------:R-:W-:Y:S02]  /*5930*/  @!P0 HADD2.F32 R31, -RZ, R39.reuse.H0_H0 ;  /* 0x20000027ff1f8230 */ /* 0x100fe40000004100 */
[----:B------:R-:W-:Y:S02]  /*5940*/  @!P0 HADD2.F32 R36, -RZ, R39.H1_H1 ;  /* 0x30000027ff248230 */ /* 0x000fe40000004100 */
[----:B------:R-:W-:Y:S01]  /*5950*/  @!P0 HADD2.F32 R57, -RZ, R57.H0_H0 ;  /* 0x20000039ff398230 */ /* 0x000fe20000004100 */
[----:B------:R-:W-:Y:S01]  /*5960*/  @!P0 FMUL.FTZ R3, R31, R38 ;  /* 0x000000261f038220 */ /* 0x000fe20000410000 */
[----:B------:R-:W-:Y:S01]  /*5970*/  @!P0 HADD2.F32 R51, -RZ, R51.H0_H0 ;  /* 0x20000033ff338230 */ /* 0x000fe20000004100 */
[CC--:B------:R-:W-:Y:S02]  /*5980*/  @!P0 FMUL.FTZ R4, R36.reuse, R37.reuse ;  /* 0x0000002524048220 */ /* 0x0c0fe40000410000 */
[----:B-----5:R-:W-:Y:S01]  /*5990*/  @!P0 IMAD.MOV.U32 R48, RZ, RZ, R61 ;  /* 0x000000ffff308224 */ /* 0x020fe200078e003d */
        /* <DEDUP_REMOVED lines=10> */
[----:B------:R-:W-:Y:S01]  /*5a40*/  @!P0 IMAD.MOV.U32 R47, RZ, RZ, R63 ;  /* 0x000000ffff2f8224 */ /* 0x000fe200078e003f */
[--C-:B------:R-:W-:Y:S01]  /*5a50*/  @!P0 HADD2.F32 R29, -RZ, R37.reuse.H1_H1 ;  /* 0x30000025ff1d8230 */ /* 0x100fe20000004100 */
[----:B------:R-:W-:Y:S01]  /*5a60*/  @!P0 FMUL.FTZ R54, R43, R38 ;  /* 0x000000262b368220 */ /* 0x000fe20000410000 */
[----:B------:R-:W-:Y:S01]  /*5a70*/  @!P0 HADD2.F32 R38, -RZ, R37.H0_H0 ;  /* 0x20000025ff268230 */ /* 0x000fe20000004100 */
[-C--:B------:R-:W-:Y:S01]  /*5a80*/  @!P0 FMUL.FTZ R85, R45, R36.reuse ;  /* 0x000000242d558220 */ /* 0x080fe20000410000 */
[----:B------:R-:W-:Y:S01]  /*5a90*/  @!P0 MOV R37, R35 ;  /* 0x0000002300258202 */ /* 0x000fe20000000f00 */
[C---:B------:R-:W-:Y:S01]  /*5aa0*/  @!P0 FMUL.FTZ R6, R29.reuse, R36 ;  /* 0x000000241d068220 */ /* 0x040fe20000410000 */
[----:B------:R-:W-:Y:S01]  /*5ab0*/  @!P0 HADD2.F32 R52, -RZ, R47.H1_H1 ;  /* 0x3000002fff348230 */ /* 0x000fe20000004100 */
[----:B------:R-:W-:Y:S01]  /*5ac0*/  @!P0 FFMA.FTZ R85, R29, R46, -R85 ;  /* 0x0000002e1d558223 */ /* 0x000fe20000010855 */
[----:B------:R-:W-:Y:S01]  /*5ad0*/  @!P0 HADD2.F32 R29, -RZ, R28.H0_H0 ;  /* 0x2000001cff1d8230 */ /* 0x000fe20000004100 */
[----:B------:R-:W-:Y:S01]  /*5ae0*/  @!P0 FFMA.FTZ R54, R31, R44, -R54 ;  /* 0x0000002c1f368223 */ /* 0x000fe20000010836 */
[----:B------:R-:W-:Y:S02]  /*5af0*/  @!P0 HADD2.F32 R31, -RZ, R41.H0_H0 ;  /* 0x20000029ff1f8230 */ /* 0x000fe40000004100 */
[----:B------:R-:W-:Y:S01]  /*5b00*/  @!P0 HADD2.F32 R44, -RZ, R48.H0_H0 ;  /* 0x20000030ff2c8230 */ /* 0x000fe20000004100 */
[----:B------:R-:W-:Y:S01]  /*5b10*/  @!P0 FMUL.FTZ R87, R52, R29 ;  /* 0x0000001d34578220 */ /* 0x000fe20000410000 */
[----:B------:R-:W-:Y:S01]  /*5b20*/  @!P0 HADD2.F32 R28, -RZ, R37.H1_H1 ;  /* 0x30000025ff1c8230 */ /* 0x000fe20000004100 */
[-C--:B------:R-:W-:Y:S01]  /*5b30*/  @!P0 FMUL.FTZ R5, R38, R31.reuse ;  /* 0x0000001f26058220 */ /* 0x080fe20000410000 */
[----:B------:R-:W-:Y:S01]  /*5b40*/  @!P0 HADD2.F32 R50, -RZ, R47.H0_H0 ;  /* 0x2000002fff328230 */ /* 0x000fe20000004100 */
[----:B------:R-:W-:Y:S01]  /*5b50*/  @!P0 FMUL.FTZ R56, R44, R31 ;  /* 0x0000001f2c388220 */ /* 0x000fe20000410000 */
[----:B------:R-:W-:Y:S01]  /*5b60*/  @!P0 HADD2.F32 R31, -RZ, R40.H1_H1 ;  /* 0x30000028ff1f8230 */ /* 0x000fe20000004100 */
[C---:B------:R-:W-:Y:S01]  /*5b70*/  @!P0 FMUL.FTZ R11, R28.reuse, R29 ;  /* 0x0000001d1c0b8220 */ /* 0x040fe20000410000 */
[----:B------:R-:W-:Y:S01]  /*5b80*/  @!P0 HADD2.F32 R36, -RZ, R37.H0_H0 ;  /* 0x20000025ff248230 */ /* 0x000fe20000004100 */
[----:B------:R-:W-:Y:S01]  /*5b90*/  @!P0 FFMA.FTZ R87, R28, R57, -R87 ;  /* 0x000000391c578223 */ /* 0x000fe20000010857 */
[----:B------:R-:W-:Y:S01]  /*5ba0*/  @!P0 MOV R48, R62 ;  /* 0x0000003e00308202 */ /* 0x000fe20000000f00 */
[----:B------:R-:W-:Y:S01]  /*5bb0*/  @!P0 IMAD.MOV.U32 R28, RZ, RZ, R34 ;  /* 0x000000ffff1c8224 */ /* 0x000fe200078e0022 */
[----:B------:R-:W-:Y:S01]  /*5bc0*/  @!P0 HADD2.F32 R43, -RZ, R83.H0_H0 ;  /* 0x20000053ff2b8230 */ /* 0x000fe20000004100 */
[-C--:B------:R-:W-:Y:S01]  /*5bd0*/  @!P0 FMUL.FTZ R58, R50, R31.reuse ;  /* 0x0000001f323a8220 */ /* 0x080fe20000410000 */
[----:B------:R-:W-:Y:S01]  /*5be0*/  @!P0 HADD2.F32 R29, -RZ, R30.H0_H0 ;  /* 0x2000001eff1d8230 */ /* 0x000fe20000004100 */
[----:B------:R-:W-:Y:S01]  /*5bf0*/  @!P0 FMUL.FTZ R10, R36, R31 ;  /* 0x0000001f240a8220 */ /* 0x000fe20000410000 */
[----:B------:R-:W-:Y:S01]  /*5c00*/  @!P0 HADD2.F32 R31, -RZ, R40.H0_H0 ;  /* 0x20000028ff1f8230 */ /* 0x000fe20000004100 */
[----:B------:R-:W-:Y:S01]  /*5c10*/  @!P0 FFMA.FTZ R5, R44, R43, R5 ;  /* 0x0000002b2c058223 */ /* 0x000fe20000010005 */
[----:B------:R-:W-:Y:S01]  /*5c20*/  @!P0 F2FP.PACK_AB R67, R67, R54 ;  /* 0x000000364343823e */ /* 0x000fe200000000ff */
[----:B------:R-:W-:Y:S01]  /*5c30*/  @!P0 FFMA.FTZ R6, R45, R46, R6 ;  /* 0x0000002e2d068223 */ /* 0x000fe20000010006 */
[----:B------:R-:W-:Y:S01]  /*5c40*/  @!P0 F2FP.PACK_AB R54, R4, R3 ;  /* 0x000000030436823e */ /* 0x000fe200000000ff */
[----:B------:R-:W-:Y:S01]  /*5c50*/  @!P0 FFMA.FTZ R56, R38, R43, -R56 ;  /* 0x0000002b26388223 */ /* 0x000fe20000010838 */
[----:B------:R-:W-:Y:S01]  /*5c60*/  @!P0 MOV R32, R67 ;  /* 0x0000004300208202 */ /* 0x000fe20000000f00 */
[----:B------:R-:W-:Y:S01]  /*5c70*/  @!P0 FFMA.FTZ R58, R36, R53, -R58 ;  /* 0x00000035243a8223 */ /* 0x000fe2000001083a */
[----:B------:R-:W-:Y:S01]  /*5c80*/  @!P0 MOV R60, R54 ;  /* 0x00000036003c8202 */ /* 0x000fe20000000f00 */
[--C-:B------:R-:W-:Y:S01]  /*5c90*/  @!P0 HADD2.F32 R30, -RZ, R28.reuse.H0_H0 ;  /* 0x2000001cff1e8230 */ /* 0x100fe20000004100 */
[----:B------:R-:W-:Y:S01]  /*5ca0*/  @!P0 F2FP.PACK_AB R56, R85, R56 ;  /* 0x000000385538823e */ /* 0x000fe200000000ff */
[----:B------:R-:W-:Y:S01]  /*5cb0*/  @!P0 HADD2.F32 R28, -RZ, R28.H1_H1 ;  /* 0x3000001cff1c8230 */ /* 0x000fe20000004100 */
[----:B------:R-:W-:Y:S01]  /*5cc0*/  @!P0 F2FP.PACK_AB R85, R6, R5 ;  /* 0x000000050655823e */ /* 0x000fe200000000ff */
[--C-:B------:R-:W-:Y:S01]  /*5cd0*/  @!P0 HADD2.F32 R47, -RZ, R48.reuse.H0_H0 ;  /* 0x20000030ff2f8230 */ /* 0x100fe20000004100 */
[----:B------:R-:W-:Y:S01]  /*5ce0*/  @!P0 FMUL.FTZ R8, R30, R31 ;  /* 0x0000001f1e088220 */ /* 0x000fe20000410000 */
[----:B------:R-:W-:Y:S01]  /*5cf0*/  @!P0 HADD2.F32 R48, -RZ, R48.H1_H1 ;  /* 0x30000030ff308230 */ /* 0x000fe20000004100 */
[----:B------:R-:W-:Y:S01]  /*5d00*/  @!P0 FMUL.FTZ R9, R28, R29 ;  /* 0x0000001d1c098220 */ /* 0x000fe20000410000 */
[----:B------:R-:W-:Y:S01]  /*5d10*/  @!P0 MOV R33, R56 ;  /* 0x0000003800218202 */ /* 0x000fe20000000f00 */
[----:B------:R-:W-:Y:S01]  /*5d20*/  @!P0 FFMA.FTZ R8, R47, R49, R8 ;  /* 0x000000312f088223 */ /* 0x000fe20000010008 */
[----:B------:R-:W-:Y:S01]  /*5d30*/  @!P0 F2FP.PACK_AB R58, R87, R58 ;  /* 0x0000003a573a823e */ /* 0x000fe200000000ff */
[----:B------:R-:W-:Y:S02]  /*5d40*/  @!P0 FMUL.FTZ R66, R47, R31 ;  /* 0x0000001f2f428220 */ /* 0x000fe40000410000 */
[C---:B------:R-:W-:Y:S01]  /*5d50*/  @!P0 FMUL.FTZ R89, R48.reuse, R29 ;  /* 0x0000001d30598220 */ /* 0x040fe20000410000 */
[----:B------:R-:W-:Y:S01]  /*5d60*/  @!P0 MOV R35, R58 ;  /* 0x0000003a00238202 */ /* 0x000fe20000000f00 */
[----:B------:R-:W-:Y:S02]  /*5d70*/  @!P0 FFMA.FTZ R9, R48, R51, R9 ;  /* 0x0000003330098223 */ /* 0x000fe40000010009 */
[----:B------:R-:W-:Y:S02]  /*5d80*/  @!P0 FFMA.FTZ R10, R50, R53, R10 ;  /* 0x00000035320a8223 */ /* 0x000fe4000001000a */
[----:B------:R-:W-:Y:S02]  /*5d90*/  @!P0 FFMA.FTZ R66, R30, R49, -R66 ;  /* 0x000000311e428223 */ /* 0x000fe40000010842 */
[----:B------:R-:W-:Y:S02]  /*5da0*/  @!P0 FFMA.FTZ R89, R28, R51, -R89 ;  /* 0x000000331c598223 */ /* 0x000fe40000010859 */
[----:B------:R-:W-:Y:S02]  /*5db0*/  @!P0 FFMA.FTZ R11, R52, R57, R11 ;  /* 0x00000039340b8223 */ /* 0x000fe4000001000b */
[----:B------:R-:W-:Y:S01]  /*5dc0*/  @!P0 IMAD.MOV.U32 R61, RZ, RZ, R85 ;  /* 0x000000ffff3d8224 */ /* 0x000fe200078e0055 */
[----:B------:R-:W-:Y:S02]  /*5dd0*/  @!P0 F2FP.PACK_AB R89, R89, R66 ;  /* 0x000000425959823e */ /* 0x000fe400000000ff */
[----:B------:R-:W-:Y:S02]  /*5de0*/  @!P0 F2FP.PACK_AB R66, R9, R8 ;  /* 0x000000080942823e */ /* 0x000fe400000000ff */
[----:B------:R-:W-:Y:S01]  /*5df0*/  @!P0 F2FP.PACK_AB R87, R11, R10 ;  /* 0x0000000a0b57823e */ /* 0x000fe200000000ff */
[----:B------:R-:W-:Y:S01]  /*5e00*/  @!P0 IMAD.MOV.U32 R34, RZ, RZ, R89 ;  /* 0x000000ffff228224 */ /* 0x000fe200078e0059 */
[----:B------:R-:W-:Y:S02]  /*5e10*/  @!P0 MOV R62, R66 ;  /* 0x00000042003e8202 */ /* 0x000fe40000000f00 */
[----:B------:R-:W-:Y:S02]  /*5e20*/  @!P0 MOV R63, R87 ;  /* 0x00000057003f8202 */ /* 0x000fe40000000f00 */
[C---:B-1----:R-:W-:Y:S04]  /*5e30*/  LEA R84, P0, R133.reuse, R64, 0x1 ;  /* 0x0000004085547211 */ /* 0x042fe800078008ff */
[----:B----4-:R-:W-:Y:S02]  /*5e40*/  LEA.HI.X R85, R133, R65, R130, 0x1, P0 ;  /* 0x0000004185557211 */ /* 0x010fe400000f0c82 */
[C---:B------:R-:W-:Y:S03]  /*5e50*/  ISETP.GE.AND P0, PT, R59.reuse, c[0x0][0x1d4], PT ;  /* 0x000075003b007a0c */ /* 0x040fe60003f06270 */
[----:B------:R1:W-:Y:S10]  /*5e60*/  ST.E.128 [R84.64], R32 ;  /* 0x0000002054007985 */ /* 0x0003f4000c101d10 */
[----:B------:R-:W-:Y:S05]  /*5e70*/  @!P0 IMAD.WIDE R58, R59, 0x2, R64 ;  /* 0x000000023b3a8825 */ /* 0x000fea00078e0240 */
[----:B------:R1:W-:Y:S02]  /*5e80*/  @!P0 ST.E.128 [R58.64], R60 ;  /* 0x0000003c3a008985 */ /* 0x0003e4000c101d10 */
.L_x_866:
[----:B------:R-:W-:Y:S05]  /*5e90*/  BSYNC B0 ;  /* 0x0000000000007941 */ /* 0x000fea0003800000 */
.L_x_865:
[----:B------:R-:W-:Y:S11]  /*5ea0*/  ISETP.GE.AND P0, PT, R15, c[0x0][0x1d4], PT ;  /* 0x000075000f007a0c */ /* 0x000ff60003f06270 */
[----:B------:R-:W-:Y:S02]  /*5eb0*/  @!UPT UIADD3 URZ, URZ, URZ, URZ ;  /* 0x0000003f3f3ff290 */ /* 0x000fe4000fffe03f */
[----:B------:R-:W-:-:S05]  /*5ec0*/  @P0 BRA `(.L_x_850) ;  /* 0x00000b2000000947 */ /* 0x000fca0003800000 */
[----:B------:R-:W-:Y:S01]  /*5ed0*/  SEL R38, R68, R81, !P2 ;  /* 0x0000005144267207 */ /* 0x000fe20005000000 */
[----:B------:R-:W5:Y:S01]  /*5ee0*/  LDS.128 R28, [R137+0xa080] ;  /* 0x00a08000891c7984 */ /* 0x000f620000000c00 */
[C---:B-1----:R-:W-:Y:S02]  /*5ef0*/  LEA R50, P0, R131.reuse, R64, 0x1 ;  /* 0x0000004083327211 */ /* 0x042fe400078008ff */
[----:B------:R-:W-:Y:S02]  /*5f00*/  SHF.R.S32.HI R37, RZ, 0x1f, R38 ;  /* 0x0000001fff257819 */ /* 0x000fe40000011426 */
[----:B----4-:R-:W-:Y:S02]  /*5f10*/  LEA.HI.X R51, R131, R65, R136, 0x1, P0 ;  /* 0x0000004183337211 */ /* 0x010fe400000f0c88 */
[----:B------:R-:W-:Y:S02]  /*5f20*/  LEA.HI R38, R37, R38, RZ, 0x4 ;  /* 0x0000002625267211 */ /* 0x000fe400078f20ff */
[----:B------:R-:W-:Y:S02]  /*5f30*/  ISETP.GE.AND P0, PT, R15, c[0x0][0x27c], PT ;  /* 0x00009f000f007a0c */ /* 0x000fe40003f06270 */
[----:B------:R-:W-:Y:S04]  /*5f40*/  LEA.HI.SX32 R38, R38, R69, 0x1c ;  /* 0x0000004526267211 */ /* 0x000fe800078fe2ff */
[----:B------:R-:W-:Y:S02]  /*5f50*/  SHF.R.S32.HI R37, RZ, 0x1f, R38 ;  /* 0x0000001fff257819 */ /* 0x000fe40000011426 */
[----:B------:R-:W-:Y:S02]  /*5f60*/  SHF.L.U32 R49, R38, 0x3, RZ ;  /* 0x0000000326317819 */ /* 0x000fe400000006ff */
[----:B------:R-:W-:Y:S02]  /*5f70*/  LEA.HI R37, R37, R38, RZ, 0x3 ;  /* 0x0000002625257211 */ /* 0x000fe400078f18ff */
[----:B------:R-:W-:Y:S01]  /*5f80*/  LOP3.LUT R53, R104, 0x38, R49, 0xf8, !PT ;  /* 0x0000003868357812 */ /* 0x000fe200078ef831 */
[----:B------:R-:W-:Y:S01]  /*5f90*/  @!P0 HADD2.F32 R34, -RZ, R23.H1_H1 ;  /* 0x30000017ff228230 */ /* 0x000fe20000004100 */
[----:B------:R-:W-:Y:S01]  /*5fa0*/  SHF.R.S32.HI R37, RZ, 0x3, R37 ;  /* 0x00000003ff257819 */ /* 0x000fe20000011425 */
[----:B------:R-:W-:Y:S01]  /*5fb0*/  @!P0 HADD2.F32 R38, -RZ, R80.H1_H1 ;  /* 0x30000050ff268230 */ /* 0x000fe20000004100 */
[----:B------:R-:W-:Y:S01]  /*5fc0*/  LOP3.LUT R53, R53, R114, RZ, 0x3c, !PT ;  /* 0x0000007235357212 */ /* 0x000fe200078e3cff */
[----:B------:R-:W-:Y:S01]  /*5fd0*/  @!P0 HADD2.F32 R47, -RZ, R71.H1_H1 ;  /* 0x30000047ff2f8230 */ /* 0x000fe20000004100 */
[--C-:B------:R-:W-:Y:S01]  /*5fe0*/  @!P0 SHF.R.U64 R32, R24, 0x10, R25.reuse ;  /* 0x0000001018208819 */ /* 0x100fe20000001219 */
[----:B------:R-:W-:Y:S01]  /*5ff0*/  IMAD R36, R37, 0xc00, R12 ;  /* 0x00000c0025247824 */ /* 0x000fe200078e020c */
[----:B------:R-:W-:Y:S02]  /*6000*/  @!P0 SHF.R.U32.HI R25, RZ, 0x10, R25 ;  /* 0x00000010ff198819 */ /* 0x000fe40000011619 */
[----:B------:R-:W-:Y:S01]  /*6010*/  @!P0 SHF.R.U32.HI R24, RZ, 0x10, R27 ;  /* 0x00000010ff188819 */ /* 0x000fe2000001161b */
[----:B------:R-:W-:Y:S01]  /*6020*/  IMAD.IADD R53, R36, 0x1, R53 ;  /* 0x0000000124357824 */ /* 0x000fe200078e0235 */
[----:B------:R-:W-:Y:S01]  /*6030*/  @!P0 HADD2.F32 R33, -RZ, R32.H0_H0 ;  /* 0x20000020ff218230 */ /* 0x000fe20000004100 */
[----:B------:R-:W-:Y:S02]  /*6040*/  @!P0 SHF.R.U64 R26, R26, 0x10, R27 ;  /* 0x000000101a1a8819 */ /* 0x000fe4000000121b */
[----:B------:R-:W-:Y:S01]  /*6050*/  @!P0 HADD2.F32 R24, -RZ, R24.H0_H0 ;  /* 0x20000018ff188230 */ /* 0x000fe20000004100 */
[----:B------:R-:W-:Y:S02]  /*6060*/  SHF.L.U32 R52, R53, 0x1, RZ ;  /* 0x0000000135347819 */ /* 0x000fe400000006ff */
[--C-:B------:R-:W-:Y:S01]  /*6070*/  @!P0 SHF.R.U64 R41, R72, 0x10, R73.reuse ;  /* 0x0000001048298819 */ /* 0x100fe20000001249 */
[----:B-----5:R-:W-:Y:S01]  /*6080*/  @!P0 IMAD.MOV.U32 R35, RZ, RZ, R28 ;  /* 0x000000ffff238224 */ /* 0x020fe200078e001c */
[----:B------:R-:W-:Y:S01]  /*6090*/  @!P0 SHF.R.U32.HI R40, RZ, 0x10, R73 ;  /* 0x00000010ff288819 */ /* 0x000fe20000011649 */
[----:B------:R-:W1:Y:S01]  /*60a0*/  LDS.128 R56, [R52+0xa080] ;  /* 0x00a0800034387984 */ /* 0x000e620000000c00 */
[--C-:B------:R-:W-:Y:S01]  /*60b0*/  @!P0 SHF.R.U32.HI R48, RZ, 0x10, R75.reuse ;  /* 0x00000010ff308819 */ /* 0x100fe2000001164b */
[----:B------:R-:W-:Y:S01]  /*60c0*/  @!P0 HADD2.F32 R41, -RZ, R41.H0_H0 ;  /* 0x20000029ff298230 */ /* 0x000fe20000004100 */
[----:B------:R-:W-:Y:S01]  /*60d0*/  @!P0 SHF.R.U64 R43, R74, 0x10, R75 ;  /* 0x000000104a2b8819 */ /* 0x000fe2000000124b */
[--C-:B------:R-:W-:Y:S02]  /*60e0*/  @!P0 HADD2.F32 R27, -RZ, R35.reuse.H0_H0 ;  /* 0x20000023ff1b8230 */ /* 0x100fe40000004100 */
[----:B------:R-:W-:Y:S02]  /*60f0*/  @!P0 HADD2.F32 R32, -RZ, R35.H1_H1 ;  /* 0x30000023ff208230 */ /* 0x000fe40000004100 */
[----:B------:R-:W-:Y:S01]  /*6100*/  @!P0 HADD2.F32 R40, -RZ, R40.H0_H0 ;  /* 0x20000028ff288230 */ /* 0x000fe20000004100 */
[----:B------:R-:W-:Y:S01]  /*6110*/  @!P0 FMUL.FTZ R3, R27, R34 ;  /* 0x000000221b038220 */ /* 0x000fe20000410000 */
[----:B------:R-:W-:Y:S01]  /*6120*/  @!P0 HADD2.F32 R48, -RZ, R48.H0_H0 ;  /* 0x20000030ff308230 */ /* 0x000fe20000004100 */
[CC--:B------:R-:W-:Y:S01]  /*6130*/  @!P0 FMUL.FTZ R4, R32.reuse, R33.reuse ;  /* 0x0000002120048220 */ /* 0x0c0fe20000410000 */
[----:B------:R-:W-:Y:S01]  /*6140*/  @!P0 HADD2.F32 R43, -RZ, R43.H0_H0 ;  /* 0x2000002bff2b8230 */ /* 0x000fe20000004100 */
[----:B-1----:R-:W-:Y:S01]  /*6150*/  @!P0 IMAD.MOV.U32 R42, RZ, RZ, R57 ;  /* 0x000000ffff2a8224 */ /* 0x002fe200078e0039 */
[----:B------:R-:W-:Y:S02]  /*6160*/  @!P0 MOV R39, R56 ;  /* 0x0000003800278202 */ /* 0x000fe40000000f00 */
[----:B------:R-:W-:Y:S03]  /*6170*/  @!P0 MOV R44, R58 ;  /* 0x0000003a002c8202 */ /* 0x000fe60000000f00 */
[--C-:B------:R-:W-:Y:S02]  /*6180*/  @!P0 HADD2.F32 R37, -RZ, R39.reuse.H0_H0 ;  /* 0x20000027ff258230 */ /* 0x100fe40000004100 */
[----:B------:R-:W-:Y:S03]  /*6190*/  @!P0 HADD2.F32 R39, -RZ, R39.H1_H1 ;  /* 0x30000027ff278230 */ /* 0x000fe60000004100 */
[----:B------:R-:W-:Y:S02]  /*61a0*/  @!P0 FFMA.FTZ R3, R37, R38, R3 ;  /* 0x0000002625038223 */ /* 0x000fe40000010003 */
[----:B------:R-:W-:Y:S01]  /*61b0*/  @!P0 FMUL.FTZ R53, R39, R33 ;  /* 0x0000002127358220 */ /* 0x000fe20000410000 */
[----:B------:R-:W-:Y:S01]  /*61c0*/  @!P0 MOV R33, R29 ;  /* 0x0000001d00218202 */ /* 0x000fe20000000f00 */
[----:B------:R-:W-:Y:S01]  /*61d0*/  @!P0 FMUL.FTZ R52, R37, R34 ;  /* 0x0000002225348220 */ /* 0x000fe20000410000 */
[----:B------:R-:W-:Y:S01]  /*61e0*/  @!P0 HADD2.F32 R37, -RZ, R80.H0_H0 ;  /* 0x20000050ff258230 */ /* 0x000fe20000004100 */
[-C--:B------:R-:W-:Y:S01]  /*61f0*/  @!P0 FFMA.FTZ R53, R32, R41.reuse, -R53 ;  /* 0x0000002920358223 */ /* 0x080fe20000010835 */
[----:B------:R-:W-:Y:S01]  /*6200*/  @!P0 HADD2.F32 R32, -RZ, R25.H0_H0 ;  /* 0x20000019ff208230 */ /* 0x000fe20000004100 */
[----:B------:R-:W-:Y:S01]  /*6210*/  @!P0 FFMA.FTZ R4, R39, R41, R4 ;  /* 0x0000002927048223 */ /* 0x000fe20000010004 */
[----:B------:R-:W-:Y:S01]  /*6220*/  @!P0 HADD2.F32 R39, -RZ, R42.H1_H1 ;  /* 0x3000002aff278230 */ /* 0x000fe20000004100 */
[----:B------:R-:W-:Y:S01]  /*6230*/  @!P0 FFMA.FTZ R52, R27, R38, -R52 ;  /* 0x000000261b348223 */ /* 0x000fe20000010834 */
[----:B------:R-:W-:Y:S01]  /*6240*/  @!P0 HADD2.F32 R27, -RZ, R23.H0_H0 ;  /* 0x20000017ff1b8230 */ /* 0x000fe20000004100 */
[----:B------:R-:W-:Y:S01]  /*6250*/  @!P0 IMAD.MOV.U32 R41, RZ, RZ, R59 ;  /* 0x000000ffff298224 */ /* 0x000fe200078e003b */
[----:B------:R-:W-:Y:S01]  /*6260*/  @!P0 HADD2.F32 R23, -RZ, R33.H1_H1 ;  /* 0x30000021ff178230 */ /* 0x000fe20000004100 */
[----:B------:R-:W-:Y:S01]  /*6270*/  @!P0 FMUL.FTZ R61, R39, R32 ;  /* 0x00000020273d8220 */ /* 0x000fe20000410000 */
[----:B------:R-:W-:Y:S01]  /*6280*/  @!P0 F2FP.PACK_AB R53, R53, R52 ;  /* 0x000000343535823e */ /* 0x000fe200000000ff */
[----:B------:R-:W-:Y:S01]  /*6290*/  @!P0 HADD2.F32 R25, -RZ, R22.H1_H1 ;  /* 0x30000016ff198230 */ /* 0x000fe20000004100 */
[----:B------:R-:W-:Y:S01]  /*62a0*/  @!P0 F2FP.PACK_AB R52, R4, R3 ;  /* 0x000000030434823e */ /* 0x000fe200000000ff */
[C---:B------:R-:W-:Y:S01]  /*62b0*/  @!P0 FMUL.FTZ R6, R23.reuse, R32 ;  /* 0x0000002017068220 */ /* 0x040fe20000410000 */
[----:B------:R-:W-:Y:S01]  /*62c0*/  @!P0 MOV R28, R53 ;  /* 0x00000035001c8202 */ /* 0x000fe20000000f00 */
[----:B------:R-:W-:Y:S01]  /*62d0*/  @!P0 FFMA.FTZ R61, R23, R40, -R61 ;  /* 0x00000028173d8223 */ /* 0x000fe2000001083d */
[----:B------:R-:W-:Y:S01]  /*62e0*/  @!P0 MOV R23, R31 ;  /* 0x0000001f00178202 */ /* 0x000fe20000000f00 */
[----:B------:R-:W-:Y:S01]  /*62f0*/  @!P0 HADD2.F32 R46, -RZ, R41.H1_H1 ;  /* 0x30000029ff2e8230 */ /* 0x000fe20000004100 */
[----:B------:R-:W-:Y:S01]  /*6300*/  @!P0 MOV R56, R52 ;  /* 0x0000003400388202 */ /* 0x000fe20000000f00 */
[----:B------:R-:W-:Y:S02]  /*6310*/  @!P0 HADD2.F32 R34, -RZ, R33.H0_H0 ;  /* 0x20000021ff228230 */ /* 0x000fe40000004100 */
[--C-:B------:R-:W-:Y:S01]  /*6320*/  @!P0 HADD2.F32 R32, -RZ, R23.reuse.H0_H0 ;  /* 0x20000017ff208230 */ /* 0x100fe20000004100 */
[-C--:B------:R-:W-:Y:S01]  /*6330*/  @!P0 FMUL.FTZ R63, R46, R24.reuse ;  /* 0x000000182e3f8220 */ /* 0x080fe20000410000 */
[----:B------:R-:W-:Y:S01]  /*6340*/  @!P0 HADD2.F32 R23, -RZ, R23.H1_H1 ;  /* 0x30000017ff178230 */ /* 0x000fe20000004100 */
[----:B------:R-:W-:Y:S01]  /*6350*/  @!P0 FMUL.FTZ R5, R34, R27 ;  /* 0x0000001b22058220 */ /* 0x000fe20000410000 */
[----:B------:R-:W-:Y:S01]  /*6360*/  @!P0 HADD2.F32 R45, -RZ, R41.H0_H0 ;  /* 0x20000029ff2d8230 */ /* 0x000fe20000004100 */
[-C--:B------:R-:W-:Y:S01]  /*6370*/  @!P0 FMUL.FTZ R10, R32, R25.reuse ;  /* 0x00000019200a8220 */ /* 0x080fe20000410000 */
[----:B------:R-:W-:Y:S01]  /*6380*/  @!P0 HADD2.F32 R41, -RZ, R44.H0_H0 ;  /* 0x2000002cff298230 */ /* 0x000fe20000004100 */
[C---:B------:R-:W-:Y:S01]  /*6390*/  @!P0 FMUL.FTZ R11, R23.reuse, R24 ;  /* 0x00000018170b8220 */ /* 0x040fe20000410000 */
[----:B------:R-:W-:Y:S01]  /*63a0*/  @!P0 HADD2.F32 R24, -RZ, R22.H0_H0 ;  /* 0x20000016ff188230 */ /* 0x000fe20000004100 */
[----:B------:R-:W-:Y:S01]  /*63b0*/  @!P0 IMAD.MOV.U32 R22, RZ, RZ, R30 ;  /* 0x000000ffff168224 */ /* 0x000fe200078e001e */
[----:B------:R-:W-:Y:S01]  /*63c0*/  @!P0 HADD2.F32 R44, -RZ, R44.H1_H1 ;  /* 0x3000002cff2c8230 */ /* 0x000fe20000004100 */
[----:B------:R-:W-:Y:S01]  /*63d0*/  @!P0 FFMA.FTZ R63, R23, R48, -R63 ;  /* 0x00000030173f8223 */ /* 0x000fe2000001083f */
[----:B------:R-:W-:Y:S01]  /*63e0*/  @!P0 HADD2.F32 R23, -RZ, R26.H0_H0 ;  /* 0x2000001aff178230 */ /* 0x000fe20000004100 */
[----:B------:R-:W-:Y:S01]  /*63f0*/  @!P0 FMUL.FTZ R60, R45, R25 ;  /* 0x000000192d3c8220 */ /* 0x000fe20000410000 */
[----:B------:R-:W-:Y:S01]  /*6400*/  @!P0 HADD2.F32 R38, -RZ, R42.H0_H0 ;  /* 0x2000002aff268230 */ /* 0x000fe20000004100 */
[----:B------:R-:W-:Y:S01]  /*6410*/  @!P0 FMUL.FTZ R62, R41, R24 ;  /* 0x00000018293e8220 */ /* 0x000fe20000410000 */
[----:B------:R-:W-:Y:S01]  /*6420*/  @!P0 HADD2.F32 R42, -RZ, R71.H0_H0 ;  /* 0x20000047ff2a8230 */ /* 0x000fe20000004100 */
[----:B------:R-:W-:Y:S01]  /*6430*/  @!P0 FMUL.FTZ R67, R44, R23 ;  /* 0x000000172c438220 */ /* 0x000fe20000410000 */
[--C-:B------:R-:W-:Y:S01]  /*6440*/  @!P0 HADD2.F32 R25, -RZ, R22.reuse.H0_H0 ;  /* 0x20000016ff198230 */ /* 0x100fe20000004100 */
[----:B------:R-:W-:Y:S01]  /*6450*/  @!P0 FMUL.FTZ R54, R38, R27 ;  /* 0x0000001b26368220 */ /* 0x000fe20000410000 */
[----:B------:R-:W-:Y:S01]  /*6460*/  @!P0 HADD2.F32 R22, -RZ, R22.H1_H1 ;  /* 0x30000016ff168230 */ /* 0x000fe20000004100 */
[----:B------:R-:W-:Y:S02]  /*6470*/  @!P0 FFMA.FTZ R60, R32, R47, -R60 ;  /* 0x0000002f203c8223 */ /* 0x000fe4000001083c */
[----:B------:R-:W-:Y:S02]  /*6480*/  @!P0 FFMA.FTZ R62, R25, R42, -R62 ;  /* 0x0000002a193e8223 */ /* 0x000fe4000001083e */
[----:B------:R-:W-:Y:S01]  /*6490*/  @!P0 FFMA.FTZ R67, R22, R43, -R67 ;  /* 0x0000002b16438223 */ /* 0x000fe20000010843 */
[----:B------:R-:W-:Y:S01]  /*64a0*/  @!P0 F2FP.PACK_AB R60, R63, R60 ;  /* 0x0000003c3f3c823e */ /* 0x000fe200000000ff */
[-C--:B------:R-:W-:Y:S02]  /*64b0*/  @!P0 FFMA.FTZ R54, R34, R37.reuse, -R54 ;  /* 0x0000002522368223 */ /* 0x080fe40000010836 */
[----:B------:R-:W-:Y:S01]  /*64c0*/  @!P0 FMUL.FTZ R8, R25, R24 ;  /* 0x0000001819088220 */ /* 0x000fe20000410000 */
[----:B------:R-:W-:Y:S01]  /*64d0*/  @!P0 F2FP.PACK_AB R67, R67, R62 ;  /* 0x0000003e4343823e */ /* 0x000fe200000000ff */
[----:B------:R-:W-:Y:S01]  /*64e0*/  @!P0 FFMA.FTZ R5, R38, R37, R5 ;  /* 0x0000002526058223 */ /* 0x000fe20000010005 */
[----:B------:R-:W-:Y:S01]  /*64f0*/  @!P0 F2FP.PACK_AB R54, R61, R54 ;  /* 0x000000363d36823e */ /* 0x000fe200000000ff */
[----:B------:R-:W-:Y:S01]  /*6500*/  @!P0 FMUL.FTZ R9, R22, R23 ;  /* 0x0000001716098220 */ /* 0x000fe20000410000 */
[----:B------:R-:W-:Y:S01]  /*6510*/  @!P0 MOV R31, R60 ;  /* 0x0000003c001f8202 */ /* 0x000fe20000000f00 */
[----:B------:R-:W-:Y:S01]  /*6520*/  @!P0 FFMA.FTZ R6, R39, R40, R6 ;  /* 0x0000002827068223 */ /* 0x000fe20000010006 */
[----:B------:R-:W-:Y:S01]  /*6530*/  @!P0 MOV R29, R54 ;  /* 0x00000036001d8202 */ /* 0x000fe20000000f00 */
[----:B------:R-:W-:Y:S02]  /*6540*/  @!P0 FFMA.FTZ R8, R41, R42, R8 ;  /* 0x0000002a29088223 */ /* 0x000fe40000010008 */
[----:B------:R-:W-:Y:S01]  /*6550*/  @!P0 FFMA.FTZ R9, R44, R43, R9 ;  /* 0x0000002b2c098223 */ /* 0x000fe20000010009 */
[----:B------:R-:W-:Y:S01]  /*6560*/  @!P0 F2FP.PACK_AB R61, R6, R5 ;  /* 0x00000005063d823e */ /* 0x000fe200000000ff */
[----:B------:R-:W-:Y:S02]  /*6570*/  @!P0 FFMA.FTZ R10, R45, R47, R10 ;  /* 0x0000002f2d0a8223 */ /* 0x000fe4000001000a */
[----:B------:R-:W-:Y:S01]  /*6580*/  @!P0 IMAD.MOV.U32 R30, RZ, RZ, R67 ;  /* 0x000000ffff1e8224 */ /* 0x000fe200078e0043 */
[----:B------:R-:W-:Y:S01]  /*6590*/  @!P0 F2FP.PACK_AB R62, R9, R8 ;  /* 0x00000008093e823e */ /* 0x000fe200000000ff */
[----:B------:R-:W-:Y:S02]  /*65a0*/  @!P0 FFMA.FTZ R11, R46, R48, R11 ;  /* 0x000000302e0b8223 */ /* 0x000fe4000001000b */
[----:B------:R-:W-:Y:S01]  /*65b0*/  @!P0 IMAD.MOV.U32 R57, RZ, RZ, R61 ;  /* 0x000000ffff398224 */ /* 0x000fe200078e003d */
[----:B------:R1:W-:Y:S01]  /*65c0*/  ST.E.128 [R50.64], R28 ;  /* 0x0000001c32007985 */ /* 0x0003e2000c101d10 */
[----:B------:R-:W-:Y:S02]  /*65d0*/  @!P0 MOV R58, R62 ;  /* 0x0000003e003a8202 */ /* 0x000fe40000000f00 */
[----:B------:R-:W-:Y:S04]  /*65e0*/  @!P0 F2FP.PACK_AB R63, R11, R10 ;  /* 0x0000000a0b3f823e */ /* 0x000fe800000000ff */
[----:B------:R-:W-:Y:S02]  /*65f0*/  @!P0 MOV R59, R63 ;  /* 0x0000003f003b8202 */ /* 0x000fe40000000f00 */
[----:B------:R-:W-:Y:S11]  /*6600*/  ISETP.GE.AND P0, PT, R49, c[0x0][0x1d4], PT ;  /* 0x0000750031007a0c */ /* 0x000ff60003f06270 */
[----:B------:R-:W-:Y:S02]  /*6610*/  @!UPT UIADD3 URZ, URZ, URZ, URZ ;  /* 0x0000003f3f3ff290 */ /* 0x000fe4000fffe03f */
[----:B------:R-:W-:-:S05]  /*6620*/  @P0 BRA `(.L_x_850) ;  /* 0x000003c000000947 */ /* 0x000fca0003800000 */
[C---:B------:R-:W-:Y:S04]  /*6630*/  LEA R4, P0, R49.reuse, R64, 0x1 ;  /* 0x0000004031047211 */ /* 0x040fe800078008ff */
[----:B------:R-:W-:Y:S05]  /*6640*/  LEA.HI.X.SX32 R5, R49, R65, 0x1, P0 ;  /* 0x0000004131057211 */ /* 0x000fea00000f0eff */
[----:B------:R4:W-:Y:S01]  /*6650*/  ST.E.128 [R4.64], R56 ;  /* 0x0000003804007985 */ /* 0x0009e2000c101d10 */
[----:B------:R-:W-:-:S05]  /*6660*/  BRA `(.L_x_850) ;  /* 0x0000038000007947 */ /* 0x000fca0003800000 */
.L_x_836:
[----:B------:R1:W2:Y:S01]  /*6670*/  SHFL.IDX PT, R9, R145, RZ, 0x181f ;  /* 0x00181fff91097589 */ /* 0x0002a200000e0000 */
[----:B------:R-:W-:Y:S01]  /*6680*/  IMAD R3, R55, -0x30, R2 ;  /* 0xffffffd037037824 */ /* 0x000fe200078e0202 */
[----:B------:R-:W-:Y:S02]  /*6690*/  BSSY B0, `(.L_x_867) ;  /* 0x000001c000007945 */ /* 0x000fe40003800000 */
[----:B------:R1:W3:Y:S02]  /*66a0*/  SHFL.IDX PT, R5, R157, RZ, 0x181f ;  /* 0x00181fff9d057589 */ /* 0x0002e400000e0000 */
[----:B------:R-:W-:Y:S04]  /*66b0*/  IMNMX R126, R3, 0x30, PT ;  /* 0x00000030037e7817 */ /* 0x000fe80003800200 */
[----:B------:R-:W-:Y:S04]  /*66c0*/  IADD3 R4, -R17, R126, RZ ;  /* 0x0000007e11047210 */ /* 0x000fe80007ffe1ff */
[----:B------:R-:W-:Y:S11]  /*66d0*/  ISETP.GE.AND P0, PT, R4, 0x1, PT ;  /* 0x000000010400780c */ /* 0x000ff60003f06270 */
[----:B------:R-:W-:Y:S02]  /*66e0*/  @!UPT UIADD3 URZ, URZ, URZ, URZ ;  /* 0x0000003f3f3ff290 */ /* 0x000fe4000fffe03f */
[----:B------:R-:W-:-:S05]  /*66f0*/  @!P0 BRA `(.L_x_868) ;  /* 0x0000015000008947 */ /* 0x000fca0003800000 */
[C---:B-12---:R-:W-:Y:S02]  /*6700*/  ISETP.GE.AND P0, PT, R18.reuse, c[0x0][0x1d4], PT ;  /* 0x0000750012007a0c */ /* 0x046fe40003f06270 */
[----:B------:R-:W-:Y:S11]  /*6710*/  ISETP.GE.AND P4, PT, R15, c[0x0][0x1d4], PT ;  /* 0x000075000f007a0c */ /* 0x000ff60003f86270 */
[----:B------:R-:W1:Y:S01]  /*6720*/  @!P0 LDS.128 R32, [R105+0xa080] ;  /* 0x00a0800069208984 */ /* 0x000e620000000c00 */
[C---:B---3--:R-:W-:Y:S04]  /*6730*/  @!P0 LEA R40, P3, R18.reuse, R5, 0x1 ;  /* 0x0000000512288211 */ /* 0x048fe800078608ff */
[----:B------:R-:W-:Y:S02]  /*6740*/  @!P0 LEA.HI.X R41, R18, R9, R19, 0x1, P3 ;  /* 0x0000000912298211 */ /* 0x000fe400018f0c13 */
[C---:B------:R-:W-:Y:S04]  /*6750*/  @!P4 LEA R38, P3, R123.reuse, R5, 0x1 ;  /* 0x000000057b26c211 */ /* 0x040fe800078608ff */
[----:B------:R-:W-:Y:S02]  /*6760*/  @!P4 LEA.HI.X R39, R123, R9, R132, 0x1, P3 ;  /* 0x000000097b27c211 */ /* 0x000fe400018f0c84 */
[----:B------:R-:W-:Y:S11]  /*6770*/  ISETP.GE.AND P3, PT, R109, c[0x0][0x1d4], PT ;  /* 0x000075006d007a0c */ /* 0x000ff60003f66270 */
[----:B------:R-:W-:Y:S02]  /*6780*/  @!UPT UIADD3 URZ, URZ, URZ, URZ ;  /* 0x0000003f3f3ff290 */ /* 0x000fe4000fffe03f */
[C---:B------:R-:W-:Y:S04]  /*6790*/  @!P3 LEA R22, P5, R121.reuse, R5, 0x1 ;  /* 0x000000057916b211 */ /* 0x040fe800078a08ff */
[----:B------:R-:W-:Y:S01]  /*67a0*/  @!P3 LEA.HI.X R23, R121, R9, R120, 0x1, P5 ;  /* 0x000000097917b211 */ /* 0x000fe200028f0c78 */
[----:B-1----:R-:W-:Y:S01]  /*67b0*/  @!P0 ST.E.128 [R40.64], R32 ;  /* 0x0000002028008985 */ /* 0x002fe2000c101d10 */
[----:B------:R-:W-:Y:S03]  /*67c0*/  ISETP.GE.AND P0, PT, R107, c[0x0][0x1d4], PT ;  /* 0x000075006b007a0c */ /* 0x000fe60003f06270 */
[----:B------:R-:W1:Y:S10]  /*67d0*/  @!P4 LDS.128 R28, [R105+0xb880] ;  /* 0x00b88000691cc984 */ /* 0x000e740000000c00 */
[C---:B------:R-:W-:Y:S04]  /*67e0*/  @!P0 LEA R36, P5, R122.reuse, R5, 0x1 ;  /* 0x000000057a248211 */ /* 0x040fe800078a08ff */
[----:B------:R-:W-:Y:S01]  /*67f0*/  @!P0 LEA.HI.X R37, R122, R9, R119, 0x1, P5 ;  /* 0x000000097a258211 */ /* 0x000fe200028f0c77 */
[----:B-1----:R-:W-:Y:S04]  /*6800*/  @!P4 ST.E.128 [R38.64], R28 ;  /* 0x0000001c2600c985 */ /* 0x002fe8000c101d10 */
[----:B------:R-:W1:Y:S04]  /*6810*/  @!P3 LDS.128 R24, [R105+0xd080] ;  /* 0x00d080006918b984 */ /* 0x000e680000000c00 */
[----:B-1----:R-:W-:Y:S04]  /*6820*/  @!P3 ST.E.128 [R22.64], R24 ;  /* 0x000000181600b985 */ /* 0x002fe8000c101d10 */
[----:B------:R-:W1:Y:S04]  /*6830*/  @!P0 LDS.128 R8, [R105+0xe880] ;  /* 0x00e8800069088984 */ /* 0x000e680000000c00 */
[----:B-1----:R1:W-:Y:S02]  /*6840*/  @!P0 ST.E.128 [R36.64], R8 ;  /* 0x0000000824008985 */ /* 0x0023e4000c101d10 */
.L_x_868:
[----:B-12---:R-:W-:Y:S05]  /*6850*/  BSYNC B0 ;  /* 0x0000000000007941 */ /* 0x006fea0003800000 */
.L_x_867:
[----:B------:R-:W1:Y:S01]  /*6860*/  SHFL.IDX PT, R145, R145, 0x1, 0x181f ;  /* 0x00381f0091917f89 */ /* 0x000e6200000e0000 */
[----:B------:R-:W-:Y:S03]  /*6870*/  ISETP.GE.AND P0, PT, R4, 0x21, PT ;  /* 0x000000210400780c */ /* 0x000fe60003f06270 */
[----:B------:R-:W2:Y:S10]  /*6880*/  SHFL.IDX PT, R157, R157, 0x1, 0x181f ;  /* 0x00381f009d9d7f89 */ /* 0x000eb400000e0000 */
[----:B------:R-:W-:-:S05]  /*6890*/  @!P0 BRA `(.L_x_850) ;  /* 0x0000015000008947 */ /* 0x000fca0003800000 */
[C---:B------:R-:W-:Y:S02]  /*68a0*/  ISETP.GE.AND P0, PT, R18.reuse, c[0x0][0x1d4], PT ;  /* 0x0000750012007a0c */ /* 0x040fe40003f06270 */
[----:B------:R-:W-:Y:S11]  /*68b0*/  ISETP.GE.AND P4, PT, R15, c[0x0][0x1d4], PT ;  /* 0x000075000f007a0c */ /* 0x000ff60003f86270 */
[----:B------:R-:W4:Y:S01]  /*68c0*/  @!P0 LDS.128 R32, [R105+0xb080] ;  /* 0x00b0800069208984 */ /* 0x000f220000000c00 */
[C---:B--2---:R-:W-:Y:S04]  /*68d0*/  @!P0 LEA R38, P3, R18.reuse, R157, 0x1 ;  /* 0x0000009d12268211 */ /* 0x044fe800078608ff */
[----:B-1----:R-:W-:Y:S02]  /*68e0*/  @!P0 LEA.HI.X R39, R18, R145, R19, 0x1, P3 ;  /* 0x0000009112278211 */ /* 0x002fe400018f0c13 */
[C---:B------:R-:W-:Y:S04]  /*68f0*/  @!P4 LEA R36, P3, R123.reuse, R157, 0x1 ;  /* 0x0000009d7b24c211 */ /* 0x040fe800078608ff */
[----:B------:R-:W-:Y:S02]  /*6900*/  @!P4 LEA.HI.X R37, R123, R145, R132, 0x1, P3 ;  /* 0x000000917b25c211 */ /* 0x000fe400018f0c84 */
[----:B------:R-:W-:Y:S11]  /*6910*/  ISETP.GE.AND P3, PT, R109, c[0x0][0x1d4], PT ;  /* 0x000075006d007a0c */ /* 0x000ff60003f66270 */
[----:B------:R-:W-:Y:S02]  /*6920*/  @!UPT UIADD3 URZ, URZ, URZ, URZ ;  /* 0x0000003f3f3ff290 */ /* 0x000fe4000fffe03f */
[C---:B------:R-:W-:Y:S04]  /*6930*/  @!P3 LEA R4, P5, R121.reuse, R157, 0x1 ;  /* 0x0000009d7904b211 */ /* 0x040fe800078a08ff */
[----:B---3--:R-:W-:Y:S01]  /*6940*/  @!P3 LEA.HI.X R5, R121, R145, R120, 0x1, P5 ;  /* 0x000000917905b211 */ /* 0x008fe200028f0c78 */
[----:B----4-:R-:W-:Y:S01]  /*6950*/  @!P0 ST.E.128 [R38.64], R32 ;  /* 0x0000002026008985 */ /* 0x010fe2000c101d10 */
        /* <DEDUP_REMOVED lines=9> */
.L_x_850:
[----:B------:R-:W-:Y:S05]  /*69f0*/  BSYNC B2 ;  /* 0x0000000000027941 */ /* 0x000fea0003800000 */
.L_x_835:
[----:B------:R-:W-:Y:S01]  /*6a00*/  IMAD.IADD R126, R126, 0x1, -R17 ;  /* 0x000000017e7e7824 */ /* 0x000fe200078e0a11 */
[----:B---34-:R-:W-:Y:S01]  /*6a10*/  P2R R5, PR, RZ, 0x2 ;  /* 0x00000002ff057803 */ /* 0x018fe20000000000 */
[----:B-1----:R-:W-:Y:S01]  /*6a20*/  IMAD.WIDE R22, R55, 0x30, R146 ;  /* 0x0000003037167825 */ /* 0x002fe200078e0292 */
[----:B------:R-:W-:Y:S01]  /*6a30*/  ISETP.NE.AND P1, PT, R113, RZ, PT ;  /* 0x000000ff7100720c */ /* 0x000fe20003f25270 */
[----:B------:R-:W-:Y:S01]  /*6a40*/  BSSY B0, `(.L_x_869) ;  /* 0x0000049000007945 */ /* 0x000fe20003800000 */
[----:B------:R-:W-:Y:S01]  /*6a50*/  ISETP.GE.AND P3, PT, R126, 0x21, PT ;  /* 0x000000217e00780c */ /* 0x000fe20003f66270 */
[----:B------:R-:W-:Y:S01]  /*6a60*/  IMAD.WIDE.U32 R26, R143, c[0x0][0x208], RZ ;  /* 0x000082008f1a7a25 */ /* 0x000fe200078e00ff */
[----:B------:R-:W-:Y:S02]  /*6a70*/  ISETP.NE.AND P6, PT, R111, RZ, PT ;  /* 0x000000ff6f00720c */ /* 0x000fe40003fc5270 */
[----:B------:R-:W-:Y:S09]  /*6a80*/  ISETP.NE.AND P5, PT, R110, RZ, PT ;  /* 0x000000ff6e00720c */ /* 0x000ff20003fa5270 */
[----:B------:R-:W-:Y:S05]  /*6a90*/  @P3 IADD3 R9, P0, R22, 0x20, RZ ;  /* 0x0000002016093810 */ /* 0x000fea0007f1e0ff */
[----:B------:R-:W-:Y:S01]  /*6aa0*/  @P3 IMAD.X R3, RZ, RZ, R23, P0 ;  /* 0x000000ffff033224 */ /* 0x000fe200000e0617 */
[----:B------:R-:W-:Y:S11]  /*6ab0*/  ISETP.GE.AND P0, PT, R126, 0x1, PT ;  /* 0x000000017e00780c */ /* 0x000ff60003f06270 */
[----:B------:R-:W-:Y:S02]  /*6ac0*/  @!UPT UIADD3 URZ, URZ, URZ, URZ ;  /* 0x0000003f3f3ff290 */ /* 0x000fe4000fffe03f */
[----:B------:R-:W-:Y:S01]  /*6ad0*/  @P0 MOV R126, R148 ;  /* 0x00000094007e0202 */ /* 0x000fe20000000f00 */
[----:B------:R-:W-:Y:S02]  /*6ae0*/  @P0 IMAD R4, R23, c[0x0][0x258], RZ ;  /* 0x0000960017040a24 */ /* 0x000fe400078e02ff */
[----:B------:R-:W-:Y:S02]  /*6af0*/  IMAD R23, R141, c[0x0][0x218], RZ ;  /* 0x000086008d177a24 */ /* 0x000fe400078e02ff */
[C---:B------:R-:W-:Y:S04]  /*6b00*/  @P0 IMAD.WIDE.U32 R10, R22.reuse, c[0x0][0x258], R126 ;  /* 0x00009600160a0a25 */ /* 0x040fe800078e007e */
[----:B------:R-:W-:Y:S01]  /*6b10*/  @P0 IMAD R4, R22, c[0x0][0x25c], R4 ;  /* 0x0000970016040a24 */ /* 0x000fe200078e0204 */
[----:B------:R-:W-:Y:S01]  /*6b20*/  @P0 LEA R24, P4, R10, c[0x0][0x250], 0x1 ;  /* 0x000094000a180a11 */ /* 0x000fe200078808ff */
[----:B------:R-:W-:Y:S02]  /*6b30*/  IMAD R23, R144, c[0x0][0x21c], R23 ;  /* 0x0000870090177a24 */ /* 0x000fe400078e0217 */
[----:B------:R-:W-:Y:S02]  /*6b40*/  @P0 IMAD.IADD R4, R11, 0x1, R4 ;  /* 0x000000010b040824 */ /* 0x000fe400078e0204 */
[----:B------:R-:W-:Y:S03]  /*6b50*/  @P3 IMAD.MOV.U32 R126, RZ, RZ, R148 ;  /* 0x000000ffff7e3224 */ /* 0x000fe600078e0094 */
[----:B------:R-:W-:Y:S01]  /*6b60*/  @P0 LEA.HI.X R25, R10, c[0x0][0x254], R4, 0x1, P4 ;  /* 0x000095000a190a11 */ /* 0x000fe200020f0c04 */
[----:B------:R-:W-:Y:S04]  /*6b70*/  IMAD R4, R142, c[0x0][0x208], RZ ;  /* 0x000082008e047a24 */ /* 0x000fe800078e02ff */
[----:B------:R-:W-:Y:S01]  /*6b80*/  @!PT LDS RZ, [RZ] ;  /* 0x00000000fffff984 */ /* 0x000fe20000000800 */
[----:B------:R-:W-:Y:S01]  /*6b90*/  @!PT LDS RZ, [RZ] ;  /* 0x00000000fffff984 */ /* 0x000fe20000000800 */
[----:B------:R-:W-:Y:S01]  /*6ba0*/  @!PT LDS RZ, [RZ] ;  /* 0x00000000fffff984 */ /* 0x000fe20000000800 */
[----:B------:R1:W-:Y:S01]  /*6bb0*/  @P0 LDGSTS.E.BYPASS.LTC128B.128 [R105+0x4080], [R24.64], !P1 ;  /* 0x0408000018690fae */ /* 0x0003e2000c901d50 */
[----:B------:R-:W-:Y:S05]  /*6bc0*/  IMAD R4, R143, c[0x0][0x20c], R4 ;  /* 0x000083008f047a24 */ /* 0x000fea00078e0204 */
[----:B------:R-:W-:Y:S01]  /*6bd0*/  IADD3 R27, R27, R4, RZ ;  /* 0x000000041b1b7210 */ /* 0x000fe20007ffe0ff */
[----:B------:R-:W-:Y:S04]  /*6be0*/  @P3 IMAD R4, R3, c[0x0][0x258], RZ ;  /* 0x0000960003043a24 */ /* 0x000fe800078e02ff */
[----:B------:R-:W-:Y:S04]  /*6bf0*/  IMAD.WIDE.U32 R26, R144, c[0x0][0x218], R26 ;  /* 0x00008600901a7a25 */ /* 0x000fe800078e001a */
[C---:B------:R-:W-:Y:S01]  /*6c00*/  @P3 IMAD R4, R9.reuse, c[0x0][0x25c], R4 ;  /* 0x0000970009043a24 */ /* 0x040fe200078e0204 */
[----:B------:R-:W-:Y:S04]  /*6c10*/  IADD3 R11, P4, R154, R26, RZ ;  /* 0x0000001a9a0b7210 */ /* 0x000fe80007f9e0ff */
[----:B------:R-:W-:Y:S01]  /*6c20*/  IADD3.X R6, R116, R27, R23, P4, !PT ;  /* 0x0000001b74067210 */ /* 0x000fe200027fe417 */
[----:B------:R-:W-:Y:S05]  /*6c30*/  @P3 IMAD.WIDE.U32 R22, R9, c[0x0][0x258], R126 ;  /* 0x0000960009163a25 */ /* 0x000fea00078e007e */
[C---:B------:R-:W-:Y:S02]  /*6c40*/  @P3 LEA R26, P4, R22.reuse, c[0x0][0x250], 0x1 ;  /* 0x00009400161a3a11 */ /* 0x040fe400078808ff */
[----:B------:R-:W-:Y:S04]  /*6c50*/  @P3 IADD3 R4, R23, R4, RZ ;  /* 0x0000000417043210 */ /* 0x000fe80007ffe0ff */
[----:B------:R-:W-:Y:S02]  /*6c60*/  @P3 LEA.HI.X R27, R22, c[0x0][0x254], R4, 0x1, P4 ;  /* 0x00009500161b3a11 */ /* 0x000fe400020f0c04 */
[C---:B------:R-:W-:Y:S04]  /*6c70*/  LEA R4, P4, R11.reuse, c[0x0][0x1f8], 0x1 ;  /* 0x00007e000b047a11 */ /* 0x040fe800078808ff */
[----:B------:R-:W-:Y:S02]  /*6c80*/  LEA.HI.X R3, R11, c[0x0][0x1fc], R6, 0x1, P4 ;  /* 0x00007f000b037a11 */ /* 0x000fe400020f0c06 */
[----:B------:R-:W-:Y:S03]  /*6c90*/  ISETP.NE.AND P4, PT, R112, RZ, PT ;  /* 0x000000ff7000720c */ /* 0x000fe60003f85270 */
[----:B------:R1:W3:Y:S10]  /*6ca0*/  SHFL.IDX PT, R9, R3, RZ, 0x181f ;  /* 0x00181fff03097589 */ /* 0x0002f400000e0000 */
[----:B------:R1:W-:Y:S04]  /*6cb0*/  @P0 LDGSTS.E.BYPASS.LTC128B.128 [R105+0x5880], [R24.64+0x80], !P4 ;  /* 0x0588008018690fae */ /* 0x0003e8000e101d50 */
[----:B------:R1:W-:Y:S04]  /*6cc0*/  @P0 LDGSTS.E.BYPASS.LTC128B.128 [R105+0x7080], [R24.64+0x100], !P6 ;  /* 0x0708010018690fae */ /* 0x0003e8000f101d50 */
[----:B------:R1:W-:Y:S04]  /*6cd0*/  @P0 LDGSTS.E.BYPASS.LTC128B.128 [R105+0x8880], [R24.64+0x180], !P5 ;  /* 0x0888018018690fae */ /* 0x0003e8000e901d50 */
[----:B------:R1:W-:Y:S01]  /*6ce0*/  @P3 LDGSTS.E.BYPASS.LTC128B.128 [R105+0x5080], [R26.64], !P1 ;  /* 0x050800001a693fae */ /* 0x0003e2000c901d50 */
[----:B------:R-:W-:Y:S03]  /*6cf0*/  ISETP.NE.AND P1, PT, R5, RZ, PT ;  /* 0x000000ff0500720c */ /* 0x000fe60003f25270 */
[----:B------:R1:W-:Y:S04]  /*6d00*/  @P3 LDGSTS.E.BYPASS.LTC128B.128 [R105+0x6880], [R26.64+0x80], !P4 ;  /* 0x068800801a693fae */ /* 0x0003e8000e101d50 */
[----:B------:R1:W-:Y:S04]  /*6d10*/  @P3 LDGSTS.E.BYPASS.LTC128B.128 [R105+0x8080], [R26.64+0x100], !P6 ;  /* 0x080801001a693fae */ /* 0x0003e8000f101d50 */
[----:B------:R1:W-:Y:S04]  /*6d20*/  @P3 LDGSTS.E.BYPASS.LTC128B.128 [R105+0x9880], [R26.64+0x180], !P5 ;  /* 0x098801801a693fae */ /* 0x0003e8000e901d50 */
[----:B------:R-:W0:Y:S04]  /*6d30*/  LDGDEPBAR ;  /* 0x00000000000079af */ /* 0x000e280000000000 */
[----:B------:R1:W4:Y:S01]  /*6d40*/  SHFL.IDX PT, R5, R4, RZ, 0x181f ;  /* 0x00181fff04057589 */ /* 0x00032200000e0000 */
[----:B------:R-:W-:Y:S04]  /*6d50*/  DEPBAR.LE SB0, 0x0 ;  /* 0x000080000000791a */ /* 0x000fe80000000000 */
[----:B------:R-:W-:Y:S06]  /*6d60*/  BAR.SYNC.DEFER_BLOCKING 0x0 ;  /* 0x0000000000007b1d */ /* 0x000fec0000010000 */
[----:B------:R-:W-:-:S05]  /*6d70*/  @!P0 BRA `(.L_x_870) ;  /* 0x0000015000008947 */ /* 0x000fca0003800000 */
[C---:B-1-34-:R-:W-:Y:S02]  /*6d80*/  ISETP.GE.AND P0, PT, R18.reuse, c[0x0][0x1d4], PT ;  /* 0x0000750012007a0c */ /* 0x05afe40003f06270 */
[----:B------:R-:W-:Y:S11]  /*6d90*/  ISETP.GE.AND P5, PT, R15, c[0x0][0x1d4], PT ;  /* 0x000075000f007a0c */ /* 0x000ff60003fa6270 */
[----:B------:R-:W1:Y:S01]  /*6da0*/  @!P0 LDS.128 R32, [R105+0x4080] ;  /* 0x0040800069208984 */ /* 0x000e620000000c00 */
[C---:B------:R-:W-:Y:S04]  /*6db0*/  @!P0 LEA R40, P4, R18.reuse, R5, 0x1 ;  /* 0x0000000512288211 */ /* 0x040fe800078808ff */
        /* <DEDUP_REMOVED lines=17> */
.L_x_870:
[----:B-1-34-:R-:W-:Y:S05]  /*6ed0*/  BSYNC B0 ;  /* 0x0000000000007941 */ /* 0x01afea0003800000 */
.L_x_869:
[----:B------:R-:W1:Y:S01]  /*6ee0*/  SHFL.IDX PT, R3, R3, 0x1, 0x181f ;  /* 0x00381f0003037f89 */ /* 0x000e6200000e0000 */
[----:B------:R-:W-:Y:S03]  /*6ef0*/  BSSY B0, `(.L_x_871) ;  /* 0x0000018000007945 */ /* 0x000fe60003800000 */
[----:B------:R-:W3:Y:S01]  /*6f00*/  SHFL.IDX PT, R4, R4, 0x1, 0x181f ;  /* 0x00381f0004047f89 */ /* 0x000ee200000e0000 */
[----:B------:R-:W-:-:S05]  /*6f10*/  @!P3 BRA `(.L_x_872) ;  /* 0x000001500000b947 */ /* 0x000fca0003800000 */
[C---:B------:R-:W-:Y:S02]  /*6f20*/  ISETP.GE.AND P0, PT, R18.reuse, c[0x0][0x1d4], PT ;  /* 0x0000750012007a0c */ /* 0x040fe40003f06270 */
[----:B------:R-:W-:Y:S11]  /*6f30*/  ISETP.GE.AND P4, PT, R15, c[0x0][0x1d4], PT ;  /* 0x000075000f007a0c */ /* 0x000ff60003f86270 */
[----:B------:R-:W4:Y:S01]  /*6f40*/  @!P0 LDS.128 R32, [R105+0x5080] ;  /* 0x0050800069208984 */ /* 0x000f220000000c00 */
[CC--:B---3--:R-:W-:Y:S04]  /*6f50*/  @!P0 LEA R38, P3, R18.reuse, R4.reuse, 0x1 ;  /* 0x0000000412268211 */ /* 0x0c8fe800078608ff */
[-C--:B-1----:R-:W-:Y:S02]  /*6f60*/  @!P0 LEA.HI.X R39, R18, R3.reuse, R19, 0x1, P3 ;  /* 0x0000000312278211 */ /* 0x082fe400018f0c13 */
[CC--:B------:R-:W-:Y:S04]  /*6f70*/  @!P4 LEA R36, P3, R123.reuse, R4.reuse, 0x1 ;  /* 0x000000047b24c211 */ /* 0x0c0fe800078608ff */
[-C--:B------:R-:W-:Y:S02]  /*6f80*/  @!P4 LEA.HI.X R37, R123, R3.reuse, R132, 0x1, P3 ;  /* 0x000000037b25c211 */ /* 0x080fe400018f0c84 */
[----:B------:R-:W-:Y:S11]  /*6f90*/  ISETP.GE.AND P3, PT, R109, c[0x0][0x1d4], PT ;  /* 0x000075006d007a0c */ /* 0x000ff60003f66270 */
[----:B------:R-:W-:Y:S02]  /*6fa0*/  @!UPT UIADD3 URZ, URZ, URZ, URZ ;  /* 0x0000003f3f3ff290 */ /* 0x000fe4000fffe03f */
[CC--:B------:R-:W-:Y:S04]  /*6fb0*/  @!P3 LEA R22, P5, R121.reuse, R4.reuse, 0x1 ;  /* 0x000000047916b211 */ /* 0x0c0fe800078a08ff */
[-C--:B------:R-:W-:Y:S01]  /*6fc0*/  @!P3 LEA.HI.X R23, R121, R3.reuse, R120, 0x1, P5 ;  /* 0x000000037917b211 */ /* 0x080fe200028f0c78 */
        /* <DEDUP_REMOVED lines=10> */
.L_x_872:
[----:B------:R-:W-:Y:S05]  /*7070*/  BSYNC B0 ;  /* 0x0000000000007941 */ /* 0x000fea0003800000 */
.L_x_871:
[----:B------:R-:W-:Y:S11]  /*7080*/  ISETP.GT.AND P5, PT, R55, R102, PT ;  /* 0x000000663700720c */ /* 0x000ff60003fa4270 */
[----:B------:R-:W-:Y:S02]  /*7090*/  @!UPT UIADD3 URZ, URZ, URZ, URZ ;  /* 0x0000003f3f3ff290 */ /* 0x000fe4000fffe03f */
[----:B------:R-:W-:-:S05]  /*70a0*/  @!P5 BRA `(.L_x_873) ;  /* 0x000002600000d947 */ /* 0x000fca0003800000 */
[----:B-1----:R-:W-:Y:S01]  /*70b0*/  IADD3 R5, R55, -0x1, RZ ;  /* 0xffffffff37057810 */ /* 0x002fe20007ffe0ff */
[----:B------:R-:W-:Y:S01]  /*70c0*/  IMAD.MOV.U32 R10, RZ, RZ, R150 ;  /* 0x000000ffff0a7224 */ /* 0x000fe200078e0096 */
[----:B------:R-:W-:Y:S01]  /*70d0*/  ISETP.GE.AND P3, PT, R117, 0x1, PT ;  /* 0x000000017500780c */ /* 0x000fe20003f66270 */
[----:B------:R-:W-:Y:S01]  /*70e0*/  IMAD.MOV.U32 R11, RZ, RZ, R153 ;  /* 0x000000ffff0b7224 */ /* 0x000fe200078e0099 */
[----:B---3--:R-:W-:Y:S01]  /*70f0*/  SHF.R.S32.HI R4, RZ, 0x1f, R5 ;  /* 0x0000001fff047819 */ /* 0x008fe20000011405 */
[C---:B------:R-:W-:Y:S01]  /*7100*/  IMAD R3, R5.reuse, UR8, RZ ;  /* 0x0000000805037c24 */ /* 0x040fe2000f8e02ff */
[----:B------:R-:W-:Y:S01]  /*7110*/  P2R R8, PR, RZ, 0x4 ;  /* 0x00000004ff087803 */ /* 0x000fe20000000000 */
[----:B------:R-:W-:Y:S01]  /*7120*/  IMAD.WIDE.U32 R10, R5, UR10, R10 ;  /* 0x0000000a050a7c25 */ /* 0x000fe2000f8e000a */
[----:B------:R-:W-:Y:S02]  /*7130*/  ISETP.NE.AND P2, PT, R113, RZ, PT ;  /* 0x000000ff7100720c */ /* 0x000fe40003f45270 */
[----:B------:R-:W-:Y:S01]  /*7140*/  P2R R6, PR, RZ, 0x2 ;  /* 0x00000002ff067803 */ /* 0x000fe20000000000 */
[----:B------:R-:W-:Y:S01]  /*7150*/  IMAD R3, R4, UR10, R3 ;  /* 0x0000000a04037c24 */ /* 0x000fe2000f8e0203 */
[----:B------:R-:W-:Y:S02]  /*7160*/  ISETP.NE.AND P1, PT, R112, RZ, PT ;  /* 0x000000ff7000720c */ /* 0x000fe40003f25270 */
[----:B------:R-:W-:Y:S01]  /*7170*/  ISETP.NE.AND P6, PT, R110, RZ, PT ;  /* 0x000000ff6e00720c */ /* 0x000fe20003fc5270 */
[----:B------:R-:W-:Y:S01]  /*7180*/  IMAD.IADD R3, R11, 0x1, R3 ;  /* 0x000000010b037824 */ /* 0x000fe200078e0203 */
[C---:B------:R-:W-:Y:S04]  /*7190*/  @P3 LEA R22, P0, R10.reuse, c[0x0][0x220], 0x1 ;  /* 0x000088000a163a11 */ /* 0x040fe800078008ff */
[----:B------:R-:W-:Y:S02]  /*71a0*/  @P3 LEA.HI.X R23, R10, c[0x0][0x224], R3, 0x1, P0 ;  /* 0x000089000a173a11 */ /* 0x000fe400000f0c03 */
[----:B------:R-:W-:Y:S03]  /*71b0*/  ISETP.GE.AND P0, PT, R117, 0x21, PT ;  /* 0x000000217500780c */ /* 0x000fe60003f06270 */
[----:B------:R-:W-:Y:S01]  /*71c0*/  @!PT LDS RZ, [RZ] ;  /* 0x00000000fffff984 */ /* 0x000fe20000000800 */
[----:B------:R-:W-:Y:S01]  /*71d0*/  @!PT LDS RZ, [RZ] ;  /* 0x00000000fffff984 */ /* 0x000fe20000000800 */
[----:B------:R-:W-:Y:S01]  /*71e0*/  @!PT LDS RZ, [RZ] ;  /* 0x00000000fffff984 */ /* 0x000fe20000000800 */
[----:B------:R1:W-:Y:S01]  /*71f0*/  @P3 LDGSTS.E.BYPASS.LTC128B.128 [R105+0xa080], [R22.64], !P2 ;  /* 0x0a08000016693fae */ /* 0x0003e2000d101d50 */
[----:B------:R-:W-:Y:S03]  /*7200*/  ISETP.NE.AND P2, PT, R8, RZ, PT ;  /* 0x000000ff0800720c */ /* 0x000fe60003f45270 */
[----:B------:R1:W-:Y:S06]  /*7210*/  @P3 LDGSTS.E.BYPASS.LTC128B.128 [R105+0xb880], [R22.64+0x80], !P1 ;  /* 0x0b88008016693fae */ /* 0x0003ec000c901d50 */
[----:B------:R-:W-:Y:S04]  /*7220*/  @P0 IADD3 R4, P4, R10, UR12, RZ ;  /* 0x0000000c0a040c10 */ /* 0x000fe8000ff9e0ff */
[----:B------:R-:W-:Y:S02]  /*7230*/  @P0 IADD3.X R3, R3, UR9, RZ, P4, !PT ;  /* 0x0000000903030c10 */ /* 0x000fe4000a7fe4ff */
[C---:B------:R-:W-:Y:S04]  /*7240*/  @P0 LEA R10, P4, R4.reuse, c[0x0][0x220], 0x1 ;  /* 0x00008800040a0a11 */ /* 0x040fe800078808ff */
[----:B------:R-:W-:Y:S02]  /*7250*/  @P0 LEA.HI.X R11, R4, c[0x0][0x224], R3, 0x1, P4 ;  /* 0x00008900040b0a11 */ /* 0x000fe400020f0c03 */
[----:B------:R-:W-:Y:S11]  /*7260*/  ISETP.NE.AND P4, PT, R111, RZ, PT ;  /* 0x000000ff6f00720c */ /* 0x000ff60003f85270 */
[----:B------:R-:W-:Y:S02]  /*7270*/  @!UPT UIADD3 URZ, URZ, URZ, URZ ;  /* 0x0000003f3f3ff290 */ /* 0x000fe4000fffe03f */
[----:B------:R1:W-:Y:S04]  /*7280*/  @P3 LDGSTS.E.BYPASS.LTC128B.128 [R105+0xd080], [R22.64+0x100], !P4 ;  /* 0x0d08010016693fae */ /* 0x0003e8000e101d50 */
[----:B------:R1:W-:Y:S01]  /*7290*/  @P3 LDGSTS.E.BYPASS.LTC128B.128 [R105+0xe880], [R22.64+0x180], !P6 ;  /* 0x0e88018016693fae */ /* 0x0003e2000f101d50 */
[----:B------:R-:W-:Y:S11]  /*72a0*/  ISETP.NE.AND P3, PT, R113, RZ, PT ;  /* 0x000000ff7100720c */ /* 0x000ff60003f65270 */
[----:B------:R-:W-:Y:S02]  /*72b0*/  @!UPT UIADD3 URZ, URZ, URZ, URZ ;  /* 0x0000003f3f3ff290 */ /* 0x000fe4000fffe03f */
[----:B------:R1:W-:Y:S04]  /*72c0*/  @P0 LDGSTS.E.BYPASS.LTC128B.128 [R105+0xb080], [R10.64], !P3 ;  /* 0x0b0800000a690fae */ /* 0x0003e8000d901d50 */
[----:B------:R1:W-:Y:S01]  /*72d0*/  @P0 LDGSTS.E.BYPASS.LTC128B.128 [R105+0xc880], [R10.64+0x80], !P1 ;  /* 0x0c8800800a690fae */ /* 0x0003e2000c901d50 */
[----:B------:R-:W-:Y:S03]  /*72e0*/  ISETP.NE.AND P1, PT, R6, RZ, PT ;  /* 0x000000ff0600720c */ /* 0x000fe60003f25270 */
[----:B------:R1:W-:Y:S04]  /*72f0*/  @P0 LDGSTS.E.BYPASS.LTC128B.128 [R105+0xe080], [R10.64+0x100], !P4 ;  /* 0x0e0801000a690fae */ /* 0x0003e8000e101d50 */
[----:B------:R1:W-:Y:S04]  /*7300*/  @P0 LDGSTS.E.BYPASS.LTC128B.128 [R105+0xf880], [R10.64+0x180], !P6 ;  /* 0x0f8801800a690fae */ /* 0x0003e8000f101d50 */
.L_x_873:
[----:B------:R-:W0:Y:S01]  /*7310*/  LDGDEPBAR ;  /* 0x00000000000079af */ /* 0x000e220000000000 */
[----:B------:R-:W-:Y:S01]  /*7320*/  IADD3 R55, R55, -0x1, RZ ;  /* 0xffffffff37377810 */ /* 0x000fe20007ffe0ff */
[----:B------:R-:W-:-:S05]  /*7330*/  @P5 BRA `(.L_x_874) ;  /* 0xffffa2d000005947 */ /* 0x000fca000383ffff */
[----:B------:R-:W-:Y:S06]  /*7340*/  BAR.SYNC.DEFER_BLOCKING 0x0 ;  /* 0x0000000000007b1d */ /* 0x000fec0000010000 */
.L_x_834:
[----:B-1----:R-:W-:Y:S01]  /*7350*/  ISETP.GE.AND P0, PT, R95, 0x1, PT ;  /* 0x000000015f00780c */ /* 0x002fe20003f06270 */
[----:B------:R-:W-:Y:S01]  /*7360*/  CS2R R2, SRZ ;  /* 0x0000000000027805 */ /* 0x000fe2000001ff00 */
[----:B------:R-:W-:Y:S01]  /*7370*/  PLOP3.LUT P2, PT, PT, PT, PT, 0x80, 0x0 ;  /* 0x000000000000781c */ /* 0x000fe20003f4f070 */
        /* <DEDUP_REMOVED lines=17> */
[----:B------:R-:W-:Y:S01]  /*7490*/  MOV R13, RZ ;  /* 0x000000ff000d7202 */ /* 0x000fe20000000f00 */
[----:B---3--:R-:W-:Y:S01]  /*74a0*/  IMAD.MOV.U32 R4, RZ, RZ, RZ ;  /* 0x000000ffff047224 */ /* 0x008fe200078e00ff */
[----:B------:R-:W-:Y:S01]  /*74b0*/  CS2R R6, SRZ ;  /* 0x0000000000067805 */ /* 0x000fe2000001ff00 */
[----:B------:R-:W-:Y:S01]  /*74c0*/  MOV R11, RZ ;  /* 0x000000ff000b7202 */ /* 0x000fe20000000f00 */
        /* <DEDUP_REMOVED lines=41> */
[----:B--2---:R-:W-:Y:S01]  /*7760*/  CS2R R144, SRZ ;  /* 0x0000000000907805 */ /* 0x004fe2000001ff00 */
[----:B------:R-:W-:Y:S01]  /*7770*/  CS2R R150, SRZ ;  /* 0x0000000000967805 */ /* 0x000fe2000001ff00 */
[----:B------:R-:W-:Y:S01]  /*7780*/  CS2R R148, SRZ ;  /* 0x0000000000947805 */ /* 0x000fe2000001ff00 */
[----:B------:R-:W-:Y:S01]  /*7790*/  CS2R R154, SRZ ;  /* 0x00000000009a7805 */ /* 0x000fe2000001ff00 */
[----:B------:R-:W-:Y:S01]  /*77a0*/  CS2R R152, SRZ ;  /* 0x0000000000987805 */ /* 0x000fe2000001ff00 */
[----:B------:R-:W-:Y:S05]  /*77b0*/  @!P0 BRA `(.L_x_875) ;  /* 0x0000e47000008947 */ /* 0x000fea0003800000 */
[----:B------:R-:W-:-:S04]  /*77c0*/  ISETP.NE.U32.AND P0, PT, RZ, c[0x0][0x340], PT ;  /* 0x0000d000ff007a0c */ /* 0x000fc80003f05070 */
[----:B------:R-:W-:-:S13]  /*77d0*/  ISETP.NE.AND.EX P2, PT, RZ, c[0x0][0x344], PT, P0 ;  /* 0x0000d100ff007a0c */ /* 0x000fda0003f45300 */
[----:B------:R-:W-:-:S04]  /*77e0*/  @P2 IMAD.MOV.U32 R237, RZ, RZ, 0x4 ;  /* 0x00000004ffed2424 */ /* 0x000fc800078e00ff */
[----:B------:R-:W-:-:S06]  /*77f0*/  @P2 IMAD.WIDE R236, R226, R237, c[0x0][0x340] ;  /* 0x0000d000e2ec2625 */ /* 0x000fcc00078e02ed */
[----:B------:R1:W5:Y:S01]  /*7800*/  @P2 LDG.E R236, [R236.64] ;  /* 0x00000010ecec2981 */ /* 0x000362000c1e1900 */
[----:B------:R-:W-:Y:S01]  /*7810*/  SHF.R.S32.HI R0, RZ, 0x1f, R101 ;  /* 0x0000001fff007819 */ /* 0x000fe20000011465 */
[----:B------:R-:W-:Y:S01]  /*7820*/  IMAD.WIDE.U32 R2, R101, c[0x0][0x178], RZ ;  /* 0x00005e0065027a25 */ /* 0x000fe200078e00ff */
[----:B------:R-:W-:Y:S01]  /*7830*/  SHF.R.S32.HI R15, RZ, 0x1f, R224 ;  /* 0x0000001fff0f7819 */ /* 0x000fe200000114e0 */
[----:B------:R-:W-:Y:S01]  /*7840*/  BSSY B0, `(.L_x_876) ;  /* 0x0000064000007945 */ /* 0x000fe20003800000 */
[----:B------:R-:W-:Y:S01]  /*7850*/  ISETP.NE.U32.AND P0, PT, RZ, c[0x0][0x348], PT ;  /* 0x0000d200ff007a0c */ /* 0x000fe20003f05070 */
[----:B------:R-:W-:Y:S01]  /*7860*/  IMAD R0, R0, c[0x0][0x178], RZ ;  /* 0x00005e0000007a24 */ /* 0x000fe200078e02ff */
[-C--:B------:R-:W-:Y:S01]  /*7870*/  LEA.HI R80, R15, R224.reuse, RZ, 0x3 ;  /* 0x000000e00f507211 */ /* 0x080fe200078f18ff */
[----:B------:R-:W-:Y:S01]  /*7880*/  IMAD R38, R99, c[0x0][0x2c4], RZ ;  /* 0x0000b10063267a24 */ /* 0x000fe200078e02ff */
[----:B------:R-:W-:Y:S01]  /*7890*/  SHF.R.S32.HI R9, RZ, 0x1f, R226 ;  /* 0x0000001fff097819 */ /* 0x000fe200000114e2 */
[----:B------:R-:W-:Y:S01]  /*78a0*/  IMAD R101, R101, c[0x0][0x17c], R0 ;  /* 0x00005f0065657a24 */ /* 0x000fe200078e0200 */
[----:B------:R-:W-:Y:S01]  /*78b0*/  LOP3.LUT R13, R80, 0xfffffff8, RZ, 0xc0, !PT ;  /* 0xfffffff8500d7812 */ /* 0x000fe200078ec0ff */
[----:B------:R-:W-:Y:S01]  /*78c0*/  IMAD.MOV.U32 R0, RZ, RZ, c[0x0][0x2c4] ;  /* 0x0000b100ff007624 */ /* 0x000fe200078e00ff */
[----:B------:R-:W-:Y:S01]  /*78d0*/  SHF.R.S32.HI R80, RZ, 0x3, R80 ;  /* 0x00000003ff507819 */ /* 0x000fe20000011450 */
[----:B------:R-:W-:Y:S01]  /*78e0*/  IMAD.IADD R3, R3, 0x1, R101 ;  /* 0x0000000103037824 */ /* 0x000fe200078e0265 */
[----:B------:R-:W-:Y:S01]  /*78f0*/  ISETP.NE.AND.EX P0, PT, RZ, c[0x0][0x34c], PT, P0 ;  /* 0x0000d300ff007a0c */ /* 0x000fe20003f05300 */
[----:B------:R-:W-:Y:S01]  /*7900*/  IMAD.IADD R13, R224, 0x1, -R13 ;  /* 0x00000001e00d7824 */ /* 0x000fe200078e0a0d */
[----:B------:R-:W-:Y:S01]  /*7910*/  ISETP.NE.AND P1, PT, R0, 0x1, PT ;  /* 0x000000010000780c */ /* 0x000fe20003f25270 */
[----:B------:R-:W-:Y:S01]  /*7920*/  IMAD R0, R96, c[0x0][0x1b8], RZ ;  /* 0x00006e0060007a24 */ /* 0x000fe200078e02ff */
[----:B------:R-:W-:Y:S01]  /*7930*/  SEL R9, R9, RZ, !P0 ;  /* 0x000000ff09097207 */ /* 0x000fe20004000000 */
[----:B------:R-:W-:Y:S01]  /*7940*/  IMAD R228, R13, 0x20, R80 ;  /* 0x000000200de47824 */ /* 0x000fe200078e0250 */
[----:B------:R-:W-:Y:S01]  /*7950*/  SEL R4, R226, RZ, !P0 ;  /* 0x000000ffe2047207 */ /* 0x000fe20004000000 */
[----:B------:R-:W-:Y:S01]  /*7960*/  IMAD R5, R223, c[0x0][0x1bc], R0 ;  /* 0x00006f00df057a24 */ /* 0x000fe200078e0200 */
[-C--:B------:R-:W-:Y:S01]  /*7970*/  LEA.HI R14, R15, R224.reuse, RZ, 0x4 ;  /* 0x000000e00f0e7211 */ /* 0x080fe200078f20ff */
[----:B------:R-:W-:Y:S01]  /*7980*/  IMAD R7, R97, 0x80, R228 ;  /* 0x0000008061077824 */ /* 0x000fe200078e02e4 */
[----:B------:R-:W-:Y:S01]  /*7990*/  LEA.HI R42, R15, R224, RZ, 0x6 ;  /* 0x000000e00f2a7211 */ /* 0x000fe200078f30ff */
[----:B------:R-:W-:-:S04]  /*79a0*/  IMAD.WIDE.U32 R2, R223, c[0x0][0x1b8], R2 ;  /* 0x00006e00df027a25 */ /* 0x000fc800078e0002 */
[----:B------:R-:W-:-:S04]  /*79b0*/  @P1 IMAD.HI.U32 R0, R7, c[0x0][0x2c8], RZ ;  /* 0x0000b20007001a27 */ /* 0x000fc800078e00ff */
[----:B------:R-:W-:Y:S02]  /*79c0*/  IMAD R9, R9, c[0x0][0x1c0], RZ ;  /* 0x0000700009097a24 */ /* 0x000fe400078e02ff */
[----:B------:R-:W-:Y:S02]  /*79d0*/  IMAD.IADD R3, R3, 0x1, R5 ;  /* 0x0000000103037824 */ /* 0x000fe400078e0205 */
[----:B------:R-:W-:Y:S01]  /*79e0*/  IMAD.MOV.U32 R8, RZ, RZ, R7 ;  /* 0x000000ffff087224 */ /* 0x000fe200078e0007 */
[----:B------:R-:W-:Y:S01]  /*79f0*/  @P1 SHF.R.U32.HI R8, RZ, c[0x0][0x2cc], R0 ;  /* 0x0000b300ff081a19 */ /* 0x000fe20000011600 */
[C---:B------:R-:W-:Y:S02]  /*7a00*/  IMAD R9, R4.reuse, c[0x0][0x1c4], R9 ;  /* 0x0000710004097a24 */ /* 0x040fe400078e0209 */
[----:B------:R-:W-:Y:S01]  /*7a10*/  IMAD.WIDE.U32 R4, R4, c[0x0][0x1c0], R2 ;  /* 0x0000700004047a25 */ /* 0x000fe200078e0002 */
[----:B------:R-:W-:-:S03]  /*7a20*/  SHF.R.S32.HI R3, RZ, 0x1f, R8 ;  /* 0x0000001fff037819 */ /* 0x000fc60000011408 */
[----:B------:R-:W-:Y:S02]  /*7a30*/  IMAD.IADD R5, R5, 0x1, R9 ;  /* 0x0000000105057824 */ /* 0x000fe400078e0209 */
[----:B------:R-:W-:Y:S02]  /*7a40*/  IMAD R3, R3, c[0x0][0x1b0], RZ ;  /* 0x00006c0003037a24 */ /* 0x000fe400078e02ff */
[----:B------:R-:W-:Y:S02]  /*7a50*/  IMAD.MOV R2, RZ, RZ, -R8 ;  /* 0x000000ffff027224 */ /* 0x000fe400078e0a08 */
[C---:B------:R-:W-:Y:S02]  /*7a60*/  IMAD R3, R8.reuse, c[0x0][0x1b4], R3 ;  /* 0x00006d0008037a24 */ /* 0x040fe400078e0203 */
[----:B------:R-:W-:Y:S01]  /*7a70*/  IMAD.WIDE.U32 R8, R8, c[0x0][0x1b0], R4 ;  /* 0x00006c0008087a25 */ /* 0x000fe200078e0004 */
[----:B------:R-:W-:-:S03]  /*7a80*/  LOP3.LUT R5, R14, 0xfffffff0, RZ, 0xc0, !PT ;  /* 0xfffffff00e057812 */ /* 0x000fc600078ec0ff */
[----:B------:R-:W-:Y:S02]  /*7a90*/  IMAD R2, R2, c[0x0][0x2c4], R7 ;  /* 0x0000b10002027a24 */ /* 0x000fe400078e0207 */
[----:B------:R-:W-:Y:S02]  /*7aa0*/  IMAD.IADD R5, R224, 0x1, -R5 ;  /* 0x00000001e0057824 */ /* 0x000fe400078e0a05 */
[----:B------:R-:W-:Y:S01]  /*7ab0*/  IMAD.IADD R9, R9, 0x1, R3 ;  /* 0x0000000109097824 */ /* 0x000fe200078e0203 */
[----:B------:R-:W-:Y:S01]  /*7ac0*/  SHF.R.S32.HI R7, RZ, 0x1f, R2 ;  /* 0x0000001fff077819 */ /* 0x000fe20000011402 */
[----:B------:R-:W-:Y:S01]  /*7ad0*/  IMAD.SHL.U32 R44, R80, 0x40, RZ ;  /* 0x00000040502c7824 */ /* 0x000fe200078e00ff */
[----:B------:R-:W-:Y:S01]  /*7ae0*/  SHF.R.S32.HI R0, RZ, 0x1f, R5 ;  /* 0x0000001fff007819 */ /* 0x000fe20000011405 */
[----:B------:R-:W-:Y:S02]  /*7af0*/  IMAD.SHL.U32 R42, R42, 0x8, RZ ;  /* 0x000000082a2a7824 */ /* 0x000fe400078e00ff */
[----:B------:R-:W-:Y:S01]  /*7b00*/  IMAD R7, R7, c[0x0][0x1a8], RZ ;  /* 0x00006a0007077a24 */ /* 0x000fe200078e02ff */
[----:B------:R-:W-:Y:S01]  /*7b10*/  LEA.HI R0, R0, R5, RZ, 0x3 ;  /* 0x0000000500007211 */ /* 0x000fe200078f18ff */
[----:B------:R-:W-:Y:S01]  /*7b20*/  IMAD.MOV.U32 R221, RZ, RZ, 0x10 ;  /* 0x00000010ffdd7424 */ /* 0x000fe200078e00ff */
[----:B------:R-:W-:Y:S01]  /*7b30*/  LOP3.LUT R44, R44, 0x1c0, RZ, 0xc0, !PT ;  /* 0x000001c02c2c7812 */ /* 0x000fe200078ec0ff */
[----:B------:R-:W-:Y:S01]  /*7b40*/  IMAD R7, R2, c[0x0][0x1ac], R7 ;  /* 0x00006b0002077a24 */ /* 0x000fe200078e0207 */
[----:B------:R-:W-:Y:S01]  /*7b50*/  LOP3.LUT R12, R0, 0xfffffff8, RZ, 0xc0, !PT ;  /* 0xfffffff8000c7812 */ /* 0x000fe200078ec0ff */
[----:B------:R-:W-:Y:S01]  /*7b60*/  IMAD.WIDE.U32 R2, R2, c[0x0][0x1a8], R8 ;  /* 0x00006a0002027a25 */ /* 0x000fe200078e0008 */
[----:B------:R-:W-:-:S02]  /*7b70*/  SHF.R.U32.HI R43, RZ, 0x3, R44 ;  /* 0x00000003ff2b7819 */ /* 0x000fc4000001162c */
[----:B------:R-:W-:Y:S01]  /*7b80*/  LOP3.LUT R42, R42, 0xfffffe00, RZ, 0xc0, !PT ;  /* 0xfffffe002a2a7812 */ /* 0x000fe200078ec0ff */
[----:B------:R-:W-:Y:S01]  /*7b90*/  IMAD.IADD R12, R5, 0x1, -R12 ;  /* 0x00000001050c7824 */ /* 0x000fe200078e0a0c */
[----:B------:R-:W-:Y:S01]  /*7ba0*/  IADD3 R7, R3, R7, RZ ;  /* 0x0000000703077210 */ /* 0x000fe20007ffe0ff */
[----:B------:R-:W-:Y:S01]  /*7bb0*/  IMAD R5, R97, 0x80, R80 ;  /* 0x0000008061057824 */ /* 0x000fe200078e0250 */
[C---:B------:R-:W-:Y:S01]  /*7bc0*/  LEA R6, P0, R2.reuse, c[0x0][0x160], 0x1 ;  /* 0x0000580002067a11 */ /* 0x040fe200078008ff */
[----:B------:R-:W-:Y:S02]  /*7bd0*/  IMAD.SHL.U32 R3, R13, 0x8, RZ ;  /* 0x000000080d037824 */ /* 0x000fe400078e00ff */
[----:B------:R-:W-:Y:S01]  /*7be0*/  IMAD.MOV.U32 R219, RZ, RZ, 0x20 ;  /* 0x00000020ffdb7424 */ /* 0x000fe200078e00ff */
[----:B------:R-:W-:Y:S01]  /*7bf0*/  LEA.HI.X R7, R2, c[0x0][0x164], R7, 0x1, P0 ;  /* 0x0000590002077a11 */ /* 0x000fe200000f0c07 */
[----:B------:R1:W2:Y:S01]  /*7c00*/  SHFL.IDX PT, R8, R6, RZ, 0x181f ;  /* 0x00181fff06087589 */ /* 0x0002a200000e0000 */
[----:B------:R-:W-:Y:S01]  /*7c10*/  ISETP.GE.AND P0, PT, R5, R38, PT ;  /* 0x000000260500720c */ /* 0x000fe20003f06270 */
[----:B------:R-:W-:Y:S01]  /*7c20*/  IMAD.MOV.U32 R230, RZ, RZ, 0x181f ;  /* 0x0000181fffe67424 */ /* 0x000fe200078e00ff */
[C---:B------:R-:W-:Y:S01]  /*7c30*/  IADD3 R229, R3.reuse, 0x40, RZ ;  /* 0x0000004003e57810 */ /* 0x040fe20007ffe0ff */
[----:B------:R1:W3:Y:S01]  /*7c40*/  SHFL.IDX PT, R9, R7, RZ, 0x181f ;  /* 0x00181fff07097589 */ /* 0x0002e200000e0000 */
[C---:B------:R-:W-:Y:S01]  /*7c50*/  IADD3 R19, R3.reuse, 0x80, RZ ;  /* 0x0000008003137810 */ /* 0x040fe20007ffe0ff */
[----:B------:R-:W-:Y:S01]  /*7c60*/  IMAD.MOV.U32 R227, RZ, RZ, -0x1 ;  /* 0xffffffffffe37424 */ /* 0x000fe200078e00ff */
[----:B------:R-:W-:-:S02]  /*7c70*/  IADD3 R18, R3, 0xc0, RZ ;  /* 0x000000c003127810 */ /* 0x000fc40007ffe0ff */
[----:B------:R-:W-:Y:S02]  /*7c80*/  ISETP.GE.AND P3, PT, R3, c[0x0][0x198], PT ;  /* 0x0000660003007a0c */ /* 0x000fe40003f66270 */
[----:B------:R-:W-:Y:S02]  /*7c90*/  LOP3.LUT R2, R44, 0x38, R3, 0xf8, !PT ;  /* 0x000000382c027812 */ /* 0x000fe400078ef803 */
[----:B------:R-:W-:Y:S02]  /*7ca0*/  ISETP.GE.AND P4, PT, R229, c[0x0][0x198], PT ;  /* 0x00006600e5007a0c */ /* 0x000fe40003f86270 */
[----:B------:R-:W-:Y:S02]  /*7cb0*/  ISETP.GE.AND P6, PT, R18, c[0x0][0x198], PT ;  /* 0x0000660012007a0c */ /* 0x000fe40003fc6270 */
[----:B------:R-:W-:Y:S02]  /*7cc0*/  ISETP.GE.AND P5, PT, R19, c[0x0][0x198], PT ;  /* 0x0000660013007a0c */ /* 0x000fe40003fa6270 */
[----:B------:R-:W-:-:S02]  /*7cd0*/  LOP3.LUT R11, R2, R43, RZ, 0x3c, !PT ;  /* 0x0000002b020b7212 */ /* 0x000fc400078e3cff */
[----:B------:R-:W-:-:S03]  /*7ce0*/  P2R R4, PR, RZ, 0x1 ;  /* 0x00000001ff047803 */ /* 0x000fc60000000000 */
[----:B------:R-:W-:Y:S01]  /*7cf0*/  IMAD.IADD R2, R11, 0x1, R42 ;  /* 0x000000010b027824 */ /* 0x000fe200078e022a */
[----:B------:R-:W-:Y:S02]  /*7d00*/  @!P2 MOV R236, R226 ;  /* 0x000000e200eca202 */ /* 0x000fe40000000f00 */
[----:B------:R-:W-:-:S05]  /*7d10*/  R2P PR, R12, 0x6 ;  /* 0x000000060c007804 */ /* 0x000fca0000000000 */
[----:B------:R-:W-:Y:S02]  /*7d20*/  SEL R221, R221, 0xfffffff0, !P1 ;  /* 0xfffffff0dddd7807 */ /* 0x000fe40004800000 */
[----:B------:R-:W-:Y:S01]  /*7d30*/  SEL R219, R219, 0xffffffe0, !P2 ;  /* 0xffffffe0dbdb7807 */ /* 0x000fe20005000000 */
[----:B------:R-:W-:Y:S05]  /*7d40*/  @P0 BRA `(.L_x_877) ;  /* 0x0000013000000947 */ /* 0x000fea0003800000 */
[----:B-123--:R-:W-:Y:S01]  /*7d50*/  SHF.R.S32.HI R16, RZ, 0x1f, R229 ;  /* 0x0000001fff107819 */ /* 0x00efe200000114e5 */
[----:B------:R-:W-:Y:S01]  /*7d60*/  IMAD.WIDE R22, R3, 0x2, R8 ;  /* 0x0000000203167825 */ /* 0x000fe200078e0208 */
[----:B------:R-:W-:Y:S02]  /*7d70*/  SHF.R.S32.HI R10, RZ, 0x1f, R19 ;  /* 0x0000001fff0a7819 */ /* 0x000fe40000011413 */
[----:B------:R-:W-:Y:S02]  /*7d80*/  SHF.R.S32.HI R11, RZ, 0x1f, R18 ;  /* 0x0000001fff0b7819 */ /* 0x000fe40000011412 */
[----:B------:R-:W-:Y:S02]  /*7d90*/  LEA.HI R21, R16, R229, RZ, 0x3 ;  /* 0x000000e510157211 */ /* 0x000fe400078f18ff */
[----:B------:R-:W-:Y:S01]  /*7da0*/  LEA.HI R17, R10, R19, RZ, 0x3 ;  /* 0x000000130a117211 */ /* 0x000fe200078f18ff */
[----:B------:R-:W-:Y:S01]  /*7db0*/  IMAD.SHL.U32 R10, R2, 0x2, RZ ;  /* 0x00000002020a7824 */ /* 0x000fe200078e00ff */
[----:B------:R-:W-:-:S02]  /*7dc0*/  LEA.HI R11, R11, R18, RZ, 0x3 ;  /* 0x000000120b0b7211 */ /* 0x000fc400078f18ff */
[----:B------:R-:W-:Y:S02]  /*7dd0*/  LOP3.LUT R21, R21, 0xfffffff8, RZ, 0xc0, !PT ;  /* 0xfffffff815157812 */ /* 0x000fe400078ec0ff */
[----:B------:R-:W-:Y:S01]  /*7de0*/  LOP3.LUT R17, R17, 0xfffffff8, RZ, 0xc0, !PT ;  /* 0xfffffff811117812 */ /* 0x000fe200078ec0ff */
[----:B------:R-:W-:Y:S01]  /*7df0*/  @!PT LDS RZ, [RZ] ;  /* 0x00000000fffff984 */ /* 0x000fe20000000800 */
[----:B------:R1:W-:Y:S01]  /*7e00*/  LDGSTS.E.BYPASS.LTC128B.128 [R10+0x10080], [R22.64], !P3 ;  /* 0x10080000160a7fae */ /* 0x0003e2000d901d50 */
[----:B------:R-:W-:Y:S01]  /*7e10*/  LOP3.LUT R11, R11, 0xfffffff8, RZ, 0xc0, !PT ;  /* 0xfffffff80b0b7812 */ /* 0x000fe200078ec0ff */
[----:B------:R-:W-:-:S04]  /*7e20*/  IMAD.WIDE R20, R21, 0x2, R8 ;  /* 0x0000000215147825 */ /* 0x000fc800078e0208 */
[--C-:B------:R-:W-:Y:S01]  /*7e30*/  IMAD.WIDE R16, R17, 0x2, R8.reuse ;  /* 0x0000000211107825 */ /* 0x100fe200078e0208 */
[----:B------:R1:W-:Y:S03]  /*7e40*/  LDGSTS.E.BYPASS.LTC128B.128 [R10+0x14080], [R20.64], !P4 ;  /* 0x14080000140a7fae */ /* 0x0003e6000e101d50 */
[----:B------:R-:W-:Y:S01]  /*7e50*/  IMAD.WIDE R8, R11, 0x2, R8 ;  /* 0x000000020b087825 */ /* 0x000fe200078e0208 */
[----:B------:R1:W-:Y:S04]  /*7e60*/  LDGSTS.E.BYPASS.LTC128B.128 [R10+0x18080], [R16.64], !P5 ;  /* 0x18080000100a7fae */ /* 0x0003e8000e901d50 */
[----:B------:R1:W-:Y:S02]  /*7e70*/  LDGSTS.E.BYPASS.LTC128B.128 [R10+0x1c080], [R8.64], !P6 ;  /* 0x1c080000080a7fae */ /* 0x0003e4000f101d50 */
.L_x_877:
[----:B-123--:R-:W-:Y:S05]  /*7e80*/  BSYNC B0 ;  /* 0x0000000000007941 */ /* 0x00efea0003800000 */
.L_x_876:
[----:B------:R-:W-:Y:S01]  /*7e90*/  IADD3 R9, R5, 0x20, RZ ;  /* 0x0000002005097810 */ /* 0x000fe20007ffe0ff */
[----:B------:R1:W2:Y:S01]  /*7ea0*/  SHFL.IDX PT, R17, R7, 0x1, 0x181f ;  /* 0x00381f0007117f89 */ /* 0x0002a200000e0000 */
[----:B------:R-:W-:Y:S02]  /*7eb0*/  BSSY B0, `(.L_x_878) ;  /* 0x0000017000007945 */ /* 0x000fe40003800000 */
[----:B------:R-:W-:Y:S01]  /*7ec0*/  ISETP.GE.AND P0, PT, R9, R38, PT ;  /* 0x000000260900720c */ /* 0x000fe20003f06270 */
[----:B------:R1:W3:-:S12]  /*7ed0*/  SHFL.IDX PT, R16, R6, 0x1, 0x181f ;  /* 0x00381f0006107f89 */ /* 0x0002d800000e0000 */
        /* <DEDUP_REMOVED lines=20> */
.L_x_879:
[----:B------:R-:W-:Y:S05]  /*8020*/  BSYNC B0 ;  /* 0x0000000000007941 */ /* 0x000fea0003800000 */
.L_x_878:
[----:B--2---:R-:W-:Y:S01]  /*8030*/  IADD3 R9, R5, 0x40, RZ ;  /* 0x0000004005097810 */ /* 0x004fe20007ffe0ff */
[----:B------:R2:W4:Y:S01]  /*8040*/  SHFL.IDX PT, R17, R7, 0x2, 0x181f ;  /* 0x00581f0007117f89 */ /* 0x00052200000e0000 */
[----:B------:R-:W-:Y:S02]  /*8050*/  BSSY B0, `(.L_x_880) ;  /* 0x0000017000007945 */ /* 0x000fe40003800000 */
[----:B------:R-:W-:Y:S01]  /*8060*/  ISETP.GE.AND P0, PT, R9, R38, PT ;  /* 0x000000260900720c */ /* 0x000fe20003f06270 */
[----:B---3--:R2:W3:-:S12]  /*8070*/  SHFL.IDX PT, R16, R6, 0x2, 0x181f ;  /* 0x00581f0006107f89 */ /* 0x0084d800000e0000 */
[----:B------:R-:W-:Y:S05]  /*8080*/  @P0 BRA `(.L_x_881) ;  /* 0x0000013000000947 */ /* 0x000fea0003800000 */
[----:B------:R-:W-:Y:S01]  /*8090*/  SHF.R.S32.HI R10, RZ, 0x1f, R229 ;  /* 0x0000001fff0a7819 */ /* 0x000fe200000114e5 */
[----:B---34-:R-:W-:Y:S01]  /*80a0*/  IMAD.WIDE R20, R3, 0x2, R16 ;  /* 0x0000000203147825 */ /* 0x018fe200078e0210 */
        /* <DEDUP_REMOVED lines=17> */
.L_x_881:
[----:B------:R-:W-:Y:S05]  /*81c0*/  BSYNC B0 ;  /* 0x0000000000007941 */ /* 0x000fea0003800000 */
.L_x_880:
[----:B---3--:R3:W-:Y:S01]  /*81d0*/  SHFL.IDX PT, R20, R6, 0x3, 0x181f ;  /* 0x00781f0006147f89 */ /* 0x0087e200000e0000 */
[----:B------:R-:W-:Y:S01]  /*81e0*/  IADD3 R5, R5, 0x60, RZ ;  /* 0x0000006005057810 */ /* 0x000fe20007ffe0ff */
[----:B------:R-:W-:Y:S01]  /*81f0*/  IMAD.MOV.U32 R85, RZ, RZ, 0x30 ;  /* 0x00000030ff557424 */ /* 0x000fe200078e00ff */
[----:B-----5:R-:W-:Y:S01]  /*8200*/  SHF.R.S32.HI R9, RZ, 0x1f, R236 ;  /* 0x0000001fff097819 */ /* 0x020fe200000114ec */
[----:B------:R-:W1:Y:S01]  /*8210*/  SHFL.IDX PT, R21, R7, 0x3, 0x181f ;  /* 0x00781f0007157f89 */ /* 0x000e6200000e0000 */
[----:B------:R-:W-:Y:S01]  /*8220*/  ISETP.GE.AND P0, PT, R5, R38, PT ;  /* 0x000000260500720c */ /* 0x000fe20003f06270 */
[----:B------:R-:W-:Y:S01]  /*8230*/  IMAD.MOV.U32 R231, RZ, RZ, c[0x0][0x2b8] ;  /* 0x0000ae00ffe77624 */ /* 0x000fe200078e00ff */
[----:B------:R-:W-:Y:S01]  /*8240*/  LOP3.LUT R16, R16, 0xffffffef, RZ, 0xc0, !PT ;  /* 0xffffffef10107812 */ /* 0x000fe200078ec0ff */
[----:B------:R-:W-:-:S02]  /*8250*/  IMAD R85, R156, R85, -0x30 ;  /* 0xffffffd09c557424 */ /* 0x000fc400078e0255 */
[----:B------:R-:W-:Y:S01]  /*8260*/  IMAD R9, R9, c[0x0][0x2b0], RZ ;  /* 0x0000ac0009097a24 */ /* 0x000fe200078e02ff */
[----:B------:R-:W-:Y:S01]  /*8270*/  ISETP.NE.AND P2, PT, R231, 0x1, PT ;  /* 0x00000001e700780c */ /* 0x000fe20003f45270 */
[----:B------:R-:W-:Y:S02]  /*8280*/  IMAD.IADD R234, R228, 0x1, R85 ;  /* 0x00000001e4ea7824 */ /* 0x000fe400078e0255 */
[C---:B------:R-:W-:Y:S02]  /*8290*/  IMAD R9, R236.reuse, c[0x0][0x2b4], R9 ;  /* 0x0000ad00ec097a24 */ /* 0x040fe400078e0209 */
[----:B------:R-:W-:Y:S01]  /*82a0*/  IMAD.WIDE.U32 R236, R236, c[0x0][0x2b0], RZ ;  /* 0x0000ac00ecec7a25 */ /* 0x000fe200078e00ff */
[----:B------:R-:W-:-:S03]  /*82b0*/  ISETP.GE.AND P1, PT, R234, R95, PT ;  /* 0x0000005fea00720c */ /* 0x000fc60003f26270 */
[----:B------:R-:W-:Y:S01]  /*82c0*/  @!P0 IMAD.SHL.U32 R5, R2, 0x2, RZ ;  /* 0x0000000202058824 */ /* 0x000fe200078e00ff */
[----:B------:R-:W-:Y:S01]  /*82d0*/  ISETP.GT.OR P1, PT, R228, 0x2f, P1 ;  /* 0x0000002fe400780c */ /* 0x000fe20000f24670 */
[----:B------:R-:W-:Y:S01]  /*82e0*/  IMAD.IADD R234, R234, 0x1, R225 ;  /* 0x00000001eaea7824 */ /* 0x000fe200078e02e1 */
[----:B-123--:R-:W-:Y:S01]  /*82f0*/  @!P0 SHF.R.S32.HI R6, RZ, 0x1f, R229 ;  /* 0x0000001fff068819 */ /* 0x00efe200000114e5 */
[----:B------:R-:W-:Y:S01]  /*8300*/  IMAD.IADD R232, R237, 0x1, R9 ;  /* 0x00000001ede87824 */ /* 0x000fe200078e0209 */
[----:B------:R-:W-:Y:S01]  /*8310*/  @P2 LOP3.LUT R16, R16, 0x10, RZ, 0xfc, !PT ;  /* 0x0000001010102812 */ /* 0x000fe200078efcff */
[----:B------:R-:W-:Y:S01]  /*8320*/  @P2 IMAD.HI.U32 R8, R234, c[0x0][0x2bc], RZ ;  /* 0x0000af00ea082a27 */ /* 0x000fe200078e00ff */
[----:B------:R-:W-:Y:S02]  /*8330*/  @!P0 LEA.HI R23, R6, R229, RZ, 0x3 ;  /* 0x000000e506178211 */ /* 0x000fe400078f18ff */
[----:B------:R-:W-:Y:S01]  /*8340*/  @!P0 SHF.R.S32.HI R6, RZ, 0x1f, R19 ;  /* 0x0000001fff068819 */ /* 0x000fe20000011413 */
[----:B------:R-:W-:Y:S01]  /*8350*/  @!P0 IMAD.WIDE R10, R3, 0x2, R20 ;  /* 0x00000002030a8825 */ /* 0x000fe200078e0214 */
[----:B------:R-:W-:-:S02]  /*8360*/  @!P0 LOP3.LUT R23, R23, 0xfffffff8, RZ, 0xc0, !PT ;  /* 0xfffffff817178812 */ /* 0x000fc400078ec0ff */
[----:B------:R-:W-:Y:S01]  /*8370*/  @!P0 LEA.HI R6, R6, R19, RZ, 0x3 ;  /* 0x0000001306068211 */ /* 0x000fe200078f18ff */
[----:B------:R-:W-:Y:S01]  /*8380*/  IMAD.MOV.U32 R7, RZ, RZ, R234 ;  /* 0x000000ffff077224 */ /* 0x000fe200078e00ea */
[----:B------:R-:W-:Y:S01]  /*8390*/  @!PT LDS RZ, [RZ] ;  /* 0x00000000fffff984 */ /* 0x000fe20000000800 */
[----:B------:R1:W-:Y:S01]  /*83a0*/  @!P0 LDGSTS.E.BYPASS.LTC128B.128 [R5+0x13080], [R10.64], !P3 ;  /* 0x130800000a058fae */ /* 0x0003e2000d901d50 */
[----:B------:R-:W-:Y:S01]  /*83b0*/  @!P0 IMAD.WIDE R22, R23, 0x2, R20 ;  /* 0x0000000217168825 */ /* 0x000fe200078e0214 */
[----:B----4-:R-:W-:Y:S02]  /*83c0*/  @!P0 LOP3.LUT R17, R6, 0xfffffff8, RZ, 0xc0, !PT ;  /* 0xfffffff806118812 */ /* 0x010fe400078ec0ff */
[----:B------:R-:W-:Y:S01]  /*83d0*/  @P2 SHF.R.U32.HI R7, RZ, c[0x0][0x2c0], R8 ;  /* 0x0000b000ff072a19 */ /* 0x000fe20000011608 */
[----:B------:R-:W-:Y:S01]  /*83e0*/  IMAD.MOV.U32 R233, RZ, RZ, RZ ;  /* 0x000000ffffe97224 */ /* 0x000fe200078e00ff */
[----:B------:R2:W-:Y:S01]  /*83f0*/  @!P0 LDGSTS.E.BYPASS.LTC128B.128 [R5+0x17080], [R22.64], !P4 ;  /* 0x1708000016058fae */ /* 0x0005e2000e101d50 */
[----:B------:R-:W-:Y:S01]  /*8400*/  @!P0 IMAD.WIDE R24, R17, 0x2, R20 ;  /* 0x0000000211188825 */ /* 0x000fe200078e0214 */
[----:B------:R-:W-:-:S04]  /*8410*/  @!P1 IADD3 R6, P2, R7, R236, RZ ;  /* 0x000000ec07069210 */ /* 0x000fc80007f5e0ff */
[----:B------:R3:W-:Y:S01]  /*8420*/  @!P0 LDGSTS.E.BYPASS.LTC128B.128 [R5+0x1b080], [R24.64], !P5 ;  /* 0x1b08000018058fae */ /* 0x0007e2000e901d50 */
[----:B------:R-:W-:Y:S02]  /*8430*/  @!P1 LEA.HI.X.SX32 R9, R7, R232, 0x1, P2 ;  /* 0x000000e807099211 */ /* 0x000fe400010f0eff */
[----:B------:R-:W-:-:S04]  /*8440*/  @!P1 LEA R8, P2, R6, c[0x0][0x2a0], 0x2 ;  /* 0x0000a80006089a11 */ /* 0x000fc800078410ff */
[----:B------:R-:W-:Y:S02]  /*8450*/  @!P1 LEA.HI.X R9, R6, c[0x0][0x2a4], R9, 0x2, P2 ;  /* 0x0000a90006099a11 */ /* 0x000fe400010f1409 */
[----:B-1----:R-:W-:-:S04]  /*8460*/  @!P0 SHF.R.S32.HI R11, RZ, 0x1f, R18 ;  /* 0x0000001fff0b8819 */ /* 0x002fc80000011412 */
[----:B------:R-:W-:-:S04]  /*8470*/  @!P0 LEA.HI R11, R11, R18, RZ, 0x3 ;  /* 0x000000120b0b8211 */ /* 0x000fc800078f18ff */
[----:B------:R-:W-:-:S05]  /*8480*/  @!P0 LOP3.LUT R11, R11, 0xfffffff8, RZ, 0xc0, !PT ;  /* 0xfffffff80b0b8812 */ /* 0x000fca00078ec0ff */
[----:B------:R-:W-:-:S05]  /*8490*/  @!P0 IMAD.WIDE R26, R11, 0x2, R20 ;  /* 0x000000020b1a8825 */ /* 0x000fca00078e0214 */
[----:B------:R3:W-:Y:S04]  /*84a0*/  @!P0 LDGSTS.E.BYPASS.LTC128B.128 [R5+0x1f080], [R26.64], !P6 ;  /* 0x1f0800001a058fae */ /* 0x0007e8000f101d50 */
[----:B------:R-:W0:Y:S04]  /*84b0*/  LDGDEPBAR ;  /* 0x00000000000079af */ /* 0x000e280000000000 */
[----:B------:R-:W-:Y:S06]  /*84c0*/  BAR.SYNC.DEFER_BLOCKING 0x0 ;  /* 0x0000000000007b1d */ /* 0x000fec0000010000 */
[----:B------:R1:W4:Y:S01]  /*84d0*/  @!P1 LDG.E R233, [R8.64] ;  /* 0x0000001008e99981 */ /* 0x000322000c1e1900 */
[----:B------:R-:W-:Y:S01]  /*84e0*/  IMAD.MOV R7, RZ, RZ, -R7 ;  /* 0x000000ffff077224 */ /* 0x000fe200078e0a07 */
[----:B------:R-:W-:Y:S01]  /*84f0*/  ISETP.GE.AND P6, PT, R3, c[0x0][0x1d4], PT ;  /* 0x0000750003007a0c */ /* 0x000fe20003fc6270 */
[----:B------:R-:W-:Y:S01]  /*8500*/  IMAD R6, R96, c[0x0][0x1e8], RZ ;  /* 0x00007a0060067a24 */ /* 0x000fe200078e02ff */
[----:B------:R-:W-:Y:S01]  /*8510*/  ISETP.GE.AND P3, PT, R229, c[0x0][0x1d4], PT ;  /* 0x00007500e5007a0c */ /* 0x000fe20003f66270 */
[----:B------:R-:W-:Y:S01]  /*8520*/  IMAD R234, R7, c[0x0][0x2b8], R234 ;  /* 0x0000ae0007ea7a24 */ /* 0x000fe200078e02ea */
[----:B------:R-:W-:Y:S01]  /*8530*/  ISETP.GE.AND P5, PT, R19, c[0x0][0x1d4], PT ;  /* 0x0000750013007a0c */ /* 0x000fe20003fa6270 */
[----:B------:R-:W-:Y:S01]  /*8540*/  IMAD R81, R223, c[0x0][0x1ec], R6 ;  /* 0x00007b00df517a24 */ /* 0x000fe200078e0206 */
[----:B------:R-:W-:Y:S01]  /*8550*/  ISETP.GE.AND P4, PT, R18, c[0x0][0x1d4], PT ;  /* 0x0000750012007a0c */ /* 0x000fe20003f86270 */
[----:B--2---:R-:W-:Y:S01]  /*8560*/  IMAD.WIDE.U32 R22, R234, c[0x0][0x1e0], RZ ;  /* 0x00007800ea167a25 */ /* 0x004fe200078e00ff */
[----:B------:R-:W-:-:S02]  /*8570*/  SHF.R.S32.HI R21, RZ, 0x1f, R234 ;  /* 0x0000001fff157819 */ /* 0x000fc400000114ea */
[----:B------:R-:W-:Y:S01]  /*8580*/  LOP3.LUT R16, R16, 0xfffffffe, RZ, 0xc0, !PT ;  /* 0xfffffffe10107812 */ /* 0x000fe200078ec0ff */
[----:B------:R-:W-:-:S04]  /*8590*/  IMAD.WIDE.U32 R86, R223, c[0x0][0x1e8], RZ ;  /* 0x00007a00df567a25 */ /* 0x000fc800078e00ff */
[----:B------:R-:W-:Y:S01]  /*85a0*/  IMAD R7, R21, c[0x0][0x1e0], RZ ;  /* 0x0000780015077a24 */ /* 0x000fe200078e02ff */
[----:B------:R-:W-:Y:S01]  /*85b0*/  @P3 LOP3.LUT R16, R16, 0x1, RZ, 0xfc, !PT ;  /* 0x0000000110103812 */ /* 0x000fe200078efcff */
[----:B------:R-:W-:Y:S02]  /*85c0*/  IMAD.IADD R81, R87, 0x1, R81 ;  /* 0x0000000157517824 */ /* 0x000fe400078e0251 */
[----:B------:R-:W-:Y:S02]  /*85d0*/  IMAD R10, R234, c[0x0][0x1e4], R7 ;  /* 0x00007900ea0a7a24 */ /* 0x000fe400078e0207 */
[----:B------:R-:W-:Y:S02]  /*85e0*/  IMAD R96, R96, c[0x0][0x210], RZ ;  /* 0x0000840060607a24 */ /* 0x000fe400078e02ff */
[----:B------:R-:W-:Y:S01]  /*85f0*/  IMAD.IADD R11, R23, 0x1, R10 ;  /* 0x00000001170b7824 */ /* 0x000fe200078e020a */
[----:B-1----:R-:W-:Y:S01]  /*8600*/  IADD3 R8, R156, -0x1, RZ ;  /* 0xffffffff9c087810 */ /* 0x002fe20007ffe0ff */
[----:B------:R-:W-:-:S04]  /*8610*/  IMAD.MOV.U32 R10, RZ, RZ, R22 ;  /* 0x000000ffff0a7224 */ /* 0x000fc800078e0016 */
[----:B------:R-:W-:-:S05]  /*8620*/  IMAD R83, R8, -0x30, R95 ;  /* 0xffffffd008537824 */ /* 0x000fca00078e025f */
[----:B------:R-:W-:-:S05]  /*8630*/  IMNMX R9, R83, 0x30, PT ;  /* 0x0000003053097817 */ /* 0x000fca0003800200 */
[----:B------:R-:W-:Y:S01]  /*8640*/  IMAD.IADD R9, R9, 0x1, -R80 ;  /* 0x0000000109097824 */ /* 0x000fe200078e0a50 */
[----:B----4-:R-:W-:Y:S01]  /*8650*/  SHF.R.S32.HI R20, RZ, 0x1f, R233 ;  /* 0x0000001fff147819 */ /* 0x010fe200000114e9 */
[----:B------:R-:W-:-:S04]  /*8660*/  IMAD.WIDE.U32 R6, R233, c[0x0][0x1f0], R10 ;  /* 0x00007c00e9067a25 */ /* 0x000fc800078e000a */
[----:B------:R-:W-:Y:S01]  /*8670*/  IMAD R10, R20, c[0x0][0x1f0], RZ ;  /* 0x00007c00140a7a24 */ /* 0x000fe200078e02ff */
[----:B---3--:R-:W-:-:S03]  /*8680*/  IADD3 R5, P0, R86, R6, RZ ;  /* 0x0000000656057210 */ /* 0x008fc60007f1e0ff */
[----:B------:R-:W-:-:S05]  /*8690*/  IMAD R10, R233, c[0x0][0x1f4], R10 ;  /* 0x00007d00e90a7a24 */ /* 0x000fca00078e020a */
[----:B------:R-:W-:Y:S02]  /*86a0*/  IADD3.X R10, R81, R7, R10, P0, !PT ;  /* 0x00000007510a7210 */ /* 0x000fe400007fe40a */
[----:B------:R-:W-:-:S04]  /*86b0*/  LEA R11, P0, R5, c[0x0][0x1c8], 0x1 ;  /* 0x00007200050b7a11 */ /* 0x000fc800078008ff */
[----:B------:R-:W-:Y:S01]  /*86c0*/  LEA.HI.X R10, R5, c[0x0][0x1cc], R10, 0x1, P0 ;  /* 0x00007300050a7a11 */ /* 0x000fe200000f0c0a */
[----:B------:R-:W-:Y:S01]  /*86d0*/  SHFL.IDX PT, R22, R11, RZ, 0x181f ;  /* 0x00181fff0b167589 */ /* 0x000fe200000e0000 */
[----:B------:R-:W-:-:S03]  /*86e0*/  ISETP.GE.AND P0, PT, R9, 0x1, PT ;  /* 0x000000010900780c */ /* 0x000fc60003f06270 */
[----:B------:R-:W1:Y:S10]  /*86f0*/  SHFL.IDX PT, R23, R10, RZ, 0x181f ;  /* 0x00181fff0a177589 */ /* 0x000e7400000e0000 */
[----:B------:R-:W-:-:S02]  /*8700*/  @P0 SHF.R.S32.HI R8, RZ, 0x1f, R229 ;  /* 0x0000001fff080819 */ /* 0x000fc400000114e5 */
[----:B------:R-:W-:Y:S02]  /*8710*/  @P0 SHF.R.S32.HI R6, RZ, 0x1f, R19 ;  /* 0x0000001fff060819 */ /* 0x000fe40000011413 */
[----:B------:R-:W-:Y:S02]  /*8720*/  @P0 SHF.R.S32.HI R5, RZ, 0x1f, R18 ;  /* 0x0000001fff050819 */ /* 0x000fe40000011412 */
[----:B------:R-:W-:Y:S01]  /*8730*/  @P0 LEA.HI R7, R8, R229, RZ, 0x3 ;  /* 0x000000e508070211 */ /* 0x000fe200078f18ff */
[----:B------:R-:W-:Y:S01]  /*8740*/  @P0 IMAD.SHL.U32 R8, R2, 0x2, RZ ;  /* 0x0000000202080824 */ /* 0x000fe200078e00ff */
[----:B------:R-:W-:Y:S02]  /*8750*/  @P0 LEA.HI R6, R6, R19, RZ, 0x3 ;  /* 0x0000001306060211 */ /* 0x000fe400078f18ff */
[----:B------:R-:W-:Y:S02]  /*8760*/  @P0 LEA.HI R5, R5, R18, RZ, 0x3 ;  /* 0x0000001205050211 */ /* 0x000fe400078f18ff */
[----:B------:R-:W-:-:S02]  /*8770*/  @P0 LOP3.LUT R7, R7, 0xfffffff8, RZ, 0xc0, !PT ;  /* 0xfffffff807070812 */ /* 0x000fc400078ec0ff */
[----:B------:R-:W-:Y:S01]  /*8780*/  @P0 LOP3.LUT R6, R6, 0xfffffff8, RZ, 0xc0, !PT ;  /* 0xfffffff806060812 */ /* 0x000fe200078ec0ff */
[----:B-1----:R-:W-:Y:S01]  /*8790*/  @P0 IMAD.WIDE R24, R3, 0x2, R22 ;  /* 0x0000000203180825 */ /* 0x002fe200078e0216 */
[----:B------:R-:W-:-:S03]  /*87a0*/  @P0 LOP3.LUT R5, R5, 0xfffffff8, RZ, 0xc0, !PT ;  /* 0xfffffff805050812 */ /* 0x000fc600078ec0ff */
        /* <DEDUP_REMOVED lines=8> */
[----:B------:R-:W-:-:S03]  /*8830*/  ISETP.GE.AND P0, PT, R9, 0x21, PT ;  /* 0x000000210900780c */ /* 0x000fc60003f06270 */
[----:B------:R-:W-:Y:S04]  /*8840*/  SHFL.IDX PT, R22, R11, 0x1, 0x181f ;  /* 0x00381f000b167f89 */ /* 0x000fe800000e0000 */
[----:B------:R-:W1:Y:S06]  /*8850*/  SHFL.IDX PT, R23, R10, 0x1, 0x181f ;  /* 0x00381f000a177f89 */ /* 0x000e6c00000e0000 */
[----:B------:R-:W-:Y:S01]  /*8860*/  @P0 SHF.R.S32.HI R28, RZ, 0x1f, R229 ;  /* 0x0000001fff1c0819 */ /* 0x000fe200000114e5 */
[----:B------:R-:W-:Y:S01]  /*8870*/  @P0 IMAD.SHL.U32 R9, R2, 0x2, RZ ;  /* 0x0000000202090824 */ /* 0x000fe200078e00ff */
[----:B------:R-:W-:-:S02]  /*8880*/  @P0 SHF.R.S32.HI R32, RZ, 0x1f, R19 ;  /* 0x0000001fff200819 */ /* 0x000fc40000011413 */
[----:B------:R-:W-:Y:S02]  /*8890*/  @P0 SHF.R.S32.HI R5, RZ, 0x1f, R18 ;  /* 0x0000001fff050819 */ /* 0x000fe40000011412 */
[----:B------:R-:W-:Y:S02]  /*88a0*/  @P0 LEA.HI R28, R28, R229, RZ, 0x3 ;  /* 0x000000e51c1c0211 */ /* 0x000fe400078f18ff */
[----:B------:R-:W-:Y:S02]  /*88b0*/  @P0 LEA.HI R17, R32, R19, RZ, 0x3 ;  /* 0x0000001320110211 */ /* 0x000fe400078f18ff */
[----:B------:R-:W-:Y:S02]  /*88c0*/  @P0 LEA.HI R5, R5, R18, RZ, 0x3 ;  /* 0x0000001205050211 */ /* 0x000fe400078f18ff */
[----:B---3--:R-:W-:Y:S02]  /*88d0*/  @P0 LOP3.LUT R7, R28, 0xfffffff8, RZ, 0xc0, !PT ;  /* 0xfffffff81c070812 */ /* 0x008fe400078ec0ff */
[----:B------:R-:W-:Y:S01]  /*88e0*/  @P0 LOP3.LUT R6, R17, 0xfffffff8, RZ, 0xc0, !PT ;  /* 0xfffffff811060812 */ /* 0x000fe200078ec0ff */
[----:B------:R-:W-:Y:S01]  /*88f0*/  IMAD R17, R223, c[0x0][0x214], R96 ;  /* 0x00008500df117a24 */ /* 0x000fe200078e0260 */
[----:B------:R-:W-:Y:S01]  /*8900*/  @P0 LOP3.LUT R5, R5, 0xfffffff8, RZ, 0xc0, !PT ;  /* 0xfffffff805050812 */ /* 0x000fe200078ec0ff */
[----:B-1----:R-:W-:-:S04]  /*8910*/  @P0 IMAD.WIDE R10, R3, 0x2, R22 ;  /* 0x00000002030a0825 */ /* 0x002fc800078e0216 */
[--C-:B------:R-:W-:Y:S01]  /*8920*/  @P0 IMAD.WIDE R24, R7, 0x2, R22.reuse ;  /* 0x0000000207180825 */ /* 0x100fe200078e0216 */
[----:B------:R4:W-:Y:S03]  /*8930*/  @P0 LDGSTS.E.BYPASS.LTC128B.128 [R9+0xb080], [R10.64], !P6 ;  /* 0x0b0800000a090fae */ /* 0x0009e6000f101d50 */
[--C-:B------:R-:W-:Y:S01]  /*8940*/  @P0 IMAD.WIDE R6, R6, 0x2, R22.reuse ;  /* 0x0000000206060825 */ /* 0x100fe200078e0216 */
[----:B------:R4:W-:Y:S01]  /*8950*/  @P0 LDGSTS.E.BYPASS.LTC128B.128 [R9+0xc880], [R24.64], !P3 ;  /* 0x0c88000018090fae */ /* 0x0009e2000d901d50 */
[----:B------:R-:W-:Y:S02]  /*8960*/  ISETP.GT.AND P3, PT, R228, 0x2f, PT ;  /* 0x0000002fe400780c */ /* 0x000fe40003f64270 */
[----:B--2---:R-:W-:Y:S01]  /*8970*/  @P0 IMAD.WIDE R26, R5, 0x2, R22 ;  /* 0x00000002051a0825 */ /* 0x004fe200078e0216 */
[----:B------:R4:W-:Y:S03]  /*8980*/  @P0 LDGSTS.E.BYPASS.LTC128B.128 [R9+0xe080], [R6.64], !P5 ;  /* 0x0e08000006090fae */ /* 0x0009e6000e901d50 */
[----:B------:R-:W-:Y:S01]  /*8990*/  IMAD.WIDE.U32 R22, R223, c[0x0][0x210], RZ ;  /* 0x00008400df167a25 */ /* 0x000fe200078e00ff */
[----:B------:R4:W-:Y:S01]  /*89a0*/  @P0 LDGSTS.E.BYPASS.LTC128B.128 [R9+0xf880], [R26.64], !P4 ;  /* 0x0f8800001a090fae */ /* 0x0009e2000e101d50 */
[----:B------:R-:W-:-:S02]  /*89b0*/  ISETP.LT.AND P0, PT, RZ, c[0x0][0x27c], PT ;  /* 0x00009f00ff007a0c */ /* 0x000fc40003f01270 */
[----:B------:R-:W-:Y:S01]  /*89c0*/  IMAD.IADD R17, R23, 0x1, R17 ;  /* 0x0000000117117824 */ /* 0x000fe200078e0211 */
[----:B------:R-:W0:Y:S10]  /*89d0*/  LDGDEPBAR ;  /* 0x00000000000079af */ /* 0x000e340000000000 */
[----:B------:R-:W-:Y:S05]  /*89e0*/  @P0 BRA `(.L_x_882) ;  /* 0x0000002000000947 */ /* 0x000fea0003800000 */
[----:B------:R-:W-:-:S04]  /*89f0*/  DEPBAR.LE SB0, 0x1 ;  /* 0x000080400000791a */ /* 0x000fc80000000000 */
[----:B------:R-:W-:Y:S05]  /*8a00*/  BRA `(.L_x_883) ;  /* 0x00006a9000007947 */ /* 0x000fea0003800000 */
.L_x_882:
[----:B------:R-:W-:Y:S01]  /*8a10*/  SHF.R.S32.HI R5, RZ, 0x1f, R98 ;  /* 0x0000001fff057819 */ /* 0x000fe20000011462 */
[----:B----4-:R-:W-:Y:S01]  /*8a20*/  IMAD.WIDE.U32 R8, R98, c[0x0][0x280], RZ ;  /* 0x0000a00062087a25 */ /* 0x010fe200078e00ff */
[----:B------:R-:W-:Y:S01]  /*8a30*/  ULDC.U8 UR4, c[0x0][0x298] ;  /* 0x0000a60000047ab9 */ /* 0x000fe20000000000 */
[----:B------:R-:W-:Y:S01]  /*8a40*/  BSSY B2, `(.L_x_883) ;  /* 0x00006a5000027945 */ /* 0x000fe20003800000 */
[----:B------:R-:W-:Y:S01]  /*8a50*/  SHF.L.U32 R40, R2, 0x1, RZ ;  /* 0x0000000102287819 */ /* 0x000fe200000006ff */
[C---:B------:R-:W-:Y:S01]  /*8a60*/  IMAD R7, R5.reuse, c[0x0][0x280], RZ ;  /* 0x0000a00005077a24 */ /* 0x040fe200078e02ff */
[----:B------:R-:W-:Y:S01]  /*8a70*/  LEA R32, P0, R8, c[0x0][0x270], 0x1 ;  /* 0x00009c0008207a11 */ /* 0x000fe200078008ff */
[----:B------:R-:W-:Y:S02]  /*8a80*/  IMAD R5, R5, c[0x0][0x290], RZ ;  /* 0x0000a40005057a24 */ /* 0x000fe400078e02ff */
[C---:B------:R-:W-:Y:S02]  /*8a90*/  IMAD R6, R98.reuse, c[0x0][0x284], R7 ;  /* 0x0000a10062067a24 */ /* 0x040fe400078e0207 */
[----:B------:R-:W-:-:S03]  /*8aa0*/  IMAD R5, R98, c[0x0][0x294], R5 ;  /* 0x0000a50062057a24 */ /* 0x000fc600078e0205 */
[----:B------:R-:W-:-:S04]  /*8ab0*/  IADD3 R6, R6, R9, RZ ;  /* 0x0000000906067210 */ /* 0x000fc80007ffe0ff */
[----:B------:R-:W-:Y:S01]  /*8ac0*/  LEA.HI.X R33, R8, c[0x0][0x274], R6, 0x1, P0 ;  /* 0x00009d0008217a11 */ /* 0x000fe200000f0c06 */
[----:B------:R-:W-:-:S05]  /*8ad0*/  IMAD.WIDE.U32 R6, R98, c[0x0][0x290], RZ ;  /* 0x0000a40062067a25 */ /* 0x000fca00078e00ff */
[----:B------:R-:W-:Y:S02]  /*8ae0*/  IADD3 R5, R5, R7, RZ ;  /* 0x0000000705057210 */ /* 0x000fe40007ffe0ff */
[----:B------:R-:W-:-:S04]  /*8af0*/  LEA R34, P0, R6, c[0x0][0x288], 0x1 ;  /* 0x0000a20006227a11 */ /* 0x000fc800078008ff */
        /* <DEDUP_REMOVED lines=35> */
[----:B-1----:R-:W-:Y:S01]  /*8d30*/  CS2R R10, SRZ ;  /* 0x00000000000a7805 */ /* 0x002fe2000001ff00 */
[----:B--2---:R-:W-:-:S11]  /*8d40*/  IADD3 R8, R24, 0x60, RZ ;  /* 0x0000006018087810 */ /* 0x004fd60007ffe0ff */
[----:B------:R-:W-:-:S04]  /*8d50*/  @!P0 SHF.R.S32.HI R5, RZ, 0x1f, R4 ;  /* 0x0000001fff058819 */ /* 0x000fc80000011404 */
[----:B------:R-:W-:-:S04]  /*8d60*/  @!P0 LEA.HI R5, R5, R4, RZ, 0x2 ;  /* 0x0000000405058211 */ /* 0x000fc800078f10ff */
[----:B------:R-:W-:Y:S02]  /*8d70*/  @!P0 LOP3.LUT R9, R5, 0xfffffffc, RZ, 0xc0, !PT ;  /* 0xfffffffc05098812 */ /* 0x000fe400078ec0ff */
[----:B------:R-:W-:-:S03]  /*8d80*/  CS2R R4, SRZ ;  /* 0x0000000000047805 */ /* 0x000fc6000001ff00 */
[----:B------:R-:W-:-:S04]  /*8d90*/  @!P0 IMAD.WIDE R30, R9, 0x2, R32 ;  /* 0x00000002091e8825 */ /* 0x000fc800078e0220 */
[----:B------:R-:W-:Y:S01]  /*8da0*/  @!P0 IMAD.WIDE R36, R9, 0x2, R34 ;  /* 0x0000000209248825 */ /* 0x000fe200078e0222 */
[----:B------:R3:W5:Y:S04]  /*8db0*/  @!P0 LD.E.64 R10, [R30.64] ;  /* 0x000000101e0a8980 */ /* 0x000768000c101b00 */
[----:B------:R3:W5:Y:S01]  /*8dc0*/  @!P0 LD.E.64 R4, [R36.64] ;  /* 0x0000001024048980 */ /* 0x000762000c101b00 */
[----:B------:R-:W-:Y:S01]  /*8dd0*/  ISETP.GE.AND P0, PT, R8, c[0x0][0x27c], PT ;  /* 0x00009f0008007a0c */ /* 0x000fe20003f06270 */
[----:B------:R-:W-:-:S12]  /*8de0*/  CS2R R52, SRZ ;  /* 0x0000000000347805 */ /* 0x000fd8000001ff00 */
[----:B------:R-:W-:-:S04]  /*8df0*/  @!P0 SHF.R.S32.HI R9, RZ, 0x1f, R8 ;  /* 0x0000001fff098819 */ /* 0x000fc80000011408 */
[----:B------:R-:W-:-:S04]  /*8e00*/  @!P0 LEA.HI R9, R9, R8, RZ, 0x2 ;  /* 0x0000000809098211 */ /* 0x000fc800078f10ff */
[----:B------:R-:W-:-:S05]  /*8e10*/  @!P0 LOP3.LUT R9, R9, 0xfffffffc, RZ, 0xc0, !PT ;  /* 0xfffffffc09098812 */ /* 0x000fca00078ec0ff */
[----:B------:R-:W-:-:S04]  /*8e20*/  @!P0 IMAD.WIDE R32, R9, 0x2, R32 ;  /* 0x0000000209208825 */ /* 0x000fc800078e0220 */
[----:B------:R-:W-:Y:S02]  /*8e30*/  @!P0 IMAD.WIDE R34, R9, 0x2, R34 ;  /* 0x0000000209228825 */ /* 0x000fe400078e0222 */
[----:B------:R-:W-:-:S03]  /*8e40*/  CS2R R8, SRZ ;  /* 0x0000000000087805 */ /* 0x000fc6000001ff00 */
[----:B------:R3:W5:Y:S04]  /*8e50*/  @!P0 LD.E.64 R52, [R34.64] ;  /* 0x0000001022348980 */ /* 0x000768000c101b00 */
[----:B------:R3:W5:Y:S02]  /*8e60*/  @!P0 LD.E.64 R8, [R32.64] ;  /* 0x0000001020088980 */ /* 0x000764000c101b00 */
.L_x_886:
[----:B------:R-:W-:Y:S05]  /*8e70*/  BSYNC B0 ;  /* 0x0000000000007941 */ /* 0x000fea0003800000 */
.L_x_885:
[----:B---3--:R-:W-:Y:S01]  /*8e80*/  IMAD R37, R97, -0x80, R38 ;  /* 0xffffff8061257824 */ /* 0x008fe200078e0226 */
[----:B-----5:R-:W-:Y:S01]  /*8e90*/  SHF.R.U64 R50, R28, 0x10, R29 ;  /* 0x000000101c327819 */ /* 0x020fe2000000121d */
[----:B------:R-:W-:Y:S01]  /*8ea0*/  IMAD.MOV.U32 R36, RZ, RZ, R28 ;  /* 0x000000ffff247224 */ /* 0x000fe200078e001c */
[--C-:B------:R-:W-:Y:S01]  /*8eb0*/  SHF.R.U64 R47, R26, 0x10, R27.reuse ;  /* 0x000000101a2f7819 */ /* 0x100fe2000000121b */
[----:B------:R-:W-:Y:S01]  /*8ec0*/  IMAD.MOV.U32 R32, RZ, RZ, R26 ;  /* 0x000000ffff207224 */ /* 0x000fe200078e001a */
[----:B------:R-:W-:Y:S01]  /*8ed0*/  IMNMX R37, R37, 0x80, PT ;  /* 0x0000008025257817 */ /* 0x000fe20003800200 */
[--C-:B------:R-:W-:Y:S01]  /*8ee0*/  IMAD.MOV.U32 R49, RZ, RZ, R27.reuse ;  /* 0x000000ffff317224 */ /* 0x100fe200078e001b */
[----:B------:R-:W-:Y:S01]  /*8ef0*/  SHF.R.U32.HI R30, RZ, 0x10, R27 ;  /* 0x00000010ff1e7819 */ /* 0x000fe2000001161b */
[----:B------:R-:W-:Y:S01]  /*8f00*/  IMAD.MOV.U32 R46, RZ, RZ, R6 ;  /* 0x000000ffff2e7224 */ /* 0x000fe200078e0006 */
[----:B------:R-:W-:Y:S01]  /*8f10*/  ISETP.GE.AND P0, PT, R80, R37, PT ;  /* 0x000000255000720c */ /* 0x000fe20003f06270 */
[----:B------:R-:W-:Y:S01]  /*8f20*/  IMAD.MOV.U32 R28, RZ, RZ, R10 ;  /* 0x000000ffff1c7224 */ /* 0x000fe200078e000a */
[----:B------:R-:W-:Y:S01]  /*8f30*/  SHF.R.U64 R39, R6, 0x10, R7 ;  /* 0x0000001006277819 */ /* 0x000fe20000001207 */
[--C-:B------:R-:W-:Y:S01]  /*8f40*/  IMAD.MOV.U32 R45, RZ, RZ, R11.reuse ;  /* 0x000000ffff2d7224 */ /* 0x100fe200078e000b */
        /* <DEDUP_REMOVED lines=16> */
[--C-:B------:R-:W-:Y:S01]  /*9050*/  SHF.R.U64 R7, R54, 0x10, R55.reuse ;  /* 0x0000001036077819 */ /* 0x100fe20000001237 */
[----:B------:R-:W-:Y:S01]  /*9060*/  IMAD.MOV.U32 R10, RZ, RZ, R52 ;  /* 0x000000ffff0a7224 */ /* 0x000fe200078e0034 */
[----:B------:R-:W-:Y:S01]  /*9070*/  SHF.R.U32.HI R29, RZ, 0x10, R55 ;  /* 0x00000010ff1d7819 */ /* 0x000fe20000011637 */
[--C-:B------:R-:W-:Y:S01]  /*9080*/  IMAD.MOV.U32 R5, RZ, RZ, R53.reuse ;  /* 0x000000ffff057224 */ /* 0x100fe200078e0035 */
[----:B------:R-:W-:Y:S01]  /*9090*/  SHF.R.U64 R4, R52, 0x10, R53 ;  /* 0x0000001034047819 */ /* 0x000fe20000001235 */
[----:B------:R-:W-:-:S04]  /*90a0*/  DEPBAR.LE SB0, 0x1 ;  /* 0x000080400000791a */ /* 0x000fc80000000000 */
[----:B------:R-:W-:Y:S01]  /*90b0*/  SHF.R.U32.HI R8, RZ, 0x10, R53 ;  /* 0x00000010ff087819 */ /* 0x000fe20000011635 */
[----:B------:R-:W-:Y:S01]  /*90c0*/  BSSY B1, `(.L_x_887) ;  /* 0x00000bc000017945 */ /* 0x000fe20003800000 */
        /* <DEDUP_REMOVED lines=39> */
[----:B------:R-:W-:Y:S01]  /*9340*/  HADD2.F32 R48, -RZ, R36.H0_H0 ;  /* 0x20000024ff307230 */ /* 0x000fe20000004100 */
[----:B------:R-:W-:Y:S01]  /*9350*/  FMUL.FTZ R39, R47, R49 ;  /* 0x000000312f277220 */ /* 0x000fe20000410000 */
[----:B------:R-:W-:Y:S01]  /*9360*/  HADD2.F32 R46, -RZ, R34.H0_H0 ;  /* 0x20000022ff2e7230 */ /* 0x000fe20000004100 */
[-C--:B------:R-:W-:Y:S02]  /*9370*/  FMUL.FTZ R38, R42, R7.reuse ;  /* 0x000000072a267220 */ /* 0x080fe40000410000 */
[C---:B------:R-:W-:Y:S02]  /*9380*/  FMUL.FTZ R7, R4.reuse, R7 ;  /* 0x0000000704077220 */ /* 0x040fe40000410000 */
[-C--:B------:R-:W-:Y:S01]  /*9390*/  FFMA.FTZ R38, R4, R45.reuse, -R38 ;  /* 0x0000002d04267223 */ /* 0x080fe20000010826 */
[----:B------:R-:W-:Y:S01]  /*93a0*/  HADD2.F32 R4, -RZ, R35.H0_H0 ;  /* 0x20000023ff047230 */ /* 0x000fe20000004100 */
[----:B------:R-:W-:-:S02]  /*93b0*/  FFMA.FTZ R45, R42, R45, R7 ;  /* 0x0000002d2a2d7223 */ /* 0x000fc40000010007 */
[C---:B------:R-:W-:Y:S02]  /*93c0*/  FFMA.FTZ R39, R6.reuse, R46, -R39 ;  /* 0x0000002e06277223 */ /* 0x040fe40000010827 */
[-C--:B------:R-:W-:Y:S02]  /*93d0*/  FMUL.FTZ R7, R43, R4.reuse ;  /* 0x000000042b077220 */ /* 0x080fe40000410000 */
[C---:B------:R-:W-:Y:S02]  /*93e0*/  FMUL.FTZ R42, R5.reuse, R4 ;  /* 0x00000004052a7220 */ /* 0x040fe40000410000 */
[----:B------:R-:W-:Y:S02]  /*93f0*/  FMUL.FTZ R4, R6, R49 ;  /* 0x0000003106047220 */ /* 0x000fe40000410000 */
[----:B------:R-:W-:Y:S01]  /*9400*/  FFMA.FTZ R7, R5, R48, -R7 ;  /* 0x0000003005077223 */ /* 0x000fe20000010807 */
[----:B------:R-:W-:Y:S01]  /*9410*/  F2FP.PACK_AB R5, R45, R38 ;  /* 0x000000262d05723e */ /* 0x000fe200000000ff */
[----:B------:R-:W-:-:S02]  /*9420*/  FFMA.FTZ R42, R43, R48, R42 ;  /* 0x000000302b2a7223 */ /* 0x000fc4000001002a */
[----:B------:R-:W-:Y:S01]  /*9430*/  FFMA.FTZ R46, R47, R46, R4 ;  /* 0x0000002e2f2e7223 */ /* 0x000fe20000010004 */
[----:B------:R-:W-:Y:S02]  /*9440*/  F2FP.PACK_AB R4, R41, R44 ;  /* 0x0000002c2904723e */ /* 0x000fe400000000ff */
[----:B------:R-:W-:Y:S02]  /*9450*/  F2FP.PACK_AB R6, R42, R7 ;  /* 0x000000072a06723e */ /* 0x000fe400000000ff */
[----:B------:R-:W-:-:S05]  /*9460*/  F2FP.PACK_AB R7, R46, R39 ;  /* 0x000000272e07723e */ /* 0x000fca00000000ff */
[----:B------:R1:W-:Y:S02]  /*9470*/  STS.128 [R40+0x10080], R4 ;  /* 0x0100800428007388 */ /* 0x0003e40000000c00 */
.L_x_890:
[----:B------:R-:W-:Y:S05]  /*9480*/  BSYNC B0 ;  /* 0x0000000000007941 */ /* 0x000fea0003800000 */
.L_x_889:
        /* <DEDUP_REMOVED lines=42> */
.L_x_892:
[----:B------:R-:W-:Y:S05]  /*9730*/  BSYNC B0 ;  /* 0x0000000000007941 */ /* 0x000fea0003800000 */
.L_x_891:
        /* <DEDUP_REMOVED lines=42> */
.L_x_894:
[----:B------:R-:W-:Y:S05]  /*99e0*/  BSYNC B0 ;  /* 0x0000000000007941 */ /* 0x000fea0003800000 */
.L_x_893:
        /* <DEDUP_REMOVED lines=41> */
.L_x_888:
[----:B------:R-:W-:Y:S05]  /*9c80*/  BSYNC B1 ;  /* 0x0000000000017941 */ /* 0x000fea0003800000 */
.L_x_887:
[----:B-1----:R-:W-:Y:S01]  /*9c90*/  IADD3 R4, R80, 0x20, RZ ;  /* 0x0000002050047810 */ /* 0x002fe20007ffe0ff */
[----:B------:R-:W-:Y:S03]  /*9ca0*/  BSSY B1, `(.L_x_895) ;  /* 0x00000ac000017945 */ /* 0x000fe60003800000 */
[----:B------:R-:W-:-:S13]  /*9cb0*/  ISETP.GE.AND P0, PT, R4, R37, PT ;  /* 0x000000250400720c */ /* 0x000fda0003f06270 */
        /* <DEDUP_REMOVED lines=8> */
[--C-:B-1----:R-:W-:Y:S02]  /*9d40*/  HADD2.F32 R43, -RZ, R4.reuse.H1_H1 ;  /* 0x30000004ff2b7230 */ /* 0x102fe40000004100 */
[----:B------:R-:W-:Y:S02]  /*9d50*/  HADD2.F32 R47, -RZ, R4.H0_H0 ;  /* 0x20000004ff2f7230 */ /* 0x000fe40000004100 */
[----:B------:R-:W-:Y:S01]  /*9d60*/  HADD2.F32 R38, -RZ, R5.H0_H0 ;  /* 0x20000005ff267230 */ /* 0x000fe20000004100 */
[C---:B------:R-:W-:Y:S01]  /*9d70*/  FMUL.FTZ R44, R42.reuse, R43 ;  /* 0x0000002b2a2c7220 */ /* 0x040fe20000410000 */
[--C-:B------:R-:W-:Y:S01]  /*9d80*/  HADD2.F32 R4, -RZ, R7.reuse.H0_H0 ;  /* 0x20000007ff047230 */ /* 0x100fe20000004100 */
[-C--:B------:R-:W-:Y:S01]  /*9d90*/  FMUL.FTZ R42, R42, R47.reuse ;  /* 0x0000002f2a2a7220 */ /* 0x080fe20000410000 */
[----:B------:R-:W-:Y:S01]  /*9da0*/  HADD2.F32 R48, -RZ, R7.H1_H1 ;  /* 0x30000007ff307230 */ /* 0x000fe20000004100 */
[C---:B------:R-:W-:Y:S01]  /*9db0*/  FFMA.FTZ R47, R46.reuse, R47, -R44 ;  /* 0x0000002f2e2f7223 */ /* 0x040fe2000001082c */
[----:B------:R-:W-:Y:S01]  /*9dc0*/  HADD2.F32 R5, -RZ, R5.H1_H1 ;  /* 0x30000005ff057230 */ /* 0x000fe20000004100 */
[----:B------:R-:W-:Y:S01]  /*9dd0*/  FFMA.FTZ R46, R46, R43, R42 ;  /* 0x0000002b2e2e7223 */ /* 0x000fe2000001002a */
[----:B------:R-:W-:Y:S01]  /*9de0*/  HADD2.F32 R7, -RZ, R33.H1_H1 ;  /* 0x30000021ff077230 */ /* 0x000fe20000004100 */
[----:B------:R-:W-:Y:S01]  /*9df0*/  FMUL.FTZ R43, R49, R48 ;  /* 0x00000030312b7220 */ /* 0x000fe20000410000 */
[----:B------:R-:W-:-:S02]  /*9e00*/  HADD2.F32 R41, -RZ, R6.H0_H0 ;  /* 0x20000006ff297230 */ /* 0x000fc40000004100 */
[----:B------:R-:W-:Y:S01]  /*9e10*/  HADD2.F32 R39, -RZ, R6.H1_H1 ;  /* 0x30000006ff277230 */ /* 0x000fe20000004100 */
[CC--:B------:R-:W-:Y:S01]  /*9e20*/  FMUL.FTZ R45, R7.reuse, R5.reuse ;  /* 0x00000005072d7220 */ /* 0x0c0fe20000410000 */
[----:B------:R-:W-:Y:S01]  /*9e30*/  HADD2.F32 R6, -RZ, R34.H1_H1 ;  /* 0x30000022ff067230 */ /* 0x000fe20000004100 */
[-C--:B------:R-:W-:Y:S01]  /*9e40*/  FMUL.FTZ R7, R7, R38.reuse ;  /* 0x0000002607077220 */ /* 0x080fe20000410000 */
[----:B------:R-:W-:Y:S02]  /*9e50*/  HADD2.F32 R44, -RZ, R35.H0_H0 ;  /* 0x20000023ff2c7230 */ /* 0x000fe40000004100 */
[----:B------:R-:W-:Y:S01]  /*9e60*/  HADD2.F32 R42, -RZ, R36.H0_H0 ;  /* 0x20000024ff2a7230 */ /* 0x000fe20000004100 */
[C---:B------:R-:W-:Y:S02]  /*9e70*/  FFMA.FTZ R38, R6.reuse, R38, -R45 ;  /* 0x0000002606267223 */ /* 0x040fe4000001082d */
[----:B------:R-:W-:Y:S01]  /*9e80*/  FFMA.FTZ R5, R6, R5, R7 ;  /* 0x0000000506057223 */ /* 0x000fe20000010007 */
[----:B------:R-:W-:Y:S01]  /*9e90*/  HADD2.F32 R7, -RZ, R34.H0_H0 ;  /* 0x20000022ff077230 */ /* 0x000fe20000004100 */
[----:B------:R-:W-:-:S02]  /*9ea0*/  FMUL.FTZ R6, R44, R39 ;  /* 0x000000272c067220 */ /* 0x000fc40000410000 */
        /* <DEDUP_REMOVED lines=11> */
.L_x_898:
[----:B------:R-:W-:Y:S05]  /*9f60*/  BSYNC B0 ;  /* 0x0000000000007941 */ /* 0x000fea0003800000 */
.L_x_897:
        /* <DEDUP_REMOVED lines=42> */
.L_x_900:
[----:B------:R-:W-:Y:S05]  /*a210*/  BSYNC B0 ;  /* 0x0000000000007941 */ /* 0x000fea0003800000 */
.L_x_899:
        /* <DEDUP_REMOVED lines=42> */
.L_x_902:
[----:B------:R-:W-:Y:S05]  /*a4c0*/  BSYNC B0 ;  /* 0x0000000000007941 */ /* 0x000fea0003800000 */
.L_x_901:
[----:B-1----:R-:W-:-:S04]  /*a4d0*/  IADD3 R4, R24, 0x60, RZ ;  /* 0x0000006018047810 */ /* 0x002fc80007ffe0ff */
        /* <DEDUP_REMOVED lines=40> */
.L_x_896:
[----:B------:R-:W-:Y:S05]  /*a760*/  BSYNC B1 ;  /* 0x0000000000017941 */ /* 0x000fea0003800000 */
.L_x_895:
        /* <DEDUP_REMOVED lines=45> */
.L_x_906:
[----:B------:R-:W-:Y:S05]  /*aa40*/  BSYNC B0 ;  /* 0x0000000000007941 */ /* 0x000fea0003800000 */
.L_x_905:
        /* <DEDUP_REMOVED lines=42> */
.L_x_908:
[----:B------:R-:W-:Y:S05]  /*acf0*/  BSYNC B0 ;  /* 0x0000000000007941 */ /* 0x000fea0003800000 */
.L_x_907:
        /* <DEDUP_REMOVED lines=42> */
.L_x_910:
[----:B------:R-:W-:Y:S05]  /*afa0*/  BSYNC B0 ;  /* 0x0000000000007941 */ /* 0x000fea0003800000 */
.L_x_909:
        /* <DEDUP_REMOVED lines=41> */
.L_x_904:
[----:B------:R-:W-:Y:S05]  /*b240*/  BSYNC B1 ;  /* 0x0000000000017941 */ /* 0x000fea0003800000 */
.L_x_903:
[----:B-1----:R-:W-:-:S04]  /*b250*/  IADD3 R4, R80, 0x60, RZ ;  /* 0x0000006050047810 */ /* 0x002fc80007ffe0ff */
[----:B------:R-:W-:-:S13]  /*b260*/  ISETP.GE.AND P0, PT, R4, R37, PT ;  /* 0x000000250400720c */ /* 0x000fda0003f06270 */
[----:B------:R-:W-:Y:S05]  /*b270*/  @P0 BRA `(.L_x_911) ;  /* 0x0000421000000947 */ /* 0x000fea0003800000 */
[----:B------:R-:W-:Y:S01]  /*b280*/  ISETP.GE.AND P0, PT, R24, c[0x0][0x27c], PT ;  /* 0x00009f0018007a0c */ /* 0x000fe20003f06270 */
[----:B------:R-:W-:-:S12]  /*b290*/  BSSY B0, `(.L_x_912) ;  /* 0x0000028000007945 */ /* 0x000fd80003800000 */
[----:B------:R-:W-:Y:S05]  /*b2a0*/  @P0 BRA `(.L_x_913) ;  /* 0x0000026000000947 */ /* 0x000fea0003800000 */
[----:B------:R-:W1:Y:S01]  /*b2b0*/  LDS.128 R4, [R40+0x13080] ;  /* 0x0130800028047984 */ /* 0x000e620000000c00 */
[----:B------:R-:W-:Y:S02]  /*b2c0*/  HADD2.F32 R37, -RZ, R35.H1_H1 ;  /* 0x30000023ff257230 */ /* 0x000fe40000004100 */
[--C-:B------:R-:W-:Y:S02]  /*b2d0*/  HADD2.F32 R43, -RZ, R33.reuse.H1_H1 ;  /* 0x30000021ff2b7230 */ /* 0x100fe40000004100 */
[----:B------:R-:W-:Y:S02]  /*b2e0*/  HADD2.F32 R46, -RZ, R34.H1_H1 ;  /* 0x30000022ff2e7230 */ /* 0x000fe40000004100 */
[----:B------:R-:W-:Y:S02]  /*b2f0*/  HADD2.F32 R33, -RZ, R33.H0_H0 ;  /* 0x20000021ff217230 */ /* 0x000fe40000004100 */
[--C-:B------:R-:W-:Y:S02]  /*b300*/  HADD2.F32 R45, -RZ, R36.reuse.H1_H1 ;  /* 0x30000024ff2d7230 */ /* 0x100fe40000004100 */
[----:B------:R-:W-:-:S02]  /*b310*/  HADD2.F32 R36, -RZ, R36.H0_H0 ;  /* 0x20000024ff247230 */ /* 0x000fc40000004100 */
        /* <DEDUP_REMOVED lines=8> */
[CC--:B------:R-:W-:Y:S01]  /*b3a0*/  FMUL.FTZ R37, R43.reuse, R39.reuse ;  /* 0x000000272b257220 */ /* 0x0c0fe20000410000 */
[----:B------:R-:W-:Y:S01]  /*b3b0*/  HADD2.F32 R41, -RZ, R6.H1_H1 ;  /* 0x30000006ff297230 */ /* 0x000fe20000004100 */
[-C--:B------:R-:W-:Y:S01]  /*b3c0*/  FMUL.FTZ R43, R43, R4.reuse ;  /* 0x000000042b2b7220 */ /* 0x080fe20000410000 */
[--C-:B------:R-:W-:Y:S01]  /*b3d0*/  HADD2.F32 R6, -RZ, R7.reuse.H0_H0 ;  /* 0x20000007ff067230 */ /* 0x100fe20000004100 */
[C---:B------:R-:W-:Y:S01]  /*b3e0*/  FFMA.FTZ R37, R46.reuse, R4, -R37 ;  /* 0x000000042e257223 */ /* 0x040fe20000010825 */
[----:B------:R-:W-:Y:S01]  /*b3f0*/  HADD2.F32 R7, -RZ, R7.H1_H1 ;  /* 0x30000007ff077230 */ /* 0x000fe20000004100 */
[----:B------:R-:W-:Y:S01]  /*b400*/  FFMA.FTZ R46, R46, R39, R43 ;  /* 0x000000272e2e7223 */ /* 0x000fe2000001002b */
[----:B------:R-:W-:Y:S01]  /*b410*/  HADD2.F32 R4, -RZ, R35.H0_H0 ;  /* 0x20000023ff047230 */ /* 0x000fe20000004100 */
[----:B------:R-:W-:-:S02]  /*b420*/  FFMA.FTZ R44, R45, R38, -R44 ;  /* 0x000000262d2c7223 */ /* 0x000fc4000001082c */
[C---:B------:R-:W-:Y:S02]  /*b430*/  FMUL.FTZ R39, R33.reuse, R7 ;  /* 0x0000000721277220 */ /* 0x040fe40000410000 */
[C---:B------:R-:W-:Y:S02]  /*b440*/  FMUL.FTZ R35, R4.reuse, R41 ;  /* 0x0000002904237220 */ /* 0x040fe40000410000 */
[-C--:B------:R-:W-:Y:S02]  /*b450*/  FMUL.FTZ R4, R4, R5.reuse ;  /* 0x0000000504047220 */ /* 0x080fe40000410000 */
[-C--:B------:R-:W-:Y:S02]  /*b460*/  FMUL.FTZ R33, R33, R6.reuse ;  /* 0x0000000621217220 */ /* 0x080fe40000410000 */
[----:B------:R-:W-:Y:S01]  /*b470*/  FFMA.FTZ R35, R36, R5, -R35 ;  /* 0x0000000524237223 */ /* 0x000fe20000010823 */
[----:B------:R-:W-:Y:S01]  /*b480*/  F2FP.PACK_AB R5, R46, R37 ;  /* 0x000000252e05723e */ /* 0x000fe200000000ff */
[----:B------:R-:W-:-:S02]  /*b490*/  FFMA.FTZ R39, R34, R6, -R39 ;  /* 0x0000000622277223 */ /* 0x000fc40000010827 */
[----:B------:R-:W-:Y:S02]  /*b4a0*/  FFMA.FTZ R47, R45, R42, R47 ;  /* 0x0000002a2d2f7223 */ /* 0x000fe4000001002f */
[----:B------:R-:W-:Y:S02]  /*b4b0*/  FFMA.FTZ R36, R36, R41, R4 ;  /* 0x0000002924247223 */ /* 0x000fe40000010004 */
[----:B------:R-:W-:Y:S01]  /*b4c0*/  FFMA.FTZ R34, R34, R7, R33 ;  /* 0x0000000722227223 */ /* 0x000fe20000010021 */
[----:B------:R-:W-:Y:S02]  /*b4d0*/  F2FP.PACK_AB R4, R47, R44 ;  /* 0x0000002c2f04723e */ /* 0x000fe400000000ff */
[----:B------:R-:W-:Y:S02]  /*b4e0*/  F2FP.PACK_AB R6, R36, R35 ;  /* 0x000000232406723e */ /* 0x000fe400000000ff */
[----:B------:R-:W-:-:S05]  /*b4f0*/  F2FP.PACK_AB R7, R34, R39 ;  /* 0x000000272207723e */ /* 0x000fca00000000ff */
[----:B------:R1:W-:Y:S02]  /*b500*/  STS.128 [R40+0x13080], R4 ;  /* 0x0130800428007388 */ /* 0x0003e40000000c00 */
.L_x_913:
[----:B------:R-:W-:Y:S05]  /*b510*/  BSYNC B0 ;  /* 0x0000000000007941 */ /* 0x000fea0003800000 */
.L_x_912:
[----:B-1----:R-:W-:Y:S01]  /*b520*/  IADD3 R4, R24, 0x20, RZ ;  /* 0x0000002018047810 */ /* 0x002fe20007ffe0ff */
[----:B------:R-:W-:Y:S03]  /*b530*/  BSSY B0, `(.L_x_914) ;  /* 0x0000029000007945 */ /* 0x000fe60003800000 */
[----:B------:R-:W-:-:S13]  /*b540*/  ISETP.GE.AND P0, PT, R4, c[0x0][0x27c], PT ;  /* 0x00009f0004007a0c */ /* 0x000fda0003f06270 */
        /* <DEDUP_REMOVED lines=39> */
.L_x_915:
[----:B------:R-:W-:Y:S05]  /*b7c0*/  BSYNC B0 ;  /* 0x0000000000007941 */ /* 0x000fea0003800000 */
.L_x_914:
        /* <DEDUP_REMOVED lines=42> */
.L_x_917:
[----:B------:R-:W-:Y:S05]  /*ba70*/  BSYNC B0 ;  /* 0x0000000000007941 */ /* 0x000fea0003800000 */
.L_x_916:
        /* <DEDUP_REMOVED lines=42> */
.L_x_884:
        /* <DEDUP_REMOVED lines=28> */
.L_x_919:
[----:B------:R-:W-:Y:S05]  /*bee0*/  BSYNC B0 ;  /* 0x0000000000007941 */ /* 0x000fea0003800000 */
.L_x_918:
[--C-:B-----5:R-:W-:Y:S01]  /*bef0*/  SHF.R.U64 R41, R6, 0x10, R7.reuse ;  /* 0x0000001006297819 */ /* 0x120fe20000001207 */
[----:B------:R-:W-:Y:S01]  /*bf00*/  IMAD R97, R97, -0x80, R38 ;  /* 0xffffff8061617824 */ /* 0x000fe200078e0226 */
[----:B-1----:R-:W-:Y:S01]  /*bf10*/  SHF.R.U32.HI R32, RZ, 0x10, R7 ;  /* 0x00000010ff207819 */ /* 0x002fe20000011607 */
[--C-:B------:R-:W-:Y:S01]  /*bf20*/  IMAD.MOV.U32 R39, RZ, RZ, R27.reuse ;  /* 0x000000ffff277224 */ /* 0x100fe200078e001b */
[----:B------:R-:W-:Y:S01]  /*bf30*/  SHF.R.U64 R34, R26, 0x10, R27 ;  /* 0x000000101a227819 */ /* 0x000fe2000000121b */
[----:B------:R-:W-:Y:S01]  /*bf40*/  IMAD.MOV.U32 R53, RZ, RZ, R28 ;  /* 0x000000ffff357224 */ /* 0x000fe200078e001c */
[----:B------:R-:W-:Y:S01]  /*bf50*/  PRMT R32, R32, 0x5410, R41 ;  /* 0x0000541020207816 */ /* 0x000fe20000000029 */
[----:B------:R-:W-:Y:S01]  /*bf60*/  IMAD.MOV.U32 R52, RZ, RZ, R29 ;  /* 0x000000ffff347224 */ /* 0x000fe200078e001d */
[----:B------:R-:W-:Y:S01]  /*bf70*/  IMNMX R41, R97, 0x80, PT ;  /* 0x0000008061297817 */ /* 0x000fe20003800200 */
[----:B------:R-:W-:Y:S01]  /*bf80*/  IMAD.MOV.U32 R36, RZ, RZ, R5 ;  /* 0x000000ffff247224 */ /* 0x000fe200078e0005 */
[----:B------:R-:W-:Y:S01]  /*bf90*/  SHF.R.U32.HI R54, RZ, 0x10, R27 ;  /* 0x00000010ff367819 */ /* 0x000fe2000001161b */
[----:B------:R-:W-:Y:S01]  /*bfa0*/  IMAD.MOV.U32 R37, RZ, RZ, R7 ;  /* 0x000000ffff257224 */ /* 0x000fe200078e0007 */
[----:B------:R-:W-:Y:S01]  /*bfb0*/  ISETP.GE.AND P0, PT, R80, R41, PT ;  /* 0x000000295000720c */ /* 0x000fe20003f06270 */
        /* <DEDUP_REMOVED lines=16> */
[--C-:B------:R-:W-:Y:S01]  /*c0c0*/  IMAD.MOV.U32 R28, RZ, RZ, R9.reuse ;  /* 0x000000ffff1c7224 */ /* 0x100fe200078e0009 */
        /* <DEDUP_REMOVED lines=32> */
[----:B------:R-:W-:Y:S02]  /*c2d0*/  HADD2.F32 R62, -RZ, R36.H1_H1 ;  /* 0x30000024ff3e7230 */ /* 0x000fe40000004100 */
[----:B------:R-:W-:Y:S01]  /*c2e0*/  SHF.R.S32.HI R4, RZ, 0x1f, R7 ;  /* 0x0000001fff047819 */ /* 0x000fe20000011407 */
[----:B------:R-:W-:Y:S01]  /*c2f0*/  HADD2.F32 R60, -RZ, R33.H1_H1 ;  /* 0x30000021ff3c7230 */ /* 0x000fe20000004100 */
[----:B------:R-:W-:Y:S01]  /*c300*/  SHF.L.U32 R5, R7, 0x3, RZ ;  /* 0x0000000307057819 */ /* 0x000fe200000006ff */
[----:B------:R-:W-:Y:S01]  /*c310*/  HADD2.F32 R70, -RZ, R38.H1_H1 ;  /* 0x30000026ff467230 */ /* 0x000fe20000004100 */
[----:B------:R-:W-:Y:S01]  /*c320*/  LEA.HI R4, R4, R7, RZ, 0x3 ;  /* 0x0000000704047211 */ /* 0x000fe200078f18ff */
[----:B------:R-:W-:Y:S01]  /*c330*/  HADD2.F32 R69, -RZ, R35.H1_H1 ;  /* 0x30000023ff457230 */ /* 0x000fe20000004100 */
[----:B------:R-:W-:Y:S01]  /*c340*/  LOP3.LUT R6, R44, 0x38, R5, 0xf8, !PT ;  /* 0x000000382c067812 */ /* 0x000fe200078ef805 */
[----:B------:R-:W-:Y:S01]  /*c350*/  HADD2.F32 R59, -RZ, R36.H0_H0 ;  /* 0x20000024ff3b7230 */ /* 0x000fe20000004100 */
[----:B------:R-:W-:Y:S01]  /*c360*/  SHF.L.U32 R4, R4, 0xa, RZ ;  /* 0x0000000a04047819 */ /* 0x000fe200000006ff */
[----:B------:R-:W-:Y:S01]  /*c370*/  HADD2.F32 R57, -RZ, R33.H0_H0 ;  /* 0x20000021ff397230 */ /* 0x000fe20000004100 */
[----:B------:R-:W-:Y:S01]  /*c380*/  LOP3.LUT R5, R6, R43, RZ, 0x3c, !PT ;  /* 0x0000002b06057212 */ /* 0x000fe200078e3cff */
[----:B------:R-:W-:Y:S01]  /*c390*/  HADD2.F32 R56, -RZ, R37.H1_H1 ;  /* 0x30000025ff387230 */ /* 0x000fe20000004100 */
[----:B------:R-:W-:Y:S01]  /*c3a0*/  LOP3.LUT R4, R4, 0x7fffe000, RZ, 0xc0, !PT ;  /* 0x7fffe00004047812 */ /* 0x000fe200078ec0ff */
[----:B------:R-:W-:-:S02]  /*c3b0*/  HADD2.F32 R68, -RZ, R38.H0_H0 ;  /* 0x20000026ff447230 */ /* 0x000fc40000004100 */
[----:B------:R-:W-:Y:S01]  /*c3c0*/  HADD2.F32 R67, -RZ, R35.H0_H0 ;  /* 0x20000023ff437230 */ /* 0x000fe20000004100 */
[----:B------:R-:W-:Y:S01]  /*c3d0*/  IADD3 R4, R5, R4, R42 ;  /* 0x0000000405047210 */ /* 0x000fe20007ffe02a */
[--C-:B------:R-:W-:Y:S02]  /*c3e0*/  HADD2.F32 R66, -RZ, R39.reuse.H1_H1 ;  /* 0x30000027ff427230 */ /* 0x100fe40000004100 */
[----:B------:R-:W-:Y:S01]  /*c3f0*/  HADD2.F32 R54, -RZ, R32.H1_H1 ;  /* 0x30000020ff367230 */ /* 0x000fe20000004100 */
[----:B------:R-:W-:Y:S01]  /*c400*/  SHF.L.U32 R45, R4, 0x1, RZ ;  /* 0x00000001042d7819 */ /* 0x000fe200000006ff */
[--C-:B------:R-:W-:Y:S02]  /*c410*/  HADD2.F32 R65, -RZ, R34.reuse.H1_H1 ;  /* 0x30000022ff417230 */ /* 0x100fe40000004100 */
[----:B------:R-:W-:Y:S02]  /*c420*/  HADD2.F32 R64, -RZ, R39.H0_H0 ;  /* 0x20000027ff407230 */ /* 0x000fe40000004100 */
[----:B------:R-:W2:Y:S01]  /*c430*/  LDS.128 R4, [R45+0x10080] ;  /* 0x010080002d047984 */ /* 0x000ea20000000c00 */
[----:B------:R-:W-:-:S02]  /*c440*/  HADD2.F32 R63, -RZ, R34.H0_H0 ;  /* 0x20000022ff3f7230 */ /* 0x000fc40000004100 */
[--C-:B-1----:R-:W-:Y:S02]  /*c450*/  HADD2.F32 R47, -RZ, R8.reuse.H0_H0 ;  /* 0x20000008ff2f7230 */ /* 0x102fe40000004100 */
[----:B------:R-:W-:Y:S02]  /*c460*/  HADD2.F32 R49, -RZ, R8.H1_H1 ;  /* 0x30000008ff317230 */ /* 0x000fe40000004100 */
[--C-:B------:R-:W-:Y:S02]  /*c470*/  HADD2.F32 R8, -RZ, R9.reuse.H0_H0 ;  /* 0x20000009ff087230 */ /* 0x100fe40000004100 */
[----:B------:R-:W-:Y:S01]  /*c480*/  HADD2.F32 R50, -RZ, R9.H1_H1 ;  /* 0x30000009ff327230 */ /* 0x000fe20000004100 */
[----:B------:R-:W-:Y:S01]  /*c490*/  FMUL.FTZ R58, R49, R60 ;  /* 0x0000003c313a7220 */ /* 0x000fe20000410000 */
[--C-:B------:R-:W-:Y:S01]  /*c4a0*/  HADD2.F32 R9, -RZ, R10.reuse.H0_H0 ;  /* 0x2000000aff097230 */ /* 0x100fe20000004100 */
[----:B------:R-:W-:Y:S01]  /*c4b0*/  FMUL.FTZ R52, R8, R59 ;  /* 0x0000003b08347220 */ /* 0x000fe20000410000 */
[----:B------:R-:W-:-:S02]  /*c4c0*/  HADD2.F32 R51, -RZ, R10.H1_H1 ;  /* 0x3000000aff337230 */ /* 0x000fc40000004100 */
[--C-:B------:R-:W-:Y:S02]  /*c4d0*/  HADD2.F32 R10, -RZ, R11.reuse.H0_H0 ;  /* 0x2000000bff0a7230 */ /* 0x100fe40000004100 */
[----:B------:R-:W-:Y:S02]  /*c4e0*/  HADD2.F32 R11, -RZ, R11.H1_H1 ;  /* 0x3000000bff0b7230 */ /* 0x000fe40000004100 */
[--C-:B--2---:R-:W-:Y:S02]  /*c4f0*/  HADD2.F32 R61, -RZ, R4.reuse.H0_H0 ;  /* 0x20000004ff3d7230 */ /* 0x104fe40000004100 */
[----:B------:R-:W-:Y:S02]  /*c500*/  HADD2.F32 R4, -RZ, R4.H1_H1 ;  /* 0x30000004ff047230 */ /* 0x000fe40000004100 */
[--C-:B------:R-:W-:Y:S02]  /*c510*/  HADD2.F32 R55, -RZ, R5.reuse.H0_H0 ;  /* 0x20000005ff377230 */ /* 0x100fe40000004100 */
[----:B------:R-:W-:Y:S01]  /*c520*/  HADD2.F32 R48, -RZ, R5.H1_H1 ;  /* 0x30000005ff307230 */ /* 0x000fe20000004100 */
[-C--:B------:R-:W-:Y:S01]  /*c530*/  FMUL.FTZ R5, R47, R62.reuse ;  /* 0x0000003e2f057220 */ /* 0x080fe20000410000 */
[--C-:B------:R-:W-:Y:S01]  /*c540*/  HADD2.F32 R53, -RZ, R6.reuse.H0_H0 ;  /* 0x20000006ff357230 */ /* 0x100fe20000004100 */
[C---:B------:R-:W-:Y:S01]  /*c550*/  FMUL.FTZ R62, R61.reuse, R62 ;  /* 0x0000003e3d3e7220 */ /* 0x040fe20000410000 */
[----:B------:R-:W-:Y:S01]  /*c560*/  HADD2.F32 R6, -RZ, R6.H1_H1 ;  /* 0x30000006ff067230 */ /* 0x000fe20000004100 */
[----:B------:R-:W-:Y:S01]  /*c570*/  FFMA.FTZ R61, R61, R70, R5 ;  /* 0x000000463d3d7223 */ /* 0x000fe20000010005 */
[--C-:B------:R-:W-:Y:S01]  /*c580*/  HADD2.F32 R71, -RZ, R7.reuse.H0_H0 ;  /* 0x20000007ff477230 */ /* 0x100fe20000004100 */
[C---:B------:R-:W-:Y:S01]  /*c590*/  FMUL.FTZ R60, R4.reuse, R60 ;  /* 0x0000003c043c7220 */ /* 0x040fe20000410000 */
[----:B------:R-:W-:Y:S01]  /*c5a0*/  HADD2.F32 R7, -RZ, R7.H1_H1 ;  /* 0x30000007ff077230 */ /* 0x000fe20000004100 */
[----:B------:R-:W-:-:S02]  /*c5b0*/  FFMA.FTZ R58, R4, R69, R58 ;  /* 0x00000045043a7223 */ /* 0x000fc4000001003a */
[----:B------:R-:W-:Y:S02]  /*c5c0*/  FMUL.FTZ R5, R50, R57 ;  /* 0x0000003932057220 */ /* 0x000fe40000410000 */
[-C--:B------:R-:W-:Y:S02]  /*c5d0*/  FMUL.FTZ R4, R9, R56.reuse ;  /* 0x0000003809047220 */ /* 0x080fe40000410000 */
[----:B------:R-:W-:Y:S02]  /*c5e0*/  FMUL.FTZ R56, R53, R56 ;  /* 0x0000003835387220 */ /* 0x000fe40000410000 */
[C---:B------:R-:W-:Y:S02]  /*c5f0*/  FMUL.FTZ R59, R55.reuse, R59 ;  /* 0x0000003b373b7220 */ /* 0x040fe40000410000 */
[----:B------:R-:W-:Y:S01]  /*c600*/  FFMA.FTZ R52, R55, R68, R52 ;  /* 0x0000004437347223 */ /* 0x000fe20000010034 */
[----:B------:R-:W-:Y:S01]  /*c610*/  HADD2.F32 R55, -RZ, R37.H0_H0 ;  /* 0x20000025ff377230 */ /* 0x000fe20000004100 */
[----:B------:R-:W-:-:S02]  /*c620*/  FMUL.FTZ R57, R48, R57 ;  /* 0x0000003930397220 */ /* 0x000fc40000410000 */
[----:B------:R-:W-:Y:S02]  /*c630*/  FFMA.FTZ R5, R48, R67, R5 ;  /* 0x0000004330057223 */ /* 0x000fe40000010005 */
[----:B------:R-:W-:Y:S01]  /*c640*/  FFMA.FTZ R53, R53, R66, R4 ;  /* 0x0000004235357223 */ /* 0x000fe20000010004 */
[----:B------:R-:W-:Y:S01]  /*c650*/  HADD2.F32 R4, -RZ, R32.H0_H0 ;  /* 0x20000020ff047230 */ /* 0x000fe20000004100 */
[----:B------:R-:W-:Y:S01]  /*c660*/  FMUL.FTZ R48, R51, R54 ;  /* 0x0000003633307220 */ /* 0x000fe20000410000 */
[----:B------:R-:W-:Y:S01]  /*c670*/  F2FP.PACK_AB R5, R5, R52 ;  /* 0x000000340505723e */ /* 0x000fe200000000ff */
[C---:B------:R-:W-:Y:S02]  /*c680*/  FMUL.FTZ R54, R6.reuse, R54 ;  /* 0x0000003606367220 */ /* 0x040fe40000410000 */
[----:B------:R-:W-:Y:S02]  /*c690*/  FFMA.FTZ R6, R6, R65, R48 ;  /* 0x0000004106067223 */ /* 0x000fe40000010030 */
[----:B------:R-:W-:-:S02]  /*c6a0*/  FMUL.FTZ R48, R10, R55 ;  /* 0x000000370a307220 */ /* 0x000fc40000410000 */
[-C--:B------:R-:W-:Y:S01]  /*c6b0*/  FMUL.FTZ R72, R11, R4.reuse ;  /* 0x000000040b487220 */ /* 0x080fe20000410000 */
[----:B------:R-:W-:Y:S01]  /*c6c0*/  F2FP.PACK_AB R6, R6, R53 ;  /* 0x000000350606723e */ /* 0x000fe200000000ff */
[----:B------:R-:W-:Y:S02]  /*c6d0*/  FMUL.FTZ R55, R71, R55 ;  /* 0x0000003747377220 */ /* 0x000fe40000410000 */
[----:B------:R-:W-:Y:S02]  /*c6e0*/  FMUL.FTZ R4, R7, R4 ;  /* 0x0000000407047220 */ /* 0x000fe40000410000 */
[----:B------:R-:W-:Y:S02]  /*c6f0*/  FFMA.FTZ R51, R51, R65, -R54 ;  /* 0x0000004133337223 */ /* 0x000fe40000010836 */
        /* <DEDUP_REMOVED lines=17> */
.L_x_923:
[----:B------:R-:W-:Y:S05]  /*c810*/  BSYNC B0 ;  /* 0x0000000000007941 */ /* 0x000fea0003800000 */
.L_x_922:
        /* <DEDUP_REMOVED lines=8> */
[----:B------:R-:W-:Y:S01]  /*c8a0*/  HADD2.F32 R65, -RZ, R27.H1_H1 ;  /* 0x3000001bff417230 */ /* 0x000fe20000004100 */
[----:B------:R-:W-:Y:S01]  /*c8b0*/  LEA.HI.SX32 R7, R5, R46, 0x1d ;  /* 0x0000002e05077211 */ /* 0x000fe200078feaff */
[----:B------:R-:W-:Y:S01]  /*c8c0*/  HADD2.F32 R55, -RZ, R28.H0_H0 ;  /* 0x2000001cff377230 */ /* 0x000fe20000004100 */
[----:B------:R-:W-:Y:S01]  /*c8d0*/  LOP3.LUT R8, R44, 0x38, R5, 0xf8, !PT ;  /* 0x000000382c087812 */ /* 0x000fe200078ef805 */
[----:B------:R-:W-:Y:S01]  /*c8e0*/  HADD2.F32 R53, -RZ, R25.H0_H0 ;  /* 0x20000019ff357230 */ /* 0x000fe20000004100 */
[----:B------:R-:W-:Y:S01]  /*c8f0*/  SHF.R.S32.HI R4, RZ, 0x1f, R7 ;  /* 0x0000001fff047819 */ /* 0x000fe20000011407 */
[----:B------:R-:W-:Y:S01]  /*c900*/  HADD2.F32 R52, -RZ, R29.H1_H1 ;  /* 0x3000001dff347230 */ /* 0x000fe20000004100 */
[----:B------:R-:W-:Y:S01]  /*c910*/  SHF.L.U32 R5, R7, 0x3, RZ ;  /* 0x0000000307057819 */ /* 0x000fe200000006ff */
[----:B------:R-:W-:Y:S01]  /*c920*/  HADD2.F32 R64, -RZ, R30.H0_H0 ;  /* 0x2000001eff407230 */ /* 0x000fe20000004100 */
[----:B------:R-:W-:Y:S01]  /*c930*/  LEA.HI R4, R4, R7, RZ, 0x3 ;  /* 0x0000000704047211 */ /* 0x000fe200078f18ff */
[----:B------:R-:W-:Y:S01]  /*c940*/  HADD2.F32 R63, -RZ, R27.H0_H0 ;  /* 0x2000001bff3f7230 */ /* 0x000fe20000004100 */
[----:B------:R-:W-:Y:S01]  /*c950*/  SHF.L.U32 R6, R6, 0x7, RZ ;  /* 0x0000000706067819 */ /* 0x000fe200000006ff */
[--C-:B------:R-:W-:Y:S01]  /*c960*/  HADD2.F32 R62, -RZ, R31.reuse.H1_H1 ;  /* 0x3000001fff3e7230 */ /* 0x100fe20000004100 */
[----:B------:R-:W-:Y:S01]  /*c970*/  LOP3.LUT R44, R44, 0x38, R5, 0xf8, !PT ;  /* 0x000000382c2c7812 */ /* 0x000fe200078ef805 */
[----:B------:R-:W-:Y:S01]  /*c980*/  HADD2.F32 R50, -RZ, R24.H1_H1 ;  /* 0x30000018ff327230 */ /* 0x000fe20000004100 */
[----:B------:R-:W-:Y:S01]  /*c990*/  SHF.L.U32 R4, R4, 0xa, RZ ;  /* 0x0000000a04047819 */ /* 0x000fe200000006ff */
[--C-:B------:R-:W-:Y:S01]  /*c9a0*/  HADD2.F32 R61, -RZ, R26.reuse.H1_H1 ;  /* 0x3000001aff3d7230 */ /* 0x100fe20000004100 */
[----:B------:R-:W-:Y:S01]  /*c9b0*/  LOP3.LUT R6, R6, 0x7fffe000, RZ, 0xc0, !PT ;  /* 0x7fffe00006067812 */ /* 0x000fe200078ec0ff */
[----:B------:R-:W-:Y:S01]  /*c9c0*/  HADD2.F32 R60, -RZ, R31.H0_H0 ;  /* 0x2000001fff3c7230 */ /* 0x000fe20000004100 */
[-C--:B------:R-:W-:Y:S01]  /*c9d0*/  LOP3.LUT R9, R8, R43.reuse, RZ, 0x3c, !PT ;  /* 0x0000002b08097212 */ /* 0x080fe200078e3cff */
[----:B------:R-:W-:Y:S01]  /*c9e0*/  HADD2.F32 R59, -RZ, R26.H0_H0 ;  /* 0x2000001aff3b7230 */ /* 0x000fe20000004100 */
[----:B------:R-:W-:-:S02]  /*c9f0*/  LOP3.LUT R43, R44, R43, RZ, 0x3c, !PT ;  /* 0x0000002b2c2b7212 */ /* 0x000fc400078e3cff */
[----:B------:R-:W-:Y:S02]  /*ca00*/  LOP3.LUT R4, R4, 0x7fffe000, RZ, 0xc0, !PT ;  /* 0x7fffe00004047812 */ /* 0x000fe400078ec0ff */
[--C-:B------:R-:W-:Y:S02]  /*ca10*/  IADD3 R6, R9, R6, R42.reuse ;  /* 0x0000000609067210 */ /* 0x100fe40007ffe02a */
[----:B------:R-:W-:Y:S02]  /*ca20*/  IADD3 R42, R43, R4, R42 ;  /* 0x000000042b2a7210 */ /* 0x000fe40007ffe02a */
[----:B------:R-:W-:Y:S02]  /*ca30*/  SHF.L.U32 R40, R6, 0x1, RZ ;  /* 0x0000000106287819 */ /* 0x000fe400000006ff */
[----:B------:R-:W-:-:S03]  /*ca40*/  SHF.L.U32 R42, R42, 0x1, RZ ;  /* 0x000000012a2a7819 */ /* 0x000fc600000006ff */
[----:B------:R-:W1:Y:S04]  /*ca50*/  LDS.128 R8, [R40+0x10080] ;  /* 0x0100800028087984 */ /* 0x000e680000000c00 */
[----:B------:R-:W2:Y:S01]  /*ca60*/  LDS.128 R4, [R42+0x10080] ;  /* 0x010080002a047984 */ /* 0x000ea20000000c00 */
[--C-:B-1----:R-:W-:Y:S02]  /*ca70*/  HADD2.F32 R43, -RZ, R8.reuse.H0_H0 ;  /* 0x20000008ff2b7230 */ /* 0x102fe40000004100 */
[----:B------:R-:W-:Y:S02]  /*ca80*/  HADD2.F32 R45, -RZ, R8.H1_H1 ;  /* 0x30000008ff2d7230 */ /* 0x000fe40000004100 */
[----:B--2---:R-:W-:Y:S02]  /*ca90*/  HADD2.F32 R57, -RZ, R4.H0_H0 ;  /* 0x20000004ff397230 */ /* 0x004fe40000004100 */
[--C-:B------:R-:W-:Y:S01]  /*caa0*/  HADD2.F32 R8, -RZ, R9.reuse.H0_H0 ;  /* 0x20000009ff087230 */ /* 0x100fe20000004100 */
[----:B------:R-:W-:Y:S01]  /*cab0*/  FMUL.FTZ R54, R45, R56 ;  /* 0x000000382d367220 */ /* 0x000fe20000410000 */
[----:B------:R-:W-:-:S02]  /*cac0*/  HADD2.F32 R46, -RZ, R9.H1_H1 ;  /* 0x30000009ff2e7230 */ /* 0x000fc40000004100 */
[----:B------:R-:W-:Y:S01]  /*cad0*/  HADD2.F32 R4, -RZ, R4.H1_H1 ;  /* 0x30000004ff047230 */ /* 0x000fe20000004100 */
[----:B------:R-:W-:Y:S01]  /*cae0*/  FMUL.FTZ R48, R8, R55 ;  /* 0x0000003708307220 */ /* 0x000fe20000410000 */
[--C-:B------:R-:W-:Y:S02]  /*caf0*/  HADD2.F32 R51, -RZ, R5.reuse.H0_H0 ;  /* 0x20000005ff337230 */ /* 0x100fe40000004100 */
[----:B------:R-:W-:Y:S01]  /*cb00*/  HADD2.F32 R44, -RZ, R5.H1_H1 ;  /* 0x30000005ff2c7230 */ /* 0x000fe20000004100 */
[-C--:B------:R-:W-:Y:S01]  /*cb10*/  FMUL.FTZ R5, R43, R58.reuse ;  /* 0x0000003a2b057220 */ /* 0x080fe20000410000 */
[----:B------:R-:W-:Y:S01]  /*cb20*/  HADD2.F32 R9, -RZ, R10.H0_H0 ;  /* 0x2000000aff097230 */ /* 0x000fe20000004100 */
        /* <DEDUP_REMOVED lines=9> */
[----:B------:R-:W-:Y:S01]  /*cbc0*/  HADD2.F32 R11, -RZ, R11.H1_H1 ;  /* 0x3000000bff0b7230 */ /* 0x000fe20000004100 */
[-C--:B------:R-:W-:Y:S01]  /*cbd0*/  FMUL.FTZ R4, R9, R52.reuse ;  /* 0x0000003409047220 */ /* 0x080fe20000410000 */
[--C-:B------:R-:W-:Y:S01]  /*cbe0*/  HADD2.F32 R67, -RZ, R7.reuse.H0_H0 ;  /* 0x20000007ff437230 */ /* 0x100fe20000004100 */
[----:B------:R-:W-:Y:S01]  /*cbf0*/  FMUL.FTZ R52, R49, R52 ;  /* 0x0000003431347220 */ /* 0x000fe20000410000 */
[----:B------:R-:W-:Y:S01]  /*cc00*/  HADD2.F32 R7, -RZ, R7.H1_H1 ;  /* 0x30000007ff077230 */ /* 0x000fe20000004100 */
[----:B------:R-:W-:-:S02]  /*cc10*/  FMUL.FTZ R55, R51, R55 ;  /* 0x0000003733377220 */ /* 0x000fc40000410000 */
[----:B------:R-:W-:Y:S01]  /*cc20*/  FFMA.FTZ R48, R51, R64, R48 ;  /* 0x0000004033307223 */ /* 0x000fe20000010030 */
[----:B------:R-:W-:Y:S01]  /*cc30*/  HADD2.F32 R51, -RZ, R29.H0_H0 ;  /* 0x2000001dff337230 */ /* 0x000fe20000004100 */
[C---:B------:R-:W-:Y:S02]  /*cc40*/  FMUL.FTZ R53, R44.reuse, R53 ;  /* 0x000000352c357220 */ /* 0x040fe40000410000 */
[----:B------:R-:W-:Y:S02]  /*cc50*/  FFMA.FTZ R5, R44, R63, R5 ;  /* 0x0000003f2c057223 */ /* 0x000fe40000010005 */
[----:B------:R-:W-:Y:S01]  /*cc60*/  FFMA.FTZ R49, R49, R62, R4 ;  /* 0x0000003e31317223 */ /* 0x000fe20000010004 */
[----:B------:R-:W-:Y:S01]  /*cc70*/  HADD2.F32 R4, -RZ, R24.H0_H0 ;  /* 0x20000018ff047230 */ /* 0x000fe20000004100 */
[----:B------:R-:W-:Y:S01]  /*cc80*/  FMUL.FTZ R44, R47, R50 ;  /* 0x000000322f2c7220 */ /* 0x000fe20000410000 */
[----:B------:R-:W-:Y:S01]  /*cc90*/  F2FP.PACK_AB R5, R5, R48 ;  /* 0x000000300505723e */ /* 0x000fe200000000ff */
[----:B------:R-:W-:-:S02]  /*cca0*/  FMUL.FTZ R50, R6, R50 ;  /* 0x0000003206327220 */ /* 0x000fc40000410000 */
[----:B------:R-:W-:Y:S02]  /*ccb0*/  FFMA.FTZ R6, R6, R61, R44 ;  /* 0x0000003d06067223 */ /* 0x000fe4000001002c */
[----:B------:R-:W-:Y:S02]  /*ccc0*/  FMUL.FTZ R44, R10, R51 ;  /* 0x000000330a2c7220 */ /* 0x000fe40000410000 */
[-C--:B------:R-:W-:Y:S01]  /*ccd0*/  FMUL.FTZ R68, R11, R4.reuse ;  /* 0x000000040b447220 */ /* 0x080fe20000410000 */
[----:B------:R-:W-:Y:S01]  /*cce0*/  F2FP.PACK_AB R6, R6, R49 ;  /* 0x000000310606723e */ /* 0x000fe200000000ff */
[----:B------:R-:W-:Y:S02]  /*ccf0*/  FMUL.FTZ R51, R67, R51 ;  /* 0x0000003343337220 */ /* 0x000fe40000410000 */
[----:B------:R-:W-:Y:S02]  /*cd00*/  FMUL.FTZ R4, R7, R4 ;  /* 0x0000000407047220 */ /* 0x000fe40000410000 */
[----:B------:R-:W-:-:S02]  /*cd10*/  FFMA.FTZ R47, R47, R61, -R50 ;  /* 0x0000003d2f2f7223 */ /* 0x000fc40000010832 */
[----:B------:R-:W-:Y:S02]  /*cd20*/  FFMA.FTZ R58, R43, R66, -R58 ;  /* 0x000000422b3a7223 */ /* 0x000fe4000001083a */
[----:B------:R-:W-:Y:S02]  /*cd30*/  FFMA.FTZ R45, R45, R65, -R56 ;  /* 0x000000412d2d7223 */ /* 0x000fe40000010838 */
        /* <DEDUP_REMOVED lines=15> */
.L_x_921:
[----:B------:R-:W-:Y:S05]  /*ce30*/  BSYNC B1 ;  /* 0x0000000000017941 */ /* 0x000fea0003800000 */
.L_x_920:
[----:B-1----:R-:W-:Y:S01]  /*ce40*/  IADD3 R4, R80, 0x20, RZ ;  /* 0x0000002050047810 */ /* 0x002fe20007ffe0ff */
[----:B------:R-:W-:Y:S03]  /*ce50*/  BSSY B1, `(.L_x_924) ;  /* 0x00000cb000017945 */ /* 0x000fe60003800000 */
[----:B------:R-:W-:-:S13]  /*ce60*/  ISETP.GE.AND P0, PT, R4, R41, PT ;  /* 0x000000290400720c */ /* 0x000fda0003f06270 */
        /* <DEDUP_REMOVED lines=18> */
[----:B------:R-:W-:Y:S01]  /*cf90*/  HADD2.F32 R60, -RZ, R38.H1_H1 ;  /* 0x30000026ff3c7230 */ /* 0x000fe20000004100 */
[----:B------:R-:W-:Y:S01]  /*cfa0*/  SHF.L.U32 R7, R4, 0x3, RZ ;  /* 0x0000000304077819 */ /* 0x000fe200000006ff */
[----:B------:R-:W-:Y:S01]  /*cfb0*/  HADD2.F32 R65, -RZ, R36.H0_H0 ;  /* 0x20000024ff417230 */ /* 0x000fe20000004100 */
[----:B------:R-:W-:Y:S01]  /*cfc0*/  LEA.HI R5, R5, R4, RZ, 0x3 ;  /* 0x0000000405057211 */ /* 0x000fe200078f18ff */
[----:B------:R-:W-:Y:S01]  /*cfd0*/  HADD2.F32 R59, -RZ, R38.H0_H0 ;  /* 0x20000026ff3b7230 */ /* 0x000fe20000004100 */
[----:B------:R-:W-:Y:S01]  /*cfe0*/  LOP3.LUT R7, R44, 0x38, R7, 0xf8, !PT ;  /* 0x000000382c077812 */ /* 0x000fe200078ef807 */
[--C-:B------:R-:W-:Y:S01]  /*cff0*/  HADD2.F32 R62, -RZ, R32.reuse.H1_H1 ;  /* 0x30000020ff3e7230 */ /* 0x100fe20000004100 */
[----:B------:R-:W-:Y:S01]  /*d000*/  SHF.L.U32 R5, R5, 0xa, RZ ;  /* 0x0000000a05057819 */ /* 0x000fe200000006ff */
[----:B------:R-:W-:Y:S01]  /*d010*/  HADD2.F32 R56, -RZ, R39.H1_H1 ;  /* 0x30000027ff387230 */ /* 0x000fe20000004100 */
[-C--:B------:R-:W-:Y:S01]  /*d020*/  LOP3.LUT R4, R7, R42.reuse, RZ, 0x3c, !PT ;  /* 0x0000002a07047212 */ /* 0x080fe200078e3cff */
[----:B------:R-:W-:Y:S01]  /*d030*/  HADD2.F32 R61, -RZ, R37.H0_H0 ;  /* 0x20000025ff3d7230 */ /* 0x000fe20000004100 */
[----:B------:R-:W-:Y:S01]  /*d040*/  LOP3.LUT R5, R5, 0x7fffe000, RZ, 0xc0, !PT ;  /* 0x7fffe00005057812 */ /* 0x000fe200078ec0ff */
[----:B------:R-:W-:Y:S01]  /*d050*/  HADD2.F32 R70, -RZ, R32.H0_H0 ;  /* 0x20000020ff467230 */ /* 0x000fe20000004100 */
[----:B------:R-:W-:-:S02]  /*d060*/  LOP3.LUT R45, R45, R42, RZ, 0x3c, !PT ;  /* 0x0000002a2d2d7212 */ /* 0x000fc400078e3cff */
[----:B------:R-:W-:Y:S02]  /*d070*/  IADD3 R4, R4, R5, R40 ;  /* 0x0000000504047210 */ /* 0x000fe40007ffe028 */
[----:B------:R-:W-:Y:S02]  /*d080*/  IADD3 R45, R40, R45, RZ ;  /* 0x0000002d282d7210 */ /* 0x000fe40007ffe0ff */
[----:B------:R-:W-:Y:S02]  /*d090*/  SHF.L.U32 R43, R4, 0x1, RZ ;  /* 0x00000001042b7819 */ /* 0x000fe400000006ff */
[----:B------:R-:W-:-:S03]  /*d0a0*/  SHF.L.U32 R45, R45, 0x1, RZ ;  /* 0x000000012d2d7819 */ /* 0x000fc600000006ff */
[----:B------:R-:W1:Y:S04]  /*d0b0*/  LDS.128 R4, [R43+0x10080] ;  /* 0x010080002b047984 */ /* 0x000e680000000c00 */
[----:B------:R-:W2:Y:S01]  /*d0c0*/  LDS.128 R8, [R45+0x10080] ;  /* 0x010080002d087984 */ /* 0x000ea20000000c00 */
[--C-:B-1----:R-:W-:Y:S02]  /*d0d0*/  HADD2.F32 R53, -RZ, R6.reuse.H0_H0 ;  /* 0x20000006ff357230 */ /* 0x102fe40000004100 */
[----:B------:R-:W-:Y:S02]  /*d0e0*/  HADD2.F32 R55, -RZ, R6.H1_H1 ;  /* 0x30000006ff377230 */ /* 0x000fe40000004100 */
[----:B--2---:R-:W-:Y:S02]  /*d0f0*/  HADD2.F32 R49, -RZ, R8.H1_H1 ;  /* 0x30000008ff317230 */ /* 0x004fe40000004100 */
[----:B------:R-:W-:-:S02]  /*d100*/  HADD2.F32 R6, -RZ, R33.H1_H1 ;  /* 0x30000021ff067230 */ /* 0x000fc40000004100 */
[----:B------:R-:W-:Y:S02]  /*d110*/  HADD2.F32 R47, -RZ, R8.H0_H0 ;  /* 0x20000008ff2f7230 */ /* 0x000fe40000004100 */
[--C-:B------:R-:W-:Y:S01]  /*d120*/  HADD2.F32 R69, -RZ, R4.reuse.H0_H0 ;  /* 0x20000004ff457230 */ /* 0x100fe20000004100 */
[----:B------:R-:W-:Y:S01]  /*d130*/  FMUL.FTZ R66, R6, R49 ;  /* 0x0000003106427220 */ /* 0x000fe20000410000 */
[----:B------:R-:W-:Y:S01]  /*d140*/  HADD2.F32 R57, -RZ, R4.H1_H1 ;  /* 0x30000004ff397230 */ /* 0x000fe20000004100 */
[C---:B------:R-:W-:Y:S01]  /*d150*/  FMUL.FTZ R4, R68.reuse, R47 ;  /* 0x0000002f44047220 */ /* 0x040fe20000410000 */
[--C-:B------:R-:W-:Y:S01]  /*d160*/  HADD2.F32 R48, -RZ, R7.reuse.H0_H0 ;  /* 0x20000007ff307230 */ /* 0x100fe20000004100 */
[----:B------:R-:W-:Y:S01]  /*d170*/  FMUL.FTZ R68, R68, R69 ;  /* 0x0000004544447220 */ /* 0x000fe20000410000 */
[----:B------:R-:W-:Y:S01]  /*d180*/  HADD2.F32 R71, -RZ, R7.H1_H1 ;  /* 0x30000007ff477230 */ /* 0x000fe20000004100 */
[-C--:B------:R-:W-:Y:S01]  /*d190*/  FMUL.FTZ R67, R6, R57.reuse ;  /* 0x0000003906437220 */ /* 0x080fe20000410000 */
[--C-:B------:R-:W-:Y:S01]  /*d1a0*/  HADD2.F32 R8, -RZ, R9.reuse.H0_H0 ;  /* 0x20000009ff087230 */ /* 0x100fe20000004100 */
[----:B------:R-:W-:Y:S01]  /*d1b0*/  FFMA.FTZ R66, R58, R57, R66 ;  /* 0x000000393a427223 */ /* 0x000fe20000010042 */
[----:B------:R-:W-:Y:S01]  /*d1c0*/  HADD2.F32 R50, -RZ, R9.H1_H1 ;  /* 0x30000009ff327230 */ /* 0x000fe20000004100 */
[C---:B------:R-:W-:Y:S01]  /*d1d0*/  FFMA.FTZ R69, R60.reuse, R69, R4 ;  /* 0x000000453c457223 */ /* 0x040fe20000010004 */
[----:B------:R-:W-:Y:S01]  /*d1e0*/  HADD2.F32 R7, -RZ, R33.H0_H0 ;  /* 0x20000021ff077230 */ /* 0x000fe20000004100 */
[----:B------:R-:W-:Y:S01]  /*d1f0*/  FMUL.FTZ R4, R65, R8 ;  /* 0x0000000841047220 */ /* 0x000fe20000410000 */
[--C-:B------:R-:W-:Y:S01]  /*d200*/  HADD2.F32 R52, -RZ, R5.reuse.H0_H0 ;  /* 0x20000005ff347230 */ /* 0x100fe20000004100 */
[----:B------:R-:W-:Y:S01]  /*d210*/  FFMA.FTZ R68, R60, R47, -R68 ;  /* 0x0000002f3c447223 */ /* 0x000fe20000010844 */
[----:B------:R-:W-:Y:S01]  /*d220*/  HADD2.F32 R54, -RZ, R5.H1_H1 ;  /* 0x30000005ff367230 */ /* 0x000fe20000004100 */
[----:B------:R-:W-:Y:S01]  /*d230*/  FMUL.FTZ R5, R7, R50 ;  /* 0x0000003207057220 */ /* 0x000fe20000410000 */
[----:B------:R-:W-:Y:S01]  /*d240*/  HADD2.F32 R57, -RZ, R35.H0_H0 ;  /* 0x20000023ff397230 */ /* 0x000fe20000004100 */
[-C--:B------:R-:W-:Y:S01]  /*d250*/  FMUL.FTZ R65, R65, R52.reuse ;  /* 0x0000003441417220 */ /* 0x080fe20000410000 */
[--C-:B------:R-:W-:Y:S01]  /*d260*/  HADD2.F32 R9, -RZ, R10.reuse.H0_H0 ;  /* 0x2000000aff097230 */ /* 0x100fe20000004100 */
[----:B------:R-:W-:Y:S01]  /*d270*/  FFMA.FTZ R52, R59, R52, R4 ;  /* 0x000000343b347223 */ /* 0x000fe20000010004 */
[----:B------:R-:W-:Y:S01]  /*d280*/  HADD2.F32 R6, -RZ, R37.H1_H1 ;  /* 0x30000025ff067230 */ /* 0x000fe20000004100 */
[-C--:B------:R-:W-:Y:S01]  /*d290*/  FMUL.FTZ R64, R7, R54.reuse ;  /* 0x0000003607407220 */ /* 0x080fe20000410000 */
[----:B------:R-:W-:Y:S01]  /*d2a0*/  HADD2.F32 R51, -RZ, R10.H1_H1 ;  /* 0x3000000aff337230 */ /* 0x000fe20000004100 */
[----:B------:R-:W-:Y:S01]  /*d2b0*/  FFMA.FTZ R5, R57, R54, R5 ;  /* 0x0000003639057223 */ /* 0x000fe20000010005 */
[--C-:B------:R-:W-:Y:S01]  /*d2c0*/  HADD2.F32 R10, -RZ, R11.reuse.H0_H0 ;  /* 0x2000000bff0a7230 */ /* 0x100fe20000004100 */
[C---:B------:R-:W-:Y:S01]  /*d2d0*/  FMUL.FTZ R4, R6.reuse, R9 ;  /* 0x0000000906047220 */ /* 0x040fe20000410000 */
[--C-:B------:R-:W-:Y:S01]  /*d2e0*/  HADD2.F32 R54, -RZ, R34.reuse.H1_H1 ;  /* 0x30000022ff367230 */ /* 0x100fe20000004100 */
        /* <DEDUP_REMOVED lines=16> */
[----:B------:R-:W-:Y:S01]  /*d3f0*/  FFMA.FTZ R64, R57, R50, -R64 ;  /* 0x0000003239407223 */ /* 0x000fe20000010840 */
[----:B------:R-:W-:Y:S01]  /*d400*/  F2FP.PACK_AB R8, R67, R68 ;  /* 0x000000444308723e */ /* 0x000fe200000000ff */
[----:B------:R-:W-:Y:S02]  /*d410*/  FFMA.FTZ R63, R56, R9, -R63 ;  /* 0x00000009383f7223 */ /* 0x000fe4000001083f */
[----:B------:R-:W-:Y:S01]  /*d420*/  FFMA.FTZ R62, R54, R51, -R62 ;  /* 0x00000033363e7223 */ /* 0x000fe2000001083e */
[----:B------:R-:W-:Y:S01]  /*d430*/  F2FP.PACK_AB R9, R64, R65 ;  /* 0x000000414009723e */ /* 0x000fe200000000ff */
[C---:B------:R-:W-:Y:S02]  /*d440*/  FFMA.FTZ R61, R55.reuse, R10, -R61 ;  /* 0x0000000a373d7223 */ /* 0x040fe4000001083d */
[----:B------:R-:W-:Y:S01]  /*d450*/  FFMA.FTZ R70, R4, R11, -R70 ;  /* 0x0000000b04467223 */ /* 0x000fe20000010846 */
[----:B------:R-:W-:Y:S01]  /*d460*/  F2FP.PACK_AB R10, R62, R63 ;  /* 0x0000003f3e0a723e */ /* 0x000fe200000000ff */
[----:B------:R-:W-:-:S02]  /*d470*/  FFMA.FTZ R48, R55, R48, R72 ;  /* 0x0000003037307223 */ /* 0x000fc40000010048 */
[----:B------:R-:W-:Y:S01]  /*d480*/  FFMA.FTZ R7, R4, R71, R7 ;  /* 0x0000004704077223 */ /* 0x000fe20000010007 */
[----:B------:R-:W-:Y:S02]  /*d490*/  F2FP.PACK_AB R11, R70, R61 ;  /* 0x0000003d460b723e */ /* 0x000fe400000000ff */
[----:B------:R-:W-:Y:S02]  /*d4a0*/  F2FP.PACK_AB R4, R66, R69 ;  /* 0x000000454204723e */ /* 0x000fe400000000ff */
[----:B------:R-:W-:Y:S01]  /*d4b0*/  F2FP.PACK_AB R7, R7, R48 ;  /* 0x000000300707723e */ /* 0x000fe200000000ff */
[----:B------:R1:W-:Y:S04]  /*d4c0*/  STS.128 [R45+0x10080], R8 ;  /* 0x010080082d007388 */ /* 0x0003e80000000c00 */
[----:B------:R1:W-:Y:S02]  /*d4d0*/  STS.128 [R43+0x10080], R4 ;  /* 0x010080042b007388 */ /* 0x0003e40000000c00 */
.L_x_927:
[----:B------:R-:W-:Y:S05]  /*d4e0*/  BSYNC B0 ;  /* 0x0000000000007941 */ /* 0x000fea0003800000 */
.L_x_926:
[----:B------:R-:W-:-:S13]  /*d4f0*/  ISETP.GE.AND P0, PT, R229, c[0x0][0x27c], PT ;  /* 0x00009f00e5007a0c */ /* 0x000fda0003f06270 */
[----:B------:R-:W-:Y:S05]  /*d500*/  @P0 BRA `(.L_x_925) ;  /* 0x000005f000000947 */ /* 0x000fea0003800000 */
[----:B-1----:R-:W-:Y:S01]  /*d510*/  SHF.R.S32.HI R4, RZ, 0x1f, R229 ;  /* 0x0000001fff047819 */ /* 0x002fe200000114e5 */
[--C-:B------:R-:W-:Y:S02]  /*d520*/  HADD2.F32 R55, -RZ, R28.reuse.H1_H1 ;  /* 0x3000001cff377230 */ /* 0x100fe40000004100 */
[----:B------:R-:W-:Y:S01]  /*d530*/  HADD2.F32 R54, -RZ, R27.H1_H1 ;  /* 0x3000001bff367230 */ /* 0x000fe20000004100 */
[CC--:B------:R-:W-:Y:S01]  /*d540*/  LEA.HI R5, R4.reuse, R229.reuse, RZ, 0x3 ;  /* 0x000000e504057211 */ /* 0x0c0fe200078f18ff */
[----:B------:R-:W-:Y:S01]  /*d550*/  HADD2.F32 R61, -RZ, R28.H0_H0 ;  /* 0x2000001cff3d7230 */ /* 0x000fe20000004100 */
[----:B------:R-:W-:Y:S01]  /*d560*/  LEA.HI R9, R4, R229, RZ, 0x6 ;  /* 0x000000e504097211 */ /* 0x000fe200078f30ff */
[----:B------:R-:W-:Y:S01]  /*d570*/  HADD2.F32 R57, -RZ, R30.H1_H1 ;  /* 0x3000001eff397230 */ /* 0x000fe20000004100 */
[----:B------:R-:W-:Y:S01]  /*d580*/  LEA.HI.SX32 R7, R5, R46, 0x1d ;  /* 0x0000002e05077211 */ /* 0x000fe200078feaff */
[--C-:B------:R-:W-:Y:S01]  /*d590*/  HADD2.F32 R58, -RZ, R24.reuse.H1_H1 ;  /* 0x30000018ff3a7230 */ /* 0x100fe20000004100 */
[----:B------:R-:W-:Y:S01]  /*d5a0*/  LOP3.LUT R5, R44, 0x38, R5, 0xf8, !PT ;  /* 0x000000382c057812 */ /* 0x000fe200078ef805 */
[----:B------:R-:W-:Y:S01]  /*d5b0*/  HADD2.F32 R66, -RZ, R24.H0_H0 ;  /* 0x20000018ff427230 */ /* 0x000fe20000004100 */
[----:B------:R-:W-:Y:S01]  /*d5c0*/  SHF.R.S32.HI R4, RZ, 0x1f, R7 ;  /* 0x0000001fff047819 */ /* 0x000fe20000011407 */
[----:B------:R-:W-:Y:S01]  /*d5d0*/  HADD2.F32 R69, -RZ, R29.H0_H0 ;  /* 0x2000001dff457230 */ /* 0x000fe20000004100 */
        /* <DEDUP_REMOVED lines=18> */
[----:B------:R-:W-:Y:S01]  /*d700*/  HADD2.F32 R51, -RZ, R6.H1_H1 ;  /* 0x30000006ff337230 */ /* 0x000fe20000004100 */
[----:B------:R-:W-:Y:S01]  /*d710*/  FMUL.FTZ R65, R55, R42 ;  /* 0x0000002a37417220 */ /* 0x000fe20000410000 */
[----:B------:R-:W-:-:S02]  /*d720*/  HADD2.F32 R6, -RZ, R25.H1_H1 ;  /* 0x30000019ff067230 */ /* 0x000fc40000004100 */
[--C-:B------:R-:W-:Y:S02]  /*d730*/  HADD2.F32 R52, -RZ, R4.reuse.H0_H0 ;  /* 0x20000004ff347230 */ /* 0x100fe40000004100 */
[----:B------:R-:W-:Y:S01]  /*d740*/  HADD2.F32 R53, -RZ, R4.H1_H1 ;  /* 0x30000004ff357230 */ /* 0x000fe20000004100 */
[C---:B------:R-:W-:Y:S01]  /*d750*/  FMUL.FTZ R62, R6.reuse, R45 ;  /* 0x0000002d063e7220 */ /* 0x040fe20000410000 */
[--C-:B------:R-:W-:Y:S01]  /*d760*/  HADD2.F32 R44, -RZ, R7.reuse.H0_H0 ;  /* 0x20000007ff2c7230 */ /* 0x100fe20000004100 */
[-C--:B------:R-:W-:Y:S01]  /*d770*/  FMUL.FTZ R64, R55, R52.reuse ;  /* 0x0000003437407220 */ /* 0x080fe20000410000 */
[----:B------:R-:W-:Y:S01]  /*d780*/  HADD2.F32 R67, -RZ, R7.H1_H1 ;  /* 0x30000007ff437230 */ /* 0x000fe20000004100 */
[-C--:B------:R-:W-:Y:S01]  /*d790*/  FMUL.FTZ R63, R6, R53.reuse ;  /* 0x00000035063f7220 */ /* 0x080fe20000410000 */
[--C-:B------:R-:W-:Y:S01]  /*d7a0*/  HADD2.F32 R8, -RZ, R9.reuse.H0_H0 ;  /* 0x20000009ff087230 */ /* 0x100fe20000004100 */
[----:B------:R-:W-:Y:S01]  /*d7b0*/  FFMA.FTZ R62, R54, R53, R62 ;  /* 0x00000035363e7223 */ /* 0x000fe2000001003e */
[----:B------:R-:W-:Y:S01]  /*d7c0*/  HADD2.F32 R46, -RZ, R9.H1_H1 ;  /* 0x30000009ff2e7230 */ /* 0x000fe20000004100 */
[----:B------:R-:W-:Y:S01]  /*d7d0*/  FFMA.FTZ R65, R57, R52, R65 ;  /* 0x0000003439417223 */ /* 0x000fe20000010041 */
[----:B------:R-:W-:Y:S01]  /*d7e0*/  HADD2.F32 R7, -RZ, R25.H0_H0 ;  /* 0x20000019ff077230 */ /* 0x000fe20000004100 */
[----:B------:R-:W-:Y:S01]  /*d7f0*/  FMUL.FTZ R4, R61, R8 ;  /* 0x000000083d047220 */ /* 0x000fe20000410000 */
[--C-:B------:R-:W-:Y:S01]  /*d800*/  HADD2.F32 R48, -RZ, R5.reuse.H0_H0 ;  /* 0x20000005ff307230 */ /* 0x100fe20000004100 */
[----:B------:R-:W-:Y:S01]  /*d810*/  FMUL.FTZ R56, R69, R44 ;  /* 0x0000002c45387220 */ /* 0x000fe20000410000 */
[----:B------:R-:W-:Y:S01]  /*d820*/  HADD2.F32 R50, -RZ, R5.H1_H1 ;  /* 0x30000005ff327230 */ /* 0x000fe20000004100 */
[----:B------:R-:W-:Y:S01]  /*d830*/  FMUL.FTZ R5, R7, R46 ;  /* 0x0000002e07057220 */ /* 0x000fe20000410000 */
[----:B------:R-:W-:Y:S01]  /*d840*/  HADD2.F32 R55, -RZ, R30.H0_H0 ;  /* 0x2000001eff377230 */ /* 0x000fe20000004100 */
[----:B------:R-:W-:Y:S01]  /*d850*/  FMUL.FTZ R61, R61, R48 ;  /* 0x000000303d3d7220 */ /* 0x000fe20000410000 */
[----:B------:R-:W-:Y:S01]  /*d860*/  HADD2.F32 R53, -RZ, R27.H0_H0 ;  /* 0x2000001bff357230 */ /* 0x000fe20000004100 */
[----:B------:R-:W-:Y:S01]  /*d870*/  FMUL.FTZ R60, R7, R50 ;  /* 0x00000032073c7220 */ /* 0x000fe20000410000 */
[--C-:B------:R-:W-:Y:S01]  /*d880*/  HADD2.F32 R9, -RZ, R10.reuse.H0_H0 ;  /* 0x2000000aff097230 */ /* 0x100fe20000004100 */
[----:B------:R-:W-:Y:S01]  /*d890*/  FFMA.FTZ R48, R55, R48, R4 ;  /* 0x0000003037307223 */ /* 0x000fe20000010004 */
[----:B------:R-:W-:Y:S01]  /*d8a0*/  HADD2.F32 R6, -RZ, R29.H1_H1 ;  /* 0x3000001dff067230 */ /* 0x000fe20000004100 */
[----:B------:R-:W-:Y:S01]  /*d8b0*/  FFMA.FTZ R5, R53, R50, R5 ;  /* 0x0000003235057223 */ /* 0x000fe20000010005 */
[----:B------:R-:W-:Y:S01]  /*d8c0*/  HADD2.F32 R47, -RZ, R10.H1_H1 ;  /* 0x3000000aff2f7230 */ /* 0x000fe20000004100 */
[----:B------:R-:W-:Y:S01]  /*d8d0*/  FFMA.FTZ R64, R57, R42, -R64 ;  /* 0x0000002a39407223 */ /* 0x000fe20000010840 */
[----:B------:R-:W-:Y:S01]  /*d8e0*/  HADD2.F32 R10, -RZ, R11.H0_H0 ;  /* 0x2000000bff0a7230 */ /* 0x000fe20000004100 */
[C---:B------:R-:W-:Y:S01]  /*d8f0*/  FMUL.FTZ R4, R6.reuse, R9 ;  /* 0x0000000906047220 */ /* 0x040fe20000410000 */
[----:B------:R-:W-:Y:S01]  /*d900*/  HADD2.F32 R52, -RZ, R31.H1_H1 ;  /* 0x3000001fff347230 */ /* 0x000fe20000004100 */
[----:B------:R-:W-:Y:S01]  /*d910*/  FMUL.FTZ R59, R6, R49 ;  /* 0x00000031063b7220 */ /* 0x000fe20000410000 */
[--C-:B------:R-:W-:Y:S01]  /*d920*/  HADD2.F32 R50, -RZ, R26.reuse.H1_H1 ;  /* 0x3000001aff327230 */ /* 0x100fe20000004100 */
[----:B------:R-:W-:Y:S01]  /*d930*/  FMUL.FTZ R6, R58, R47 ;  /* 0x0000002f3a067220 */ /* 0x000fe20000410000 */
[----:B------:R-:W-:Y:S01]  /*d940*/  HADD2.F32 R11, -RZ, R11.H1_H1 ;  /* 0x3000000bff0b7230 */ /* 0x000fe20000004100 */
[----:B------:R-:W-:Y:S01]  /*d950*/  FFMA.FTZ R49, R52, R49, R4 ;  /* 0x0000003134317223 */ /* 0x000fe20000010004 */
[----:B------:R-:W-:Y:S01]  /*d960*/  HADD2.F32 R4, -RZ, R26.H0_H0 ;  /* 0x2000001aff047230 */ /* 0x000fe20000004100 */
[-C--:B------:R-:W-:Y:S01]  /*d970*/  FMUL.FTZ R58, R58, R51.reuse ;  /* 0x000000333a3a7220 */ /* 0x080fe20000410000 */
[----:B------:R-:W-:Y:S01]  /*d980*/  F2FP.PACK_AB R5, R5, R48 ;  /* 0x000000300505723e */ /* 0x000fe200000000ff */
[----:B------:R-:W-:Y:S01]  /*d990*/  FFMA.FTZ R6, R50, R51, R6 ;  /* 0x0000003332067223 */ /* 0x000fe20000010006 */
[----:B------:R-:W-:Y:S01]  /*d9a0*/  HADD2.F32 R51, -RZ, R31.H0_H0 ;  /* 0x2000001fff337230 */ /* 0x000fe20000004100 */
[----:B------:R-:W-:-:S02]  /*d9b0*/  FMUL.FTZ R7, R66, R11 ;  /* 0x0000000b42077220 */ /* 0x000fc40000410000 */
[----:B------:R-:W-:Y:S01]  /*d9c0*/  FMUL.FTZ R66, R66, R67 ;  /* 0x0000004342427220 */ /* 0x000fe20000410000 */
[----:B------:R-:W-:Y:S01]  /*d9d0*/  F2FP.PACK_AB R6, R6, R49 ;  /* 0x000000310606723e */ /* 0x000fe200000000ff */
[----:B------:R-:W-:Y:S02]  /*d9e0*/  FMUL.FTZ R68, R69, R10 ;  /* 0x0000000a45447220 */ /* 0x000fe40000410000 */
[----:B------:R-:W-:Y:S02]  /*d9f0*/  FFMA.FTZ R63, R54, R45, -R63 ;  /* 0x0000002d363f7223 */ /* 0x000fe4000001083f */
[----:B------:R-:W-:Y:S02]  /*da00*/  FFMA.FTZ R61, R55, R8, -R61 ;  /* 0x00000008373d7223 */ /* 0x000fe4000001083d */
[----:B------:R-:W-:Y:S01]  /*da10*/  FFMA.FTZ R60, R53, R46, -R60 ;  /* 0x0000002e353c7223 */ /* 0x000fe2000001083c */
[----:B------:R-:W-:Y:S01]  /*da20*/  F2FP.PACK_AB R8, R63, R64 ;  /* 0x000000403f08723e */ /* 0x000fe200000000ff */
[----:B------:R-:W-:-:S02]  /*da30*/  FFMA.FTZ R59, R52, R9, -R59 ;  /* 0x00000009343b7223 */ /* 0x000fc4000001083b */
[----:B------:R-:W-:Y:S01]  /*da40*/  FFMA.FTZ R58, R50, R47, -R58 ;  /* 0x0000002f323a7223 */ /* 0x000fe2000001083a */
[----:B------:R-:W-:Y:S01]  /*da50*/  F2FP.PACK_AB R9, R60, R61 ;  /* 0x0000003d3c09723e */ /* 0x000fe200000000ff */
[C---:B------:R-:W-:Y:S02]  /*da60*/  FFMA.FTZ R56, R51.reuse, R10, -R56 ;  /* 0x0000000a33387223 */ /* 0x040fe40000010838 */
[----:B------:R-:W-:Y:S01]  /*da70*/  FFMA.FTZ R11, R4, R11, -R66 ;  /* 0x0000000b040b7223 */ /* 0x000fe20000010842 */
[----:B------:R-:W-:Y:S01]  /*da80*/  F2FP.PACK_AB R10, R58, R59 ;  /* 0x0000003b3a0a723e */ /* 0x000fe200000000ff */
[----:B------:R-:W-:Y:S02]  /*da90*/  FFMA.FTZ R44, R51, R44, R68 ;  /* 0x0000002c332c7223 */ /* 0x000fe40000010044 */
[----:B------:R-:W-:Y:S01]  /*daa0*/  FFMA.FTZ R7, R4, R67, R7 ;  /* 0x0000004304077223 */ /* 0x000fe20000010007 */
[----:B------:R-:W-:Y:S02]  /*dab0*/  F2FP.PACK_AB R11, R11, R56 ;  /* 0x000000380b0b723e */ /* 0x000fe400000000ff */
[----:B------:R-:W-:-:S02]  /*dac0*/  F2FP.PACK_AB R4, R62, R65 ;  /* 0x000000413e04723e */ /* 0x000fc400000000ff */
[----:B------:R-:W-:Y:S01]  /*dad0*/  F2FP.PACK_AB R7, R7, R44 ;  /* 0x0000002c0707723e */ /* 0x000fe200000000ff */
[----:B------:R1:W-:Y:S04]  /*dae0*/  STS.128 [R43+0x10080], R8 ;  /* 0x010080082b007388 */ /* 0x0003e80000000c00 */
[----:B------:R1:W-:Y:S02]  /*daf0*/  STS.128 [R40+0x10080], R4 ;  /* 0x0100800428007388 */ /* 0x0003e40000000c00 */
.L_x_925:
[----:B------:R-:W-:Y:S05]  /*db00*/  BSYNC B1 ;  /* 0x0000000000017941 */ /* 0x000fea0003800000 */
.L_x_924:
        /* <DEDUP_REMOVED lines=106> */
.L_x_931:
[----:B------:R-:W-:Y:S05]  /*e1b0*/  BSYNC B0 ;  /* 0x0000000000007941 */ /* 0x000fea0003800000 */
.L_x_930:
        /* <DEDUP_REMOVED lines=15> */
[----:B------:R-:W-:Y:S01]  /*e2b0*/  SHF.L.U32 R5, R7, 0x3, RZ ;  /* 0x0000000307057819 */ /* 0x000fe200000006ff */
[----:B------:R-:W-:Y:S01]  /*e2c0*/  HADD2.F32 R57, -RZ, R29.H0_H0 ;  /* 0x2000001dff397230 */ /* 0x000fe20000004100 */
[----:B------:R-:W-:Y:S01]  /*e2d0*/  LEA.HI R4, R4, R7, RZ, 0x3 ;  /* 0x0000000704047211 */ /* 0x000fe200078f18ff */
[----:B------:R-:W-:Y:S01]  /*e2e0*/  HADD2.F32 R66, -RZ, R24.H0_H0 ;  /* 0x20000018ff427230 */ /* 0x000fe20000004100 */
[----:B------:R-:W-:-:S02]  /*e2f0*/  SHF.L.U32 R9, R9, 0x7, RZ ;  /* 0x0000000709097819 */ /* 0x000fc400000006ff */
[----:B------:R-:W-:Y:S02]  /*e300*/  LOP3.LUT R46, R46, 0x38, R5, 0xf8, !PT ;  /* 0x000000382e2e7812 */ /* 0x000fe400078ef805 */
[----:B------:R-:W-:Y:S02]  /*e310*/  SHF.L.U32 R4, R4, 0xa, RZ ;  /* 0x0000000a04047819 */ /* 0x000fe400000006ff */
[----:B------:R-:W-:Y:S02]  /*e320*/  LOP3.LUT R9, R9, 0x7fffe000, RZ, 0xc0, !PT ;  /* 0x7fffe00009097812 */ /* 0x000fe400078ec0ff */
[-C--:B------:R-:W-:Y:S02]  /*e330*/  LOP3.LUT R6, R6, R45.reuse, RZ, 0x3c, !PT ;  /* 0x0000002d06067212 */ /* 0x080fe400078e3cff */
        /* <DEDUP_REMOVED lines=73> */
.L_x_929:
[----:B------:R-:W-:Y:S05]  /*e7d0*/  BSYNC B1 ;  /* 0x0000000000017941 */ /* 0x000fea0003800000 */
.L_x_928:
[----:B-1----:R-:W-:-:S04]  /*e7e0*/  IADD3 R40, R80, 0x60, RZ ;  /* 0x0000006050287810 */ /* 0x002fc80007ffe0ff */
        /* <DEDUP_REMOVED lines=17> */
[----:B------:R-:W-:Y:S01]  /*e900*/  HADD2.F32 R50, -RZ, R36.H1_H1 ;  /* 0x30000024ff327230 */ /* 0x000fe20000004100 */
[----:B------:R-:W-:Y:S01]  /*e910*/  SHF.R.S32.HI R5, RZ, 0x1f, R4 ;  /* 0x0000001fff057819 */ /* 0x000fe20000011404 */
[--C-:B------:R-:W-:Y:S01]  /*e920*/  HADD2.F32 R56, -RZ, R38.reuse.H1_H1 ;  /* 0x30000026ff387230 */ /* 0x100fe20000004100 */
[----:B------:R-:W-:Y:S01]  /*e930*/  SHF.L.U32 R7, R4, 0x3, RZ ;  /* 0x0000000304077819 */ /* 0x000fe200000006ff */
[----:B------:R-:W-:Y:S01]  /*e940*/  HADD2.F32 R59, -RZ, R38.H0_H0 ;  /* 0x20000026ff3b7230 */ /* 0x000fe20000004100 */
[----:B------:R-:W-:Y:S01]  /*e950*/  LEA.HI R5, R5, R4, RZ, 0x3 ;  /* 0x0000000405057211 */ /* 0x000fe200078f18ff */
[----:B------:R-:W-:Y:S01]  /*e960*/  HADD2.F32 R55, -RZ, R33.H1_H1 ;  /* 0x30000021ff377230 */ /* 0x000fe20000004100 */
[-C--:B------:R-:W-:Y:S01]  /*e970*/  LOP3.LUT R43, R43, R44.reuse, RZ, 0x3c, !PT ;  /* 0x0000002c2b2b7212 */ /* 0x080fe200078e3cff */
[----:B------:R-:W-:Y:S01]  /*e980*/  HADD2.F32 R36, -RZ, R35.H1_H1 ;  /* 0x30000023ff247230 */ /* 0x000fe20000004100 */
[----:B------:R-:W-:Y:S01]  /*e990*/  LOP3.LUT R7, R46, 0x38, R7, 0xf8, !PT ;  /* 0x000000382e077812 */ /* 0x000fe200078ef807 */
[----:B------:R-:W-:Y:S01]  /*e9a0*/  HADD2.F32 R33, -RZ, R33.H0_H0 ;  /* 0x20000021ff217230 */ /* 0x000fe20000004100 */
[----:B------:R-:W-:Y:S01]  /*e9b0*/  SHF.L.U32 R5, R5, 0xa, RZ ;  /* 0x0000000a05057819 */ /* 0x000fe200000006ff */
[----:B------:R-:W-:Y:S01]  /*e9c0*/  HADD2.F32 R35, -RZ, R35.H0_H0 ;  /* 0x20000023ff237230 */ /* 0x000fe20000004100 */
[----:B------:R-:W-:Y:S01]  /*e9d0*/  IADD3 R43, R40, R43, RZ ;  /* 0x0000002b282b7210 */ /* 0x000fe20007ffe0ff */
[----:B------:R-:W-:Y:S01]  /*e9e0*/  HADD2.F32 R60, -RZ, R32.H1_H1 ;  /* 0x30000020ff3c7230 */ /* 0x000fe20000004100 */
[----:B------:R-:W-:-:S02]  /*e9f0*/  LOP3.LUT R4, R7, R44, RZ, 0x3c, !PT ;  /* 0x0000002c07047212 */ /* 0x000fc400078e3cff */
        /* <DEDUP_REMOVED lines=29> */
[C---:B------:R-:W-:Y:S01]  /*ebd0*/  FMUL.FTZ R62, R33.reuse, R48 ;  /* 0x00000030213e7220 */ /* 0x040fe20000410000 */
[----:B------:R-:W-:Y:S01]  /*ebe0*/  HADD2.F32 R54, -RZ, R6.H1_H1 ;  /* 0x30000006ff367230 */ /* 0x000fe20000004100 */
[----:B------:R-:W-:Y:S01]  /*ebf0*/  FMUL.FTZ R33, R33, R53 ;  /* 0x0000003521217220 */ /* 0x000fe20000410000 */
[--C-:B------:R-:W-:Y:S01]  /*ec00*/  HADD2.F32 R10, -RZ, R11.reuse.H0_H0 ;  /* 0x2000000bff0a7230 */ /* 0x100fe20000004100 */
[-C--:B------:R-:W-:Y:S01]  /*ec10*/  FMUL.FTZ R4, R4, R5.reuse ;  /* 0x0000000504047220 */ /* 0x080fe20000410000 */
[----:B------:R-:W-:Y:S01]  /*ec20*/  HADD2.F32 R11, -RZ, R11.H1_H1 ;  /* 0x3000000bff0b7230 */ /* 0x000fe20000004100 */
[----:B------:R-:W-:Y:S01]  /*ec30*/  FFMA.FTZ R61, R58, R5, R61 ;  /* 0x000000053a3d7223 */ /* 0x000fe2000001003d */
[----:B------:R-:W-:Y:S01]  /*ec40*/  HADD2.F32 R5, -RZ, R34.H1_H1 ;  /* 0x30000022ff057230 */ /* 0x000fe20000004100 */
[----:B------:R-:W-:Y:S01]  /*ec50*/  FFMA.FTZ R53, R35, R53, R62 ;  /* 0x0000003523357223 */ /* 0x000fe2000001003e */
[----:B------:R-:W-:Y:S01]  /*ec60*/  HADD2.F32 R6, -RZ, R7.H0_H0 ;  /* 0x20000007ff067230 */ /* 0x000fe20000004100 */
[C---:B------:R-:W-:Y:S01]  /*ec70*/  FMUL.FTZ R63, R60.reuse, R49 ;  /* 0x000000313c3f7220 */ /* 0x040fe20000410000 */
[----:B------:R-:W-:Y:S01]  /*ec80*/  HADD2.F32 R37, -RZ, R37.H0_H0 ;  /* 0x20000025ff257230 */ /* 0x000fe20000004100 */
[-C--:B------:R-:W-:Y:S01]  /*ec90*/  FMUL.FTZ R60, R60, R54.reuse ;  /* 0x000000363c3c7220 */ /* 0x080fe20000410000 */
[----:B------:R-:W-:Y:S01]  /*eca0*/  HADD2.F32 R62, -RZ, R32.H0_H0 ;  /* 0x20000020ff3e7230 */ /* 0x000fe20000004100 */
[----:B------:R-:W-:Y:S01]  /*ecb0*/  FFMA.FTZ R54, R5, R54, R63 ;  /* 0x0000003605367223 */ /* 0x000fe2000001003f */
[----:B------:R-:W-:Y:S01]  /*ecc0*/  HADD2.F32 R7, -RZ, R7.H1_H1 ;  /* 0x30000007ff077230 */ /* 0x000fe20000004100 */
[C---:B------:R-:W-:Y:S01]  /*ecd0*/  FMUL.FTZ R32, R37.reuse, R10 ;  /* 0x0000000a25207220 */ /* 0x040fe20000410000 */
[----:B------:R-:W-:Y:S01]  /*ece0*/  HADD2.F32 R39, -RZ, R39.H0_H0 ;  /* 0x20000027ff277230 */ /* 0x000fe20000004100 */
[----:B------:R-:W-:Y:S01]  /*ecf0*/  FMUL.FTZ R63, R62, R11 ;  /* 0x0000000b3e3f7220 */ /* 0x000fe20000410000 */
[----:B------:R-:W-:Y:S01]  /*ed00*/  HADD2.F32 R34, -RZ, R34.H0_H0 ;  /* 0x20000022ff227230 */ /* 0x000fe20000004100 */
[----:B------:R-:W-:-:S02]  /*ed10*/  FMUL.FTZ R37, R37, R6 ;  /* 0x0000000625257220 */ /* 0x000fc40000410000 */
[----:B------:R-:W-:Y:S02]  /*ed20*/  FMUL.FTZ R62, R62, R7 ;  /* 0x000000073e3e7220 */ /* 0x000fe40000410000 */
[----:B------:R-:W-:Y:S02]  /*ed30*/  FFMA.FTZ R50, R56, R45, -R50 ;  /* 0x0000002d38327223 */ /* 0x000fe40000010832 */
[----:B------:R-:W-:Y:S02]  /*ed40*/  FFMA.FTZ R55, R36, R47, -R55 ;  /* 0x0000002f24377223 */ /* 0x000fe40000010837 */
[----:B------:R-:W-:Y:S02]  /*ed50*/  FFMA.FTZ R57, R59, R8, -R57 ;  /* 0x000000083b397223 */ /* 0x000fe40000010839 */
        /* <DEDUP_REMOVED lines=17> */
.L_x_933:
[----:B------:R-:W-:Y:S05]  /*ee70*/  BSYNC B0 ;  /* 0x0000000000007941 */ /* 0x000fea0003800000 */
.L_x_932:
[----:B------:R-:W-:-:S13]  /*ee80*/  ISETP.GE.AND P0, PT, R229, c[0x0][0x27c], PT ;  /* 0x00009f00e5007a0c */ /* 0x000fda0003f06270 */
[----:B------:R-:W-:Y:S05]  /*ee90*/  @P0 BRA `(.L_x_911) ;  /* 0x000005f000000947 */ /* 0x000fea0003800000 */
[----:B-1----:R-:W-:Y:S01]  /*eea0*/  SHF.R.S32.HI R4, RZ, 0x1f, R229 ;  /* 0x0000001fff047819 */ /* 0x002fe200000114e5 */
[----:B------:R-:W-:Y:S02]  /*eeb0*/  HADD2.F32 R45, -RZ, R28.H0_H0 ;  /* 0x2000001cff2d7230 */ /* 0x000fe40000004100 */
[--C-:B------:R-:W-:Y:S01]  /*eec0*/  HADD2.F32 R43, -RZ, R30.reuse.H1_H1 ;  /* 0x3000001eff2b7230 */ /* 0x100fe20000004100 */
        /* <DEDUP_REMOVED lines=8> */
[----:B------:R-:W-:-:S02]  /*ef50*/  SHF.R.S32.HI R4, RZ, 0x1f, R7 ;  /* 0x0000001fff047819 */ /* 0x000fc40000011407 */
[----:B------:R-:W-:Y:S02]  /*ef60*/  LOP3.LUT R6, R5, R44, RZ, 0x3c, !PT ;  /* 0x0000002c05067212 */ /* 0x000fe400078e3cff */
[----:B------:R-:W-:Y:S02]  /*ef70*/  SHF.L.U32 R5, R7, 0x3, RZ ;  /* 0x0000000307057819 */ /* 0x000fe400000006ff */
[----:B------:R-:W-:Y:S02]  /*ef80*/  SHF.L.U32 R9, R9, 0x7, RZ ;  /* 0x0000000709097819 */ /* 0x000fe400000006ff */
[----:B------:R-:W-:Y:S02]  /*ef90*/  LEA.HI R4, R4, R7, RZ, 0x3 ;  /* 0x0000000704047211 */ /* 0x000fe400078f18ff */
[----:B------:R-:W-:Y:S02]  /*efa0*/  LOP3.LUT R5, R46, 0x38, R5, 0xf8, !PT ;  /* 0x000000382e057812 */ /* 0x000fe400078ef805 */
[----:B------:R-:W-:-:S02]  /*efb0*/  LOP3.LUT R9, R9, 0x7fffe000, RZ, 0xc0, !PT ;  /* 0x7fffe00009097812 */ /* 0x000fc400078ec0ff */
[----:B------:R-:W-:Y:S02]  /*efc0*/  SHF.L.U32 R4, R4, 0xa, RZ ;  /* 0x0000000a04047819 */ /* 0x000fe400000006ff */
[----:B------:R-:W-:Y:S02]  /*efd0*/  LOP3.LUT R44, R5, R44, RZ, 0x3c, !PT ;  /* 0x0000002c052c7212 */ /* 0x000fe400078e3cff */
[--C-:B------:R-:W-:Y:S02]  /*efe0*/  IADD3 R6, R6, R9, R40.reuse ;  /* 0x0000000906067210 */ /* 0x100fe40007ffe028 */
[----:B------:R-:W-:Y:S02]  /*eff0*/  LOP3.LUT R5, R4, 0x7fffe000, RZ, 0xc0, !PT ;  /* 0x7fffe00004057812 */ /* 0x000fe400078ec0ff */
[----:B------:R-:W-:Y:S02]  /*f000*/  SHF.L.U32 R32, R6, 0x1, RZ ;  /* 0x0000000106207819 */ /* 0x000fe400000006ff */
[----:B------:R-:W-:Y:S01]  /*f010*/  IADD3 R5, R44, R5, R40 ;  /* 0x000000052c057210 */ /* 0x000fe20007ffe028 */
[----:B------:R-:W-:-:S02]  /*f020*/  HADD2.F32 R44, -RZ, R25.H1_H1 ;  /* 0x30000019ff2c7230 */ /* 0x000fc40000004100 */
[----:B------:R-:W1:Y:S01]  /*f030*/  LDS.128 R8, [R32+0x10080] ;  /* 0x0100800020087984 */ /* 0x000e620000000c00 */
[----:B------:R-:W-:Y:S01]  /*f040*/  SHF.L.U32 R33, R5, 0x1, RZ ;  /* 0x0000000105217819 */ /* 0x000fe200000006ff */
[----:B------:R-:W-:-:S04]  /*f050*/  HADD2.F32 R25, -RZ, R25.H0_H0 ;  /* 0x20000019ff197230 */ /* 0x000fc80000004100 */
[----:B------:R-:W2:Y:S01]  /*f060*/  LDS.128 R4, [R33+0x10080] ;  /* 0x0100800021047984 */ /* 0x000ea20000000c00 */
[--C-:B-1----:R-:W-:Y:S02]  /*f070*/  HADD2.F32 R34, -RZ, R8.reuse.H0_H0 ;  /* 0x20000008ff227230 */ /* 0x102fe40000004100 */
[----:B------:R-:W-:Y:S02]  /*f080*/  HADD2.F32 R35, -RZ, R8.H1_H1 ;  /* 0x30000008ff237230 */ /* 0x000fe40000004100 */
[----:B------:R-:W-:Y:S01]  /*f090*/  HADD2.F32 R8, -RZ, R9.H0_H0 ;  /* 0x20000009ff087230 */ /* 0x000fe20000004100 */
[----:B------:R-:W-:Y:S01]  /*f0a0*/  FMUL.FTZ R46, R39, R34 ;  /* 0x00000022272e7220 */ /* 0x000fe20000410000 */
[--C-:B--2---:R-:W-:Y:S01]  /*f0b0*/  HADD2.F32 R38, -RZ, R4.reuse.H0_H0 ;  /* 0x20000004ff267230 */ /* 0x104fe20000004100 */
[C---:B------:R-:W-:Y:S01]  /*f0c0*/  FMUL.FTZ R49, R44.reuse, R35 ;  /* 0x000000232c317220 */ /* 0x040fe20000410000 */
[----:B------:R-:W-:Y:S01]  /*f0d0*/  HADD2.F32 R40, -RZ, R4.H1_H1 ;  /* 0x30000004ff287230 */ /* 0x000fe20000004100 */
[----:B------:R-:W-:Y:S01]  /*f0e0*/  FMUL.FTZ R30, R45, R8 ;  /* 0x000000082d1e7220 */ /* 0x000fe20000410000 */
        /* <DEDUP_REMOVED lines=9> */
[----:B------:R-:W-:Y:S01]  /*f180*/  FFMA.FTZ R49, R28, R40, R49 ;  /* 0x000000281c317223 */ /* 0x000fe20000010031 */
        /* <DEDUP_REMOVED lines=14> */
[----:B------:R-:W-:Y:S01]  /*f270*/  HADD2.F32 R11, -RZ, R11.H1_H1 ;  /* 0x3000000bff0b7230 */ /* 0x000fe20000004100 */
[C---:B------:R-:W-:Y:S01]  /*f280*/  FMUL.FTZ R51, R46.reuse, R37 ;  /* 0x000000252e337220 */ /* 0x040fe20000410000 */
[----:B------:R-:W-:Y:S01]  /*f290*/  HADD2.F32 R6, -RZ, R7.H0_H0 ;  /* 0x20000007ff067230 */ /* 0x000fe20000004100 */
[-C--:B------:R-:W-:Y:S01]  /*f2a0*/  FMUL.FTZ R46, R46, R42.reuse ;  /* 0x0000002a2e2e7220 */ /* 0x080fe20000410000 */
[----:B------:R-:W-:Y:S01]  /*f2b0*/  HADD2.F32 R29, -RZ, R29.H0_H0 ;  /* 0x2000001dff1d7230 */ /* 0x000fe20000004100 */
[----:B------:R-:W-:Y:S01]  /*f2c0*/  FFMA.FTZ R51, R5, R42, R51 ;  /* 0x0000002a05337223 */ /* 0x000fe20000010033 */
[----:B------:R-:W-:Y:S01]  /*f2d0*/  HADD2.F32 R50, -RZ, R24.H0_H0 ;  /* 0x20000018ff327230 */ /* 0x000fe20000004100 */
[----:B------:R-:W-:Y:S01]  /*f2e0*/  FFMA.FTZ R39, R43, R34, -R39 ;  /* 0x000000222b277223 */ /* 0x000fe20000010827 */
        /* <DEDUP_REMOVED lines=17> */
[C---:B------:R-:W-:Y:S01]  /*f400*/  FFMA.FTZ R50, R26.reuse, R11, -R50 ;  /* 0x0000000b1a327223 */ /* 0x040fe20000010832 */
        /* <DEDUP_REMOVED lines=8> */
.L_x_911:
[----:B------:R-:W-:Y:S05]  /*f490*/  BSYNC B2 ;  /* 0x0000000000027941 */ /* 0x000fea0003800000 */
.L_x_883:
[----:B------:R-:W-:Y:S01]  /*f4a0*/  IMAD R21, R21, c[0x0][0x208], RZ ;  /* 0x0000820015157a24 */ /* 0x000fe200078e02ff */
[----:B-1--4-:R-:W-:Y:S01]  /*f4b0*/  SHF.R.S32.HI R7, RZ, 0x4, R14 ;  /* 0x00000004ff077819 */ /* 0x012fe2000001140e */
[----:B------:R-:W-:Y:S01]  /*f4c0*/  IMAD.SHL.U32 R6, R13, 0x40, RZ ;  /* 0x000000400d067824 */ /* 0x000fe200078e00ff */
[----:B------:R-:W-:Y:S01]  /*f4d0*/  LEA.HI R82, R15, R224, RZ, 0x5 ;  /* 0x000000e00f527211 */ /* 0x000fe200078f28ff */
[----:B------:R-:W-:Y:S01]  /*f4e0*/  IMAD.WIDE.U32 R8, R234, c[0x0][0x208], RZ ;  /* 0x00008200ea087a25 */ /* 0x000fe200078e00ff */
[----:B------:R-:W-:Y:S01]  /*f4f0*/  LEA.HI R14, R14, R7, RZ, 0x1 ;  /* 0x000000070e0e7211 */ /* 0x000fe200078f08ff */
[----:B------:R-:W-:-:S04]  /*f500*/  DEPBAR.LE SB0, 0x0 ;  /* 0x000080000000791a */ /* 0x000fc80000000000 */
[----:B------:R-:W-:Y:S01]  /*f510*/  IMAD R4, R234, c[0x0][0x20c], R21 ;  /* 0x00008300ea047a24 */ /* 0x000fe200078e0215 */
[----:B------:R-:W-:Y:S01]  /*f520*/  LOP3.LUT R6, R6, 0x1c0, RZ, 0xc0, !PT ;  /* 0x000001c006067812 */ /* 0x000fe200078ec0ff */
[----:B------:R-:W-:Y:S01]  /*f530*/  IMAD.SHL.U32 R5, R80, 0x8, RZ ;  /* 0x0000000850057824 */ /* 0x000fe200078e00ff */
[----:B------:R-:W-:Y:S01]  /*f540*/  SHF.R.S32.HI R88, RZ, 0x1f, R229 ;  /* 0x0000001fff587819 */ /* 0x000fe200000114e5 */
[----:B------:R-:W-:Y:S01]  /*f550*/  IMAD.IADD R9, R9, 0x1, R4 ;  /* 0x0000000109097824 */ /* 0x000fe200078e0204 */
[----:B------:R-:W-:Y:S01]  /*f560*/  LOP3.LUT R4, R14, 0xfffffffe, RZ, 0xc0, !PT ;  /* 0xfffffffe0e047812 */ /* 0x000fe200078ec0ff */
[----:B------:R-:W-:Y:S01]  /*f570*/  IMAD R20, R20, c[0x0][0x218], RZ ;  /* 0x0000860014147a24 */ /* 0x000fe200078e02ff */
[----:B------:R-:W-:Y:S01]  /*f580*/  LOP3.LUT R5, R6, 0x8, R5, 0xf8, !PT ;  /* 0x0000000806057812 */ /* 0x000fe200078ef805 */
[----:B------:R-:W-:Y:S01]  /*f590*/  IMAD.WIDE.U32 R8, R233, c[0x0][0x218], R8 ;  /* 0x00008600e9087a25 */ /* 0x000fe200078e0008 */
[----:B------:R-:W-:Y:S01]  /*f5a0*/  SHF.R.U32.HI R6, RZ, 0x3, R6 ;  /* 0x00000003ff067819 */ /* 0x000fe20000011606 */
[----:B------:R-:W-:Y:S01]  /*f5b0*/  BSSY B0, `(.L_x_934) ;  /* 0x0000070000007945 */ /* 0x000fe20003800000 */
[----:B------:R-:W-:Y:S01]  /*f5c0*/  LOP3.LUT R16, R16, 0xfffffff7, RZ, 0xc0, !PT ;  /* 0xfffffff710107812 */ /* 0x000fe200078ec0ff */
[----:B------:R-:W-:Y:S01]  /*f5d0*/  IMAD.IADD R4, R7, 0x1, -R4 ;  /* 0x0000000107047824 */ /* 0x000fe200078e0a04 */
[----:B------:R-:W-:Y:S01]  /*f5e0*/  LOP3.LUT R5, R5, R6, RZ, 0x3c, !PT ;  /* 0x0000000605057212 */ /* 0x000fe200078e3cff */
[----:B------:R-:W-:Y:S01]  /*f5f0*/  IMAD R20, R233, c[0x0][0x21c], R20 ;  /* 0x00008700e9147a24 */ /* 0x000fe200078e0214 */
[----:B------:R-:W-:Y:S01]  /*f600*/  BAR.SYNC.DEFER_BLOCKING 0x0 ;  /* 0x0000000000007b1d */ /* 0x000fe20000010000 */
[----:B------:R-:W-:Y:S01]  /*f610*/  IADD3 R10, P0, R22, R8, RZ ;  /* 0x00000008160a7210 */ /* 0x000fe20007f1e0ff */
[----:B------:R-:W-:Y:S01]  /*f620*/  IMAD.SHL.U32 R8, R12, 0x40, RZ ;  /* 0x000000400c087824 */ /* 0x000fe200078e00ff */
[----:B------:R-:W-:Y:S01]  /*f630*/  LEA.HI R88, R88, R229, RZ, 0x3 ;  /* 0x000000e558587211 */ /* 0x000fe200078f18ff */
[----:B------:R-:W-:Y:S01]  /*f640*/  IMAD R217, R4, 0x200, R5 ;  /* 0x0000020004d97824 */ /* 0x000fe200078e0205 */
[----:B------:R-:W-:Y:S01]  /*f650*/  R2P PR, R13, 0x6 ;  /* 0x000000060d007804 */ /* 0x000fe20000000000 */
[----:B------:R-:W-:Y:S01]  /*f660*/  IMAD.IADD R29, R83, 0x1, -R80 ;  /* 0x00000001531d7824 */ /* 0x000fe200078e0a50 */
[----:B------:R-:W-:Y:S01]  /*f670*/  IADD3.X R17, R17, R9, R20, P0, !PT ;  /* 0x0000000911117210 */ /* 0x000fe200007fe414 */
[----:B------:R-:W-:Y:S01]  /*f680*/  IMAD.SHL.U32 R217, R217, 0x2, RZ ;  /* 0x00000002d9d97824 */ /* 0x000fe200078e00ff */
[----:B------:R-:W-:Y:S01]  /*f690*/  LEA R28, P0, R10, c[0x0][0x1f8], 0x1 ;  /* 0x00007e000a1c7a11 */ /* 0x000fe200078008ff */
[----:B------:R-:W-:Y:S01]  /*f6a0*/  IMAD.SHL.U32 R9, R0, 0x40, RZ ;  /* 0x0000004000097824 */ /* 0x000fe200078e00ff */
[----:B------:R-:W-:Y:S01]  /*f6b0*/  LOP3.LUT R8, R8, 0x1c0, RZ, 0xc0, !PT ;  /* 0x000001c008087812 */ /* 0x000fe200078ec0ff */
[----:B------:R-:W-:Y:S01]  /*f6c0*/  IMAD.SHL.U32 R0, R82, 0x20, RZ ;  /* 0x0000002052007824 */ /* 0x000fe200078e00ff */
[C---:B------:R-:W-:Y:S01]  /*f6d0*/  IADD3 R5, R217.reuse, 0xa080, RZ ;  /* 0x0000a080d9057810 */ /* 0x040fe20007ffe0ff */
[----:B------:R-:W-:Y:S01]  /*f6e0*/  SHFL.IDX PT, R30, R28, RZ, 0x181f ;  /* 0x00181fff1c1e7589 */ /* 0x000fe200000e0000 */
[----:B------:R-:W-:Y:S01]  /*f6f0*/  LEA.HI.X R10, R10, c[0x0][0x1fc], R17, 0x1, P0 ;  /* 0x00007f000a0a7a11 */ /* 0x000fe200000f0c11 */
[----:B------:R-:W-:Y:S01]  /*f700*/  IMAD.SHL.U32 R235, R2, 0x2, RZ ;  /* 0x0000000202eb7824 */ /* 0x000fe200078e00ff */
[----:B------:R-:W-:-:S02]  /*f710*/  IADD3 R216, R217, 0xa0a0, RZ ;  /* 0x0000a0a0d9d87810 */ /* 0x000fc40007ffe0ff */
[----:B------:R-:W-:Y:S01]  /*f720*/  @P1 IADD3 R216, R5, -0x20, RZ ;  /* 0xffffffe005d81810 */ /* 0x000fe20007ffe0ff */
[----:B------:R-:W-:Y:S01]  /*f730*/  IMAD.SHL.U32 R5, R4, 0x8, RZ ;  /* 0x0000000804057824 */ /* 0x000fe200078e00ff */
[----:B------:R-:W1:Y:S01]  /*f740*/  SHFL.IDX PT, R31, R10, RZ, 0x181f ;  /* 0x00181fff0a1f7589 */ /* 0x000e6200000e0000 */
[----:B------:R-:W-:Y:S02]  /*f750*/  LOP3.LUT R9, R9, 0xfffffe00, RZ, 0xc0, !PT ;  /* 0xfffffe0009097812 */ /* 0x000fe400078ec0ff */
[----:B------:R-:W-:Y:S01]  /*f760*/  LOP3.LUT R0, R0, 0x7ffffc00, RZ, 0xc0, !PT ;  /* 0x7ffffc0000007812 */ /* 0x000fe200078ec0ff */
[----:B------:R2:W3:Y:S01]  /*f770*/  LDSM.16.M88.4 R12, [R217+0xa080] ;  /* 0x00a08000d90c783b */ /* 0x0004e20000000200 */
[----:B------:R-:W-:Y:S02]  /*f780*/  LOP3.LUT R5, R8, 0x8, R5, 0xf8, !PT ;  /* 0x0000000808057812 */ /* 0x000fe400078ef805 */
[----:B------:R-:W-:Y:S01]  /*f790*/  SHF.R.U32.HI R8, RZ, 0x3, R8 ;  /* 0x00000003ff087819 */ /* 0x000fe20000011608 */
[----:B------:R2:W4:Y:S01]  /*f7a0*/  LDSM.16.M88.4 R40, [R217+0xa880] ;  /* 0x00a88000d928783b */ /* 0x0005220000000200 */
[----:B------:R-:W-:-:S02]  /*f7b0*/  ISETP.GE.AND P1, PT, R3, c[0x0][0x1d4], PT ;  /* 0x0000750003007a0c */ /* 0x000fc40003f26270 */
[----:B------:R-:W-:Y:S01]  /*f7c0*/  LOP3.LUT R8, R5, R8, RZ, 0x3c, !PT ;  /* 0x0000000805087212 */ /* 0x000fe200078e3cff */
[----:B------:R2:W2:Y:S01]  /*f7d0*/  LDSM.16.M88.4 R20, [R217+0xb080] ;  /* 0x00b08000d914783b */ /* 0x0004a20000000200 */
[----:B------:R-:W-:Y:S02]  /*f7e0*/  ISETP.LT.OR P0, PT, R29, 0x1, P1 ;  /* 0x000000011d00780c */ /* 0x000fe40000f01670 */
[----:B------:R-:W-:Y:S01]  /*f7f0*/  IADD3 R0, R8, R9, R0 ;  /* 0x0000000908007210 */ /* 0x000fe20007ffe000 */
[----:B------:R2:W2:Y:S01]  /*f800*/  LDSM.16.M88.4 R48, [R216] ;  /* 0x00000000d830783b */ /* 0x0004a20000000200 */
[----:B------:R-:W-:Y:S02]  /*f810*/  LOP3.LUT R88, R88, 0xfffffff8, RZ, 0xc0, !PT ;  /* 0xfffffff858587812 */ /* 0x000fe400078ec0ff */
[C---:B------:R-:W-:Y:S01]  /*f820*/  LEA R218, R0.reuse, 0x10080, 0x1 ;  /* 0x0001008000da7811 */ /* 0x040fe200078e08ff */
[----:B------:R-:W-:Y:S01]  /*f830*/  IMAD.SHL.U32 R4, R0, 0x2, RZ ;  /* 0x0000000200047824 */ /* 0x000fe200078e00ff */
[----:B------:R2:W2:Y:S01]  /*f840*/  LDSM.16.M88.4 R36, [R216+0x800] ;  /* 0x00080000d824783b */ /* 0x0004a20000000200 */
[----:B------:R-:W-:Y:S01]  /*f850*/  SHF.R.S32.HI R84, RZ, 0x1f, R19 ;  /* 0x0000001fff547819 */ /* 0x000fe20000011413 */
[----:B------:R-:W-:Y:S01]  /*f860*/  IMAD.MOV.U32 R0, RZ, RZ, 0x20 ;  /* 0x00000020ff007424 */ /* 0x000fe200078e00ff */
[----:B------:R-:W-:Y:S01]  /*f870*/  SHF.R.S32.HI R11, RZ, 0x1f, R18 ;  /* 0x0000001fff0b7819 */ /* 0x000fe20000011412 */
[----:B------:R-:W-:Y:S01]  /*f880*/  IMAD R96, R221, 0x2, R218 ;  /* 0x00000002dd607824 */ /* 0x000fe200078e02da */
[----:B------:R2:W2:Y:S01]  /*f890*/  LDSM.16.M88.4 R24, [R216+0x1000] ;  /* 0x00100000d818783b */ /* 0x0004a20000000200 */
[----:B-1----:R-:W-:Y:S01]  /*f8a0*/  IMAD.WIDE R32, R3, 0x2, R30 ;  /* 0x0000000203207825 */ /* 0x002fe200078e021e */
[----:B------:R-:W-:-:S02]  /*f8b0*/  LEA.HI R84, R84, R19, RZ, 0x3 ;  /* 0x0000001354547211 */ /* 0x000fc400078f18ff */
[----:B------:R-:W1:Y:S01]  /*f8c0*/  LDSM.16.M88.4 R4, [R4+0x10080] ;  /* 0x010080000404783b */ /* 0x000e620000000200 */
[----:B------:R-:W-:Y:S01]  /*f8d0*/  IMAD.WIDE R34, R88, 0x2, R30 ;  /* 0x0000000258227825 */ /* 0x000fe200078e021e */
[----:B------:R-:W-:Y:S02]  /*f8e0*/  LOP3.LUT R84, R84, 0xfffffff8, RZ, 0xc0, !PT ;  /* 0xfffffff854547812 */ /* 0x000fe400078ec0ff */
[----:B------:R1:W1:Y:S01]  /*f8f0*/  LDSM.16.M88.4 R64, [R96] ;  /* 0x000000006040783b */ /* 0x0002620000000200 */
[----:B------:R-:W-:Y:S02]  /*f900*/  LEA.HI R238, R11, R18, RZ, 0x3 ;  /* 0x000000120bee7211 */ /* 0x000fe400078f18ff */
[----:B------:R-:W-:Y:S01]  /*f910*/  SEL R220, R0, 0xffffffe0, !P2 ;  /* 0xffffffe000dc7807 */ /* 0x000fe20005000000 */
[----:B------:R-:W-:Y:S01]  /*f920*/  @!PT LDS RZ, [RZ] ;  /* 0x00000000fffff984 */ /* 0x000fe20000000800 */
[----:B------:R-:W-:Y:S01]  /*f930*/  @!PT LDS RZ, [RZ] ;  /* 0x00000000fffff984 */ /* 0x000fe20000000800 */
[----:B------:R-:W-:Y:S01]  /*f940*/  @!PT LDS RZ, [RZ] ;  /* 0x00000000fffff984 */ /* 0x000fe20000000800 */
[----:B------:R5:W-:Y:S01]  /*f950*/  LDGSTS.E.BYPASS.LTC128B.128 [R235+0x4080], [R32.64], !P0 ;  /* 0x0408000020eb7fae */ /* 0x000be2000c101d50 */
[----:B------:R-:W-:Y:S02]  /*f960*/  ISETP.GE.AND P0, PT, R229, c[0x0][0x1d4], PT ;  /* 0x00007500e5007a0c */ /* 0x000fe40003f06270 */
[----:B------:R-:W-:-:S02]  /*f970*/  LOP3.LUT R238, R238, 0xfffffff8, RZ, 0xc0, !PT ;  /* 0xfffffff8eeee7812 */ /* 0x000fc400078ec0ff */
[----:B------:R-:W-:Y:S02]  /*f980*/  LOP3.LUT R2, R8, R9, RZ, 0xfc, !PT ;  /* 0x0000000908027212 */ /* 0x000fe400078efcff */
[----:B------:R-:W-:Y:S02]  /*f990*/  SHF.R.S32.HI R0, RZ, 0x1f, R3 ;  /* 0x0000001fff007819 */ /* 0x000fe40000011403 */
[----:B------:R-:W-:Y:S02]  /*f9a0*/  SHF.R.S32.HI R93, RZ, 0x1f, R88 ;  /* 0x0000001fff5d7819 */ /* 0x000fe40000011458 */
[----:B------:R-:W-:Y:S02]  /*f9b0*/  SHF.R.S32.HI R91, RZ, 0x1f, R84 ;  /* 0x0000001fff5b7819 */ /* 0x000fe40000011454 */
[----:B------:R-:W-:Y:S02]  /*f9c0*/  SHF.R.S32.HI R89, RZ, 0x1f, R238 ;  /* 0x0000001fff597819 */ /* 0x000fe400000114ee */
[----:B------:R-:W-:-:S02]  /*f9d0*/  @P0 LOP3.LUT R16, R16, 0x8, RZ, 0xfc, !PT ;  /* 0x0000000810100812 */ /* 0x000fc400078efcff */
[----:B------:R-:W-:Y:S02]  /*f9e0*/  ISETP.LT.OR P0, PT, R29, 0x1, P0 ;  /* 0x000000011d00780c */ /* 0x000fe40000701670 */
[----:B------:R-:W-:Y:S02]  /*f9f0*/  LOP3.LUT R16, R16, 0xfffffffb, RZ, 0xc0, !PT ;  /* 0xfffffffb10107812 */ /* 0x000fe400078ec0ff */
[C---:B------:R-:W-:Y:S02]  /*fa00*/  IADD3 R211, R216.reuse, 0x800, RZ ;  /* 0x00000800d8d37810 */ /* 0x040fe40007ffe0ff */
[----:B------:R-:W-:Y:S01]  /*fa10*/  IADD3 R210, R216, 0x1000, RZ ;  /* 0x00001000d8d27810 */ /* 0x000fe20007ffe0ff */
[----:B-----5:R-:W-:-:S06]  /*fa20*/  IMAD.WIDE R32, R84, 0x2, R30 ;  /* 0x0000000254207825 */ /* 0x020fcc00078e021e */
[----:B------:R1:W-:Y:S01]  /*fa30*/  LDGSTS.E.BYPASS.LTC128B.128 [R235+0x5880], [R34.64], !P0 ;  /* 0x0588000022eb7fae */ /* 0x0003e2000c101d50 */
[----:B------:R-:W-:Y:S01]  /*fa40*/  ISETP.GE.AND P0, PT, R19, c[0x0][0x1d4], PT ;  /* 0x0000750013007a0c */ /* 0x000fe20003f06270 */
[----:B------:R-:W-:-:S12]  /*fa50*/  IMAD.WIDE R30, R238, 0x2, R30 ;  /* 0x00000002ee1e7825 */ /* 0x000fd800078e021e */
[----:B------:R-:W-:Y:S02]  /*fa60*/  @P0 LOP3.LUT R16, R16, 0x4, RZ, 0xfc, !PT ;  /* 0x0000000410100812 */ /* 0x000fe400078efcff */
[----:B------:R-:W-:Y:S02]  /*fa70*/  ISETP.LT.OR P0, PT, R29, 0x1, P0 ;  /* 0x000000011d00780c */ /* 0x000fe40000701670 */
[----:B------:R-:W-:-:S11]  /*fa80*/  LOP3.LUT R16, R16, 0xfffffffd, RZ, 0xc0, !PT ;  /* 0xfffffffd10107812 */ /* 0x000fd600078ec0ff */
[----:B------:R1:W-:Y:S01]  /*fa90*/  LDGSTS.E.BYPASS.LTC128B.128 [R235+0x7080], [R32.64], !P0 ;  /* 0x0708000020eb7fae */ /* 0x0003e2000c101d50 */
[----:B------:R-:W-:-:S13]  /*faa0*/  ISETP.GE.AND P0, PT, R18, c[0x0][0x1d4], PT ;  /* 0x0000750012007a0c */ /* 0x000fda0003f06270 */
[----:B------:R-:W-:Y:S02]  /*fab0*/  @P0 LOP3.LUT R16, R16, 0x2, RZ, 0xfc, !PT ;  /* 0x0000000210100812 */ /* 0x000fe400078efcff */
[----:B------:R-:W-:Y:S02]  /*fac0*/  ISETP.LT.OR P0, PT, R29, 0x1, P0 ;  /* 0x000000011d00780c */ /* 0x000fe40000701670 */
[----:B------:R-:W-:-:S11]  /*fad0*/  LOP3.LUT R16, R16, 0xffffffdf, RZ, 0xc0, !PT ;  /* 0xffffffdf10107812 */ /* 0x000fd600078ec0ff */
[----:B------:R1:W-:Y:S01]  /*fae0*/  LDGSTS.E.BYPASS.LTC128B.128 [R235+0x8880], [R30.64], !P0 ;  /* 0x088800001eeb7fae */ /* 0x0003e2000c101d50 */
[----:B------:R-:W-:-:S13]  /*faf0*/  ISETP.GT.AND P0, PT, R224, 0x7f, PT ;  /* 0x0000007fe000780c */ /* 0x000fda0003f04270 */
[----:B------:R-:W-:Y:S01]  /*fb00*/  @P0 LOP3.LUT R16, R16, 0x20, RZ, 0xfc, !PT ;  /* 0x0000002010100812 */ /* 0x000fe200078efcff */
[----:B------:R-:W-:Y:S05]  /*fb10*/  @P0 BRA `(.L_x_935) ;  /* 0x0000019000000947 */ /* 0x000fea0003800000 */
[----:B--234-:R-:W-:Y:S05]  /*fb20*/  BRA.DIV ~URZ, `(.L_x_936) ;  /* 0x000089427f007947 */ /* 0x01cfea000b800000 */
[----:B-1----:R1:W2:Y:S04]  /*fb30*/  SHFL.IDX PT, R30, R10, 0x1, 0x181f ;  /* 0x00381f000a1e7f89 */ /* 0x0022a800000e0000 */
[----:B------:R1:W3:Y:S02]  /*fb40*/  SHFL.IDX PT, R9, R28, 0x1, 0x181f ;  /* 0x00381f001c097f89 */ /* 0x0002e400000e0000 */
.L_x_964:
[CC--:B---3--:R-:W-:Y:S02]  /*fb50*/  LEA R16, P0, R88.reuse, R9.reuse, 0x1 ;  /* 0x0000000958107211 */ /* 0x0c8fe400078008ff */
[----:B------:R-:W-:Y:S02]  /*fb60*/  ISETP.GE.AND P2, PT, R229, c[0x0][0x1d4], PT ;  /* 0x00007500e5007a0c */ /* 0x000fe40003f46270 */
[----:B--2---:R-:W-:Y:S02]  /*fb70*/  LEA.HI.X R17, R88, R30, R93, 0x1, P0 ;  /* 0x0000001e58117211 */ /* 0x004fe400000f0c5d */
[----:B-1----:R-:W-:-:S04]  /*fb80*/  LEA R10, P0, R84, R9, 0x1 ;  /* 0x00000009540a7211 */ /* 0x002fc800078008ff */
[----:B------:R-:W-:Y:S02]  /*fb90*/  LEA.HI.X R11, R84, R30, R91, 0x1, P0 ;  /* 0x0000001e540b7211 */ /* 0x000fe400000f0c5b */
[----:B------:R-:W-:-:S04]  /*fba0*/  LEA R32, P0, R3, R9, 0x1 ;  /* 0x0000000903207211 */ /* 0x000fc800078008ff */
[----:B------:R-:W-:Y:S02]  /*fbb0*/  LEA.HI.X R33, R3, R30, R0, 0x1, P0 ;  /* 0x0000001e03217211 */ /* 0x000fe400000f0c00 */
[----:B------:R-:W-:Y:S02]  /*fbc0*/  ISETP.LT.OR P0, PT, R29, 0x21, P1 ;  /* 0x000000211d00780c */ /* 0x000fe40000f01670 */
[----:B------:R-:W-:-:S11]  /*fbd0*/  ISETP.GE.AND P1, PT, R19, c[0x0][0x1d4], PT ;  /* 0x0000750013007a0c */ /* 0x000fd60003f26270 */
[----:B------:R-:W-:Y:S01]  /*fbe0*/  @!PT LDS RZ, [RZ] ;  /* 0x00000000fffff984 */ /* 0x000fe20000000800 */
[----:B------:R-:W-:Y:S01]  /*fbf0*/  @!PT LDS RZ, [RZ] ;  /* 0x00000000fffff984 */ /* 0x000fe20000000800 */
[----:B------:R-:W-:Y:S01]  /*fc00*/  @!PT LDS RZ, [RZ] ;  /* 0x00000000fffff984 */ /* 0x000fe20000000800 */
[----:B------:R1:W-:Y:S01]  /*fc10*/  LDGSTS.E.BYPASS.LTC128B.128 [R235+0x5080], [R32.64], !P0 ;  /* 0x0508000020eb7fae */ /* 0x0003e2000c101d50 */
[----:B------:R-:W-:-:S04]  /*fc20*/  LEA R8, P0, R238, R9, 0x1 ;  /* 0x00000009ee087211 */ /* 0x000fc800078008ff */
[----:B------:R-:W-:Y:S02]  /*fc30*/  LEA.HI.X R9, R238, R30, R89, 0x1, P0 ;  /* 0x0000001eee097211 */ /* 0x000fe400000f0c59 */
[----:B------:R-:W-:Y:S02]  /*fc40*/  ISETP.LT.OR P0, PT, R29, 0x21, P2 ;  /* 0x000000211d00780c */ /* 0x000fe40001701670 */
[----:B------:R-:W-:-:S11]  /*fc50*/  ISETP.GE.AND P2, PT, R18, c[0x0][0x1d4], PT ;  /* 0x0000750012007a0c */ /* 0x000fd60003f46270 */
[----:B------:R1:W-:Y:S01]  /*fc60*/  LDGSTS.E.BYPASS.LTC128B.128 [R235+0x6880], [R16.64], !P0 ;  /* 0x0688000010eb7fae */ /* 0x0003e2000c101d50 */
[----:B------:R-:W-:-:S13]  /*fc70*/  ISETP.LT.OR P0, PT, R29, 0x21, P1 ;  /* 0x000000211d00780c */ /* 0x000fda0000f01670 */
[----:B------:R1:W-:Y:S01]  /*fc80*/  LDGSTS.E.BYPASS.LTC128B.128 [R235+0x8080], [R10.64], !P0 ;  /* 0x080800000aeb7fae */ /* 0x0003e2000c101d50 */
[----:B------:R-:W-:-:S13]  /*fc90*/  ISETP.LT.OR P0, PT, R29, 0x21, P2 ;  /* 0x000000211d00780c */ /* 0x000fda0001701670 */
[----:B------:R1:W-:Y:S02]  /*fca0*/  LDGSTS.E.BYPASS.LTC128B.128 [R235+0x9880], [R8.64], !P0 ;  /* 0x0988000008eb7fae */ /* 0x0003e4000c101d50 */
.L_x_935:
[----:B--234-:R-:W-:Y:S05]  /*fcb0*/  BSYNC B0 ;  /* 0x0000000000007941 */ /* 0x01cfea0003800000 */
.L_x_934:
[----:B------:R-:W0:Y:S01]  /*fcc0*/  LDGDEPBAR ;  /* 0x00000000000079af */ /* 0x000e220000000000 */
[----:B------:R-:W-:Y:S02]  /*fcd0*/  WARPSYNC 0xffffffff ;  /* 0xffffffff00007948 */ /* 0x000fe40003800000 */
[C---:B-1----:R-:W-:Y:S01]  /*fce0*/  HMMA.16816.F32 R16, R4.reuse, R12, RZ ;  /* 0x0000000c0410723c */ /* 0x042fe200000018ff */
[C---:B------:R-:W-:Y:S01]  /*fcf0*/  LEA R94, R219.reuse, R218, 0x1 ;  /* 0x000000dadb5e7211 */ /* 0x040fe200078e08ff */
[----:B------:R-:W-:Y:S01]  /*fd00*/  LDSM.16.M88.4 R72, [R217+0xf080] ;  /* 0x00f08000d948783b */ /* 0x000fe20000000200 */
[C---:B------:R-:W-:Y:S02]  /*fd10*/  LEA R90, R220.reuse, R217, 0x1 ;  /* 0x000000d9dc5a7211 */ /* 0x040fe400078e08ff */
[----:B------:R-:W-:Y:S01]  /*fd20*/  LEA R92, R219, R96, 0x1 ;  /* 0x00000060db5c7211 */ /* 0x000fe200078e08ff */
[----:B------:R-:W-:Y:S01]  /*fd30*/  LDSM.16.M88.4 R8, [R94] ;  /* 0x000000005e08783b */ /* 0x000fe20000000200 */
[----:B------:R-:W-:Y:S01]  /*fd40*/  LEA R209, R220, R216, 0x1 ;  /* 0x000000d8dcd17211 */ /* 0x000fe200078e08ff */
[----:B------:R-:W-:Y:S01]  /*fd50*/  HMMA.16816.F32 R12, R4, R14, RZ ;  /* 0x0000000e040c723c */ /* 0x000fe200000018ff */
[----:B------:R-:W-:Y:S01]  /*fd60*/  ISETP.GE.AND P1, PT, R95, 0x31, PT ;  /* 0x000000315f00780c */ /* 0x000fe20003f26270 */
[----:B------:R-:W1:Y:S01]  /*fd70*/  LDSM.16.M88.4 R56, [R90+0xa080] ;  /* 0x00a080005a38783b */ /* 0x000e620000000200 */
[----:B------:R-:W-:-:S02]  /*fd80*/  IADD3 R208, R216, 0x1800, RZ ;  /* 0x00001800d8d07810 */ /* 0x000fc40007ffe0ff */
[C---:B------:R-:W-:Y:S01]  /*fd90*/  IADD3 R207, R216.reuse, 0x2000, RZ ;  /* 0x00002000d8cf7810 */ /* 0x040fe20007ffe0ff */
[----:B------:R-:W-:Y:S01]  /*fda0*/  LDSM.16.M88.4 R60, [R209] ;  /* 0x00000000d13c783b */ /* 0x000fe20000000200 */
[C---:B------:R-:W-:Y:S01]  /*fdb0*/  IADD3 R206, R216.reuse, 0x2800, RZ ;  /* 0x00002800d8ce7810 */ /* 0x040fe20007ffe0ff */
[----:B------:R-:W-:Y:S01]  /*fdc0*/  HMMA.16816.F32 R28, R4, R40, RZ ;  /* 0x00000028041c723c */ /* 0x000fe200000018ff */
[C---:B------:R-:W-:Y:S01]  /*fdd0*/  IADD3 R205, R216.reuse, 0x3000, RZ ;  /* 0x00003000d8cd7810 */ /* 0x040fe20007ffe0ff */
[----:B------:R-:W-:Y:S01]  /*fde0*/  LDSM.16.M88.4 R44, [R90+0xa880] ;  /* 0x00a880005a2c783b */ /* 0x000fe20000000200 */
[C---:B------:R-:W-:Y:S02]  /*fdf0*/  IADD3 R204, R216.reuse, 0x3800, RZ ;  /* 0x00003800d8cc7810 */ /* 0x040fe40007ffe0ff */
[C---:B------:R-:W-:Y:S01]  /*fe00*/  IADD3 R203, R216.reuse, 0x4000, RZ ;  /* 0x00004000d8cb7810 */ /* 0x040fe20007ffe0ff */
[----:B------:R-:W-:Y:S01]  /*fe10*/  LDSM.16.M88.4 R32, [R90+0xb080] ;  /* 0x00b080005a20783b */ /* 0x000fe20000000200 */
[C---:B------:R-:W-:Y:S01]  /*fe20*/  IADD3 R202, R216.reuse, 0x4800, RZ ;  /* 0x00004800d8ca7810 */ /* 0x040fe20007ffe0ff */
[----:B------:R-:W-:Y:S01]  /*fe30*/  HMMA.16816.F32 R16, R64, R48, R16 ;  /* 0x000000304010723c */ /* 0x000fe20000001810 */
[C---:B------:R-:W-:Y:S01]  /*fe40*/  IADD3 R201, R216.reuse, 0x5000, RZ ;  /* 0x00005000d8c97810 */ /* 0x040fe20007ffe0ff */
[----:B------:R-:W-:Y:S01]  /*fe50*/  LDSM.16.M88.4 R68, [R94+0x8000] ;  /* 0x008000005e44783b */ /* 0x000fe20000000200 */
[----:B------:R-:W-:-:S03]  /*fe60*/  IADD3 R200, R216, 0x5800, RZ ;  /* 0x00005800d8c87810 */ /* 0x000fc60007ffe0ff */
[----:B------:R-:W-:Y:S02]  /*fe70*/  LDSM.16.M88.4 R76, [R90+0xe080] ;  /* 0x00e080005a4c783b */ /* 0x000fe40000000200 */
[----:B------:R-:W-:Y:S02]  /*fe80*/  HMMA.16816.F32 R12, R64, R50, R12 ;  /* 0x00000032400c723c */ /* 0x000fe4000000180c */
[----:B------:R-:W-:Y:S06]  /*fe90*/  LDSM.16.M88.4 R48, [R217+0xb880] ;  /* 0x00b88000d930783b */ /* 0x000fec0000000200 */
[C---:B------:R-:W-:Y:S08]  /*fea0*/  HMMA.16816.F32 R40, R4.reuse, R42, RZ ;  /* 0x0000002a0428723c */ /* 0x040ff000000018ff */
[C---:B------:R-:W-:Y:S08]  /*feb0*/  HMMA.16816.F32 R52, R4.reuse, R20, RZ ;  /* 0x000000140434723c */ /* 0x040ff000000018ff */
[----:B------:R-:W-:Y:S01]  /*fec0*/  HMMA.16816.F32 R4, R4, R22, RZ ;  /* 0x000000160404723c */ /* 0x000fe200000018ff */
[----:B------:R-:W2:Y:S07]  /*fed0*/  LDSM.16.M88.4 R20, [R92] ;  /* 0x000000005c14783b */ /* 0x000eae0000000200 */
[C---:B-1----:R-:W-:Y:S08]  /*fee0*/  HMMA.16816.F32 R16, R8.reuse, R56, R16 ;  /* 0x000000380810723c */ /* 0x042ff00000001810 */
[----:B------:R-:W-:Y:S01]  /*fef0*/  HMMA.16816.F32 R12, R8, R58, R12 ;  /* 0x0000003a080c723c */ /* 0x000fe2000000180c */
[----:B------:R-:W-:Y:S07]  /*ff00*/  LDSM.16.M88.4 R56, [R216+0x1800] ;  /* 0x00180000d838783b */ /* 0x000fee0000000200 */
[C---:B------:R-:W-:Y:S08]  /*ff10*/  HMMA.16816.F32 R28, R64.reuse, R36, R28 ;  /* 0x00000024401c723c */ /* 0x040ff0000000181c */
[C---:B------:R-:W-:Y:S01]  /*ff20*/  HMMA.16816.F32 R40, R64.reuse, R38, R40 ;  /* 0x000000264028723c */ /* 0x040fe20000001828 */
[----:B------:R-:W-:Y:S07]  /*ff30*/  LDSM.16.M88.4 R36, [R209+0x800] ;  /* 0x00080000d124783b */ /* 0x000fee0000000200 */
[C---:B------:R-:W-:Y:S08]  /*ff40*/  HMMA.16816.F32 R52, R64.reuse, R24, R52 ;  /* 0x000000184034723c */ /* 0x040ff00000001834 */
[----:B------:R-:W-:Y:S01]  /*ff50*/  HMMA.16816.F32 R64, R64, R26, R4 ;  /* 0x0000001a4040723c */ /* 0x000fe20000001804 */
[----:B------:R-:W1:Y:S04]  /*ff60*/  LDSM.16.M88.4 R4, [R218+0x4000] ;  /* 0x00400000da04783b */ /* 0x000e680000000200 */
[----:B------:R-:W3:Y:S03]  /*ff70*/  LDSM.16.M88.4 R24, [R209+0x1000] ;  /* 0x00100000d118783b */ /* 0x000ee60000000200 */
[C---:B--2---:R-:W-:Y:S08]  /*ff80*/  HMMA.16816.F32 R16, R20.reuse, R60, R16 ;  /* 0x0000003c1410723c */ /* 0x044ff00000001810 */
[----:B------:R-:W-:Y:S01]  /*ff90*/  HMMA.16816.F32 R12, R20, R62, R12 ;  /* 0x0000003e140c723c */ /* 0x000fe2000000180c */
[----:B------:R-:W-:Y:S07]  /*ffa0*/  LDSM.16.M88.4 R60, [R90+0xb880] ;  /* 0x00b880005a3c783b */ /* 0x000fee0000000200 */
[C---:B------:R-:W-:Y:S08]  /*ffb0*/  HMMA.16816.F32 R28, R8.reuse, R44, R28 ;  /* 0x0000002c081c723c */ /* 0x040ff0000000181c */
[C---:B------:R-:W-:Y:S01]  /*ffc0*/  HMMA.16816.F32 R40, R8.reuse, R46, R40 ;  /* 0x0000002e0828723c */ /* 0x040fe20000001828 */
[----:B------:R-:W-:Y:S07]  /*ffd0*/  LDSM.16.M88.4 R44, [R217+0xc080] ;  /* 0x00c08000d92c783b */ /* 0x000fee0000000200 */
[C---:B------:R-:W-:Y:S08]  /*ffe0*/  HMMA.16816.F32 R52, R8.reuse, R32, R52 ;  /* 0x000000200834723c */ /* 0x040ff00000001834 */
[----:B------:R-:W-:Y:S01]  /*fff0*/  HMMA.16816.F32 R64, R8, R34, R64 ;  /* 0x000000220840723c */ /* 0x000fe20000001840 */
[----:B------:R-:W2:Y:S04]  /*10000*/  LDSM.16.M88.4 R8, [R96+0x4000] ;  /* 0x004000006008783b */ /* 0x000ea80000000200 */
[----:B------:R-:W4:Y:S03]  /*10010*/  LDSM.16.M88.4 R32, [R217+0xc880] ;  /* 0x00c88000d920783b */ /* 0x000f260000000200 */
[C---:B-1----:R-:W-:Y:S08]  /*10020*/  HMMA.16816.F32 R16, R4.reuse, R48, R16 ;  /* 0x000000300410723c */ /* 0x042ff00000001810 */
[----:B------:R-:W-:Y:S01]  /*10030*/  HMMA.16816.F32 R12, R4, R50, R12 ;  /* 0x00000032040c723c */ /* 0x000fe2000000180c */
[----:B------:R-:W-:Y:S07]  /*10040*/  LDSM.16.M88.4 R48, [R90+0xc080] ;  /* 0x00c080005a30783b */ /* 0x000fee0000000200 */
[C---:B------:R-:W-:Y:S08]  /*10050*/  HMMA.16816.F32 R28, R20.reuse, R36, R28 ;  /* 0x00000024141c723c */ /* 0x040ff0000000181c */
[C---:B------:R-:W-:Y:S01]  /*10060*/  HMMA.16816.F32 R40, R20.reuse, R38, R40 ;  /* 0x000000261428723c */ /* 0x040fe20000001828 */
[----:B------:R-:W-:Y:S07]  /*10070*/  LDSM.16.M88.4 R36, [R216+0x2000] ;  /* 0x00200000d824783b */ /* 0x000fee0000000200 */
[C---:B---3--:R-:W-:Y:S08]  /*10080*/  HMMA.16816.F32 R52, R20.reuse, R24, R52 ;  /* 0x000000181434723c */ /* 0x048ff00000001834 */
        /* <DEDUP_REMOVED lines=9> */
[C---:B----4-:R-:W-:Y:S08]  /*10120*/  HMMA.16816.F32 R52, R4.reuse, R32, R52 ;  /* 0x000000200434723c */ /* 0x050ff00000001834 */
[----:B------:R-:W-:Y:S01]  /*10130*/  HMMA.16816.F32 R64, R4, R34, R64 ;  /* 0x000000220440723c */ /* 0x000fe20000001840 */
[----:B------:R-:W-:Y:S04]  /*10140*/  LDSM.16.M88.4 R32, [R92+0x4000] ;  /* 0x004000005c20783b */ /* 0x000fe80000000200 */
[----:B------:R-:W2:Y:S03]  /*10150*/  LDSM.16.M88.4 R4, [R209+0x1800] ;  /* 0x00180000d104783b */ /* 0x000ea60000000200 */
        /* <DEDUP_REMOVED lines=8> */
[----:B------:R-:W-:Y:S04]  /*101e0*/  LDSM.16.M88.4 R24, [R218+0x8000] ;  /* 0x00800000da18783b */ /* 0x000fe80000000200 */
[----:B------:R-:W1:Y:S03]  /*101f0*/  LDSM.16.M88.4 R8, [R217+0xd080] ;  /* 0x00d08000d908783b */ /* 0x000e660000000200 */
        /* <DEDUP_REMOVED lines=9> */
[----:B------:R-:W3:Y:S03]  /*10290*/  LDSM.16.M88.4 R44, [R217+0xe080] ;  /* 0x00e08000d92c783b */ /* 0x000ee60000000200 */
        /* <DEDUP_REMOVED lines=9> */
[----:B------:R-:W4:Y:S03]  /*10330*/  LDSM.16.M88.4 R36, [R216+0x3800] ;  /* 0x00380000d824783b */ /* 0x000f260000000200 */
[C---:B--2---:R-:W-:Y:S08]  /*10340*/  HMMA.16816.F32 R16, R4.reuse, R20, R16 ;  /* 0x000000140410723c */ /* 0x044ff00000001810 */
[----:B------:R-:W-:Y:S01]  /*10350*/  HMMA.16816.F32 R12, R4, R22, R12 ;  /* 0x00000016040c723c */ /* 0x000fe2000000180c */
[----:B------:R-:W2:Y:S07]  /*10360*/  LDSM.16.M88.4 R20, [R209+0x3000] ;  /* 0x00300000d114783b */ /* 0x000eae0000000200 */
[C---:B------:R-:W-:Y:S08]  /*10370*/  HMMA.16816.F32 R28, R24.reuse, R48, R28 ;  /* 0x00000030181c723c */ /* 0x040ff0000000181c */
[C---:B------:R-:W-:Y:S01]  /*10380*/  HMMA.16816.F32 R40, R24.reuse, R50, R40 ;  /* 0x000000321828723c */ /* 0x040fe20000001828 */
[----:B------:R-:W-:Y:S07]  /*10390*/  LDSM.16.M88.4 R48, [R218+0xc000] ;  /* 0x00c00000da30783b */ /* 0x000fee0000000200 */
[C---:B---3--:R-:W-:Y:S08]  /*103a0*/  HMMA.16816.F32 R52, R24.reuse, R44, R52 ;  /* 0x0000002c1834723c */ /* 0x048ff00000001834 */
[----:B------:R-:W-:Y:S01]  /*103b0*/  HMMA.16816.F32 R64, R24, R46, R64 ;  /* 0x0000002e1840723c */ /* 0x000fe20000001840 */
[----:B------:R-:W3:Y:S04]  /*103c0*/  LDSM.16.M88.4 R24, [R90+0xd880] ;  /* 0x00d880005a18783b */ /* 0x000ee80000000200 */
[----:B------:R-:W-:Y:S03]  /*103d0*/  LDSM.16.M88.4 R44, [R216+0x4800] ;  /* 0x00480000d82c783b */ /* 0x000fe60000000200 */
[C---:B-1----:R-:W-:Y:S08]  /*103e0*/  HMMA.16816.F32 R16, R68.reuse, R32, R16 ;  /* 0x000000204410723c */ /* 0x042ff00000001810 */
[----:B------:R-:W-:Y:S01]  /*103f0*/  HMMA.16816.F32 R12, R68, R34, R12 ;  /* 0x00000022440c723c */ /* 0x000fe2000000180c */
[----:B------:R-:W-:Y:S07]  /*10400*/  LDSM.16.M88.4 R32, [R216+0x5000] ;  /* 0x00500000d820783b */ /* 0x000fee0000000200 */
[C---:B----4-:R-:W-:Y:S08]  /*10410*/  HMMA.16816.F32 R28, R4.reuse, R36, R28 ;  /* 0x00000024041c723c */ /* 0x050ff0000000181c */
        /* <DEDUP_REMOVED lines=8> */
[----:B------:R-:W-:Y:S07]  /*104a0*/  LDSM.16.M88.4 R20, [R90+0xe880] ;  /* 0x00e880005a14783b */ /* 0x000fee0000000200 */
[C---:B---3--:R-:W-:Y:S08]  /*104b0*/  HMMA.16816.F32 R28, R68.reuse, R24, R28 ;  /* 0x00000018441c723c */ /* 0x048ff0000000181c */
[C---:B------:R-:W-:Y:S01]  /*104c0*/  HMMA.16816.F32 R40, R68.reuse, R26, R40 ;  /* 0x0000001a4428723c */ /* 0x040fe20000001828 */
[----:B------:R-:W2:Y:S07]  /*104d0*/  LDSM.16.M88.4 R24, [R94+0xc000] ;  /* 0x00c000005e18783b */ /* 0x000eae0000000200 */
[----:B------:R-:W-:Y:S08]  /*104e0*/  HMMA.16816.F32 R52, R68, R76, R52 ;  /* 0x0000004c4434723c */ /* 0x000ff00000001834 */
[C---:B-1----:R-:W-:Y:S08]  /*104f0*/  HMMA.16816.F32 R16, R48.reuse, R4, R16 ;  /* 0x000000043010723c */ /* 0x042ff00000001810 */
[----:B------:R-:W-:Y:S01]  /*10500*/  HMMA.16816.F32 R12, R48, R6, R12 ;  /* 0x00000006300c723c */ /* 0x000fe2000000180c */
[----:B------:R-:W-:Y:S07]  /*10510*/  LDSM.16.M88.4 R4, [R209+0x4800] ;  /* 0x00480000d104783b */ /* 0x000fee0000000200 */
[----:B------:R-:W-:Y:S01]  /*10520*/  HMMA.16816.F32 R68, R68, R78, R64 ;  /* 0x0000004e4444723c */ /* 0x000fe20000001840 */
[----:B------:R-:W-:Y:S07]  /*10530*/  LDSM.16.M88.4 R64, [R90+0xf080] ;  /* 0x00f080005a40783b */ /* 0x000fee0000000200 */
[C---:B------:R-:W-:Y:S08]  /*10540*/  HMMA.16816.F32 R16, R36.reuse, R44, R16 ;  /* 0x0000002c2410723c */ /* 0x040ff00000001810 */
[----:B------:R-:W-:Y:S01]  /*10550*/  HMMA.16816.F32 R12, R36, R46, R12 ;  /* 0x0000002e240c723c */ /* 0x000fe2000000180c */
[----:B------:R-:W1:Y:S07]  /*10560*/  LDSM.16.M88.4 R44, [R217+0xf880] ;  /* 0x00f88000d92c783b */ /* 0x000e6e0000000200 */
[C---:B----4-:R-:W-:Y:S08]  /*10570*/  HMMA.16816.F32 R28, R60.reuse, R8, R28 ;  /* 0x000000083c1c723c */ /* 0x050ff0000000181c */
[C---:B------:R-:W-:Y:S01]  /*10580*/  HMMA.16816.F32 R40, R60.reuse, R10, R40 ;  /* 0x0000000a3c28723c */ /* 0x040fe20000001828 */
[----:B------:R-:W3:Y:S07]  /*10590*/  LDSM.16.M88.4 R8, [R92+0xc000] ;  /* 0x00c000005c08783b */ /* 0x000eee0000000200 */
[C---:B------:R-:W-:Y:S08]  /*105a0*/  HMMA.16816.F32 R52, R60.reuse, R56, R52 ;  /* 0x000000383c34723c */ /* 0x040ff00000001834 */
[----:B------:R-:W-:Y:S08]  /*105b0*/  HMMA.16816.F32 R68, R60, R58, R68 ;  /* 0x0000003a3c44723c */ /* 0x000ff00000001844 */
[C---:B--2---:R-:W-:Y:S08]  /*105c0*/  HMMA.16816.F32 R16, R24.reuse, R20, R16 ;  /* 0x000000141810723c */ /* 0x044ff00000001810 */
[----:B------:R-:W-:Y:S01]  /*105d0*/  HMMA.16816.F32 R12, R24, R22, R12 ;  /* 0x00000016180c723c */ /* 0x000fe2000000180c */
[----:B------:R-:W2:Y:S07]  /*105e0*/  LDSM.16.M88.4 R20, [R216+0x5800] ;  /* 0x00580000d814783b */ /* 0x000eae0000000200 */
[C---:B------:R-:W-:Y:S08]  /*105f0*/  HMMA.16816.F32 R28, R48.reuse, R72, R28 ;  /* 0x00000048301c723c */ /* 0x040ff0000000181c */
[C---:B------:R-:W-:Y:S08]  /*10600*/  HMMA.16816.F32 R40, R48.reuse, R74, R40 ;  /* 0x0000004a3028723c */ /* 0x040ff00000001828 */
[C---:B-1----:R-:W-:Y:S01]  /*10610*/  HMMA.16816.F32 R56, R48.reuse, R44, R52 ;  /* 0x0000002c3038723c */ /* 0x042fe20000001834 */
[----:B------:R-:W-:Y:S07]  /*10620*/  LDSM.16.M88.4 R52, [R209+0x5000] ;  /* 0x00500000d134783b */ /* 0x000fee0000000200 */
[----:B------:R-:W-:Y:S08]  /*10630*/  HMMA.16816.F32 R68, R48, R46, R68 ;  /* 0x0000002e3044723c */ /* 0x000ff00000001844 */
[C---:B---3--:R-:W-:Y:S08]  /*10640*/  HMMA.16816.F32 R16, R8.reuse, R4, R16 ;  /* 0x000000040810723c */ /* 0x048ff00000001810 */
[----:B------:R-:W-:Y:S01]  /*10650*/  HMMA.16816.F32 R12, R8, R6, R12 ;  /* 0x00000006080c723c */ /* 0x000fe2000000180c */
[----:B------:R-:W1:Y:S07]  /*10660*/  LDSM.16.M88.4 R4, [R90+0xf880] ;  /* 0x00f880005a04783b */ /* 0x000e6e0000000200 */
[C---:B------:R-:W-:Y:S08]  /*10670*/  HMMA.16816.F32 R28, R36.reuse, R32, R28 ;  /* 0x00000020241c723c */ /* 0x040ff0000000181c */
[----:B------:R-:W-:Y:S01]  /*10680*/  HMMA.16816.F32 R40, R36, R34, R40 ;  /* 0x000000222428723c */ /* 0x000fe20000001828 */
[----:B------:R-:W-:-:S02]  /*10690*/  FMUL.FTZ R16, R16, c[0x0][0x320] ;  /* 0x0000c80010107a20 */ /* 0x000fc40000410000 */
[----:B------:R-:W-:Y:S02]  /*106a0*/  FMUL.FTZ R33, R17, c[0x0][0x320] ;  /* 0x0000c80011217a20 */ /* 0x000fe40000410000 */
[----:B------:R3:W4:Y:S03]  /*106b0*/  MUFU.TANH R32, R16 ;  /* 0x0000001000207308 */ /* 0x0007260000002400 */
[C---:B--2---:R-:W-:Y:S01]  /*106c0*/  HMMA.16816.F32 R56, R36.reuse, R20, R56 ;  /* 0x000000142438723c */ /* 0x044fe20000001838 */
[----:B------:R-:W-:Y:S02]  /*106d0*/  FMUL.FTZ R12, R12, c[0x0][0x320] ;  /* 0x0000c8000c0c7a20 */ /* 0x000fe40000410000 */
[----:B------:R-:W-:Y:S02]  /*106e0*/  FMUL.FTZ R13, R13, c[0x0][0x320] ;  /* 0x0000c8000d0d7a20 */ /* 0x000fe40000410000 */
[----:B------:R-:W-:Y:S01]  /*106f0*/  FMUL.FTZ R14, R14, c[0x0][0x320] ;  /* 0x0000c8000e0e7a20 */ /* 0x000fe20000410000 */
[----:B------:R-:W2:Y:S01]  /*10700*/  MUFU.TANH R33, R33 ;  /* 0x0000002100217308 */ /* 0x000ea20000002400 */
[----:B------:R-:W-:Y:S01]  /*10710*/  FMUL.FTZ R20, R18, c[0x0][0x320] ;  /* 0x0000c80012147a20 */ /* 0x000fe20000410000 */
[----:B------:R-:W-:Y:S01]  /*10720*/  HMMA.16816.F32 R68, R36, R22, R68 ;  /* 0x000000162444723c */ /* 0x000fe20000001844 */
[----:B------:R-:W-:-:S02]  /*10730*/  FMUL.FTZ R21, R19, c[0x0][0x320] ;  /* 0x0000c80013157a20 */ /* 0x000fc40000410000 */
[----:B---3--:R-:W3:Y:S03]  /*10740*/  LDSM.16.M88.4 R16, [R209+0x5800] ;  /* 0x00580000d110783b */ /* 0x008ee60000000200 */
[----:B------:R-:W1:Y:S01]  /*10750*/  MUFU.TANH R20, R20 ;  /* 0x0000001400147308 */ /* 0x000e620000002400 */
[----:B------:R-:W-:-:S04]  /*10760*/  DEPBAR.LE SB0, 0x0 ;  /* 0x000080000000791a */ /* 0x000fc80000000000 */
[C---:B------:R-:W-:Y:S03]  /*10770*/  HMMA.16816.F32 R28, R24.reuse, R64, R28 ;  /* 0x00000040181c723c */ /* 0x040fe6000000181c */
[----:B------:R-:W2:Y:S05]  /*10780*/  MUFU.TANH R21, R21 ;  /* 0x0000001500157308 */ /* 0x000eaa0000002400 */
[C---:B------:R-:W-:Y:S03]  /*10790*/  HMMA.16816.F32 R40, R24.reuse, R66, R40 ;  /* 0x000000421828723c */ /* 0x040fe60000001828 */
[----:B------:R-:W2:Y:S05]  /*107a0*/  MUFU.TANH R12, R12 ;  /* 0x0000000c000c7308 */ /* 0x000eaa0000002400 */
[C---:B-1----:R-:W-:Y:S03]  /*107b0*/  HMMA.16816.F32 R56, R24.reuse, R4, R56 ;  /* 0x000000041838723c */ /* 0x042fe60000001838 */
[----:B------:R-:W1:Y:S04]  /*107c0*/  MUFU.TANH R13, R13 ;  /* 0x0000000d000d7308 */ /* 0x000e680000002400 */
[----:B------:R-:W-:Y:S01]  /*107d0*/  FMUL.FTZ R4, R15, c[0x0][0x320] ;  /* 0x0000c8000f047a20 */ /* 0x000fe20000410000 */
[----:B------:R-:W-:Y:S03]  /*107e0*/  HMMA.16816.F32 R68, R24, R6, R68 ;  /* 0x000000061844723c */ /* 0x000fe60000001844 */
[----:B------:R-:W1:Y:S05]  /*107f0*/  MUFU.TANH R14, R14 ;  /* 0x0000000e000e7308 */ /* 0x000e6a0000002400 */
[C---:B------:R-:W-:Y:S03]  /*10800*/  HMMA.16816.F32 R28, R8.reuse, R52, R28 ;  /* 0x00000034081c723c */ /* 0x040fe6000000181c */
[----:B------:R-:W1:Y:S05]  /*10810*/  MUFU.TANH R4, R4 ;  /* 0x0000000400047308 */ /* 0x000e6a0000002400 */
[C---:B------:R-:W-:Y:S08]  /*10820*/  HMMA.16816.F32 R40, R8.reuse, R54, R40 ;  /* 0x000000360828723c */ /* 0x040ff00000001828 */
[C---:B---3--:R-:W-:Y:S08]  /*10830*/  HMMA.16816.F32 R56, R8.reuse, R16, R56 ;  /* 0x000000100838723c */ /* 0x048ff00000001838 */
[----:B------:R-:W-:Y:S01]  /*10840*/  HMMA.16816.F32 R68, R8, R18, R68 ;  /* 0x000000120844723c */ /* 0x000fe20000001844 */
[----:B------:R-:W-:-:S02]  /*10850*/  FMUL.FTZ R15, R28, c[0x0][0x320] ;  /* 0x0000c8001c0f7a20 */ /* 0x000fc40000410000 */
[----:B------:R-:W-:Y:S02]  /*10860*/  FMUL.FTZ R5, R29, c[0x0][0x320] ;  /* 0x0000c8001d057a20 */ /* 0x000fe40000410000 */
[----:B------:R-:W-:Y:S02]  /*10870*/  FMUL.FTZ R6, R30, c[0x0][0x320] ;  /* 0x0000c8001e067a20 */ /* 0x000fe40000410000 */
[----:B------:R-:W-:Y:S01]  /*10880*/  FMUL.FTZ R31, R31, c[0x0][0x320] ;  /* 0x0000c8001f1f7a20 */ /* 0x000fe20000410000 */
[----:B------:R-:W3:Y:S01]  /*10890*/  MUFU.TANH R15, R15 ;  /* 0x0000000f000f7308 */ /* 0x000ee20000002400 */
        /* <DEDUP_REMOVED lines=12> */
[----:B------:R-:W-:Y:S02]  /*10960*/  FMUL.FTZ R70, R70, c[0x0][0x320] ;  /* 0x0000c80046467a20 */ /* 0x000fe40000410000 */
[----:B------:R-:W-:Y:S01]  /*10970*/  FMUL.FTZ R71, R71, c[0x0][0x320] ;  /* 0x0000c80047477a20 */ /* 0x000fe20000410000 */
[----:B------:R1:W1:Y:S08]  /*10980*/  MUFU.TANH R17, R31 ;  /* 0x0000001f00117308 */ /* 0x0002700000002400 */
[----:B------:R-:W1:Y:S08]  /*10990*/  MUFU.TANH R16, R16 ;  /* 0x0000001000107308 */ /* 0x000e700000002400 */
[----:B------:R-:W1:Y:S08]  /*109a0*/  MUFU.TANH R7, R7 ;  /* 0x0000000700077308 */ /* 0x000e700000002400 */
[----:B------:R-:W1:Y:S08]  /*109b0*/  MUFU.TANH R22, R22 ;  /* 0x0000001600167308 */ /* 0x000e700000002400 */
        /* <DEDUP_REMOVED lines=10> */
[----:B------:R-:W-:Y:S05]  /*10a60*/  @!P1 BRA `(.L_x_937) ;  /* 0x0000044000009947 */ /* 0x000fea0003800000 */
[----:B--234-:R-:W-:Y:S01]  /*10a70*/  ISETP.NE.AND P0, PT, R231, 0x1, PT ;  /* 0x00000001e700780c */ /* 0x01cfe20003f05270 */
[----:B------:R-:W-:Y:S01]  /*10a80*/  IMAD.MOV.U32 R233, RZ, RZ, RZ ;  /* 0x000000ffffe97224 */ /* 0x000fe200078e00ff */
[----:B------:R-:W-:-:S04]  /*10a90*/  IADD3 R234, R228, R85, R225 ;  /* 0x00000055e4ea7210 */ /* 0x000fc80007ffe0e1 */
[----:B------:R-:W-:-:S05]  /*10aa0*/  IADD3 R234, R234, -0x30, RZ ;  /* 0xffffffd0eaea7810 */ /* 0x000fca0007ffe0ff */
        /* <DEDUP_REMOVED lines=8> */
[----:B------:R-:W-:Y:S01]  /*10b30*/  IMAD.MOV R9, RZ, RZ, -R9 ;  /* 0x000000ffff097224 */ /* 0x000fe200078e0a09 */
[----:B------:R-:W-:Y:S01]  /*10b40*/  IADD3 R80, -R80, 0x30, RZ ;  /* 0x0000003050507810 */ /* 0x000fe20007ffe1ff */
[----:B------:R-:W-:Y:S01]  /*10b50*/  BSSY B0, `(.L_x_938) ;  /* 0x0000022000007945 */ /* 0x000fe20003800000 */
[----:B------:R-:W-:Y:S01]  /*10b60*/  ISETP.GE.AND P2, PT, R229, c[0x0][0x1d4], PT ;  /* 0x00007500e5007a0c */ /* 0x000fe20003f46270 */
[----:B------:R-:W-:-:S04]  /*10b70*/  IMAD R234, R9, c[0x0][0x2b8], R234 ;  /* 0x0000ae0009ea7a24 */ /* 0x000fc800078e02ea */
[----:B------:R-:W-:Y:S01]  /*10b80*/  IMAD.WIDE.U32 R10, R234, c[0x0][0x1e0], RZ ;  /* 0x00007800ea0a7a25 */ /* 0x000fe200078e00ff */
[----:B------:R-:W-:-:S03]  /*10b90*/  SHF.R.S32.HI R9, RZ, 0x1f, R234 ;  /* 0x0000001fff097819 */ /* 0x000fc600000114ea */
[----:B------:R-:W-:Y:S02]  /*10ba0*/  IMAD.MOV.U32 R24, RZ, RZ, R10 ;  /* 0x000000ffff187224 */ /* 0x000fe400078e000a */
[----:B------:R-:W-:-:S04]  /*10bb0*/  IMAD R9, R9, c[0x0][0x1e0], RZ ;  /* 0x0000780009097a24 */ /* 0x000fc800078e02ff */
[----:B------:R-:W-:-:S04]  /*10bc0*/  IMAD R9, R234, c[0x0][0x1e4], R9 ;  /* 0x00007900ea097a24 */ /* 0x000fc800078e0209 */
[----:B------:R-:W-:Y:S01]  /*10bd0*/  IMAD.IADD R25, R11, 0x1, R9 ;  /* 0x000000010b197824 */ /* 0x000fe200078e0209 */
[----:B--2---:R-:W-:-:S03]  /*10be0*/  SHF.R.S32.HI R9, RZ, 0x1f, R233 ;  /* 0x0000001fff097819 */ /* 0x004fc600000114e9 */
[----:B------:R-:W-:-:S04]  /*10bf0*/  IMAD.WIDE.U32 R18, R233, c[0x0][0x1f0], R24 ;  /* 0x00007c00e9127a25 */ /* 0x000fc800078e0018 */
[----:B------:R-:W-:Y:S01]  /*10c00*/  IMAD R10, R9, c[0x0][0x1f0], RZ ;  /* 0x00007c00090a7a24 */ /* 0x000fe200078e02ff */
[----:B------:R-:W-:-:S03]  /*10c10*/  IADD3 R9, P0, R86, R18, RZ ;  /* 0x0000001256097210 */ /* 0x000fc60007f1e0ff */
[----:B------:R-:W-:-:S05]  /*10c20*/  IMAD R10, R233, c[0x0][0x1f4], R10 ;  /* 0x00007d00e90a7a24 */ /* 0x000fca00078e020a */
[----:B------:R-:W-:Y:S02]  /*10c30*/  IADD3.X R18, R81, R19, R10, P0, !PT ;  /* 0x0000001351127210 */ /* 0x000fe400007fe40a */
[----:B------:R-:W-:-:S04]  /*10c40*/  LEA R10, P0, R9, c[0x0][0x1c8], 0x1 ;  /* 0x00007200090a7a11 */ /* 0x000fc800078008ff */
[----:B------:R-:W-:Y:S01]  /*10c50*/  LEA.HI.X R9, R9, c[0x0][0x1cc], R18, 0x1, P0 ;  /* 0x0000730009097a11 */ /* 0x000fe200000f0c12 */
[----:B------:R2:W3:Y:S01]  /*10c60*/  SHFL.IDX PT, R11, R10, RZ, 0x181f ;  /* 0x00181fff0a0b7589 */ /* 0x0004e200000e0000 */
[----:B------:R-:W-:-:S03]  /*10c70*/  ISETP.GE.AND P0, PT, R80, 0x1, PT ;  /* 0x000000015000780c */ /* 0x000fc60003f06270 */
[----:B------:R2:W4:Y:S10]  /*10c80*/  SHFL.IDX PT, R18, R9, RZ, 0x181f ;  /* 0x00181fff09127589 */ /* 0x00053400000e0000 */
[----:B------:R-:W-:Y:S05]  /*10c90*/  @!P0 BRA `(.L_x_939) ;  /* 0x000000d000008947 */ /* 0x000fea0003800000 */
[----:B---3--:R-:W-:-:S04]  /*10ca0*/  LEA R28, P0, R3, R11, 0x1 ;  /* 0x0000000b031c7211 */ /* 0x008fc800078008ff */
[----:B----4-:R-:W-:Y:S02]  /*10cb0*/  LEA.HI.X R29, R3, R18, R0, 0x1, P0 ;  /* 0x00000012031d7211 */ /* 0x010fe400000f0c00 */
        /* <DEDUP_REMOVED lines=9> */
[----:B-1----:R-:W-:-:S05]  /*10d50*/  LEA.HI.X R31, R238, R18, R89, 0x1, P0 ;  /* 0x00000012ee1f7211 */ /* 0x002fca00000f0c59 */
[----:B------:R3:W-:Y:S04]  /*10d60*/  LDGSTS.E.BYPASS.LTC128B.128 [R235+0xe880], [R30.64], !P4 ;  /* 0x0e8800001eeb7fae */ /* 0x0007e8000e101d50 */
.L_x_939:
[----:B------:R-:W-:Y:S05]  /*10d70*/  BSYNC B0 ;  /* 0x0000000000007941 */ /* 0x000fea0003800000 */
.L_x_938:
[----:B------:R-:W-:Y:S01]  /*10d80*/  ISETP.GE.AND P0, PT, R80, 0x21, PT ;  /* 0x000000215000780c */ /* 0x000fe20003f06270 */
[----:B--2---:R-:W2:Y:S01]  /*10d90*/  SHFL.IDX PT, R9, R9, 0x1, 0x181f ;  /* 0x00381f0009097f89 */ /* 0x004ea200000e0000 */
[----:B------:R-:W-:Y:S03]  /*10da0*/  BSSY B0, `(.L_x_937) ;  /* 0x0000010000007945 */ /* 0x000fe60003800000 */
[----:B---3--:R3:W4:Y:S08]  /*10db0*/  SHFL.IDX PT, R11, R10, 0x1, 0x181f ;  /* 0x00381f000a0b7f89 */ /* 0x00873000000e0000 */
[----:B------:R-:W-:Y:S05]  /*10dc0*/  @!P0 BRA `(.L_x_940) ;  /* 0x000000d000008947 */ /* 0x000fea0003800000 */
[----:B----4-:R-:W-:-:S04]  /*10dd0*/  LEA R18, P0, R3, R11, 0x1 ;  /* 0x0000000b03127211 */ /* 0x010fc800078008ff */
[----:B--2---:R-:W-:Y:S02]  /*10de0*/  LEA.HI.X R19, R3, R9, R0, 0x1, P0 ;  /* 0x0000000903137211 */ /* 0x004fe400000f0c00 */
[----:B------:R-:W-:-:S03]  /*10df0*/  LEA R24, P0, R88, R11, 0x1 ;  /* 0x0000000b58187211 */ /* 0x000fc600078008ff */
[----:B------:R-:W-:Y:S01]  /*10e00*/  @!PT LDS RZ, [RZ] ;  /* 0x00000000fffff984 */ /* 0x000fe20000000800 */
[----:B------:R2:W-:Y:S01]  /*10e10*/  LDGSTS.E.BYPASS.LTC128B.128 [R235+0xb080], [R18.64], !P6 ;  /* 0x0b08000012eb7fae */ /* 0x0005e2000f101d50 */
[----:B------:R-:W-:Y:S02]  /*10e20*/  LEA.HI.X R25, R88, R9, R93, 0x1, P0 ;  /* 0x0000000958197211 */ /* 0x000fe400000f0c5d */
[----:B------:R-:W-:-:S03]  /*10e30*/  LEA R26, P0, R84, R11, 0x1 ;  /* 0x0000000b541a7211 */ /* 0x000fc600078008ff */
[----:B------:R2:W-:Y:S01]  /*10e40*/  LDGSTS.E.BYPASS.LTC128B.128 [R235+0xc880], [R24.64], !P2 ;  /* 0x0c88000018eb7fae */ /* 0x0005e2000d101d50 */
[----:B------:R-:W-:Y:S02]  /*10e50*/  LEA.HI.X R27, R84, R9, R91, 0x1, P0 ;  /* 0x00000009541b7211 */ /* 0x000fe400000f0c5b */
[----:B---3--:R-:W-:-:S03]  /*10e60*/  LEA R10, P0, R238, R11, 0x1 ;  /* 0x0000000bee0a7211 */ /* 0x008fc600078008ff */
[----:B------:R2:W-:Y:S01]  /*10e70*/  LDGSTS.E.BYPASS.LTC128B.128 [R235+0xe080], [R26.64], !P5 ;  /* 0x0e0800001aeb7fae */ /* 0x0005e2000e901d50 */
[----:B------:R-:W-:-:S05]  /*10e80*/  LEA.HI.X R11, R238, R9, R89, 0x1, P0 ;  /* 0x00000009ee0b7211 */ /* 0x000fca00000f0c59 */
[----:B------:R2:W-:Y:S04]  /*10e90*/  LDGSTS.E.BYPASS.LTC128B.128 [R235+0xf880], [R10.64], !P4 ;  /* 0x0f8800000aeb7fae */ /* 0x0005e8000e101d50 */
.L_x_940:
[----:B------:R-:W-:Y:S05]  /*10ea0*/  BSYNC B0 ;  /* 0x0000000000007941 */ /* 0x000fea0003800000 */
.L_x_937:
[----:B--234-:R-:W-:Y:S01]  /*10eb0*/  LOP3.LUT R3, R82, 0xffffffe0, RZ, 0xc0, !PT ;  /* 0xffffffe052037812 */ /* 0x01cfe200078ec0ff */
[----:B------:R-:W-:Y:S01]  /*10ec0*/  IMAD.SHL.U32 R215, R2, 0x2, RZ ;  /* 0x0000000202d77824 */ /* 0x000fe200078e00ff */
[----:B------:R-:W0:Y:S03]  /*10ed0*/  LDGDEPBAR ;  /* 0x00000000000079af */ /* 0x000e260000000000 */
[----:B------:R-:W-:Y:S01]  /*10ee0*/  IMAD.IADD R3, R224, 0x1, -R3 ;  /* 0x00000001e0037824 */ /* 0x000fe200078e0a03 */
[----:B------:R-:W-:Y:S01]  /*10ef0*/  LDSM.16.MT88.4 R148, [R215+0x4080] ;  /* 0x00408000d794783b */ /* 0x000fe20000004200 */
[--C-:B------:R-:W-:Y:S02]  /*10f00*/  IMAD R214, R221, 0x2, R215.reuse ;  /* 0x00000002ddd67824 */ /* 0x100fe400078e02d7 */
[C---:B------:R-:W-:Y:S01]  /*10f10*/  IMAD R213, R219.reuse, 0x2, R215 ;  /* 0x00000002dbd57824 */ /* 0x040fe200078e02d7 */
[----:B------:R-:W-:Y:S01]  /*10f20*/  SHF.R.S32.HI R0, RZ, 0x1f, R3 ;  /* 0x0000001fff007819 */ /* 0x000fe20000011403 */
[----:B------:R-:W-:Y:S01]  /*10f30*/  IMAD R212, R219, 0x2, R214 ;  /* 0x00000002dbd47824 */ /* 0x000fe200078e02d6 */
[----:B------:R-:W-:Y:S02]  /*10f40*/  LDSM.16.MT88.4 R140, [R214+0x4080] ;  /* 0x00408000d68c783b */ /* 0x000fe40000004200 */
[----:B------:R-:W-:-:S02]  /*10f50*/  LEA.HI R0, R0, R3, RZ, 0x2 ;  /* 0x0000000300007211 */ /* 0x000fc400078f10ff */
[----:B------:R-:W-:Y:S02]  /*10f60*/  LDSM.16.MT88.4 R132, [R213+0x4080] ;  /* 0x00408000d584783b */ /* 0x000fe40000004200 */
[----:B------:R-:W-:Y:S02]  /*10f70*/  LOP3.LUT R0, R0, 0x7ffffffc, RZ, 0xc0, !PT ;  /* 0x7ffffffc00007812 */ /* 0x000fe400078ec0ff */
[----:B-1----:R-:W-:Y:S03]  /*10f80*/  LDSM.16.MT88.4 R40, [R215+0x5880] ;  /* 0x00588000d728783b */ /* 0x002fe60000004200 */
        /* <DEDUP_REMOVED lines=10> */
[----:B------:R-:W-:Y:S03]  /*11030*/  LDSM.16.MT88.4 R88, [R213+0x7080] ;  /* 0x00708000d558783b */ /* 0x000fe60000004200 */
[----:B------:R-:W-:Y:S01]  /*11040*/  FSEL R21, R21, -INF , P0 ;  /* 0xff80000015157808 */ /* 0x000fe20000000000 */
[----:B------:R-:W-:Y:S01]  /*11050*/  LDSM.16.MT88.4 R96, [R212+0x7080] ;  /* 0x00708000d460783b */ /* 0x000fe20000004200 */
[----:B------:R-:W-:Y:S02]  /*11060*/  FSEL R33, R33, -INF , P0 ;  /* 0xff80000021217808 */ /* 0x000fe40000000000 */
[----:B------:R-:W-:Y:S01]  /*11070*/  ISETP.GT.AND P0, PT, R83, 0x8, PT ;  /* 0x000000085300780c */ /* 0x000fe20003f04270 */
        /* <DEDUP_REMOVED lines=18> */
[----:B------:R-:W-:Y:S02]  /*111a0*/  FMNMX.FTZ R5, R32, R33, !PT ;  /* 0x0000002120057209 */ /* 0x000fe40007810000 */
[----:B------:R-:W-:Y:S02]  /*111b0*/  FSEL R17, R17, -INF , P0 ;  /* 0xff80000011117808 */ /* 0x000fe40000000000 */
[----:B------:R-:W-:-:S02]  /*111c0*/  FMNMX.FTZ R5, R12, R5, !PT ;  /* 0x000000050c057209 */ /* 0x000fc40007810000 */
[C---:B------:R-:W-:Y:S02]  /*111d0*/  ISETP.GT.AND P0, PT, R83.reuse, 0x18, PT ;  /* 0x000000185300780c */ /* 0x040fe40003f04270 */
[----:B------:R-:W-:Y:S02]  /*111e0*/  FMNMX.FTZ R5, R14, R5, !PT ;  /* 0x000000050e057209 */ /* 0x000fe40007810000 */
[----:B------:R-:W-:Y:S02]  /*111f0*/  FSEL R15, R22, -INF , P0 ;  /* 0xff800000160f7808 */ /* 0x000fe40000000000 */
[----:B------:R-:W-:Y:S02]  /*11200*/  FSEL R10, R16, -INF , P0 ;  /* 0xff800000100a7808 */ /* 0x000fe40000000000 */
[----:B------:R-:W-:Y:S02]  /*11210*/  ISETP.GT.AND P0, PT, R83, 0x19, PT ;  /* 0x000000195300780c */ /* 0x000fe40003f04270 */
[----:B------:R-:W-:-:S02]  /*11220*/  FMNMX.FTZ R5, R6, R5, !PT ;  /* 0x0000000506057209 */ /* 0x000fc40007810000 */
[----:B------:R-:W-:Y:S02]  /*11230*/  FSEL R13, R8, -INF , P0 ;  /* 0xff800000080d7808 */ /* 0x000fe40000000000 */
[----:B------:R-:W-:Y:S02]  /*11240*/  FSEL R8, R7, -INF , P0 ;  /* 0xff80000007087808 */ /* 0x000fe40000000000 */
[----:B------:R-:W-:Y:S02]  /*11250*/  FMNMX.FTZ R5, R4, R5, !PT ;  /* 0x0000000504057209 */ /* 0x000fe40007810000 */
[----:B------:R-:W-:Y:S02]  /*11260*/  ISETP.GT.AND P0, PT, R83, 0x20, PT ;  /* 0x000000205300780c */ /* 0x000fe40003f04270 */
[----:B------:R-:W-:Y:S02]  /*11270*/  FMNMX.FTZ R5, R10, R5, !PT ;  /* 0x000000050a057209 */ /* 0x000fe40007810000 */
[----:B------:R-:W-:-:S02]  /*11280*/  FSEL R181, R181, -INF , P0 ;  /* 0xff800000b5b57808 */ /* 0x000fc40000000000 */
[----:B------:R-:W-:Y:S02]  /*11290*/  FSEL R196, R196, -INF , P0 ;  /* 0xff800000c4c47808 */ /* 0x000fe40000000000 */
[----:B------:R-:W-:Y:S02]  /*112a0*/  ISETP.GT.AND P0, PT, R83, 0x21, PT ;  /* 0x000000215300780c */ /* 0x000fe40003f04270 */
[----:B------:R-:W-:Y:S02]  /*112b0*/  FMNMX.FTZ R5, R8, R5, !PT ;  /* 0x0000000508057209 */ /* 0x000fe40007810000 */
[----:B------:R-:W-:Y:S02]  /*112c0*/  FSEL R179, R179, -INF , P0 ;  /* 0xff800000b3b37808 */ /* 0x000fe40000000000 */
[----:B------:R-:W-:Y:S02]  /*112d0*/  FSEL R198, R198, -INF , P0 ;  /* 0xff800000c6c67808 */ /* 0x000fe40000000000 */
[----:B------:R-:W-:-:S02]  /*112e0*/  ISETP.GT.AND P0, PT, R83, 0x28, PT ;  /* 0x000000285300780c */ /* 0x000fc40003f04270 */
[----:B------:R-:W-:Y:S02]  /*112f0*/  FMNMX.FTZ R5, R196, R5, !PT ;  /* 0x00000005c4057209 */ /* 0x000fe40007810000 */
[----:B------:R-:W-:Y:S02]  /*11300*/  FSEL R177, R177, -INF , P0 ;  /* 0xff800000b1b17808 */ /* 0x000fe40000000000 */
[----:B------:R-:W-:Y:S02]  /*11310*/  FSEL R182, R182, -INF , P0 ;  /* 0xff800000b6b67808 */ /* 0x000fe40000000000 */
[----:B------:R-:W-:Y:S02]  /*11320*/  ISETP.GT.AND P0, PT, R83, 0x29, PT ;  /* 0x000000295300780c */ /* 0x000fe40003f04270 */
[----:B------:R-:W-:Y:S01]  /*11330*/  FMNMX.FTZ R5, R198, R5, !PT ;  /* 0x00000005c6057209 */ /* 0x000fe20007810000 */
[----:B------:R-:W-:Y:S01]  /*11340*/  LDSM.16.MT88.4 R80, [R214+0x7080] ;  /* 0x00708000d650783b */ /* 0x000fe20000004200 */
[----:B------:R-:W-:-:S02]  /*11350*/  FSEL R180, R180, -INF , P0 ;  /* 0xff800000b4b47808 */ /* 0x000fc40000000000 */
        /* <DEDUP_REMOVED lines=14> */
[----:B------:R-:W1:Y:S02]  /*11440*/  SHFL.BFLY PT, R0, R3, 0x1, 0x1f ;  /* 0x0c201f0003007f89 */ /* 0x000e6400000e0000 */
[----:B-1----:R-:W-:Y:S02]  /*11450*/  FMNMX.FTZ R0, R3, R0, !PT ;  /* 0x0000000003007209 */ /* 0x002fe40007810000 */
[----:B------:R-:W-:Y:S02]  /*11460*/  FMNMX.FTZ R3, R177, R16, !PT ;  /* 0x00000010b1037209 */ /* 0x000fe40007810000 */
[C---:B------:R-:W-:Y:S01]  /*11470*/  FSETP.NEU.FTZ.AND P0, PT, R0.reuse, -INF , PT ;  /* 0xff8000000000780b */ /* 0x040fe20003f1d000 */
[----:B------:R-:W-:Y:S01]  /*11480*/  FMUL.FTZ R183, R0, c[0x0][0x2d0] ;  /* 0x0000b40000b77a20 */ /* 0x000fe20000410000 */
[----:B------:R-:W-:-:S04]  /*11490*/  FMNMX.FTZ R3, R176, R3, !PT ;  /* 0x00000003b0037209 */ /* 0x000fc80007810000 */
[----:B------:R-:W-:Y:S01]  /*114a0*/  FSEL R183, R183, RZ, P0 ;  /* 0x000000ffb7b77208 */ /* 0x000fe20000000000 */
[----:B------:R-:W1:Y:S04]  /*114b0*/  SHFL.BFLY PT, R16, R3, 0x2, 0x1f ;  /* 0x0c401f0003107f89 */ /* 0x000e6800000e0000 */
[--C-:B------:R-:W-:Y:S02]  /*114c0*/  FFMA.FTZ R184, R32, c[0x0][0x2d0], -R183.reuse ;  /* 0x0000b40020b87a23 */ /* 0x100fe400000108b7 */
[--C-:B------:R-:W-:Y:S02]  /*114d0*/  FFMA.FTZ R157, R33, c[0x0][0x2d0], -R183.reuse ;  /* 0x0000b400219d7a23 */ /* 0x100fe400000108b7 */
[--C-:B------:R-:W-:Y:S01]  /*114e0*/  FFMA.FTZ R158, R12, c[0x0][0x2d0], -R183.reuse ;  /* 0x0000b4000c9e7a23 */ /* 0x100fe200000108b7 */
[----:B------:R-:W-:Y:S01]  /*114f0*/  LDSM.16.MT88.4 R32, [R212+0x4080] ;  /* 0x00408000d420783b */ /* 0x000fe20000004200 */
[--C-:B------:R-:W-:Y:S01]  /*11500*/  FFMA.FTZ R190, R6, c[0x0][0x2d0], -R183.reuse ;  /* 0x0000b40006be7a23 */ /* 0x100fe200000108b7 */
[----:B------:R-:W-:Y:S01]  /*11510*/  MUFU.EX2 R184, R184 ;  /* 0x000000b800b87308 */ /* 0x000fe20000000800 */
[----:B------:R-:W-:-:S02]  /*11520*/  FFMA.FTZ R189, R4, c[0x0][0x2d0], -R183 ;  /* 0x0000b40004bd7a23 */ /* 0x000fc400000108b7 */
[----:B------:R-:W-:Y:S01]  /*11530*/  LDSM.16.MT88.4 R4, [R212+0x8880] ;  /* 0x00888000d404783b */ /* 0x000fe20000004200 */
[--C-:B------:R-:W-:Y:S02]  /*11540*/  FFMA.FTZ R191, R10, c[0x0][0x2d0], -R183.reuse ;  /* 0x0000b4000abf7a23 */ /* 0x100fe400000108b7 */
[--C-:B------:R-:W-:Y:S02]  /*11550*/  FFMA.FTZ R188, R8, c[0x0][0x2d0], -R183.reuse ;  /* 0x0000b40008bc7a23 */ /* 0x100fe400000108b7 */
[----:B------:R-:W2:Y:S01]  /*11560*/  MUFU.EX2 R157, R157 ;  /* 0x0000009d009d7308 */ /* 0x000ea20000000800 */
[--C-:B------:R-:W-:Y:S02]  /*11570*/  FFMA.FTZ R197, R198, c[0x0][0x2d0], -R183.reuse ;  /* 0x0000b400c6c57a23 */ /* 0x100fe400000108b7 */
[--C-:B------:R-:W-:Y:S01]  /*11580*/  FFMA.FTZ R196, R196, c[0x0][0x2d0], -R183.reuse ;  /* 0x0000b400c4c47a23 */ /* 0x100fe200000108b7 */
[----:B-1----:R-:W-:Y:S01]  /*11590*/  FMNMX.FTZ R16, R3, R16, !PT ;  /* 0x0000001003107209 */ /* 0x002fe20007810000 */
[----:B------:R-:W-:-:S03]  /*115a0*/  FFMA.FTZ R3, R14, c[0x0][0x2d0], -R183 ;  /* 0x0000b4000e037a23 */ /* 0x000fc600000108b7 */
[----:B------:R-:W-:Y:S01]  /*115b0*/  MUFU.EX2 R158, R158 ;  /* 0x0000009e009e7308 */ /* 0x000fe20000000800 */
[--C-:B------:R-:W-:Y:S01]  /*115c0*/  FFMA.FTZ R199, R182, c[0x0][0x2d0], -R183.reuse ;  /* 0x0000b400b6c77a23 */ /* 0x100fe200000108b7 */
[----:B------:R-:W1:Y:S01]  /*115d0*/  SHFL.BFLY PT, R159, R16, 0x1, 0x1f ;  /* 0x0c201f00109f7f89 */ /* 0x000e6200000e0000 */
[----:B------:R-:W-:-:S05]  /*115e0*/  FFMA.FTZ R248, R180, c[0x0][0x2d0], -R183 ;  /* 0x0000b400b4f87a23 */ /* 0x000fca00000108b7 */
[----:B------:R-:W3:Y:S01]  /*115f0*/  MUFU.EX2 R3, R3 ;  /* 0x0000000300037308 */ /* 0x000ee20000000800 */
[----:B--2---:R-:W-:Y:S01]  /*11600*/  F2FP.PACK_AB R128, R157, R184 ;  /* 0x000000b89d80723e */ /* 0x004fe200000000ff */
[----:B------:R-:W-:-:S06]  /*11610*/  FADD.FTZ R157, R184, R157 ;  /* 0x0000009db89d7221 */ /* 0x000fcc0000010000 */
[----:B------:R-:W-:Y:S01]  /*11620*/  MUFU.EX2 R190, R190 ;  /* 0x000000be00be7308 */ /* 0x000fe20000000800 */
[----:B---3--:R-:W-:-:S07]  /*11630*/  F2FP.PACK_AB R130, R3, R158 ;  /* 0x0000009e0382723e */ /* 0x008fce00000000ff */
[----:B------:R-:W-:Y:S01]  /*11640*/  MUFU.EX2 R189, R189 ;  /* 0x000000bd00bd7308 */ /* 0x000fe20000000800 */
[----:B-1----:R-:W-:Y:S01]  /*11650*/  FMNMX.FTZ R159, R159, R16, !PT ;  /* 0x000000109f9f7209 */ /* 0x002fe20007810000 */
[----:B------:R-:W-:-:S03]  /*11660*/  FADD.FTZ R158, R158, R157 ;  /* 0x0000009d9e9e7221 */ /* 0x000fc60000010000 */
[C---:B------:R-:W-:Y:S01]  /*11670*/  FSETP.NEU.FTZ.AND P0, PT, R159.reuse, -INF , PT ;  /* 0xff8000009f00780b */ /* 0x040fe20003f1d000 */
[----:B------:R-:W-:Y:S02]  /*11680*/  FMUL.FTZ R178, R159, c[0x0][0x2d0] ;  /* 0x0000b4009fb27a20 */ /* 0x000fe40000410000 */
[----:B------:R-:W-:Y:S01]  /*11690*/  MUFU.EX2 R191, R191 ;  /* 0x000000bf00bf7308 */ /* 0x000fe20000000800 */
[----:B------:R-:W-:Y:S02]  /*116a0*/  FADD.FTZ R3, R3, R158 ;  /* 0x0000009e03037221 */ /* 0x000fe40000010000 */
[----:B------:R-:W-:-:S05]  /*116b0*/  FSEL R178, R178, RZ, P0 ;  /* 0x000000ffb2b27208 */ /* 0x000fca0000000000 */
[--C-:B------:R-:W-:Y:S01]  /*116c0*/  FFMA.FTZ R187, R20, c[0x0][0x2d0], -R178.reuse ;  /* 0x0000b40014bb7a23 */ /* 0x100fe200000108b2 */
[----:B------:R-:W-:Y:S01]  /*116d0*/  MUFU.EX2 R188, R188 ;  /* 0x000000bc00bc7308 */ /* 0x000fe20000000800 */
[--C-:B------:R-:W-:Y:S02]  /*116e0*/  FFMA.FTZ R186, R21, c[0x0][0x2d0], -R178.reuse ;  /* 0x0000b40015ba7a23 */ /* 0x100fe400000108b2 */
[--C-:B------:R-:W-:Y:S01]  /*116f0*/  FFMA.FTZ R185, R19, c[0x0][0x2d0], -R178.reuse ;  /* 0x0000b40013b97a23 */ /* 0x100fe200000108b2 */
[----:B------:R-:W-:Y:S01]  /*11700*/  LDSM.16.MT88.4 R20, [R214+0x7880] ;  /* 0x00788000d614783b */ /* 0x000fe20000004200 */
[--C-:B------:R-:W-:Y:S02]  /*11710*/  FFMA.FTZ R2, R11, c[0x0][0x2d0], -R178.reuse ;  /* 0x0000b4000b027a23 */ /* 0x100fe400000108b2 */
[--C-:B------:R-:W-:Y:S01]  /*11720*/  FFMA.FTZ R194, R9, c[0x0][0x2d0], -R178.reuse ;  /* 0x0000b40009c27a23 */ /* 0x100fe200000108b2 */
[----:B------:R-:W-:Y:S01]  /*11730*/  MUFU.EX2 R187, R187 ;  /* 0x000000bb00bb7308 */ /* 0x000fe20000000800 */
[----:B------:R-:W1:Y:S01]  /*11740*/  LDSM.16.MT88.4 R8, [R215+0x4880] ;  /* 0x00488000d708783b */ /* 0x000e620000004200 */
[----:B------:R-:W-:-:S02]  /*11750*/  FFMA.FTZ R193, R17, c[0x0][0x2d0], -R178 ;  /* 0x0000b40011c17a23 */ /* 0x000fc400000108b2 */
[--C-:B------:R-:W-:Y:S01]  /*11760*/  FFMA.FTZ R195, R15, c[0x0][0x2d0], -R178.reuse ;  /* 0x0000b4000fc37a23 */ /* 0x100fe200000108b2 */
[----:B------:R-:W2:Y:S01]  /*11770*/  LDSM.16.MT88.4 R16, [R214+0x4880] ;  /* 0x00488000d610783b */ /* 0x000ea20000004200 */
[--C-:B------:R-:W-:Y:S02]  /*11780*/  FFMA.FTZ R192, R13, c[0x0][0x2d0], -R178.reuse ;  /* 0x0000b4000dc07a23 */ /* 0x100fe400000108b2 */
[----:B------:R-:W3:Y:S01]  /*11790*/  MUFU.EX2 R186, R186 ;  /* 0x000000ba00ba7308 */ /* 0x000ee20000000800 */
[----:B------:R-:W4:Y:S01]  /*117a0*/  LDSM.16.MT88.4 R12, [R213+0x4880] ;  /* 0x00488000d50c783b */ /* 0x000f220000004200 */
[--C-:B------:R-:W-:Y:S02]  /*117b0*/  FFMA.FTZ R198, R181, c[0x0][0x2d0], -R178.reuse ;  /* 0x0000b400b5c67a23 */ /* 0x100fe400000108b2 */
[--C-:B------:R-:W-:Y:S01]  /*117c0*/  FFMA.FTZ R239, R179, c[0x0][0x2d0], -R178.reuse ;  /* 0x0000b400b3ef7a23 */ /* 0x100fe200000108b2 */
[----:B------:R-:W-:Y:S01]  /*117d0*/  LDSM.16.MT88.4 R180, [R215+0x6880] ;  /* 0x00688000d7b4783b */ /* 0x000fe20000004200 */
[----:B------:R-:W-:-:S02]  /*117e0*/  FFMA.FTZ R222, R177, c[0x0][0x2d0], -R178 ;  /* 0x0000b400b1de7a23 */ /* 0x000fc400000108b2 */
[----:B------:R-:W-:Y:S01]  /*117f0*/  MUFU.EX2 R185, R185 ;  /* 0x000000b900b97308 */ /* 0x000fe20000000800 */
[----:B------:R-:W-:Y:S02]  /*11800*/  FFMA.FTZ R247, R176, c[0x0][0x2d0], -R178 ;  /* 0x0000b400b0f77a23 */ /* 0x000fe400000108b2 */
[----:B------:R-:W-:Y:S05]  /*11810*/  LDSM.16.MT88.4 R176, [R213+0x6880] ;  /* 0x00688000d5b0783b */ /* 0x000fea0000004200 */
        /* <DEDUP_REMOVED lines=11> */
[----:B------:R-:W5:Y:S06]  /*118d0*/  MUFU.EX2 R192, R192 ;  /* 0x000000c000c07308 */ /* 0x000f6c0000000800 */
[C---:B------:R-:W-:Y:S02]  /*118e0*/  HMMA.16816.F32 R144, R128.reuse, R140, RZ ;  /* 0x0000008c8090723c */ /* 0x040fe400000018ff */
[----:B------:R-:W-:Y:S06]  /*118f0*/  MUFU.EX2 R196, R196 ;  /* 0x000000c400c47308 */ /* 0x000fec0000000800 */
[C---:B------:R-:W-:Y:S02]  /*11900*/  HMMA.16816.F32 R136, R128.reuse, R132, RZ ;  /* 0x000000848088723c */ /* 0x040fe400000018ff */
[----:B------:R-:W1:Y:S06]  /*11910*/  MUFU.EX2 R197, R197 ;  /* 0x000000c500c57308 */ /* 0x000e6c0000000800 */
        /* <DEDUP_REMOVED lines=33> */
[----:B------:R-:W-:Y:S01]  /*11b30*/  F2FP.PACK_AB R4, R189, R190 ;  /* 0x000000bebd04723e */ /* 0x000fe200000000ff */
[----:B------:R-:W-:Y:S01]  /*11b40*/  HMMA.16816.F32 R128, R128, R6, RZ ;  /* 0x000000068080723c */ /* 0x000fe200000018ff */
[----:B---3--:R-:W-:Y:S01]  /*11b50*/  F2FP.PACK_AB R5, R193, R194 ;  /* 0x000000c2c105723e */ /* 0x008fe200000000ff */
[----:B------:R-:W-:-:S02]  /*11b60*/  FADD.FTZ R190, R190, R3 ;  /* 0x00000003bebe7221 */ /* 0x000fc40000010000 */
[----:B------:R-:W-:Y:S02]  /*11b70*/  FADD.FTZ R194, R194, R185 ;  /* 0x000000b9c2c27221 */ /* 0x000fe40000010000 */
[----:B------:R-:W-:Y:S01]  /*11b80*/  FADD.FTZ R190, R189, R190 ;  /* 0x000000bebdbe7221 */ /* 0x000fe20000010000 */
[----:B------:R-:W-:Y:S01]  /*11b90*/  F2FP.PACK_AB R6, R188, R191 ;  /* 0x000000bfbc06723e */ /* 0x000fe200000000ff */
[----:B------:R-:W-:Y:S01]  /*11ba0*/  FADD.FTZ R194, R193, R194 ;  /* 0x000000c2c1c27221 */ /* 0x000fe20000010000 */
[----:B-----5:R-:W-:Y:S01]  /*11bb0*/  F2FP.PACK_AB R7, R192, R195 ;  /* 0x000000c3c007723e */ /* 0x020fe200000000ff */
[----:B------:R-:W-:Y:S02]  /*11bc0*/  FADD.FTZ R191, R191, R190 ;  /* 0x000000bebfbf7221 */ /* 0x000fe40000010000 */
[----:B------:R-:W-:Y:S02]  /*11bd0*/  FADD.FTZ R195, R195, R194 ;  /* 0x000000c2c3c37221 */ /* 0x000fe40000010000 */
[----:B------:R-:W-:-:S02]  /*11be0*/  FADD.FTZ R191, R188, R191 ;  /* 0x000000bfbcbf7221 */ /* 0x000fc40000010000 */
[----:B-1----:R-:W-:Y:S01]  /*11bf0*/  HMMA.16816.F32 R152, R4, R8, R152 ;  /* 0x000000080498723c */ /* 0x002fe20000001898 */
[----:B------:R-:W-:-:S07]  /*11c00*/  FADD.FTZ R195, R192, R195 ;  /* 0x000000c3c0c37221 */ /* 0x000fce0000010000 */
[C---:B------:R-:W-:Y:S01]  /*11c10*/  HMMA.16816.F32 R148, R4.reuse, R10, R148 ;  /* 0x0000000a0494723c */ /* 0x040fe20000001894 */
[----:B------:R-:W1:Y:S07]  /*11c20*/  LDSM.16.MT88.4 R8, [R212+0x6080] ;  /* 0x00608000d408783b */ /* 0x000e6e0000004200 */
[C---:B--2---:R-:W-:Y:S08]  /*11c30*/  HMMA.16816.F32 R144, R4.reuse, R16, R144 ;  /* 0x000000100490723c */ /* 0x044ff00000001890 */
[C---:B------:R-:W-:Y:S01]  /*11c40*/  HMMA.16816.F32 R140, R4.reuse, R18, R140 ;  /* 0x00000012048c723c */ /* 0x040fe2000000188c */
[----:B------:R-:W-:Y:S07]  /*11c50*/  LDSM.16.MT88.4 R16, [R213+0x7880] ;  /* 0x00788000d510783b */ /* 0x000fee0000004200 */
[C---:B----4-:R-:W-:Y:S08]  /*11c60*/  HMMA.16816.F32 R136, R4.reuse, R12, R136 ;  /* 0x0000000c0488723c */ /* 0x050ff00000001888 */
[C---:B------:R-:W-:Y:S01]  /*11c70*/  HMMA.16816.F32 R132, R4.reuse, R14, R132 ;  /* 0x0000000e0484723c */ /* 0x040fe20000001884 */
[----:B------:R-:W-:Y:S07]  /*11c80*/  LDSM.16.MT88.4 R12, [R212+0x7880] ;  /* 0x00788000d40c783b */ /* 0x000fee0000004200 */
[C---:B------:R-:W-:Y:S08]  /*11c90*/  HMMA.16816.F32 R44, R4.reuse, R164, R44 ;  /* 0x000000a4042c723c */ /* 0x040ff0000000182c */
        /* <DEDUP_REMOVED lines=14> */
[C---:B------:R-:W-:Y:S08]  /*11d80*/  HMMA.16816.F32 R28, R4.reuse, R172, R28 ;  /* 0x000000ac041c723c */ /* 0x040ff0000000181c */
[C---:B------:R-:W-:Y:S01]  /*11d90*/  HMMA.16816.F32 R32, R4.reuse, R174, R32 ;  /* 0x000000ae0420723c */ /* 0x040fe20000001820 */
[----:B------:R-:W-:Y:S07]  /*11da0*/  LDSM.16.MT88.4 R172, [R212+0x6880] ;  /* 0x00688000d4ac783b */ /* 0x000fee0000004200 */
[C---:B------:R-:W-:Y:S08]  /*11db0*/  HMMA.16816.F32 R36, R4.reuse, R168, R36 ;  /* 0x000000a80424723c */ /* 0x040ff00000001824 */
[C---:B------:R-:W-:Y:S01]  /*11dc0*/  HMMA.16816.F32 R40, R4.reuse, R170, R40 ;  /* 0x000000aa0428723c */ /* 0x040fe20000001828 */
[----:B------:R-:W-:Y:S07]  /*11dd0*/  LDSM.16.MT88.4 R168, [R215+0x8080] ;  /* 0x00808000d7a8783b */ /* 0x000fee0000004200 */
[C---:B------:R-:W-:Y:S08]  /*11de0*/  HMMA.16816.F32 R76, R4.reuse, R20, R76 ;  /* 0x00000014044c723c */ /* 0x040ff0000000184c */
[C---:B------:R-:W-:Y:S01]  /*11df0*/  HMMA.16816.F32 R80, R4.reuse, R22, R80 ;  /* 0x000000160450723c */ /* 0x040fe20000001850 */
[----:B------:R-:W5:Y:S07]  /*11e00*/  LDSM.16.MT88.4 R20, [R215+0x5080] ;  /* 0x00508000d714783b */ /* 0x000f6e0000004200 */
[C---:B------:R-:W-:Y:S08]  /*11e10*/  HMMA.16816.F32 R84, R4.reuse, R16, R84 ;  /* 0x000000100454723c */ /* 0x040ff00000001854 */
[C---:B------:R-:W-:Y:S01]  /*11e20*/  HMMA.16816.F32 R88, R4.reuse, R18, R88 ;  /* 0x000000120458723c */ /* 0x040fe20000001858 */
[----:B------:R-:W1:Y:S07]  /*11e30*/  LDSM.16.MT88.4 R16, [R213+0x5080] ;  /* 0x00508000d510783b */ /* 0x000e6e0000004200 */
[C---:B------:R-:W-:Y:S08]  /*11e40*/  HMMA.16816.F32 R92, R4.reuse, R12, R92 ;  /* 0x0000000c045c723c */ /* 0x040ff0000000185c */
[C---:B------:R-:W-:Y:S01]  /*11e50*/  HMMA.16816.F32 R96, R4.reuse, R14, R96 ;  /* 0x0000000e0460723c */ /* 0x040fe20000001860 */
[----:B------:R-:W1:Y:S07]  /*11e60*/  LDSM.16.MT88.4 R12, [R212+0x5080] ;  /* 0x00508000d40c783b */ /* 0x000e6e0000004200 */
[C---:B--2---:R-:W-:Y:S08]  /*11e70*/  HMMA.16816.F32 R108, R4.reuse, R164, R108 ;  /* 0x000000a4046c723c */ /* 0x044ff0000000186c */
[C---:B------:R-:W-:Y:S01]  /*11e80*/  HMMA.16816.F32 R112, R4.reuse, R166, R112 ;  /* 0x000000a60470723c */ /* 0x040fe20000001870 */
[----:B------:R-:W-:Y:S07]  /*11e90*/  LDSM.16.MT88.4 R164, [R214+0x8080] ;  /* 0x00808000d6a4783b */ /* 0x000fee0000004200 */
[C---:B---3--:R-:W-:Y:S08]  /*11ea0*/  HMMA.16816.F32 R116, R4.reuse, R160, R116 ;  /* 0x000000a00474723c */ /* 0x048ff00000001874 */
[C---:B------:R-:W-:Y:S01]  /*11eb0*/  HMMA.16816.F32 R120, R4.reuse, R162, R120 ;  /* 0x000000a20478723c */ /* 0x040fe20000001878 */
[----:B------:R-:W-:Y:S07]  /*11ec0*/  LDSM.16.MT88.4 R160, [R213+0x8080] ;  /* 0x00808000d5a0783b */ /* 0x000fee0000004200 */
[C---:B----4-:R-:W-:Y:S08]  /*11ed0*/  HMMA.16816.F32 R124, R4.reuse, R24, R124 ;  /* 0x00000018047c723c */ /* 0x050ff0000000187c */
[----:B------:R-:W-:Y:S01]  /*11ee0*/  HMMA.16816.F32 R128, R4, R26, R128 ;  /* 0x0000001a0480723c */ /* 0x000fe20000001880 */
[----:B------:R-:W-:Y:S06]  /*11ef0*/  LDSM.16.MT88.4 R24, [R212+0x8080] ;  /* 0x00808000d418783b */ /* 0x000fec0000004200 */
        /* <DEDUP_REMOVED lines=12> */
[----:B------:R-:W-:-:S03]  /*11fc0*/  FADD.FTZ R247, R247, R222 ;  /* 0x000000def7f77221 */ /* 0x000fc60000010000 */
[C---:B------:R-:W-:Y:S01]  /*11fd0*/  HMMA.16816.F32 R140, R4.reuse, R10, R140 ;  /* 0x0000000a048c723c */ /* 0x040fe2000000188c */
[----:B------:R-:W1:Y:S07]  /*11fe0*/  LDSM.16.MT88.4 R8, [R214+0x6880] ;  /* 0x00688000d608783b */ /* 0x000e6e0000004200 */
[C---:B-----5:R-:W-:Y:S08]  /*11ff0*/  HMMA.16816.F32 R152, R4.reuse, R20, R152 ;  /* 0x000000140498723c */ /* 0x060ff00000001898 */
        /* <DEDUP_REMOVED lines=25> */
[C---:B--2---:R-:W-:Y:S08]  /*12190*/  HMMA.16816.F32 R100, R4.reuse, R20, R100 ;  /* 0x000000140464723c */ /* 0x044ff00000001864 */
[C---:B------:R-:W-:Y:S08]  /*121a0*/  HMMA.16816.F32 R104, R4.reuse, R22, R104 ;  /* 0x000000160468723c */ /* 0x040ff00000001868 */
[C---:B---3--:R-:W-:Y:S08]  /*121b0*/  HMMA.16816.F32 R108, R4.reuse, R16, R108 ;  /* 0x00000010046c723c */ /* 0x048ff0000000186c */
[C---:B------:R-:W-:Y:S08]  /*121c0*/  HMMA.16816.F32 R112, R4.reuse, R18, R112 ;  /* 0x000000120470723c */ /* 0x040ff00000001870 */
[C---:B----4-:R-:W-:Y:S08]  /*121d0*/  HMMA.16816.F32 R116, R4.reuse, R12, R116 ;  /* 0x0000000c0474723c */ /* 0x050ff00000001874 */
[C---:B------:R-:W-:Y:S08]  /*121e0*/  HMMA.16816.F32 R120, R4.reuse, R14, R120 ;  /* 0x0000000e0478723c */ /* 0x040ff00000001878 */
[C---:B-1----:R-:W-:Y:S08]  /*121f0*/  HMMA.16816.F32 R124, R4.reuse, R8, R124 ;  /* 0x00000008047c723c */ /* 0x042ff0000000187c */
[----:B------:R-:W-:Y:S01]  /*12200*/  HMMA.16816.F32 R128, R4, R10, R128 ;  /* 0x0000000a0480723c */ /* 0x000fe20000001880 */
[----:B------:R-:W-:Y:S07]  /*12210*/  @!P1 BRA `(.L_x_941) ;  /* 0x0000306000009947 */ /* 0x000fee0003800000 */
[----:B------:R-:W1:Y:S01]  /*12220*/  S2R R3, SR_TID.X ;  /* 0x0000000000037919 */ /* 0x000e620000002100 */
[----:B------:R-:W-:-:S02]  /*12230*/  IADD3 R246, R156, -0x2, RZ ;  /* 0xfffffffe9cf67810 */ /* 0x000fc40007ffe0ff */
[----:B-1----:R-:W-:-:S04]  /*12240*/  SHF.R.S32.HI R2, RZ, 0x1f, R3 ;  /* 0x0000001fff027819 */ /* 0x002fc80000011403 */
[----:B------:R-:W-:-:S04]  /*12250*/  LEA.HI R239, R2, R3, RZ, 0x3 ;  /* 0x0000000302ef7211 */ /* 0x000fc800078f18ff */
[----:B------:R-:W-:Y:S02]  /*12260*/  LOP3.LUT R2, R239, 0xfffffff8, RZ, 0xc0, !PT ;  /* 0xfffffff8ef027812 */ /* 0x000fe400078ec0ff */
[----:B------:R-:W-:-:S03]  /*12270*/  SHF.R.S32.HI R239, RZ, 0x3, R239 ;  /* 0x00000003ffef7819 */ /* 0x000fc600000114ef */
[----:B------:R-:W-:Y:S01]  /*12280*/  IMAD.IADD R2, R3, 0x1, -R2 ;  /* 0x0000000103027824 */ /* 0x000fe200078e0a02 */
[----:B------:R-:W-:-:S03]  /*12290*/  IADD3 R239, -R239, 0x30, RZ ;  /* 0x00000030efef7810 */ /* 0x000fc60007ffe1ff */
[----:B------:R-:W-:-:S05]  /*122a0*/  IMAD.SHL.U32 R241, R2, 0x8, RZ ;  /* 0x0000000802f17824 */ /* 0x000fca00078e00ff */
[C---:B------:R-:W-:Y:S02]  /*122b0*/  IADD3 R4, R241.reuse, 0x40, RZ ;  /* 0x00000040f1047810 */ /* 0x040fe40007ffe0ff */
[----:B------:R-:W-:Y:S02]  /*122c0*/  IADD3 R2, R241, 0x80, RZ ;  /* 0x00000080f1027810 */ /* 0x000fe40007ffe0ff */
[----:B------:R-:W-:Y:S02]  /*122d0*/  SHF.R.S32.HI R243, RZ, 0x1f, R4 ;  /* 0x0000001ffff37819 */ /* 0x000fe40000011404 */
[----:B------:R-:W-:Y:S02]  /*122e0*/  SHF.R.S32.HI R245, RZ, 0x1f, R2 ;  /* 0x0000001ffff57819 */ /* 0x000fe40000011402 */
[----:B------:R-:W-:Y:S02]  /*122f0*/  LEA.HI R243, R243, R4, RZ, 0x3 ;  /* 0x00000004f3f37211 */ /* 0x000fe400078f18ff */
[----:B------:R-:W-:-:S02]  /*12300*/  LEA.HI R245, R245, R2, RZ, 0x3 ;  /* 0x00000002f5f57211 */ /* 0x000fc400078f18ff */
[----:B------:R-:W-:Y:S02]  /*12310*/  LOP3.LUT R243, R243, 0xfffffff8, RZ, 0xc0, !PT ;  /* 0xfffffff8f3f37812 */ /* 0x000fe400078ec0ff */
[----:B------:R-:W-:Y:S02]  /*12320*/  LOP3.LUT R245, R245, 0xfffffff8, RZ, 0xc0, !PT ;  /* 0xfffffff8f5f57812 */ /* 0x000fe400078ec0ff */
[----:B------:R-:W-:Y:S02]  /*12330*/  SHF.R.S32.HI R240, RZ, 0x1f, R241 ;  /* 0x0000001ffff07819 */ /* 0x000fe400000114f1 */
[----:B------:R-:W-:Y:S02]  /*12340*/  SHF.R.S32.HI R242, RZ, 0x1f, R243 ;  /* 0x0000001ffff27819 */ /* 0x000fe400000114f3 */
[----:B------:R-:W-:Y:S02]  /*12350*/  SHF.R.S32.HI R244, RZ, 0x1f, R245 ;  /* 0x0000001ffff47819 */ /* 0x000fe400000114f5 */
[C---:B------:R-:W-:Y:S01]  /*12360*/  SHF.L.U64.HI R240, R241.reuse, 0x1, R240 ;  /* 0x00000001f1f07819 */ /* 0x040fe200000102f0 */
[----:B------:R-:W-:Y:S01]  /*12370*/  IMAD.SHL.U32 R241, R241, 0x2, RZ ;  /* 0x00000002f1f17824 */ /* 0x000fe200078e00ff */
[C---:B------:R-:W-:Y:S01]  /*12380*/  SHF.L.U64.HI R242, R243.reuse, 0x1, R242 ;  /* 0x00000001f3f27819 */ /* 0x040fe200000102f2 */
[----:B------:R-:W-:Y:S01]  /*12390*/  IMAD.SHL.U32 R243, R243, 0x2, RZ ;  /* 0x00000002f3f37824 */ /* 0x000fe200078e00ff */
[C---:B------:R-:W-:Y:S01]  /*123a0*/  SHF.L.U64.HI R244, R245.reuse, 0x1, R244 ;  /* 0x00000001f5f47819 */ /* 0x040fe200000102f4 */
[----:B------:R-:W-:-:S02]  /*123b0*/  IMAD.SHL.U32 R245, R245, 0x2, RZ ;  /* 0x00000002f5f57824 */ /* 0x000fc400078e00ff */
.L_x_946:
[----:B------:R-:W-:Y:S01]  /*123c0*/  SHF.R.S32.HI R5, RZ, 0x1f, R234 ;  /* 0x0000001fff057819 */ /* 0x000fe200000114ea */
[C---:B------:R-:W-:Y:S01]  /*123d0*/  IMAD.WIDE.U32 R8, R234.reuse, c[0x0][0x208], RZ ;  /* 0x00008200ea087a25 */ /* 0x040fe200078e00ff */
[----:B------:R-:W-:Y:S01]  /*123e0*/  SHF.R.S32.HI R249, RZ, 0x1f, R223 ;  /* 0x0000001ffff97819 */ /* 0x000fe200000114df */
[----:B------:R-:W-:Y:S04]  /*123f0*/  DEPBAR.LE SB0, 0x0 ;  /* 0x000080000000791a */ /* 0x000fe80000000000 */
[----:B------:R-:W-:Y:S01]  /*12400*/  BAR.SYNC.DEFER_BLOCKING 0x0 ;  /* 0x0000000000007b1d */ /* 0x000fe20000010000 */
[----:B------:R-:W-:Y:S01]  /*12410*/  IMAD R5, R5, c[0x0][0x208], RZ ;  /* 0x0000820005057a24 */ /* 0x000fe200078e02ff */
[----:B------:R-:W-:Y:S01]  /*12420*/  SHF.R.S32.HI R6, RZ, 0x1f, R233 ;  /* 0x0000001fff067819 */ /* 0x000fe200000114e9 */
[----:B------:R-:W-:Y:S01]  /*12430*/  IMAD.WIDE.U32 R10, R223, c[0x0][0x210], RZ ;  /* 0x00008400df0a7a25 */ /* 0x000fe200078e00ff */
[----:B------:R-:W-:Y:S02]  /*12440*/  ISETP.GE.AND P1, PT, R229, c[0x0][0x1d4], PT ;  /* 0x00007500e5007a0c */ /* 0x000fe40003f26270 */
[----:B------:R-:W-:Y:S01]  /*12450*/  SHF.R.S32.HI R251, RZ, 0x1f, R238 ;  /* 0x0000001ffffb7819 */ /* 0x000fe200000114ee */
[----:B------:R-:W-:Y:S01]  /*12460*/  IMAD R5, R234, c[0x0][0x20c], R5 ;  /* 0x00008300ea057a24 */ /* 0x000fe200078e0205 */
[----:B------:R-:W-:Y:S01]  /*12470*/  MOV R3, R0 ;  /* 0x0000000000037202 */ /* 0x000fe20000000f00 */
[----:B------:R-:W-:Y:S02]  /*12480*/  IMAD R6, R6, c[0x0][0x218], RZ ;  /* 0x0000860006067a24 */ /* 0x000fe400078e02ff */
[----:B------:R-:W-:Y:S02]  /*12490*/  IMAD.IADD R9, R9, 0x1, R5 ;  /* 0x0000000109097824 */ /* 0x000fe400078e0205 */
[----:B------:R-:W-:Y:S02]  /*124a0*/  IMAD R5, R249, c[0x0][0x210], RZ ;  /* 0x00008400f9057a24 */ /* 0x000fe400078e02ff */
[----:B------:R-:W-:Y:S04]  /*124b0*/  IMAD.WIDE.U32 R8, R233, c[0x0][0x218], R8 ;  /* 0x00008600e9087a25 */ /* 0x000fe800078e0008 */
[----:B------:R-:W-:Y:S01]  /*124c0*/  IMAD R5, R223, c[0x0][0x214], R5 ;  /* 0x00008500df057a24 */ /* 0x000fe200078e0205 */
[----:B------:R-:W-:Y:S01]  /*124d0*/  IADD3 R4, P0, R10, R8, RZ ;  /* 0x000000080a047210 */ /* 0x000fe20007f1e0ff */
[----:B------:R-:W-:Y:S02]  /*124e0*/  IMAD R6, R233, c[0x0][0x21c], R6 ;  /* 0x00008700e9067a24 */ /* 0x000fe400078e0206 */
[----:B------:R-:W-:Y:S01]  /*124f0*/  IMAD.IADD R5, R11, 0x1, R5 ;  /* 0x000000010b057824 */ /* 0x000fe200078e0205 */
[----:B------:R-:W-:Y:S01]  /*12500*/  LDSM.16.M88.4 R160, [R218] ;  /* 0x00000000daa0783b */ /* 0x000fe20000000200 */
[----:B------:R-:W-:Y:S01]  /*12510*/  IMAD R158, R221, 0x2, R218 ;  /* 0x00000002dd9e7824 */ /* 0x000fe200078e02da */
[----:B------:R-:W-:Y:S01]  /*12520*/  ULDC.64 UR4, c[0x0][0x118] ;  /* 0x0000460000047ab9 */ /* 0x000fe20000000a00 */
[----:B------:R-:W-:Y:S01]  /*12530*/  BSSY B0, `(.L_x_942) ;  /* 0x0000031000007945 */ /* 0x000fe20003800000 */
[----:B------:R-:W-:Y:S01]  /*12540*/  LDSM.16.M88.4 R164, [R217+0xa080] ;  /* 0x00a08000d9a4783b */ /* 0x000fe20000000200 */
[----:B------:R-:W-:Y:S02]  /*12550*/  IADD3.X R5, R5, R9, R6, P0, !PT ;  /* 0x0000000905057210 */ /* 0x000fe400007fe406 */
[C---:B------:R-:W-:Y:S01]  /*12560*/  LEA R2, P0, R4.reuse, c[0x0][0x1f8], 0x1 ;  /* 0x00007e0004027a11 */ /* 0x040fe200078008ff */
[----:B------:R-:W-:Y:S03]  /*12570*/  LDSM.16.M88.4 R168, [R217+0xa880] ;  /* 0x00a88000d9a8783b */ /* 0x000fe60000000200 */
[----:B------:R-:W-:Y:S01]  /*12580*/  LEA.HI.X R10, R4, c[0x0][0x1fc], R5, 0x1, P0 ;  /* 0x00007f00040a7a11 */ /* 0x000fe200000f0c05 */
[----:B------:R-:W-:Y:S04]  /*12590*/  LDSM.16.M88.4 R24, [R217+0xb080] ;  /* 0x00b08000d918783b */ /* 0x000fe80000000200 */
[----:B------:R-:W1:Y:S04]  /*125a0*/  SHFL.IDX PT, R4, R2, RZ, 0x181f ;  /* 0x00181fff02047589 */ /* 0x000e6800000e0000 */
[----:B------:R-:W-:Y:S04]  /*125b0*/  LDSM.16.M88.4 R172, [R158] ;  /* 0x000000009eac783b */ /* 0x000fe80000000200 */
[----:B------:R-:W2:Y:S04]  /*125c0*/  SHFL.IDX PT, R5, R10, RZ, 0x181f ;  /* 0x00181fff0a057589 */ /* 0x000ea800000e0000 */
[----:B------:R3:W4:Y:S04]  /*125d0*/  LDSM.16.M88.4 R176, [R216] ;  /* 0x00000000d8b0783b */ /* 0x0007280000000200 */
[----:B------:R3:W3:Y:S04]  /*125e0*/  LDSM.16.M88.4 R180, [R211] ;  /* 0x00000000d3b4783b */ /* 0x0006e80000000200 */
[----:B------:R3:W3:Y:S01]  /*125f0*/  LDSM.16.M88.4 R184, [R210] ;  /* 0x00000000d2b8783b */ /* 0x0006e20000000200 */
[C---:B-1----:R-:W-:Y:S05]  /*12600*/  IADD3 R12, P0, R4.reuse, R241, RZ ;  /* 0x000000f1040c7210 */ /* 0x042fea0007f1e0ff */
[C---:B--2---:R-:W-:Y:S01]  /*12610*/  IMAD.X R13, R5.reuse, 0x1, R240, P0 ;  /* 0x00000001050d7824 */ /* 0x044fe200000e06f0 */
[C---:B------:R-:W-:Y:S04]  /*12620*/  IADD3 R8, P0, R4.reuse, R243, RZ ;  /* 0x000000f304087210 */ /* 0x040fe80007f1e0ff */
[----:B------:R-:W-:Y:S01]  /*12630*/  @!PT LDS RZ, [RZ] ;  /* 0x00000000fffff984 */ /* 0x000fe20000000800 */
[----:B------:R-:W-:Y:S01]  /*12640*/  @!PT LDS RZ, [RZ] ;  /* 0x00000000fffff984 */ /* 0x000fe20000000800 */
[----:B------:R-:W-:Y:S01]  /*12650*/  @!PT LDS RZ, [RZ] ;  /* 0x00000000fffff984 */ /* 0x000fe20000000800 */
[----:B------:R1:W-:Y:S01]  /*12660*/  LDGSTS.E.BYPASS.LTC128B.128 [R235+0x4080], [R12.64], !P6 ;  /* 0x040800000ceb7fae */ /* 0x0003e2000f101d44 */
[C---:B------:R-:W-:Y:S02]  /*12670*/  IADD3.X R9, R5.reuse, R242, RZ, P0, !PT ;  /* 0x000000f205097210 */ /* 0x040fe400007fe4ff */
[----:B------:R-:W-:Y:S03]  /*12680*/  IADD3 R6, P0, R4, R245, RZ ;  /* 0x000000f504067210 */ /* 0x000fe60007f1e0ff */
[----:B------:R1:W-:Y:S01]  /*12690*/  LDGSTS.E.BYPASS.LTC128B.128 [R235+0x5880], [R8.64], !P1 ;  /* 0x0588000008eb7fae */ /* 0x0003e2000c901d44 */
[----:B------:R-:W-:Y:S01]  /*126a0*/  ISETP.GT.AND P1, PT, R224, 0x7f, PT ;  /* 0x0000007fe000780c */ /* 0x000fe20003f24270 */
[----:B------:R-:W-:Y:S01]  /*126b0*/  IMAD.X R7, R5, 0x1, R244, P0 ;  /* 0x0000000105077824 */ /* 0x000fe200000e06f4 */
[C---:B------:R-:W-:Y:S04]  /*126c0*/  LEA R4, P0, R238.reuse, R4, 0x1 ;  /* 0x00000004ee047211 */ /* 0x040fe800078008ff */
[----:B------:R1:W-:Y:S01]  /*126d0*/  LDGSTS.E.BYPASS.LTC128B.128 [R235+0x7080], [R6.64], !P5 ;  /* 0x0708000006eb7fae */ /* 0x0003e2000e901d44 */
[----:B------:R-:W-:Y:S05]  /*126e0*/  LEA.HI.X R5, R238, R5, R251, 0x1, P0 ;  /* 0x00000005ee057211 */ /* 0x000fea00000f0cfb */
[----:B------:R1:W-:Y:S01]  /*126f0*/  LDGSTS.E.BYPASS.LTC128B.128 [R235+0x8880], [R4.64], !P4 ;  /* 0x0888000004eb7fae */ /* 0x0003e2000e101d44 */
[----:B------:R-:W-:-:S05]  /*12700*/  @P1 BRA `(.L_x_943) ;  /* 0x0000013000001947 */ /* 0x000fca0003800000 */
[----:B----4-:R-:W-:-:S05]  /*12710*/  BRA.DIV ~URZ, `(.L_x_944) ;  /* 0x00005de27f007947 */ /* 0x010fca000b800000 */
[----:B-1----:R1:W2:Y:S04]  /*12720*/  SHFL.IDX PT, R5, R10, 0x1, 0x181f ;  /* 0x00381f000a057f89 */ /* 0x0022a800000e0000 */
[----:B------:R1:W4:Y:S02]  /*12730*/  SHFL.IDX PT, R9, R2, 0x1, 0x181f ;  /* 0x00381f0002097f89 */ /* 0x00032400000e0000 */
.L_x_965:
[----:B----4-:R-:W-:Y:S02]  /*12740*/  IADD3 R12, P0, R9, R241, RZ ;  /* 0x000000f1090c7210 */ /* 0x010fe40007f1e0ff */
[----:B------:R-:W-:Y:S03]  /*12750*/  ISETP.GE.AND P1, PT, R229, c[0x0][0x1d4], PT ;  /* 0x00007500e5007a0c */ /* 0x000fe60003f26270 */
[----:B--2---:R-:W-:Y:S01]  /*12760*/  IMAD.X R13, R5, 0x1, R240, P0 ;  /* 0x00000001050d7824 */ /* 0x004fe200000e06f0 */
[----:B-1----:R-:W-:Y:S04]  /*12770*/  IADD3 R10, P0, R9, R243, RZ ;  /* 0x000000f3090a7210 */ /* 0x002fe80007f1e0ff */
[----:B------:R-:W-:Y:S01]  /*12780*/  @!PT LDS RZ, [RZ] ;  /* 0x00000000fffff984 */ /* 0x000fe20000000800 */
[----:B------:R-:W-:Y:S01]  /*12790*/  @!PT LDS RZ, [RZ] ;  /* 0x00000000fffff984 */ /* 0x000fe20000000800 */
[----:B------:R-:W-:Y:S01]  /*127a0*/  @!PT LDS RZ, [RZ] ;  /* 0x00000000fffff984 */ /* 0x000fe20000000800 */
[----:B------:R1:W-:Y:S01]  /*127b0*/  LDGSTS.E.BYPASS.LTC128B.128 [R235+0x5080], [R12.64], !P6 ;  /* 0x050800000ceb7fae */ /* 0x0003e2000f101d44 */
[----:B------:R-:W-:Y:S01]  /*127c0*/  IMAD.X R11, R5, 0x1, R242, P0 ;  /* 0x00000001050b7824 */ /* 0x000fe200000e06f2 */
[----:B------:R-:W-:Y:S04]  /*127d0*/  IADD3 R6, P0, R9, R245, RZ ;  /* 0x000000f509067210 */ /* 0x000fe80007f1e0ff */
[----:B------:R1:W-:Y:S01]  /*127e0*/  LDGSTS.E.BYPASS.LTC128B.128 [R235+0x6880], [R10.64], !P1 ;  /* 0x068800000aeb7fae */ /* 0x0003e2000c901d44 */
[----:B------:R-:W-:Y:S01]  /*127f0*/  IMAD.X R7, R5, 0x1, R244, P0 ;  /* 0x0000000105077824 */ /* 0x000fe200000e06f4 */
[C---:B------:R-:W-:Y:S04]  /*12800*/  LEA R4, P0, R238.reuse, R9, 0x1 ;  /* 0x00000009ee047211 */ /* 0x040fe800078008ff */
[----:B------:R1:W-:Y:S01]  /*12810*/  LDGSTS.E.BYPASS.LTC128B.128 [R235+0x8080], [R6.64], !P5 ;  /* 0x0808000006eb7fae */ /* 0x0003e2000e901d44 */
[----:B------:R-:W-:Y:S05]  /*12820*/  LEA.HI.X R5, R238, R5, R251, 0x1, P0 ;  /* 0x00000005ee057211 */ /* 0x000fea00000f0cfb */
[----:B------:R1:W-:Y:S03]  /*12830*/  LDGSTS.E.BYPASS.LTC128B.128 [R235+0x9880], [R4.64], !P4 ;  /* 0x0988000004eb7fae */ /* 0x0003e6000e101d44 */
.L_x_943:
[----:B----4-:R-:W-:Y:S05]  /*12840*/  BSYNC B0 ;  /* 0x0000000000007941 */ /* 0x010fea0003800000 */
.L_x_942:
[----:B------:R-:W0:Y:S01]  /*12850*/  LDGDEPBAR ;  /* 0x00000000000079af */ /* 0x000e220000000000 */
[----:B------:R-:W-:Y:S01]  /*12860*/  WARPSYNC 0xffffffff ;  /* 0xffffffff00007948 */ /* 0x000fe20003800000 */
[C---:B-1----:R-:W-:Y:S03]  /*12870*/  HMMA.16816.F32 R4, R160.reuse, R164, RZ ;  /* 0x000000a4a004723c */ /* 0x042fe600000018ff */
[----:B------:R-:W-:Y:S02]  /*12880*/  ISETP.GE.AND P0, PT, R246, 0x1, PT ;  /* 0x00000001f600780c */ /* 0x000fe40003f06270 */
[----:B------:R-:W-:Y:S01]  /*12890*/  LDSM.16.M88.4 R196, [R209] ;  /* 0x00000000d1c4783b */ /* 0x000fe20000000200 */
[C---:B------:R-:W-:Y:S02]  /*128a0*/  LEA R222, R219.reuse, R218, 0x1 ;  /* 0x000000dadbde7211 */ /* 0x040fe400078e08ff */
[C---:B------:R-:W-:Y:S01]  /*128b0*/  HMMA.16816.F32 R8, R160.reuse, R166, RZ ;  /* 0x000000a6a008723c */ /* 0x040fe200000018ff */
[----:B------:R-:W-:Y:S03]  /*128c0*/  LEA R2, R220, R217, 0x1 ;  /* 0x000000d9dc027211 */ /* 0x000fe600078e08ff */
[----:B------:R-:W-:Y:S01]  /*128d0*/  LDSM.16.M88.4 R188, [R222] ;  /* 0x00000000debc783b */ /* 0x000fe20000000200 */
[----:B------:R-:W-:Y:S03]  /*128e0*/  LEA R156, R219, R158, 0x1 ;  /* 0x0000009edb9c7211 */ /* 0x000fe600078e08ff */
[C---:B------:R-:W-:Y:S03]  /*128f0*/  HMMA.16816.F32 R12, R160.reuse, R168, RZ ;  /* 0x000000a8a00c723c */ /* 0x040fe600000018ff */
[----:B------:R-:W1:Y:S05]  /*12900*/  LDSM.16.M88.4 R192, [R2+0xa080] ;  /* 0x00a0800002c0783b */ /* 0x000e6a0000000200 */
[C---:B------:R-:W-:Y:S02]  /*12910*/  HMMA.16816.F32 R16, R160.reuse, R170, RZ ;  /* 0x000000aaa010723c */ /* 0x040fe400000018ff */
[----:B------:R-:W-:Y:S06]  /*12920*/  LDSM.16.M88.4 R164, [R2+0xb080] ;  /* 0x00b0800002a4783b */ /* 0x000fec0000000200 */
[C---:B------:R-:W-:Y:S01]  /*12930*/  HMMA.16816.F32 R20, R160.reuse, R24, RZ ;  /* 0x00000018a014723c */ /* 0x040fe200000018ff */
[----:B------:R-:W-:Y:S07]  /*12940*/  LDSM.16.M88.4 R168, [R156] ;  /* 0x000000009ca8783b */ /* 0x000fee0000000200 */
[----:B------:R-:W-:Y:S01]  /*12950*/  HMMA.16816.F32 R24, R160, R26, RZ ;  /* 0x0000001aa018723c */ /* 0x000fe200000018ff */
[----:B------:R-:W2:Y:S07]  /*12960*/  LDSM.16.M88.4 R160, [R2+0xa880] ;  /* 0x00a8800002a0783b */ /* 0x000eae0000000200 */
[C---:B------:R-:W-:Y:S08]  /*12970*/  HMMA.16816.F32 R4, R172.reuse, R176, R4 ;  /* 0x000000b0ac04723c */ /* 0x040ff00000001804 */
[C---:B------:R-:W-:Y:S01]  /*12980*/  HMMA.16816.F32 R8, R172.reuse, R178, R8 ;  /* 0x000000b2ac08723c */ /* 0x040fe20000001808 */
[----:B------:R-:W-:Y:S07]  /*12990*/  LDSM.16.M88.4 R176, [R209+0x1000] ;  /* 0x00100000d1b0783b */ /* 0x000fee0000000200 */
[C---:B---3--:R-:W-:Y:S08]  /*129a0*/  HMMA.16816.F32 R12, R172.reuse, R180, R12 ;  /* 0x000000b4ac0c723c */ /* 0x048ff0000000180c */
[C---:B------:R-:W-:Y:S01]  /*129b0*/  HMMA.16816.F32 R16, R172.reuse, R182, R16 ;  /* 0x000000b6ac10723c */ /* 0x040fe20000001810 */
[----:B------:R-:W-:Y:S07]  /*129c0*/  LDSM.16.M88.4 R180, [R218+0x4000] ;  /* 0x00400000dab4783b */ /* 0x000fee0000000200 */
[C---:B------:R-:W-:Y:S08]  /*129d0*/  HMMA.16816.F32 R20, R172.reuse, R184, R20 ;  /* 0x000000b8ac14723c */ /* 0x040ff00000001814 */
[----:B------:R-:W-:Y:S01]  /*129e0*/  HMMA.16816.F32 R24, R172, R186, R24 ;  /* 0x000000baac18723c */ /* 0x000fe20000001818 */
[----:B------:R-:W3:Y:S07]  /*129f0*/  LDSM.16.M88.4 R172, [R209+0x800] ;  /* 0x00080000d1ac783b */ /* 0x000eee0000000200 */
[C---:B-1----:R-:W-:Y:S01]  /*12a00*/  HMMA.16816.F32 R4, R188.reuse, R192, R4 ;  /* 0x000000c0bc04723c */ /* 0x042fe20000001804 */
[----:B------:R-:W1:Y:S07]  /*12a10*/  LDSM.16.M88.4 R184, [R217+0xb880] ;  /* 0x00b88000d9b8783b */ /* 0x000e6e0000000200 */
[C---:B------:R-:W-:Y:S01]  /*12a20*/  HMMA.16816.F32 R8, R188.reuse, R194, R8 ;  /* 0x000000c2bc08723c */ /* 0x040fe20000001808 */
[----:B------:R-:W-:Y:S07]  /*12a30*/  LDSM.16.M88.4 R192, [R208] ;  /* 0x00000000d0c0783b */ /* 0x000fee0000000200 */
[C---:B--2---:R-:W-:Y:S08]  /*12a40*/  HMMA.16816.F32 R12, R188.reuse, R160, R12 ;  /* 0x000000a0bc0c723c */ /* 0x044ff0000000180c */
[C---:B------:R-:W-:Y:S01]  /*12a50*/  HMMA.16816.F32 R16, R188.reuse, R162, R16 ;  /* 0x000000a2bc10723c */ /* 0x040fe20000001810 */
[----:B------:R-:W2:Y:S07]  /*12a60*/  LDSM.16.M88.4 R160, [R217+0xc080] ;  /* 0x00c08000d9a0783b */ /* 0x000eae0000000200 */
[C---:B------:R-:W-:Y:S08]  /*12a70*/  HMMA.16816.F32 R20, R188.reuse, R164, R20 ;  /* 0x000000a4bc14723c */ /* 0x040ff00000001814 */
[----:B------:R-:W-:Y:S01]  /*12a80*/  HMMA.16816.F32 R24, R188, R166, R24 ;  /* 0x000000a6bc18723c */ /* 0x000fe20000001818 */
[----:B------:R-:W4:Y:S07]  /*12a90*/  LDSM.16.M88.4 R164, [R217+0xc880] ;  /* 0x00c88000d9a4783b */ /* 0x000f2e0000000200 */
[C---:B------:R-:W-:Y:S01]  /*12aa0*/  HMMA.16816.F32 R4, R168.reuse, R196, R4 ;  /* 0x000000c4a804723c */ /* 0x040fe20000001804 */
[----:B------:R-:W5:Y:S07]  /*12ab0*/  LDSM.16.M88.4 R188, [R158+0x4000] ;  /* 0x004000009ebc783b */ /* 0x000f6e0000000200 */
[C---:B------:R-:W-:Y:S01]  /*12ac0*/  HMMA.16816.F32 R8, R168.reuse, R198, R8 ;  /* 0x000000c6a808723c */ /* 0x040fe20000001808 */
[----:B------:R-:W-:Y:S07]  /*12ad0*/  LDSM.16.M88.4 R196, [R2+0xb880] ;  /* 0x00b8800002c4783b */ /* 0x000fee0000000200 */
[C---:B---3--:R-:W-:Y:S08]  /*12ae0*/  HMMA.16816.F32 R12, R168.reuse, R172, R12 ;  /* 0x000000aca80c723c */ /* 0x048ff0000000180c */
[C---:B------:R-:W-:Y:S01]  /*12af0*/  HMMA.16816.F32 R16, R168.reuse, R174, R16 ;  /* 0x000000aea810723c */ /* 0x040fe20000001810 */
[----:B------:R-:W-:Y:S07]  /*12b00*/  LDSM.16.M88.4 R172, [R206] ;  /* 0x00000000ceac783b */ /* 0x000fee0000000200 */
[C---:B------:R-:W-:Y:S08]  /*12b10*/  HMMA.16816.F32 R20, R168.reuse, R176, R20 ;  /* 0x000000b0a814723c */ /* 0x040ff00000001814 */
[----:B------:R-:W-:Y:S01]  /*12b20*/  HMMA.16816.F32 R24, R168, R178, R24 ;  /* 0x000000b2a818723c */ /* 0x000fe20000001818 */
[----:B------:R-:W3:Y:S07]  /*12b30*/  LDSM.16.M88.4 R168, [R207] ;  /* 0x00000000cfa8783b */ /* 0x000eee0000000200 */
[C---:B-1----:R-:W-:Y:S01]  /*12b40*/  HMMA.16816.F32 R4, R180.reuse, R184, R4 ;  /* 0x000000b8b404723c */ /* 0x042fe20000001804 */
[----:B------:R-:W1:Y:S07]  /*12b50*/  LDSM.16.M88.4 R176, [R222+0x4000] ;  /* 0x00400000deb0783b */ /* 0x000e6e0000000200 */
[C---:B------:R-:W-:Y:S01]  /*12b60*/  HMMA.16816.F32 R8, R180.reuse, R186, R8 ;  /* 0x000000bab408723c */ /* 0x040fe20000001808 */
[----:B------:R-:W-:Y:S07]  /*12b70*/  LDSM.16.M88.4 R184, [R209+0x1800] ;  /* 0x00180000d1b8783b */ /* 0x000fee0000000200 */
[C---:B--2---:R-:W-:Y:S08]  /*12b80*/  HMMA.16816.F32 R12, R180.reuse, R160, R12 ;  /* 0x000000a0b40c723c */ /* 0x044ff0000000180c */
[C---:B------:R-:W-:Y:S01]  /*12b90*/  HMMA.16816.F32 R16, R180.reuse, R162, R16 ;  /* 0x000000a2b410723c */ /* 0x040fe20000001810 */
[----:B------:R-:W2:Y:S07]  /*12ba0*/  LDSM.16.M88.4 R160, [R2+0xc080] ;  /* 0x00c0800002a0783b */ /* 0x000eae0000000200 */
[C---:B----4-:R-:W-:Y:S08]  /*12bb0*/  HMMA.16816.F32 R20, R180.reuse, R164, R20 ;  /* 0x000000a4b414723c */ /* 0x050ff00000001814 */
[----:B------:R-:W-:Y:S01]  /*12bc0*/  HMMA.16816.F32 R24, R180, R166, R24 ;  /* 0x000000a6b418723c */ /* 0x000fe20000001818 */
[----:B------:R-:W4:Y:S07]  /*12bd0*/  LDSM.16.M88.4 R164, [R2+0xc880] ;  /* 0x00c8800002a4783b */ /* 0x000f2e0000000200 */
[C---:B-----5:R-:W-:Y:S01]  /*12be0*/  HMMA.16816.F32 R4, R188.reuse, R192, R4 ;  /* 0x000000c0bc04723c */ /* 0x060fe20000001804 */
[----:B------:R-:W5:Y:S07]  /*12bf0*/  LDSM.16.M88.4 R180, [R156+0x4000] ;  /* 0x004000009cb4783b */ /* 0x000f6e0000000200 */
[C---:B------:R-:W-:Y:S01]  /*12c00*/  HMMA.16816.F32 R8, R188.reuse, R194, R8 ;  /* 0x000000c2bc08723c */ /* 0x040fe20000001808 */
[----:B------:R-:W-:Y:S07]  /*12c10*/  LDSM.16.M88.4 R192, [R217+0xd080] ;  /* 0x00d08000d9c0783b */ /* 0x000fee0000000200 */
[C---:B---3--:R-:W-:Y:S08]  /*12c20*/  HMMA.16816.F32 R12, R188.reuse, R168, R12 ;  /* 0x000000a8bc0c723c */ /* 0x048ff0000000180c */
[C---:B------:R-:W-:Y:S01]  /*12c30*/  HMMA.16816.F32 R16, R188.reuse, R170, R16 ;  /* 0x000000aabc10723c */ /* 0x040fe20000001810 */
[----:B------:R-:W3:Y:S07]  /*12c40*/  LDSM.16.M88.4 R168, [R209+0x2000] ;  /* 0x00200000d1a8783b */ /* 0x000eee0000000200 */
        /* <DEDUP_REMOVED lines=19> */
[----:B------:R-:W3:Y:S07]  /*12d80*/  LDSM.16.M88.4 R168, [R204] ;  /* 0x00000000cca8783b */ /* 0x000eee0000000200 */
        /* <DEDUP_REMOVED lines=43> */
[----:B------:R-:W3:Y:S01]  /*13040*/  LDSM.16.M88.4 R188, [R222+0xc000] ;  /* 0x00c00000debc783b */ /* 0x000ee20000000200 */
[C---:B-1----:R-:W-:Y:S08]  /*13050*/  HMMA.16816.F32 R4, R176.reuse, R196, R4 ;  /* 0x000000c4b004723c */ /* 0x042ff00000001804 */
[C---:B------:R-:W-:Y:S01]  /*13060*/  HMMA.16816.F32 R8, R176.reuse, R198, R8 ;  /* 0x000000c6b008723c */ /* 0x040fe20000001808 */
[----:B------:R-:W-:Y:S07]  /*13070*/  LDSM.16.M88.4 R196, [R209+0x4800] ;  /* 0x00480000d1c4783b */ /* 0x000fee0000000200 */
[C---:B--2---:R-:W-:Y:S08]  /*13080*/  HMMA.16816.F32 R12, R176.reuse, R160, R12 ;  /* 0x000000a0b00c723c */ /* 0x044ff0000000180c */
[C---:B------:R-:W-:Y:S01]  /*13090*/  HMMA.16816.F32 R16, R176.reuse, R162, R16 ;  /* 0x000000a2b010723c */ /* 0x040fe20000001810 */
[----:B------:R-:W1:Y:S07]  /*130a0*/  LDSM.16.M88.4 R160, [R2+0xf080] ;  /* 0x00f0800002a0783b */ /* 0x000e6e0000000200 */
[C---:B----4-:R-:W-:Y:S08]  /*130b0*/  HMMA.16816.F32 R20, R176.reuse, R164, R20 ;  /* 0x000000a4b014723c */ /* 0x050ff00000001814 */
[----:B------:R-:W-:Y:S01]  /*130c0*/  HMMA.16816.F32 R24, R176, R166, R24 ;  /* 0x000000a6b018723c */ /* 0x000fe20000001818 */
[----:B------:R-:W2:Y:S07]  /*130d0*/  LDSM.16.M88.4 R164, [R2+0xf880] ;  /* 0x00f8800002a4783b */ /* 0x000eae0000000200 */
[----:B------:R-:W4:Y:S01]  /*130e0*/  LDSM.16.M88.4 R176, [R156+0xc000] ;  /* 0x00c000009cb0783b */ /* 0x000f220000000200 */
[C---:B-----5:R-:W-:Y:S08]  /*130f0*/  HMMA.16816.F32 R4, R180.reuse, R184, R4 ;  /* 0x000000b8b404723c */ /* 0x060ff00000001804 */
[C---:B------:R-:W-:Y:S08]  /*13100*/  HMMA.16816.F32 R8, R180.reuse, R186, R8 ;  /* 0x000000bab408723c */ /* 0x040ff00000001808 */
[C---:B---3--:R-:W-:Y:S08]  /*13110*/  HMMA.16816.F32 R12, R180.reuse, R168, R12 ;  /* 0x000000a8b40c723c */ /* 0x048ff0000000180c */
[C---:B------:R-:W-:Y:S08]  /*13120*/  HMMA.16816.F32 R16, R180.reuse, R170, R16 ;  /* 0x000000aab410723c */ /* 0x040ff00000001810 */
[C---:B------:R-:W-:Y:S08]  /*13130*/  HMMA.16816.F32 R20, R180.reuse, R172, R20 ;  /* 0x000000acb414723c */ /* 0x040ff00000001814 */
[----:B------:R-:W-:Y:S08]  /*13140*/  HMMA.16816.F32 R24, R180, R174, R24 ;  /* 0x000000aeb418723c */ /* 0x000ff00000001818 */
[C---:B------:R-:W-:Y:S08]  /*13150*/  HMMA.16816.F32 R4, R188.reuse, R192, R4 ;  /* 0x000000c0bc04723c */ /* 0x040ff00000001804 */
[C---:B------:R-:W-:Y:S08]  /*13160*/  HMMA.16816.F32 R8, R188.reuse, R194, R8 ;  /* 0x000000c2bc08723c */ /* 0x040ff00000001808 */
[C---:B-1----:R-:W-:Y:S08]  /*13170*/  HMMA.16816.F32 R12, R188.reuse, R160, R12 ;  /* 0x000000a0bc0c723c */ /* 0x042ff0000000180c */
[C---:B------:R-:W-:Y:S01]  /*13180*/  HMMA.16816.F32 R16, R188.reuse, R162, R16 ;  /* 0x000000a2bc10723c */ /* 0x040fe20000001810 */
[----:B------:R-:W1:Y:S07]  /*13190*/  LDSM.16.M88.4 R160, [R209+0x5000] ;  /* 0x00500000d1a0783b */ /* 0x000e6e0000000200 */
[C---:B--2---:R-:W-:Y:S08]  /*131a0*/  HMMA.16816.F32 R20, R188.reuse, R164, R20 ;  /* 0x000000a4bc14723c */ /* 0x044ff00000001814 */
[----:B------:R-:W-:Y:S01]  /*131b0*/  HMMA.16816.F32 R24, R188, R166, R24 ;  /* 0x000000a6bc18723c */ /* 0x000fe20000001818 */
[----:B------:R-:W2:Y:S01]  /*131c0*/  LDSM.16.M88.4 R164, [R209+0x5800] ;  /* 0x00580000d1a4783b */ /* 0x000ea20000000200 */
[----:B------:R-:W-:Y:S06]  /*131d0*/  DEPBAR.LE SB0, 0x0 ;  /* 0x000080000000791a */ /* 0x000fec0000000000 */
[----:B------:R-:W-:Y:S01]  /*131e0*/  BAR.SYNC.DEFER_BLOCKING 0x0 ;  /* 0x0000000000007b1d */ /* 0x000fe20000010000 */
[C---:B----4-:R-:W-:Y:S08]  /*131f0*/  HMMA.16816.F32 R4, R176.reuse, R196, R4 ;  /* 0x000000c4b004723c */ /* 0x050ff00000001804 */
[C---:B------:R-:W-:Y:S08]  /*13200*/  HMMA.16816.F32 R8, R176.reuse, R198, R8 ;  /* 0x000000c6b008723c */ /* 0x040ff00000001808 */
[C---:B-1----:R-:W-:Y:S08]  /*13210*/  HMMA.16816.F32 R12, R176.reuse, R160, R12 ;  /* 0x000000a0b00c723c */ /* 0x042ff0000000180c */
[C---:B------:R-:W-:Y:S04]  /*13220*/  HMMA.16816.F32 R16, R176.reuse, R162, R16 ;  /* 0x000000a2b010723c */ /* 0x040fe80000001810 */
[----:B------:R-:W-:Y:S02]  /*13230*/  FMUL.FTZ R157, R4, c[0x0][0x320] ;  /* 0x0000c800049d7a20 */ /* 0x000fe40000410000 */
[----:B------:R-:W-:Y:S02]  /*13240*/  FMUL.FTZ R156, R6, c[0x0][0x320] ;  /* 0x0000c800069c7a20 */ /* 0x000fe40000410000 */
[----:B------:R1:W3:Y:S01]  /*13250*/  MUFU.TANH R169, R157 ;  /* 0x0000009d00a97308 */ /* 0x0002e20000002400 */
[C---:B--2---:R-:W-:Y:S03]  /*13260*/  HMMA.16816.F32 R20, R176.reuse, R164, R20 ;  /* 0x000000a4b014723c */ /* 0x044fe60000001814 */
[----:B------:R-:W-:Y:S02]  /*13270*/  FMUL.FTZ R181, R5, c[0x0][0x320] ;  /* 0x0000c80005b57a20 */ /* 0x000fe40000410000 */
[----:B------:R-:W-:Y:S02]  /*13280*/  FMUL.FTZ R252, R7, c[0x0][0x320] ;  /* 0x0000c80007fc7a20 */ /* 0x000fe40000410000 */
[----:B------:R-:W-:Y:S01]  /*13290*/  FMUL.FTZ R180, R8, c[0x0][0x320] ;  /* 0x0000c80008b47a20 */ /* 0x000fe20000410000 */
[----:B------:R-:W-:Y:S01]  /*132a0*/  HMMA.16816.F32 R24, R176, R166, R24 ;  /* 0x000000a6b018723c */ /* 0x000fe20000001818 */
[----:B------:R2:W4:Y:S03]  /*132b0*/  MUFU.TANH R6, R156 ;  /* 0x0000009c00067308 */ /* 0x0005260000002400 */
[----:B------:R-:W-:Y:S02]  /*132c0*/  FMUL.FTZ R184, R9, c[0x0][0x320] ;  /* 0x0000c80009b87a20 */ /* 0x000fe40000410000 */
[----:B------:R-:W-:Y:S02]  /*132d0*/  FMUL.FTZ R250, R12, c[0x0][0x320] ;  /* 0x0000c8000cfa7a20 */ /* 0x000fe40000410000 */
[----:B------:R-:W-:Y:S03]  /*132e0*/  FMUL.FTZ R198, R13, c[0x0][0x320] ;  /* 0x0000c8000dc67a20 */ /* 0x000fe60000410000 */
[----:B------:R-:W3:Y:S01]  /*132f0*/  MUFU.TANH R181, R181 ;  /* 0x000000b500b57308 */ /* 0x000ee20000002400 */
[----:B------:R-:W-:Y:S02]  /*13300*/  FMUL.FTZ R174, R14, c[0x0][0x320] ;  /* 0x0000c8000eae7a20 */ /* 0x000fe40000410000 */
[----:B------:R-:W-:Y:S02]  /*13310*/  FMUL.FTZ R172, R15, c[0x0][0x320] ;  /* 0x0000c8000fac7a20 */ /* 0x000fe40000410000 */
[----:B-1----:R-:W-:Y:S02]  /*13320*/  FMUL.FTZ R157, R10, c[0x0][0x320] ;  /* 0x0000c8000a9d7a20 */ /* 0x002fe40000410000 */
[----:B------:R-:W-:Y:S02]  /*13330*/  FMUL.FTZ R170, R16, c[0x0][0x320] ;  /* 0x0000c80010aa7a20 */ /* 0x000fe40000410000 */
[----:B------:R-:W-:Y:S01]  /*13340*/  FMUL.FTZ R196, R20, c[0x0][0x320] ;  /* 0x0000c80014c47a20 */ /* 0x000fe20000410000 */
[----:B------:R-:W1:Y:S01]  /*13350*/  MUFU.TANH R252, R252 ;  /* 0x000000fc00fc7308 */ /* 0x000e620000002400 */
[----:B------:R-:W-:Y:S02]  /*13360*/  FMUL.FTZ R17, R17, c[0x0][0x320] ;  /* 0x0000c80011117a20 */ /* 0x000fe40000410000 */
[----:B------:R-:W-:Y:S02]  /*13370*/  FMUL.FTZ R185, R24, c[0x0][0x320] ;  /* 0x0000c80018b97a20 */ /* 0x000fe40000410000 */
[----:B--2---:R-:W-:Y:S02]  /*13380*/  FMUL.FTZ R156, R11, c[0x0][0x320] ;  /* 0x0000c8000b9c7a20 */ /* 0x004fe40000410000 */
[----:B------:R-:W-:Y:S02]  /*13390*/  FMUL.FTZ R18, R18, c[0x0][0x320] ;  /* 0x0000c80012127a20 */ /* 0x000fe40000410000 */
[----:B------:R-:W-:Y:S01]  /*133a0*/  FMUL.FTZ R19, R19, c[0x0][0x320] ;  /* 0x0000c80013137a20 */ /* 0x000fe20000410000 */
[----:B------:R-:W2:Y:S01]  /*133b0*/  MUFU.TANH R180, R180 ;  /* 0x000000b400b47308 */ /* 0x000ea20000002400 */
[----:B------:R-:W-:Y:S02]  /*133c0*/  FMUL.FTZ R21, R21, c[0x0][0x320] ;  /* 0x0000c80015157a20 */ /* 0x000fe40000410000 */
[----:B------:R-:W-:Y:S02]  /*133d0*/  FMUL.FTZ R22, R22, c[0x0][0x320] ;  /* 0x0000c80016167a20 */ /* 0x000fe40000410000 */
[----:B------:R-:W-:Y:S02]  /*133e0*/  FMUL.FTZ R23, R23, c[0x0][0x320] ;  /* 0x0000c80017177a20 */ /* 0x000fe40000410000 */
[----:B------:R-:W-:Y:S02]  /*133f0*/  FMUL.FTZ R25, R25, c[0x0][0x320] ;  /* 0x0000c80019197a20 */ /* 0x000fe40000410000 */
[----:B------:R-:W-:Y:S01]  /*13400*/  FMUL.FTZ R26, R26, c[0x0][0x320] ;  /* 0x0000c8001a1a7a20 */ /* 0x000fe20000410000 */
[----:B------:R-:W1:Y:S01]  /*13410*/  MUFU.TANH R184, R184 ;  /* 0x000000b800b87308 */ /* 0x000e620000002400 */
[----:B------:R-:W-:Y:S09]  /*13420*/  FMUL.FTZ R27, R27, c[0x0][0x320] ;  /* 0x0000c8001b1b7a20 */ /* 0x000ff20000410000 */
[----:B------:R1:W1:Y:S10]  /*13430*/  MUFU.TANH R189, R157 ;  /* 0x0000009d00bd7308 */ /* 0x0002740000002400 */
[----:B------:R1:W1:Y:S10]  /*13440*/  MUFU.TANH R9, R156 ;  /* 0x0000009c00097308 */ /* 0x0002740000002400 */
[----:B------:R-:W1:Y:S10]  /*13450*/  MUFU.TANH R250, R250 ;  /* 0x000000fa00fa7308 */ /* 0x000e740000002400 */
        /* <DEDUP_REMOVED lines=15> */
[----:B------:R-:W-:-:S05]  /*13550*/  @!P0 BRA `(.L_x_945) ;  /* 0x0000040000008947 */ /* 0x000fca0003800000 */
[----:B--234-:R-:W-:Y:S01]  /*13560*/  IMAD R5, R246, 0x30, R225 ;  /* 0x00000030f6057824 */ /* 0x01cfe200078e02e1 */
[----:B------:R-:W-:Y:S01]  /*13570*/  ISETP.NE.AND P1, PT, R231, 0x1, PT ;  /* 0x00000001e700780c */ /* 0x000fe20003f25270 */
[----:B------:R-:W-:Y:S03]  /*13580*/  IMAD.MOV.U32 R233, RZ, RZ, RZ ;  /* 0x000000ffffe97224 */ /* 0x000fe600078e00ff */
[----:B------:R-:W-:Y:S05]  /*13590*/  IADD3 R234, R5, -0x30, R228 ;  /* 0xffffffd005ea7810 */ /* 0x000fea0007ffe0e4 */
[----:B------:R-:W-:Y:S04]  /*135a0*/  IMAD.MOV.U32 R5, RZ, RZ, R234 ;  /* 0x000000ffff057224 */ /* 0x000fe800078e00ea */
[----:B------:R-:W-:Y:S05]  /*135b0*/  @P1 IMAD.HI.U32 R2, R234, c[0x0][0x2bc], RZ ;  /* 0x0000af00ea021a27 */ /* 0x000fea00078e00ff */
[----:B------:R-:W-:Y:S02]  /*135c0*/  @P1 SHF.R.U32.HI R5, RZ, c[0x0][0x2c0], R2 ;  /* 0x0000b000ff051a19 */ /* 0x000fe40000011602 */
[----:B------:R-:W-:Y:S02]  /*135d0*/  ISETP.GE.AND P1, PT, R239, 0x1, PT ;  /* 0x00000001ef00780c */ /* 0x000fe40003f26270 */
[C---:B------:R-:W-:Y:S04]  /*135e0*/  @!P3 IADD3 R7, P0, R5.reuse, R236, RZ ;  /* 0x000000ec0507b210 */ /* 0x040fe80007f1e0ff */
[----:B------:R-:W-:Y:S01]  /*135f0*/  @!P3 LEA.HI.X.SX32 R2, R5, R232, 0x1, P0 ;  /* 0x000000e80502b211 */ /* 0x000fe200000f0eff */
[----:B------:R-:W-:Y:S01]  /*13600*/  IMAD.MOV R5, RZ, RZ, -R5 ;  /* 0x000000ffff057224 */ /* 0x000fe200078e0a05 */
[----:B------:R-:W-:Y:S03]  /*13610*/  @!P3 LEA R12, P0, R7, c[0x0][0x2a0], 0x2 ;  /* 0x0000a800070cba11 */ /* 0x000fe600078010ff */
[----:B------:R-:W-:Y:S01]  /*13620*/  IMAD R234, R5, c[0x0][0x2b8], R234 ;  /* 0x0000ae0005ea7a24 */ /* 0x000fe200078e02ea */
[----:B------:R-:W-:Y:S01]  /*13630*/  @!P3 LEA.HI.X R13, R7, c[0x0][0x2a4], R2, 0x2, P0 ;  /* 0x0000a900070dba11 */ /* 0x000fe200000f1402 */
[----:B------:R-:W-:Y:S02]  /*13640*/  IMAD R7, R249, c[0x0][0x1e8], RZ ;  /* 0x00007a00f9077a24 */ /* 0x000fe400078e02ff */
[C---:B------:R-:W-:Y:S01]  /*13650*/  IMAD.WIDE.U32 R10, R234.reuse, c[0x0][0x1e0], RZ ;  /* 0x00007800ea0a7a25 */ /* 0x040fe200078e00ff */
[----:B------:R-:W-:Y:S01]  /*13660*/  SHF.R.S32.HI R5, RZ, 0x1f, R234 ;  /* 0x0000001fff057819 */ /* 0x000fe200000114ea */
[----:B------:R2:W3:Y:S02]  /*13670*/  @!P3 LDG.E R233, [R12.64] ;  /* 0x000000040ce9b981 */ /* 0x0004e4000c1e1900 */
[----:B------:R-:W-:Y:S02]  /*13680*/  IMAD R7, R223, c[0x0][0x1ec], R7 ;  /* 0x00007b00df077a24 */ /* 0x000fe400078e0207 */
[----:B------:R-:W-:Y:S04]  /*13690*/  IMAD R5, R5, c[0x0][0x1e0], RZ ;  /* 0x0000780005057a24 */ /* 0x000fe800078e02ff */
[----:B------:R-:W-:Y:S04]  /*136a0*/  IMAD R5, R234, c[0x0][0x1e4], R5 ;  /* 0x00007900ea057a24 */ /* 0x000fe800078e0205 */
[----:B------:R-:W-:Y:S02]  /*136b0*/  IMAD.IADD R11, R11, 0x1, R5 ;  /* 0x000000010b0b7824 */ /* 0x000fe400078e0205 */
[----:B--2---:R-:W-:Y:S04]  /*136c0*/  IMAD.WIDE.U32 R12, R223, c[0x0][0x1e8], RZ ;  /* 0x00007a00df0c7a25 */ /* 0x004fe800078e00ff */
[----:B------:R-:W-:Y:S01]  /*136d0*/  IMAD.IADD R7, R13, 0x1, R7 ;  /* 0x000000010d077824 */ /* 0x000fe200078e0207 */
[----:B---3--:R-:W-:Y:S01]  /*136e0*/  SHF.R.S32.HI R8, RZ, 0x1f, R233 ;  /* 0x0000001fff087819 */ /* 0x008fe200000114e9 */
[C---:B------:R-:W-:Y:S04]  /*136f0*/  IMAD.WIDE.U32 R10, R233.reuse, c[0x0][0x1f0], R10 ;  /* 0x00007c00e90a7a25 */ /* 0x040fe800078e000a */
[----:B------:R-:W-:Y:S01]  /*13700*/  IMAD R8, R8, c[0x0][0x1f0], RZ ;  /* 0x00007c0008087a24 */ /* 0x000fe200078e02ff */
[----:B------:R-:W-:Y:S03]  /*13710*/  IADD3 R5, P0, R12, R10, RZ ;  /* 0x0000000a0c057210 */ /* 0x000fe60007f1e0ff */
[----:B------:R-:W-:Y:S05]  /*13720*/  IMAD R8, R233, c[0x0][0x1f4], R8 ;  /* 0x00007d00e9087a24 */ /* 0x000fea00078e0208 */
[----:B------:R-:W-:Y:S02]  /*13730*/  IADD3.X R8, R7, R11, R8, P0, !PT ;  /* 0x0000000b07087210 */ /* 0x000fe400007fe408 */
[C---:B------:R-:W-:Y:S04]  /*13740*/  LEA R4, P0, R5.reuse, c[0x0][0x1c8], 0x1 ;  /* 0x0000720005047a11 */ /* 0x040fe800078008ff */
[----:B------:R-:W-:Y:S02]  /*13750*/  LEA.HI.X R2, R5, c[0x0][0x1cc], R8, 0x1, P0 ;  /* 0x0000730005027a11 */ /* 0x000fe400000f0c08 */
[----:B------:R-:W2:Y:S04]  /*13760*/  SHFL.IDX PT, R8, R4, RZ, 0x181f ;  /* 0x00181fff04087589 */ /* 0x000ea800000e0000 */
[----:B------:R-:W3:Y:S04]  /*13770*/  SHFL.IDX PT, R5, R2, RZ, 0x181f ;  /* 0x00181fff02057589 */ /* 0x000ee800000e0000 */
[----:B------:R-:W4:Y:S01]  /*13780*/  SHFL.IDX PT, R4, R4, 0x1, 0x181f ;  /* 0x00381f0004047f89 */ /* 0x000f2200000e0000 */
[C---:B--2---:R-:W-:Y:S05]  /*13790*/  @P1 IADD3 R14, P0, R8.reuse, R241, RZ ;  /* 0x000000f1080e1210 */ /* 0x044fea0007f1e0ff */
[C---:B---3--:R-:W-:Y:S01]  /*137a0*/  @P1 IMAD.X R15, R5.reuse, 0x1, R240, P0 ;  /* 0x00000001050f1824 */ /* 0x048fe200000e06f0 */
[C---:B------:R-:W-:Y:S04]  /*137b0*/  @P1 IADD3 R12, P0, R8.reuse, R243, RZ ;  /* 0x000000f3080c1210 */ /* 0x040fe80007f1e0ff */
[----:B------:R2:W-:Y:S01]  /*137c0*/  @P1 LDGSTS.E.BYPASS.LTC128B.128 [R235+0xa080], [R14.64], !P6 ;  /* 0x0a0800000eeb1fae */ /* 0x0005e2000f101d44 */
[C---:B------:R-:W-:Y:S01]  /*137d0*/  @P1 IMAD.X R13, R5.reuse, 0x1, R242, P0 ;  /* 0x00000001050d1824 */ /* 0x040fe200000e06f2 */
[----:B------:R-:W-:Y:S05]  /*137e0*/  @P1 IADD3 R10, P0, R8, R245, RZ ;  /* 0x000000f5080a1210 */ /* 0x000fea0007f1e0ff */
[----:B------:R-:W-:Y:S01]  /*137f0*/  @P1 IMAD.X R11, R5, 0x1, R244, P0 ;  /* 0x00000001050b1824 */ /* 0x000fe200000e06f4 */
[C---:B------:R-:W-:Y:S04]  /*13800*/  @P1 LEA R16, P0, R238.reuse, R8, 0x1 ;  /* 0x00000008ee101211 */ /* 0x040fe800078008ff */
[C-C-:B-1----:R-:W-:Y:S02]  /*13810*/  @P1 LEA.HI.X R17, R238.reuse, R5, R251.reuse, 0x1, P0 ;  /* 0x00000005ee111211 */ /* 0x142fe400000f0cfb */
[----:B------:R-:W1:Y:S01]  /*13820*/  SHFL.IDX PT, R5, R2, 0x1, 0x181f ;  /* 0x00381f0002057f89 */ /* 0x000e6200000e0000 */
[----:B------:R-:W-:Y:S11]  /*13830*/  ISETP.GE.AND P0, PT, R239, 0x21, PT ;  /* 0x00000021ef00780c */ /* 0x000ff60003f06270 */
[----:B------:R-:W-:Y:S02]  /*13840*/  @!UPT UIADD3 URZ, URZ, URZ, URZ ;  /* 0x0000003f3f3ff290 */ /* 0x000fe4000fffe03f */
[C---:B----4-:R-:W-:Y:S04]  /*13850*/  @P0 LEA R18, P2, R238.reuse, R4, 0x1 ;  /* 0x00000004ee120211 */ /* 0x050fe800078408ff */
[----:B-1----:R-:W-:Y:S02]  /*13860*/  @P0 LEA.HI.X R19, R238, R5, R251, 0x1, P2 ;  /* 0x00000005ee130211 */ /* 0x002fe400010f0cfb */
[C---:B------:R-:W-:Y:S05]  /*13870*/  @P0 IADD3 R22, P2, R4.reuse, R241, RZ ;  /* 0x000000f104160210 */ /* 0x040fea0007f5e0ff */
[C---:B------:R-:W-:Y:S01]  /*13880*/  @P0 IMAD.X R23, R5.reuse, 0x1, R240, P2 ;  /* 0x0000000105170824 */ /* 0x040fe200010e06f0 */
[C---:B------:R-:W-:Y:S05]  /*13890*/  @P0 IADD3 R20, P2, R4.reuse, R243, RZ ;  /* 0x000000f304140210 */ /* 0x040fea0007f5e0ff */
[C---:B------:R-:W-:Y:S01]  /*138a0*/  @P0 IMAD.X R21, R5.reuse, 0x1, R242, P2 ;  /* 0x0000000105150824 */ /* 0x040fe200010e06f2 */
[----:B------:R-:W-:Y:S05]  /*138b0*/  @P0 IADD3 R24, P2, R4, R245, RZ ;  /* 0x000000f504180210 */ /* 0x000fea0007f5e0ff */
[----:B------:R-:W-:Y:S01]  /*138c0*/  @P0 IMAD.X R25, R5, 0x1, R244, P2 ;  /* 0x0000000105190824 */ /* 0x000fe200010e06f4 */
[----:B------:R-:W-:Y:S11]  /*138d0*/  ISETP.GE.AND P2, PT, R229, c[0x0][0x1d4], PT ;  /* 0x00007500e5007a0c */ /* 0x000ff60003f46270 */
[----:B------:R-:W-:Y:S02]  /*138e0*/  @!UPT UIADD3 URZ, URZ, URZ, URZ ;  /* 0x0000003f3f3ff290 */ /* 0x000fe4000fffe03f */
[----:B------:R2:W-:Y:S04]  /*138f0*/  @P1 LDGSTS.E.BYPASS.LTC128B.128 [R235+0xb880], [R12.64], !P2 ;  /* 0x0b8800000ceb1fae */ /* 0x0005e8000d101d44 */
[----:B------:R2:W-:Y:S04]  /*13900*/  @P1 LDGSTS.E.BYPASS.LTC128B.128 [R235+0xd080], [R10.64], !P5 ;  /* 0x0d0800000aeb1fae */ /* 0x0005e8000e901d44 */
[----:B------:R2:W-:Y:S04]  /*13910*/  @P1 LDGSTS.E.BYPASS.LTC128B.128 [R235+0xe880], [R16.64], !P4 ;  /* 0x0e88000010eb1fae */ /* 0x0005e8000e101d44 */
[----:B------:R2:W-:Y:S04]  /*13920*/  @P0 LDGSTS.E.BYPASS.LTC128B.128 [R235+0xb080], [R22.64], !P6 ;  /* 0x0b08000016eb0fae */ /* 0x0005e8000f101d44 */
[----:B------:R2:W-:Y:S04]  /*13930*/  @P0 LDGSTS.E.BYPASS.LTC128B.128 [R235+0xc880], [R20.64], !P2 ;  /* 0x0c88000014eb0fae */ /* 0x0005e8000d101d44 */
[----:B------:R2:W-:Y:S04]  /*13940*/  @P0 LDGSTS.E.BYPASS.LTC128B.128 [R235+0xe080], [R24.64], !P5 ;  /* 0x0e08000018eb0fae */ /* 0x0005e8000e901d44 */
[----:B------:R2:W-:Y:S02]  /*13950*/  @P0 LDGSTS.E.BYPASS.LTC128B.128 [R235+0xf880], [R18.64], !P4 ;  /* 0x0f88000012eb0fae */ /* 0x0005e4000e101d44 */
.L_x_945:
[----:B--234-:R-:W-:Y:S01]  /*13960*/  FMNMX.FTZ R2, R169, R0, !PT ;  /* 0x00000000a9027209 */ /* 0x01cfe20007810000 */
[----:B-1----:R-:W-:Y:S01]  /*13970*/  LDSM.16.MT88.4 R20, [R214+0x4080] ;  /* 0x00408000d614783b */ /* 0x002fe20000004200 */
        /* <DEDUP_REMOVED lines=27> */
[----:B------:R-:W-:Y:S01]  /*13b30*/  ISETP.GT.AND P0, PT, R246, RZ, PT ;  /* 0x000000fff600720c */ /* 0x000fe20003f04270 */
[----:B------:R-:W-:Y:S08]  /*13b40*/  SHFL.BFLY PT, R11, R10, 0x2, 0x1f ;  /* 0x0c401f000a0b7f89 */ /* 0x000ff000000e0000 */
[----:B------:R-:W1:Y:S02]  /*13b50*/  SHFL.BFLY PT, R7, R4, 0x2, 0x1f ;  /* 0x0c401f0004077f89 */ /* 0x000e6400000e0000 */
[----:B-1----:R-:W-:Y:S02]  /*13b60*/  FMNMX.FTZ R5, R4, R7, !PT ;  /* 0x0000000704057209 */ /* 0x002fe40007810000 */
[----:B------:R-:W-:Y:S04]  /*13b70*/  FMNMX.FTZ R8, R10, R11, !PT ;  /* 0x0000000b0a087209 */ /* 0x000fe80007810000 */
[----:B------:R-:W1:Y:S08]  /*13b80*/  SHFL.BFLY PT, R156, R5, 0x1, 0x1f ;  /* 0x0c201f00059c7f89 */ /* 0x000e7000000e0000 */
[----:B------:R-:W2:Y:S01]  /*13b90*/  SHFL.BFLY PT, R11, R8, 0x1, 0x1f ;  /* 0x0c201f00080b7f89 */ /* 0x000ea200000e0000 */
[----:B-1----:R-:W-:Y:S02]  /*13ba0*/  FMNMX.FTZ R156, R156, R5, !PT ;  /* 0x000000059c9c7209 */ /* 0x002fe40007810000 */
[----:B--2---:R-:W-:Y:S05]  /*13bb0*/  FMNMX.FTZ R0, R8, R11, !PT ;  /* 0x0000000b08007209 */ /* 0x004fea0007810000 */
[C---:B------:R-:W-:Y:S02]  /*13bc0*/  FMUL.FTZ R186, R0.reuse, c[0x0][0x2d0] ;  /* 0x0000b40000ba7a20 */ /* 0x040fe40000410000 */
[----:B------:R-:W-:Y:S02]  /*13bd0*/  FADD.FTZ R2, -R0, R3 ;  /* 0x0000000300027221 */ /* 0x000fe40000010100 */
[--C-:B------:R-:W-:Y:S02]  /*13be0*/  FFMA.FTZ R179, R184, c[0x0][0x2d0], -R186.reuse ;  /* 0x0000b400b8b37a23 */ /* 0x100fe400000108ba */
[----:B------:R-:W-:Y:S02]  /*13bf0*/  FMUL.FTZ R184, R156, c[0x0][0x2d0] ;  /* 0x0000b4009cb87a20 */ /* 0x000fe40000410000 */
[----:B------:R-:W-:Y:S02]  /*13c00*/  FMUL.FTZ R3, R2, c[0x0][0x2d0] ;  /* 0x0000b40002037a20 */ /* 0x000fe40000410000 */
[----:B------:R-:W-:Y:S01]  /*13c10*/  FADD.FTZ R2, -R156, R159 ;  /* 0x0000009f9c027221 */ /* 0x000fe20000010100 */
[----:B------:R-:W-:Y:S01]  /*13c20*/  MUFU.EX2 R179, R179 ;  /* 0x000000b300b37308 */ /* 0x000fe20000000800 */
[----:B------:R-:W-:Y:S02]  /*13c30*/  FFMA.FTZ R182, R169, c[0x0][0x2d0], -R186 ;  /* 0x0000b400a9b67a23 */ /* 0x000fe400000108ba */
[----:B------:R-:W-:Y:S02]  /*13c40*/  FFMA.FTZ R159, R9, c[0x0][0x2d0], -R184 ;  /* 0x0000b400099f7a23 */ /* 0x000fe400000108b8 */
[--C-:B------:R-:W-:Y:S02]  /*13c50*/  FFMA.FTZ R181, R181, c[0x0][0x2d0], -R186.reuse ;  /* 0x0000b400b5b57a23 */ /* 0x100fe400000108ba */
[----:B------:R-:W-:Y:S02]  /*13c60*/  FFMA.FTZ R180, R180, c[0x0][0x2d0], -R186 ;  /* 0x0000b400b4b47a23 */ /* 0x000fe400000108ba */
[--C-:B------:R-:W-:Y:S01]  /*13c70*/  FFMA.FTZ R178, R6, c[0x0][0x2d0], -R184.reuse ;  /* 0x0000b40006b27a23 */ /* 0x100fe200000108b8 */
[----:B------:R-:W1:Y:S01]  /*13c80*/  MUFU.EX2 R3, R3 ;  /* 0x0000000300037308 */ /* 0x000e620000000800 */
[--C-:B------:R-:W-:Y:S02]  /*13c90*/  FFMA.FTZ R177, R252, c[0x0][0x2d0], -R184.reuse ;  /* 0x0000b400fcb17a23 */ /* 0x100fe400000108b8 */
[--C-:B------:R-:W-:Y:S02]  /*13ca0*/  FFMA.FTZ R176, R189, c[0x0][0x2d0], -R184.reuse ;  /* 0x0000b400bdb07a23 */ /* 0x100fe400000108b8 */
[----:B------:R-:W-:Y:S02]  /*13cb0*/  FMUL.FTZ R4, R2, c[0x0][0x2d0] ;  /* 0x0000b40002047a20 */ /* 0x000fe40000410000 */
[--C-:B------:R-:W-:Y:S02]  /*13cc0*/  FFMA.FTZ R190, R174, c[0x0][0x2d0], -R184.reuse ;  /* 0x0000b400aebe7a23 */ /* 0x100fe400000108b8 */
[----:B------:R-:W-:Y:S01]  /*13cd0*/  FFMA.FTZ R191, R172, c[0x0][0x2d0], -R184 ;  /* 0x0000b400acbf7a23 */ /* 0x000fe200000108b8 */
[----:B------:R2:W3:Y:S01]  /*13ce0*/  MUFU.EX2 R2, R4 ;  /* 0x0000000400027308 */ /* 0x0004e20000000800 */
[--C-:B------:R-:W-:Y:S02]  /*13cf0*/  FFMA.FTZ R193, R170, c[0x0][0x2d0], -R186.reuse ;  /* 0x0000b400aac17a23 */ /* 0x100fe400000108ba */
[----:B------:R-:W-:Y:S02]  /*13d00*/  FFMA.FTZ R192, R175, c[0x0][0x2d0], -R186 ;  /* 0x0000b400afc07a23 */ /* 0x000fe400000108ba */
[--C-:B------:R-:W-:Y:S02]  /*13d10*/  FFMA.FTZ R194, R173, c[0x0][0x2d0], -R184.reuse ;  /* 0x0000b400adc27a23 */ /* 0x100fe400000108b8 */
[----:B------:R-:W-:Y:S01]  /*13d20*/  LDSM.16.MT88.4 R172, [R215+0x7880] ;  /* 0x00788000d7ac783b */ /* 0x000fe20000004200 */
[----:B------:R-:W-:Y:S02]  /*13d30*/  FFMA.FTZ R195, R171, c[0x0][0x2d0], -R184 ;  /* 0x0000b400abc37a23 */ /* 0x000fe400000108b8 */
[----:B------:R-:W-:Y:S01]  /*13d40*/  MUFU.EX2 R182, R182 ;  /* 0x000000b600b67308 */ /* 0x000fe20000000800 */
        /* <DEDUP_REMOVED lines=8> */
[C---:B------:R-:W-:Y:S02]  /*13dd0*/  FMUL.FTZ R17, R3.reuse, R141 ;  /* 0x0000008d03117220 */ /* 0x040fe40000410000 */
[C---:B--2---:R-:W-:Y:S02]  /*13de0*/  FMUL.FTZ R4, R3.reuse, R152 ;  /* 0x0000009803047220 */ /* 0x044fe40000410000 */
[C---:B---3--:R-:W-:Y:S02]  /*13df0*/  FMUL.FTZ R6, R2.reuse, R154 ;  /* 0x0000009a02067220 */ /* 0x048fe40000410000 */
[C---:B------:R-:W-:Y:S01]  /*13e00*/  FMUL.FTZ R7, R2.reuse, R155 ;  /* 0x0000009b02077220 */ /* 0x040fe20000410000 */
[----:B------:R-:W2:Y:S01]  /*13e10*/  MUFU.EX2 R180, R180 ;  /* 0x000000b400b47308 */ /* 0x000ea20000000800 */
[C---:B------:R-:W-:Y:S02]  /*13e20*/  FMUL.FTZ R10, R2.reuse, R150 ;  /* 0x00000096020a7220 */ /* 0x040fe40000410000 */
[C---:B------:R-:W-:Y:S02]  /*13e30*/  FMUL.FTZ R11, R2.reuse, R151 ;  /* 0x00000097020b7220 */ /* 0x040fe40000410000 */
[C---:B------:R-:W-:Y:S01]  /*13e40*/  FMUL.FTZ R18, R2.reuse, R142 ;  /* 0x0000008e02127220 */ /* 0x040fe20000410000 */
[----:B------:R-:W-:Y:S01]  /*13e50*/  LDSM.16.MT88.4 R148, [R213+0x4880] ;  /* 0x00488000d594783b */ /* 0x000fe20000004200 */
[C---:B------:R-:W-:Y:S02]  /*13e60*/  FMUL.FTZ R19, R2.reuse, R143 ;  /* 0x0000008f02137220 */ /* 0x040fe40000410000 */
[C---:B------:R-:W-:Y:S01]  /*13e70*/  FMUL.FTZ R24, R3.reuse, R132 ;  /* 0x0000008403187220 */ /* 0x040fe20000410000 */
[----:B------:R-:W-:Y:S01]  /*13e80*/  MUFU.EX2 R178, R178 ;  /* 0x000000b200b27308 */ /* 0x000fe20000000800 */
[----:B------:R-:W-:Y:S02]  /*13e90*/  FMUL.FTZ R25, R3, R133 ;  /* 0x0000008503197220 */ /* 0x000fe40000410000 */
[C---:B------:R-:W-:Y:S01]  /*13ea0*/  FMUL.FTZ R26, R2.reuse, R134 ;  /* 0x00000086021a7220 */ /* 0x040fe20000410000 */
[----:B-1----:R-:W-:Y:S01]  /*13eb0*/  F2FP.PACK_AB R152, R181, R182 ;  /* 0x000000b6b598723e */ /* 0x002fe200000000ff */
[----:B------:R-:W-:Y:S01]  /*13ec0*/  LDSM.16.MT88.4 R140, [R213+0x5880] ;  /* 0x00588000d58c783b */ /* 0x000fe20000004200 */
[C---:B------:R-:W-:Y:S02]  /*13ed0*/  FMUL.FTZ R27, R2.reuse, R135 ;  /* 0x00000087021b7220 */ /* 0x040fe40000410000 */
[C---:B------:R-:W-:Y:S02]  /*13ee0*/  FMUL.FTZ R28, R3.reuse, R28 ;  /* 0x0000001c031c7220 */ /* 0x040fe40000410000 */
[----:B------:R-:W1:Y:S01]  /*13ef0*/  MUFU.EX2 R177, R177 ;  /* 0x000000b100b17308 */ /* 0x000e620000000800 */
[----:B------:R-:W-:Y:S02]  /*13f00*/  FMUL.FTZ R29, R3, R29 ;  /* 0x0000001d031d7220 */ /* 0x000fe40000410000 */
[----:B------:R-:W-:Y:S01]  /*13f10*/  LDSM.16.MT88.4 R132, [R214+0x5880] ;  /* 0x00588000d684783b */ /* 0x000fe20000004200 */
        /* <DEDUP_REMOVED lines=45> */
[----:B------:R-:W4:Y:S01]  /*141f0*/  MUFU.EX2 R192, R192 ;  /* 0x000000c000c07308 */ /* 0x000f220000000800 */
        /* <DEDUP_REMOVED lines=9> */
[----:B------:R-:W5:Y:S01]  /*14290*/  LDSM.16.MT88.4 R136, [R215+0x5880] ;  /* 0x00588000d788783b */ /* 0x000f620000004200 */
[C---:B------:R-:W-:Y:S01]  /*142a0*/  FMUL.FTZ R60, R3.reuse, R60 ;  /* 0x0000003c033c7220 */ /* 0x040fe20000410000 */
[----:B------:R-:W1:Y:S01]  /*142b0*/  MUFU.EX2 R195, R195 ;  /* 0x000000c300c37308 */ /* 0x000e620000000800 */
        /* <DEDUP_REMOVED lines=9> */
[C---:B---3--:R-:W-:Y:S04]  /*14350*/  HMMA.16816.F32 R28, R152.reuse, R144, R28 ;  /* 0x00000090981c723c */ /* 0x048fe8000000181c */
[C---:B------:R-:W-:Y:S02]  /*14360*/  FMUL.FTZ R67, R2.reuse, R67 ;  /* 0x0000004302437220 */ /* 0x040fe40000410000 */
[C---:B------:R-:W-:Y:S02]  /*14370*/  FMUL.FTZ R68, R3.reuse, R68 ;  /* 0x0000004403447220 */ /* 0x040fe40000410000 */
[C---:B------:R-:W-:Y:S01]  /*14380*/  HMMA.16816.F32 R32, R152.reuse, R146, R32 ;  /* 0x000000929820723c */ /* 0x040fe20000001820 */
[----:B------:R-:W-:Y:S03]  /*14390*/  LDSM.16.MT88.4 R144, [R214+0x4880] ;  /* 0x00488000d690783b */ /* 0x000fe60000004200 */
[C---:B------:R-:W-:Y:S02]  /*143a0*/  FMUL.FTZ R69, R3.reuse, R69 ;  /* 0x0000004503457220 */ /* 0x040fe40000410000 */
[C---:B------:R-:W-:Y:S02]  /*143b0*/  FMUL.FTZ R70, R2.reuse, R70 ;  /* 0x0000004602467220 */ /* 0x040fe40000410000 */
[C---:B------:R-:W-:Y:S01]  /*143c0*/  FMUL.FTZ R71, R2.reuse, R71 ;  /* 0x0000004702477220 */ /* 0x040fe20000410000 */
[C---:B-----5:R-:W-:Y:S03]  /*143d0*/  HMMA.16816.F32 R36, R152.reuse, R136, R36 ;  /* 0x000000889824723c */ /* 0x060fe60000001824 */
[C---:B------:R-:W-:Y:S02]  /*143e0*/  FMUL.FTZ R72, R3.reuse, R72 ;  /* 0x0000004803487220 */ /* 0x040fe40000410000 */
[C---:B------:R-:W-:Y:S02]  /*143f0*/  FMUL.FTZ R73, R3.reuse, R73 ;  /* 0x0000004903497220 */ /* 0x040fe40000410000 */
[C---:B------:R-:W-:Y:S01]  /*14400*/  FMUL.FTZ R74, R2.reuse, R74 ;  /* 0x0000004a024a7220 */ /* 0x040fe20000410000 */
        /* <DEDUP_REMOVED lines=8> */
[----:B------:R-:W5:Y:S03]  /*14490*/  LDSM.16.MT88.4 R132, [R215+0x7080] ;  /* 0x00708000d784783b */ /* 0x000f660000004200 */
        /* <DEDUP_REMOVED lines=9> */
[C---:B------:R-:W-:Y:S01]  /*14530*/  FMUL.FTZ R85, R3.reuse, R85 ;  /* 0x0000005503557220 */ /* 0x040fe20000410000 */
[C---:B---3--:R-:W-:Y:S03]  /*14540*/  HMMA.16816.F32 R60, R152.reuse, R136, R60 ;  /* 0x00000088983c723c */ /* 0x048fe6000000183c */
[C---:B------:R-:W-:Y:S02]  /*14550*/  FMUL.FTZ R86, R2.reuse, R86 ;  /* 0x0000005602567220 */ /* 0x040fe40000410000 */
[C---:B------:R-:W-:Y:S02]  /*14560*/  FMUL.FTZ R87, R2.reuse, R87 ;  /* 0x0000005702577220 */ /* 0x040fe40000410000 */
[C---:B------:R-:W-:Y:S01]  /*14570*/  FMUL.FTZ R88, R3.reuse, R88 ;  /* 0x0000005803587220 */ /* 0x040fe20000410000 */
[C---:B------:R-:W-:Y:S01]  /*14580*/  HMMA.16816.F32 R64, R152.reuse, R138, R64 ;  /* 0x0000008a9840723c */ /* 0x040fe20000001840 */
[----:B------:R-:W3:Y:S03]  /*14590*/  LDSM.16.MT88.4 R136, [R213+0x7080] ;  /* 0x00708000d588783b */ /* 0x000ee60000004200 */
[C---:B------:R-:W-:Y:S02]  /*145a0*/  FMUL.FTZ R89, R3.reuse, R89 ;  /* 0x0000005903597220 */ /* 0x040fe40000410000 */
[C---:B------:R-:W-:Y:S02]  /*145b0*/  FMUL.FTZ R90, R2.reuse, R90 ;  /* 0x0000005a025a7220 */ /* 0x040fe40000410000 */
[C---:B-----5:R-:W-:Y:S04]  /*145c0*/  HMMA.16816.F32 R68, R152.reuse, R132, R68 ;  /* 0x000000849844723c */ /* 0x060fe80000001844 */
[C---:B------:R-:W-:Y:S02]  /*145d0*/  FMUL.FTZ R91, R2.reuse, R91 ;  /* 0x0000005b025b7220 */ /* 0x040fe40000410000 */
[C---:B------:R-:W-:Y:S02]  /*145e0*/  FMUL.FTZ R92, R3.reuse, R92 ;  /* 0x0000005c035c7220 */ /* 0x040fe40000410000 */
[C---:B------:R-:W-:Y:S01]  /*145f0*/  HMMA.16816.F32 R72, R152.reuse, R134, R72 ;  /* 0x000000869848723c */ /* 0x040fe20000001848 */
[----:B------:R-:W5:Y:S03]  /*14600*/  LDSM.16.MT88.4 R132, [R212+0x7080] ;  /* 0x00708000d484783b */ /* 0x000f660000004200 */
        /* <DEDUP_REMOVED lines=44> */
[C---:B-----5:R-:W-:Y:S03]  /*148d0*/  HMMA.16816.F32 R116, R152.reuse, R132, R116 ;  /* 0x000000849874723c */ /* 0x060fe60000001874 */
[C---:B------:R-:W-:Y:S02]  /*148e0*/  FMUL.FTZ R122, R2.reuse, R122 ;  /* 0x0000007a027a7220 */ /* 0x040fe40000410000 */
[C---:B------:R-:W-:Y:S02]  /*148f0*/  FMUL.FTZ R123, R2.reuse, R123 ;  /* 0x0000007b027b7220 */ /* 0x040fe40000410000 */
[----:B------:R-:W-:Y:S01]  /*14900*/  FMUL.FTZ R124, R3, R124 ;  /* 0x0000007c037c7220 */ /* 0x000fe20000410000 */
[----:B------:R-:W-:Y:S01]  /*14910*/  F2FP.PACK_AB R132, R189, R188 ;  /* 0x000000bcbd84723e */ /* 0x000fe200000000ff */
[----:B------:R-:W-:Y:S03]  /*14920*/  FMUL.FTZ R125, R3, R125 ;  /* 0x0000007d037d7220 */ /* 0x000fe60000410000 */
[C---:B------:R-:W-:Y:S03]  /*14930*/  HMMA.16816.F32 R120, R152.reuse, R134, R120 ;  /* 0x000000869878723c */ /* 0x040fe60000001878 */
[C---:B------:R-:W-:Y:S01]  /*14940*/  FMUL.FTZ R126, R2.reuse, R126 ;  /* 0x0000007e027e7220 */ /* 0x040fe20000410000 */
[----:B--2---:R-:W-:Y:S01]  /*14950*/  F2FP.PACK_AB R133, R191, R190 ;  /* 0x000000bebf85723e */ /* 0x004fe200000000ff */
[----:B------:R-:W-:Y:S02]  /*14960*/  FMUL.FTZ R127, R2, R127 ;  /* 0x0000007f027f7220 */ /* 0x000fe40000410000 */
[C---:B------:R-:W-:Y:S01]  /*14970*/  FMUL.FTZ R128, R3.reuse, R128 ;  /* 0x0000008003807220 */ /* 0x040fe20000410000 */
[----:B----4-:R-:W-:Y:S01]  /*14980*/  F2FP.PACK_AB R134, R192, R193 ;  /* 0x000000c1c086723e */ /* 0x010fe200000000ff */
[----:B------:R-:W-:Y:S03]  /*14990*/  FMUL.FTZ R129, R3, R129 ;  /* 0x0000008103817220 */ /* 0x000fe60000410000 */
[C---:B-1----:R-:W-:Y:S03]  /*149a0*/  HMMA.16816.F32 R124, R152.reuse, R140, R124 ;  /* 0x0000008c987c723c */ /* 0x042fe6000000187c */
[C---:B------:R-:W-:Y:S01]  /*149b0*/  FMUL.FTZ R130, R2.reuse, R130 ;  /* 0x0000008202827220 */ /* 0x040fe20000410000 */
[----:B------:R-:W-:Y:S01]  /*149c0*/  F2FP.PACK_AB R135, R195, R194 ;  /* 0x000000c2c387723e */ /* 0x000fe200000000ff */
[----:B------:R-:W-:Y:S02]  /*149d0*/  FMUL.FTZ R131, R2, R131 ;  /* 0x0000008302837220 */ /* 0x000fe40000410000 */
[--C-:B------:R-:W-:Y:S02]  /*149e0*/  FFMA.FTZ R196, R196, c[0x0][0x2d0], -R186.reuse ;  /* 0x0000b400c4c47a23 */ /* 0x100fe400000108ba */
[----:B------:R-:W-:Y:S03]  /*149f0*/  FFMA.FTZ R199, R199, c[0x0][0x2d0], -R186 ;  /* 0x0000b400c7c77a23 */ /* 0x000fe600000108ba */
[----:B------:R-:W-:Y:S01]  /*14a00*/  HMMA.16816.F32 R128, R152, R142, R128 ;  /* 0x0000008e9880723c */ /* 0x000fe20000001880 */
[----:B------:R-:W1:Y:S01]  /*14a10*/  LDSM.16.MT88.4 R140, [R215+0x6080] ;  /* 0x00608000d78c783b */ /* 0x000e620000004200 */
[----:B------:R-:W-:Y:S01]  /*14a20*/  MUFU.EX2 R196, R196 ;  /* 0x000000c400c47308 */ /* 0x000fe20000000800 */
[--C-:B------:R-:W-:Y:S02]  /*14a30*/  FFMA.FTZ R197, R197, c[0x0][0x2d0], -R184.reuse ;  /* 0x0000b400c5c57a23 */ /* 0x100fe400000108b8 */
[----:B------:R-:W-:Y:S02]  /*14a40*/  FFMA.FTZ R198, R187, c[0x0][0x2d0], -R184 ;  /* 0x0000b400bbc67a23 */ /* 0x000fe400000108b8 */
[--C-:B------:R-:W-:Y:S01]  /*14a50*/  FFMA.FTZ R185, R185, c[0x0][0x2d0], -R186.reuse ;  /* 0x0000b400b9b97a23 */ /* 0x100fe200000108ba */
[C---:B---3--:R-:W-:Y:S01]  /*14a60*/  HMMA.16816.F32 R4, R132.reuse, R136, R4 ;  /* 0x000000888404723c */ /* 0x048fe20000001804 */
[----:B------:R-:W2:Y:S03]  /*14a70*/  LDSM.16.MT88.4 R152, [R214+0x6080] ;  /* 0x00608000d698783b */ /* 0x000ea60000004200 */
[----:B------:R-:W3:Y:S01]  /*14a80*/  MUFU.EX2 R199, R199 ;  /* 0x000000c700c77308 */ /* 0x000ee20000000800 */
[----:B------:R-:W-:Y:S02]  /*14a90*/  FFMA.FTZ R186, R183, c[0x0][0x2d0], -R186 ;  /* 0x0000b400b7ba7a23 */ /* 0x000fe400000108ba */
[--C-:B------:R-:W-:Y:S01]  /*14aa0*/  FFMA.FTZ R158, R158, c[0x0][0x2d0], -R184.reuse ;  /* 0x0000b4009e9e7a23 */ /* 0x100fe200000108b8 */
[C---:B------:R-:W-:Y:S01]  /*14ab0*/  HMMA.16816.F32 R8, R132.reuse, R138, R8 ;  /* 0x0000008a8408723c */ /* 0x040fe20000001808 */
[----:B------:R-:W4:Y:S03]  /*14ac0*/  LDSM.16.MT88.4 R136, [R214+0x7880] ;  /* 0x00788000d688783b */ /* 0x000f260000004200 */
[----:B------:R-:W-:Y:S02]  /*14ad0*/  FFMA.FTZ R184, R157, c[0x0][0x2d0], -R184 ;  /* 0x0000b4009db87a23 */ /* 0x000fe400000108b8 */
[----:B------:R-:W-:Y:S01]  /*14ae0*/  MUFU.EX2 R197, R197 ;  /* 0x000000c500c57308 */ /* 0x000fe20000000800 */
[----:B------:R-:W-:Y:S01]  /*14af0*/  FFMA.FTZ R182, R3, R248, R182 ;  /* 0x000000f803b67223 */ /* 0x000fe200000100b6 */
[C---:B------:R-:W-:Y:S04]  /*14b00*/  HMMA.16816.F32 R12, R132.reuse, R144, R12 ;  /* 0x00000090840c723c */ /* 0x040fe8000000180c */
[----:B------:R-:W-:Y:S02]  /*14b10*/  FFMA.FTZ R178, R2, R247, R178 ;  /* 0x000000f702b27223 */ /* 0x000fe400000100b2 */
[----:B------:R-:W-:Y:S02]  /*14b20*/  FADD.FTZ R181, R181, R182 ;  /* 0x000000b6b5b57221 */ /* 0x000fe40000010000 */
[C---:B------:R-:W-:Y:S01]  /*14b30*/  HMMA.16816.F32 R16, R132.reuse, R146, R16 ;  /* 0x000000928410723c */ /* 0x040fe20000001810 */
[----:B------:R-:W5:Y:S01]  /*14b40*/  LDSM.16.MT88.4 R144, [R213+0x7880] ;  /* 0x00788000d590783b */ /* 0x000f620000004200 */
[----:B------:R-:W1:Y:S02]  /*14b50*/  MUFU.EX2 R198, R198 ;  /* 0x000000c600c67308 */ /* 0x000e640000000800 */
[----:B------:R-:W-:Y:S02]  /*14b60*/  FADD.FTZ R177, R177, R178 ;  /* 0x000000b2b1b17221 */ /* 0x000fe40000010000 */
[----:B------:R-:W-:Y:S02]  /*14b70*/  FADD.FTZ R180, R180, R181 ;  /* 0x000000b5b4b47221 */ /* 0x000fe40000010000 */
[C---:B------:R-:W-:Y:S04]  /*14b80*/  HMMA.16816.F32 R20, R132.reuse, R148, R20 ;  /* 0x000000948414723c */ /* 0x040fe80000001814 */
[----:B------:R-:W-:Y:S01]  /*14b90*/  MUFU.EX2 R185, R185 ;  /* 0x000000b900b97308 */ /* 0x000fe20000000800 */
[----:B------:R-:W-:Y:S02]  /*14ba0*/  FADD.FTZ R176, R176, R177 ;  /* 0x000000b1b0b07221 */ /* 0x000fe40000010000 */
[----:B------:R-:W-:Y:S01]  /*14bb0*/  FADD.FTZ R179, R179, R180 ;  /* 0x000000b4b3b37221 */ /* 0x000fe20000010000 */
[C---:B------:R-:W-:Y:S01]  /*14bc0*/  HMMA.16816.F32 R24, R132.reuse, R150, R24 ;  /* 0x000000968418723c */ /* 0x040fe20000001818 */
[----:B------:R-:W-:Y:S03]  /*14bd0*/  LDSM.16.MT88.4 R148, [R215+0x9080] ;  /* 0x00908000d794783b */ /* 0x000fe60000004200 */
[----:B------:R-:W-:Y:S02]  /*14be0*/  FADD.FTZ R159, R159, R176 ;  /* 0x000000b09f9f7221 */ /* 0x000fe40000010000 */
[----:B------:R-:W2:Y:S01]  /*14bf0*/  MUFU.EX2 R186, R186 ;  /* 0x000000ba00ba7308 */ /* 0x000ea20000000800 */
[----:B------:R-:W-:Y:S01]  /*14c00*/  FADD.FTZ R2, R188, R179 ;  /* 0x000000b3bc027221 */ /* 0x000fe20000010000 */
[C---:B------:R-:W-:Y:S04]  /*14c10*/  HMMA.16816.F32 R28, R132.reuse, R160, R28 ;  /* 0x000000a0841c723c */ /* 0x040fe8000000181c */
[----:B------:R-:W-:Y:S01]  /*14c20*/  FADD.FTZ R190, R190, R159 ;  /* 0x0000009fbebe7221 */ /* 0x000fe20000010000 */
[----:B------:R-:W-:Y:S01]  /*14c30*/  MOV R159, R156 ;  /* 0x0000009c009f7202 */ /* 0x000fe20000000f00 */
[----:B------:R-:W-:Y:S01]  /*14c40*/  FADD.FTZ R2, R189, R2 ;  /* 0x00000002bd027221 */ /* 0x000fe20000010000 */
[----:B---3--:R-:W-:Y:S01]  /*14c50*/  F2FP.PACK_AB R160, R199, R196 ;  /* 0x000000c4c7a0723e */ /* 0x008fe200000000ff */
[C---:B------:R-:W-:Y:S01]  /*14c60*/  HMMA.16816.F32 R32, R132.reuse, R162, R32 ;  /* 0x000000a28420723c */ /* 0x040fe20000001820 */
[----:B------:R-:W-:Y:S03]  /*14c70*/  MUFU.EX2 R158, R158 ;  /* 0x0000009e009e7308 */ /* 0x000fe60000000800 */
[----:B-1----:R-:W-:Y:S01]  /*14c80*/  F2FP.PACK_AB R161, R198, R197 ;  /* 0x000000c5c6a1723e */ /* 0x002fe200000000ff */
[----:B------:R-:W-:Y:S02]  /*14c90*/  FADD.FTZ R191, R191, R190 ;  /* 0x000000bebfbf7221 */ /* 0x000fe40000010000 */
[----:B------:R-:W-:Y:S01]  /*14ca0*/  FADD.FTZ R3, R193, R2 ;  /* 0x00000002c1037221 */ /* 0x000fe20000010000 */
[C---:B------:R-:W-:Y:S03]  /*14cb0*/  HMMA.16816.F32 R36, R132.reuse, R140, R36 ;  /* 0x0000008c8424723c */ /* 0x040fe60000001824 */
[----:B------:R-:W1:Y:S01]  /*14cc0*/  MUFU.EX2 R157, R184 ;  /* 0x000000b8009d7308 */ /* 0x000e620000000800 */
[----:B------:R-:W-:Y:S01]  /*14cd0*/  FADD.FTZ R194, R194, R191 ;  /* 0x000000bfc2c27221 */ /* 0x000fe20000010000 */
[----:B--2---:R-:W-:Y:S01]  /*14ce0*/  F2FP.PACK_AB R162, R186, R185 ;  /* 0x000000b9baa2723e */ /* 0x004fe200000000ff */
[----:B------:R-:W-:Y:S02]  /*14cf0*/  FADD.FTZ R3, R192, R3 ;  /* 0x00000003c0037221 */ /* 0x000fe40000010000 */
[C---:B------:R-:W-:Y:S01]  /*14d00*/  HMMA.16816.F32 R40, R132.reuse, R142, R40 ;  /* 0x0000008e8428723c */ /* 0x040fe20000001828 */
[----:B------:R-:W2:Y:S03]  /*14d10*/  LDSM.16.MT88.4 R140, [R212+0x7880] ;  /* 0x00788000d48c783b */ /* 0x000ea60000004200 */
[----:B------:R-:W-:Y:S02]  /*14d20*/  FADD.FTZ R194, R195, R194 ;  /* 0x000000c2c3c27221 */ /* 0x000fe40000010000 */
[----:B------:R-:W-:Y:S02]  /*14d30*/  FADD.FTZ R2, R196, R3 ;  /* 0x00000003c4027221 */ /* 0x000fe40000010000 */
[C---:B------:R-:W-:Y:S04]  /*14d40*/  HMMA.16816.F32 R44, R132.reuse, R152, R44 ;  /* 0x00000098842c723c */ /* 0x040fe8000000182c */
[----:B------:R-:W-:Y:S02]  /*14d50*/  FADD.FTZ R197, R197, R194 ;  /* 0x000000c2c5c57221 */ /* 0x000fe40000010000 */
[----:B------:R-:W-:Y:S02]  /*14d60*/  FADD.FTZ R2, R199, R2 ;  /* 0x00000002c7027221 */ /* 0x000fe40000010000 */
[C---:B------:R-:W-:Y:S04]  /*14d70*/  HMMA.16816.F32 R48, R132.reuse, R154, R48 ;  /* 0x0000009a8430723c */ /* 0x040fe80000001830 */
[----:B-1----:R-:W-:Y:S01]  /*14d80*/  F2FP.PACK_AB R163, R157, R158 ;  /* 0x0000009e9da3723e */ /* 0x002fe200000000ff */
[----:B------:R-:W-:Y:S02]  /*14d90*/  FADD.FTZ R197, R198, R197 ;  /* 0x000000c5c6c57221 */ /* 0x000fe40000010000 */
[----:B------:R-:W-:Y:S01]  /*14da0*/  FADD.FTZ R185, R185, R2 ;  /* 0x00000002b9b97221 */ /* 0x000fe20000010000 */
[C---:B------:R-:W-:Y:S04]  /*14db0*/  HMMA.16816.F32 R52, R132.reuse, R164, R52 ;  /* 0x000000a48434723c */ /* 0x040fe80000001834 */
[----:B------:R-:W-:Y:S01]  /*14dc0*/  IADD3 R2, R246, -0x1, RZ ;  /* 0xfffffffff6027810 */ /* 0x000fe20007ffe0ff */
[----:B------:R-:W-:Y:S02]  /*14dd0*/  FADD.FTZ R158, R158, R197 ;  /* 0x000000c59e9e7221 */ /* 0x000fe40000010000 */
[----:B------:R-:W-:Y:S01]  /*14de0*/  FADD.FTZ R248, R186, R185 ;  /* 0x000000b9baf87221 */ /* 0x000fe20000010000 */
[C---:B------:R-:W-:Y:S01]  /*14df0*/  HMMA.16816.F32 R56, R132.reuse, R166, R56 ;  /* 0x000000a68438723c */ /* 0x040fe20000001838 */
[----:B------:R-:W-:Y:S03]  /*14e00*/  LDSM.16.MT88.4 R164, [R213+0x5080] ;  /* 0x00508000d5a4783b */ /* 0x000fe60000004200 */
[----:B------:R-:W-:Y:S01]  /*14e10*/  FADD.FTZ R247, R157, R158 ;  /* 0x0000009e9df77221 */ /* 0x000fe20000010000 */
[----:B------:R-:W-:Y:S03]  /*14e20*/  MOV R246, R2 ;  /* 0x0000000200f67202 */ /* 0x000fe60000000f00 */
[C---:B------:R-:W-:Y:S08]  /*14e30*/  HMMA.16816.F32 R60, R132.reuse, R168, R60 ;  /* 0x000000a8843c723c */ /* 0x040ff0000000183c */
[C---:B------:R-:W-:Y:S01]  /*14e40*/  HMMA.16816.F32 R64, R132.reuse, R170, R64 ;  /* 0x000000aa8440723c */ /* 0x040fe20000001840 */
[----:B------:R-:W-:Y:S07]  /*14e50*/  LDSM.16.MT88.4 R168, [R212+0x5080] ;  /* 0x00508000d4a8783b */ /* 0x000fee0000004200 */
[C---:B------:R-:W-:Y:S08]  /*14e60*/  HMMA.16816.F32 R68, R132.reuse, R172, R68 ;  /* 0x000000ac8444723c */ /* 0x040ff00000001844 */
[C---:B------:R-:W-:Y:S01]  /*14e70*/  HMMA.16816.F32 R72, R132.reuse, R174, R72 ;  /* 0x000000ae8448723c */ /* 0x040fe20000001848 */
[----:B------:R-:W-:Y:S07]  /*14e80*/  LDSM.16.MT88.4 R172, [R212+0x8080] ;  /* 0x00808000d4ac783b */ /* 0x000fee0000004200 */
[C---:B----4-:R-:W-:Y:S08]  /*14e90*/  HMMA.16816.F32 R76, R132.reuse, R136, R76 ;  /* 0x00000088844c723c */ /* 0x050ff0000000184c */
[C---:B------:R-:W-:Y:S01]  /*14ea0*/  HMMA.16816.F32 R80, R132.reuse, R138, R80 ;  /* 0x0000008a8450723c */ /* 0x040fe20000001850 */
[----:B------:R-:W1:Y:S07]  /*14eb0*/  LDSM.16.MT88.4 R136, [R214+0x9080] ;  /* 0x00908000d688783b */ /* 0x000e6e0000004200 */
[C---:B-----5:R-:W-:Y:S08]  /*14ec0*/  HMMA.16816.F32 R84, R132.reuse, R144, R84 ;  /* 0x000000908454723c */ /* 0x060ff00000001854 */
        /* <DEDUP_REMOVED lines=12> */
[C---:B------:R-:W-:Y:S08]  /*14f90*/  HMMA.16816.F32 R120, R132.reuse, R146, R120 ;  /* 0x000000928478723c */ /* 0x040ff00000001878 */
[C---:B--2---:R-:W-:Y:S08]  /*14fa0*/  HMMA.16816.F32 R124, R132.reuse, R140, R124 ;  /* 0x0000008c847c723c */ /* 0x044ff0000000187c */
[----:B------:R-:W-:Y:S08]  /*14fb0*/  HMMA.16816.F32 R128, R132, R142, R128 ;  /* 0x0000008e8480723c */ /* 0x000ff00000001880 */
[C---:B----4-:R-:W-:Y:S01]  /*14fc0*/  HMMA.16816.F32 R152, R160.reuse, R148, R4 ;  /* 0x00000094a098723c */ /* 0x050fe20000001804 */
[----:B------:R-:W2:Y:S07]  /*14fd0*/  LDSM.16.MT88.4 R4, [R215+0x6880] ;  /* 0x00688000d704783b */ /* 0x000eae0000004200 */
[C---:B------:R-:W-:Y:S01]  /*14fe0*/  HMMA.16816.F32 R148, R160.reuse, R150, R8 ;  /* 0x00000096a094723c */ /* 0x040fe20000001808 */
[----:B------:R-:W3:Y:S07]  /*14ff0*/  LDSM.16.MT88.4 R8, [R214+0x6880] ;  /* 0x00688000d608783b */ /* 0x000eee0000004200 */
[C---:B-1----:R-:W-:Y:S01]  /*15000*/  HMMA.16816.F32 R144, R160.reuse, R136, R12 ;  /* 0x00000088a090723c */ /* 0x042fe2000000180c */
[----:B------:R-:W1:Y:S07]  /*15010*/  LDSM.16.MT88.4 R12, [R213+0x6880] ;  /* 0x00688000d50c783b */ /* 0x000e6e0000004200 */
[C---:B------:R-:W-:Y:S01]  /*15020*/  HMMA.16816.F32 R140, R160.reuse, R138, R16 ;  /* 0x0000008aa08c723c */ /* 0x040fe20000001810 */
[----:B------:R-:W4:Y:S07]  /*15030*/  LDSM.16.MT88.4 R16, [R212+0x6880] ;  /* 0x00688000d410783b */ /* 0x000f2e0000004200 */
[C---:B------:R-:W-:Y:S01]  /*15040*/  HMMA.16816.F32 R136, R160.reuse, R164, R20 ;  /* 0x000000a4a088723c */ /* 0x040fe20000001814 */
[----:B------:R-:W5:Y:S07]  /*15050*/  LDSM.16.MT88.4 R20, [R215+0x8080] ;  /* 0x00808000d714783b */ /* 0x000f6e0000004200 */
[C---:B------:R-:W-:Y:S01]  /*15060*/  HMMA.16816.F32 R132, R160.reuse, R166, R24 ;  /* 0x000000a6a084723c */ /* 0x040fe20000001818 */
[----:B------:R-:W1:Y:S07]  /*15070*/  LDSM.16.MT88.4 R24, [R214+0x8080] ;  /* 0x00808000d618783b */ /* 0x000e6e0000004200 */
[C---:B------:R-:W-:Y:S01]  /*15080*/  HMMA.16816.F32 R28, R160.reuse, R168, R28 ;  /* 0x000000a8a01c723c */ /* 0x040fe2000000181c */
[----:B------:R-:W1:Y:S07]  /*15090*/  LDSM.16.MT88.4 R164, [R213+0x8080] ;  /* 0x00808000d5a4783b */ /* 0x000e6e0000004200 */
        /* <DEDUP_REMOVED lines=12> */
[C---:B------:R-:W-:Y:S08]  /*15160*/  HMMA.16816.F32 R64, R160.reuse, R18, R64 ;  /* 0x00000012a040723c */ /* 0x040ff00000001840 */
[C---:B-----5:R-:W-:Y:S08]  /*15170*/  HMMA.16816.F32 R68, R160.reuse, R20, R68 ;  /* 0x00000014a044723c */ /* 0x060ff00000001844 */
        /* <DEDUP_REMOVED lines=13> */
[C---:B-1----:R-:W-:Y:S08]  /*15250*/  HMMA.16816.F32 R124, R160.reuse, R12, R124 ;  /* 0x0000000ca07c723c */ /* 0x042ff0000000187c */
[----:B------:R-:W-:Y:S01]  /*15260*/  HMMA.16816.F32 R128, R160, R14, R128 ;  /* 0x0000000ea080723c */ /* 0x000fe20000001880 */
[----:B------:R-:W-:-:S07]  /*15270*/  @P0 BRA `(.L_x_946) ;  /* 0xffffd14000000947 */ /* 0x000fce000383ffff */
.L_x_941:
        /* <DEDUP_REMOVED lines=10> */
[----:B-1----:R-:W-:Y:S02]  /*15320*/  FADD.FTZ R5, R6, R5 ;  /* 0x0000000506057221 */ /* 0x002fe40000010000 */
[----:B--2---:R-:W-:-:S03]  /*15330*/  FADD.FTZ R2, R2, R7 ;  /* 0x0000000702027221 */ /* 0x004fc60000010000 */
[----:B------:R-:W-:Y:S02]  /*15340*/  FSETP.NE.FTZ.AND P1, PT, R5, RZ, PT ;  /* 0x000000ff0500720b */ /* 0x000fe40003f35000 */
[----:B------:R-:W-:-:S11]  /*15350*/  FSETP.NE.FTZ.AND P0, PT, R2, RZ, PT ;  /* 0x000000ff0200720b */ /* 0x000fd60003f15000 */
[----:B------:R-:W1:Y:S01]  /*15360*/  @P1 MUFU.RCP R4, R5 ;  /* 0x0000000500041308 */ /* 0x000e620000001000 */
[----:B------:R-:W-:Y:S02]  /*15370*/  @P1 MOV R12, 0x3f317218 ;  /* 0x3f317218000c1802 */ /* 0x000fe40000000f00 */
[----:B------:R-:W-:-:S03]  /*15380*/  @P0 MOV R15, 0x3f317218 ;  /* 0x3f317218000f0802 */ /* 0x000fc60000000f00 */
[----:B------:R-:W-:Y:S02]  /*15390*/  @P1 FMUL.FTZ R12, R12, c[0x0][0x2d0] ;  /* 0x0000b4000c0c1a20 */ /* 0x000fe40000410000 */
[----:B------:R-:W2:Y:S08]  /*153a0*/  @P0 MUFU.LG2 R10, R2 ;  /* 0x00000002000a0308 */ /* 0x000eb00000000c00 */
[----:B------:R-:W3:Y:S01]  /*153b0*/  @P1 MUFU.LG2 R5, R5 ;  /* 0x0000000500051308 */ /* 0x000ee20000000c00 */
[----:B-1----:R-:W-:-:S02]  /*153c0*/  FMUL.FTZ R152, R4, R152 ;  /* 0x0000009804987220 */ /* 0x002fc40000410000 */
[C---:B------:R-:W-:Y:S02]  /*153d0*/  FMUL.FTZ R153, R4.reuse, R153 ;  /* 0x0000009904997220 */ /* 0x040fe40000410000 */
[C---:B------:R-:W-:Y:S02]  /*153e0*/  FMUL.FTZ R148, R4.reuse, R148 ;  /* 0x0000009404947220 */ /* 0x040fe40000410000 */
[----:B------:R-:W-:Y:S01]  /*153f0*/  FMUL.FTZ R149, R4, R149 ;  /* 0x0000009504957220 */ /* 0x000fe20000410000 */
[----:B------:R1:W4:Y:S01]  /*15400*/  @P0 MUFU.RCP R3, R2 ;  /* 0x0000000200030308 */ /* 0x0003220000001000 */
[----:B--2---:R-:W-:Y:S02]  /*15410*/  @P0 FMUL.FTZ R14, R10, 0.69314718246459960938 ;  /* 0x3f3172180a0e0820 */ /* 0x004fe40000410000 */
[----:B------:R-:W-:Y:S02]  /*15420*/  @P0 FMUL.FTZ R10, R15, c[0x0][0x2d0] ;  /* 0x0000b4000f0a0a20 */ /* 0x000fe40000410000 */
[----:B------:R-:W-:-:S02]  /*15430*/  FMUL.FTZ R144, R4, R144 ;  /* 0x0000009004907220 */ /* 0x000fc40000410000 */
[C---:B------:R-:W-:Y:S02]  /*15440*/  FMUL.FTZ R145, R4.reuse, R145 ;  /* 0x0000009104917220 */ /* 0x040fe40000410000 */
[----:B---3--:R-:W-:Y:S02]  /*15450*/  @P1 FMUL.FTZ R5, R5, 0.69314718246459960938 ;  /* 0x3f31721805051820 */ /* 0x008fe40000410000 */
[C---:B------:R-:W-:Y:S02]  /*15460*/  FMUL.FTZ R140, R4.reuse, R140 ;  /* 0x0000008c048c7220 */ /* 0x040fe40000410000 */
[C---:B------:R-:W-:Y:S02]  /*15470*/  FMUL.FTZ R141, R4.reuse, R141 ;  /* 0x0000008d048d7220 */ /* 0x040fe40000410000 */
[C---:B------:R-:W-:Y:S01]  /*15480*/  FMUL.FTZ R136, R4.reuse, R136 ;  /* 0x0000008804887220 */ /* 0x040fe20000410000 */
[----:B-1----:R-:W-:Y:S01]  /*15490*/  MOV R2, 0xff800000 ;  /* 0xff80000000027802 */ /* 0x002fe20000000f00 */
        /* <DEDUP_REMOVED lines=55> */
[C---:B----4-:R-:W-:Y:S02]  /*15810*/  FMUL.FTZ R154, R3.reuse, R154 ;  /* 0x0000009a039a7220 */ /* 0x050fe40000410000 */
        /* <DEDUP_REMOVED lines=65> */
.L_x_875:
[----:B------:R-:W-:Y:S01]  /*15c30*/  ULDC.64 UR4, c[0x0][0x118] ;  /* 0x0000460000047ab9 */ /* 0x000fe20000000a00 */
[----:B------:R-:W-:Y:S01]  /*15c40*/  SHF.R.S32.HI R0, RZ, 0x1f, R223 ;  /* 0x0000001fff007819 */ /* 0x000fe200000114df */
[----:B------:R-:W-:Y:S05]  /*15c50*/  @P2 BRA `(.L_x_947) ;  /* 0x00001a8000002947 */ /* 0x000fea0003800000 */
[----:B------:R-:W1:Y:S01]  /*15c60*/  S2R R5, SR_TID.X ;  /* 0x0000000000057919 */ /* 0x000e620000002100 */
[----:B------:R-:W-:-:S02]  /*15c70*/  F2FP.PACK_AB R6, R7, R6 ;  /* 0x000000060706723e */ /* 0x000fc400000000ff */
[----:B------:R-:W-:Y:S01]  /*15c80*/  F2FP.PACK_AB R4, R13, R4 ;  /* 0x000000040d04723e */ /* 0x000fe200000000ff */
[----:B------:R-:W-:Y:S01]  /*15c90*/  BAR.SYNC.DEFER_BLOCKING 0x1, 0x100 ;  /* 0x0044000000007b1d */ /* 0x000fe20000010000 */
        /* <DEDUP_REMOVED lines=10> */
[----:B-1----:R-:W-:-:S02]  /*15d40*/  SHF.R.S32.HI R10, RZ, 0x1f, R5 ;  /* 0x0000001fff0a7819 */ /* 0x002fc40000011405 */
[----:B------:R-:W-:Y:S02]  /*15d50*/  F2FP.PACK_AB R132, R133, R132 ;  /* 0x000000848584723e */ /* 0x000fe400000000ff */
[CC--:B------:R-:W-:Y:S02]  /*15d60*/  LEA.HI R12, R10.reuse, R5.reuse, RZ, 0x2 ;  /* 0x000000050a0c7211 */ /* 0x0c0fe400078f10ff */
[----:B------:R-:W-:Y:S02]  /*15d70*/  LEA.HI R7, R10, R5, RZ, 0x5 ;  /* 0x000000050a077211 */ /* 0x000fe400078f28ff */
[--C-:B------:R-:W-:Y:S02]  /*15d80*/  SHF.R.S32.HI R15, RZ, 0x2, R12.reuse ;  /* 0x00000002ff0f7819 */ /* 0x100fe4000001140c */
[----:B------:R-:W-:Y:S02]  /*15d90*/  SHF.R.S32.HI R14, RZ, 0x1f, R12 ;  /* 0x0000001fff0e7819 */ /* 0x000fe4000001140c */
[----:B------:R-:W-:-:S02]  /*15da0*/  LOP3.LUT R12, R12, 0xfffffffc, RZ, 0xc0, !PT ;  /* 0xfffffffc0c0c7812 */ /* 0x000fc400078ec0ff */
[----:B------:R-:W-:Y:S02]  /*15db0*/  LEA.HI R14, R14, R15, RZ, 0x3 ;  /* 0x0000000f0e0e7211 */ /* 0x000fe400078f18ff */
[----:B------:R-:W-:Y:S01]  /*15dc0*/  SHF.R.S32.HI R13, RZ, 0x5, R7 ;  /* 0x00000005ff0d7819 */ /* 0x000fe20000011407 */
[----:B------:R-:W-:Y:S01]  /*15dd0*/  IMAD.IADD R12, R5, 0x1, -R12 ;  /* 0x00000001050c7824 */ /* 0x000fe200078e0a0c */
[----:B------:R-:W-:Y:S02]  /*15de0*/  LOP3.LUT R14, R14, 0xfffffff8, RZ, 0xc0, !PT ;  /* 0xfffffff80e0e7812 */ /* 0x000fe400078ec0ff */
[----:B------:R-:W-:Y:S01]  /*15df0*/  F2FP.PACK_AB R134, R135, R134 ;  /* 0x000000868786723e */ /* 0x000fe200000000ff */
[----:B------:R-:W-:Y:S01]  /*15e00*/  IMAD R16, R13, 0x200, R12 ;  /* 0x000002000d107824 */ /* 0x000fe200078e020c */
[----:B------:R-:W-:Y:S01]  /*15e10*/  F2FP.PACK_AB R28, R29, R28 ;  /* 0x0000001c1d1c723e */ /* 0x000fe200000000ff */
[----:B------:R-:W-:Y:S01]  /*15e20*/  IMAD.IADD R14, R15, 0x1, -R14 ;  /* 0x000000010f0e7824 */ /* 0x000fe200078e0a0e */
[----:B------:R-:W-:-:S02]  /*15e30*/  F2FP.PACK_AB R30, R31, R30 ;  /* 0x0000001e1f1e723e */ /* 0x000fc400000000ff */
[----:B------:R-:W-:Y:S01]  /*15e40*/  F2FP.PACK_AB R32, R33, R32 ;  /* 0x000000202120723e */ /* 0x000fe200000000ff */
[C---:B------:R-:W-:Y:S01]  /*15e50*/  IMAD.SHL.U32 R15, R14.reuse, 0x40, RZ ;  /* 0x000000400e0f7824 */ /* 0x040fe200078e00ff */
[----:B------:R-:W-:Y:S02]  /*15e60*/  LOP3.LUT R17, R14, 0x1, RZ, 0xc0, !PT ;  /* 0x000000010e117812 */ /* 0x000fe400078ec0ff */
[----:B------:R-:W-:Y:S02]  /*15e70*/  F2FP.PACK_AB R34, R35, R34 ;  /* 0x000000222322723e */ /* 0x000fe400000000ff */
[----:B------:R-:W-:Y:S02]  /*15e80*/  LOP3.LUT R15, R15, 0x1c0, RZ, 0xc0, !PT ;  /* 0x000001c00f0f7812 */ /* 0x000fe400078ec0ff */
[----:B------:R-:W-:Y:S02]  /*15e90*/  ISETP.NE.U32.AND P0, PT, R17, 0x1, PT ;  /* 0x000000011100780c */ /* 0x000fe40003f05070 */
[----:B------:R-:W-:-:S02]  /*15ea0*/  LEA.HI R15, R15, R15, RZ, 0x1d ;  /* 0x0000000f0f0f7211 */ /* 0x000fc400078fe8ff */
[----:B------:R-:W-:Y:S01]  /*15eb0*/  R2P PR, R14, 0x6 ;  /* 0x000000060e007804 */ /* 0x000fe20000000000 */
[----:B------:R-:W-:Y:S01]  /*15ec0*/  IMAD.MOV.U32 R14, RZ, RZ, 0x20 ;  /* 0x00000020ff0e7424 */ /* 0x000fe200078e00ff */
[----:B------:R-:W-:Y:S01]  /*15ed0*/  F2FP.PACK_AB R36, R37, R36 ;  /* 0x000000242524723e */ /* 0x000fe200000000ff */
[----:B------:R-:W-:Y:S01]  /*15ee0*/  IMAD.U32 R15, R16, 0x2, R15 ;  /* 0x00000002100f7824 */ /* 0x000fe200078e000f */
[----:B------:R-:W-:Y:S02]  /*15ef0*/  F2FP.PACK_AB R38, R39, R38 ;  /* 0x000000262726723e */ /* 0x000fe400000000ff */
[----:B------:R-:W-:Y:S01]  /*15f00*/  SEL R14, R14, 0xffffffe0, !P1 ;  /* 0xffffffe00e0e7807 */ /* 0x000fe20004800000 */
[----:B------:R-:W-:Y:S01]  /*15f10*/  IMAD.SHL.U32 R15, R15, 0x2, RZ ;  /* 0x000000020f0f7824 */ /* 0x000fe200078e00ff */
[----:B------:R-:W-:Y:S02]  /*15f20*/  F2FP.PACK_AB R40, R41, R40 ;  /* 0x000000282928723e */ /* 0x000fe400000000ff */
[----:B------:R-:W-:Y:S01]  /*15f30*/  F2FP.PACK_AB R42, R43, R42 ;  /* 0x0000002a2b2a723e */ /* 0x000fe200000000ff */
[C---:B------:R-:W-:Y:S01]  /*15f40*/  IMAD.IADD R19, R15.reuse, 0x1, R14 ;  /* 0x000000010f137824 */ /* 0x040fe200078e020e */
[C---:B------:R-:W-:Y:S01]  /*15f50*/  IADD3 R16, R15.reuse, 0x80, RZ ;  /* 0x000000800f107810 */ /* 0x040fe20007ffe0ff */
[----:B------:R-:W-:Y:S01]  /*15f60*/  STS [R15+0x80], R152 ;  /* 0x000080980f007388 */ /* 0x000fe20000000800 */
[----:B------:R-:W-:-:S02]  /*15f70*/  IADD3 R17, R15, 0x70, RZ ;  /* 0x000000700f117810 */ /* 0x000fc40007ffe0ff */
[----:B------:R-:W-:Y:S01]  /*15f80*/  @P0 IADD3 R17, R16, 0x10, RZ ;  /* 0x0000001010110810 */ /* 0x000fe20007ffe0ff */
[----:B------:R-:W-:Y:S01]  /*15f90*/  IMAD.MOV.U32 R16, RZ, RZ, 0x40 ;  /* 0x00000040ff107424 */ /* 0x000fe200078e00ff */
[----:B------:R-:W-:Y:S01]  /*15fa0*/  STS [R15+0x480], R154 ;  /* 0x0004809a0f007388 */ /* 0x000fe20000000800 */
[----:B------:R-:W-:Y:S02]  /*15fb0*/  F2FP.PACK_AB R44, R45, R44 ;  /* 0x0000002c2d2c723e */ /* 0x000fe400000000ff */
[--C-:B------:R-:W-:Y:S01]  /*15fc0*/  IMAD.IADD R21, R14, 0x1, R17.reuse ;  /* 0x000000010e157824 */ /* 0x100fe200078e0211 */
[----:B------:R-:W-:Y:S01]  /*15fd0*/  SEL R16, R16, 0xffffffc0, !P2 ;  /* 0xffffffc010107807 */ /* 0x000fe20005000000 */
[----:B------:R-:W-:Y:S01]  /*15fe0*/  STS [R17], R148 ;  /* 0x0000009411007388 */ /* 0x000fe20000000800 */
[----:B------:R-:W-:Y:S02]  /*15ff0*/  F2FP.PACK_AB R46, R47, R46 ;  /* 0x0000002e2f2e723e */ /* 0x000fe400000000ff */
[----:B------:R-:W-:Y:S01]  /*16000*/  F2FP.PACK_AB R48, R49, R48 ;  /* 0x000000303130723e */ /* 0x000fe200000000ff */
[--C-:B------:R-:W-:Y:S01]  /*16010*/  IMAD.IADD R23, R15, 0x1, R16.reuse ;  /* 0x000000010f177824 */ /* 0x100fe200078e0210 */
[----:B------:R-:W-:Y:S01]  /*16020*/  STS [R17+0x400], R150 ;  /* 0x0004009611007388 */ /* 0x000fe20000000800 */
        /* <DEDUP_REMOVED lines=62> */
[----:B------:R-:W-:Y:S01]  /*16410*/  ISETP.NE.U32.AND P1, PT, RZ, c[0x0][0x508], PT ;  /* 0x00014200ff007a0c */ /* 0x000fe20003f25070 */
[----:B------:R-:W-:Y:S01]  /*16420*/  STS [R23+0x4080], R52 ;  /* 0x0040803417007388 */ /* 0x000fe20000000800 */
[----:B------:R-:W-:Y:S02]  /*16430*/  ISETP.NE.U32.AND P0, PT, RZ, c[0x0][0x500], PT ;  /* 0x00014000ff007a0c */ /* 0x000fe40003f05070 */
[----:B------:R-:W-:Y:S01]  /*16440*/  ISETP.NE.AND.EX P1, PT, RZ, c[0x0][0x50c], PT, P1 ;  /* 0x00014300ff007a0c */ /* 0x000fe20003f25310 */
[----:B------:R-:W-:Y:S01]  /*16450*/  STS [R23+0x4480], R54 ;  /* 0x0044803617007388 */ /* 0x000fe20000000800 */
[----:B------:R-:W-:-:S03]  /*16460*/  ISETP.NE.AND.EX P0, PT, RZ, c[0x0][0x504], PT, P0 ;  /* 0x00014100ff007a0c */ /* 0x000fc60003f05300 */
        /* <DEDUP_REMOVED lines=25> */
[----:B------:R2:W-:Y:S04]  /*16600*/  STS [R17+0xc400], R106 ;  /* 0x00c4006a11007388 */ /* 0x0005e80000000800 */
[----:B------:R-:W-:Y:S04]  /*16610*/  STS [R19+0xc080], R108 ;  /* 0x00c0806c13007388 */ /* 0x000fe80000000800 */
[----:B------:R3:W-:Y:S04]  /*16620*/  STS [R19+0xc480], R110 ;  /* 0x00c4806e13007388 */ /* 0x0007e80000000800 */
[----:B------:R4:W-:Y:S01]  /*16630*/  STS [R21+0xc000], R112 ;  /* 0x00c0007015007388 */ /* 0x0009e20000000800 */
[----:B-1----:R-:W-:-:S03]  /*16640*/  IMAD.MOV.U32 R9, RZ, RZ, 0x4 ;  /* 0x00000004ff097424 */ /* 0x002fc600078e00ff */
[----:B------:R4:W-:Y:S04]  /*16650*/  STS [R21+0xc400], R114 ;  /* 0x00c4007215007388 */ /* 0x0009e80000000800 */
[----:B------:R4:W-:Y:S04]  /*16660*/  STS [R23+0xc080], R116 ;  /* 0x00c0807417007388 */ /* 0x0009e80000000800 */
[----:B------:R4:W-:Y:S01]  /*16670*/  STS [R23+0xc480], R118 ;  /* 0x00c4807617007388 */ /* 0x0009e20000000800 */
[----:B--2---:R-:W-:-:S03]  /*16680*/  IMAD.WIDE R16, R226, R9, c[0x0][0x500] ;  /* 0x00014000e2107625 */ /* 0x004fc600078e0209 */
[----:B------:R4:W-:Y:S04]  /*16690*/  STS [R25+0xc000], R120 ;  /* 0x00c0007819007388 */ /* 0x0009e80000000800 */
[----:B------:R4:W-:Y:S04]  /*166a0*/  STS [R25+0xc400], R122 ;  /* 0x00c4007a19007388 */ /* 0x0009e80000000800 */
[----:B------:R4:W-:Y:S04]  /*166b0*/  STS [R27+0xc080], R124 ;  /* 0x00c0807c1b007388 */ /* 0x0009e80000000800 */
[----:B------:R4:W-:Y:S04]  /*166c0*/  STS [R27+0xc480], R126 ;  /* 0x00c4807e1b007388 */ /* 0x0009e80000000800 */
[----:B------:R4:W-:Y:S04]  /*166d0*/  STS [R29+0xc000], R128 ;  /* 0x00c000801d007388 */ /* 0x0009e80000000800 */
[----:B------:R4:W-:Y:S04]  /*166e0*/  STS [R29+0xc400], R3 ;  /* 0x00c400031d007388 */ /* 0x0009e80000000800 */
[----:B------:R-:W-:Y:S01]  /*166f0*/  BAR.SYNC.DEFER_BLOCKING 0x1, 0x100 ;  /* 0x0044000000007b1d */ /* 0x000fe20000010000 */
[----:B------:R-:W-:-:S02]  /*16700*/  IMAD.MOV.U32 R4, RZ, RZ, c[0x0][0x388] ;  /* 0x0000e200ff047624 */ /* 0x000fc400078e00ff */
[----:B---3--:R-:W-:-:S03]  /*16710*/  @P1 IMAD.WIDE R18, R226, R9, c[0x0][0x508] ;  /* 0x00014200e2121625 */ /* 0x008fc600078e0209 */
[----:B------:R-:W2:Y:S04]  /*16720*/  @P0 LDG.E R11, [R16.64] ;  /* 0x00000004100b0981 */ /* 0x000ea8000c1e1900 */
[----:B------:R4:W5:Y:S01]  /*16730*/  @P1 LDG.E R4, [R18.64] ;  /* 0x0000000412041981 */ /* 0x000962000c1e1900 */
[----:B------:R-:W-:Y:S02]  /*16740*/  CS2R R14, SRZ ;  /* 0x00000000000e7805 */ /* 0x000fe4000001ff00 */
[--C-:B--2---:R-:W-:Y:S01]  /*16750*/  @P0 SHF.R.S32.HI R15, RZ, 0x1f, R11.reuse ;  /* 0x0000001fff0f0819 */ /* 0x104fe2000001140b */
[----:B------:R-:W-:Y:S01]  /*16760*/  @P0 IMAD.MOV.U32 R14, RZ, RZ, R11 ;  /* 0x000000ffff0e0224 */ /* 0x000fe200078e000b */
[----:B------:R-:W-:Y:S05]  /*16770*/  @P1 BRA `(.L_x_948) ;  /* 0x0000004000001947 */ /* 0x000fea0003800000 */
[----:B----4-:R-:W-:Y:S05]  /*16780*/  @!P0 BRA `(.L_x_948) ;  /* 0x0000003000008947 */ /* 0x010fea0003800000 */
[----:B-----5:R-:W2:Y:S04]  /*16790*/  LDG.E R4, [R16.64] ;  /* 0x0000000410047981 */ /* 0x020ea8000c1e1900 */
[----:B------:R-:W2:Y:S02]  /*167a0*/  LDG.E R3, [R16.64+0x4] ;  /* 0x0000040410037981 */ /* 0x000ea4000c1e1900 */
[----:B--2---:R-:W-:-:S02]  /*167b0*/  IADD3 R4, -R4, R3, RZ ;  /* 0x0000000304047210 */ /* 0x004fc40007ffe1ff */
.L_x_948:
[----:B----4-:R-:W-:Y:S01]  /*167c0*/  LOP3.LUT R6, R7, 0xffffffe0, RZ, 0xc0, !PT ;  /* 0xffffffe007067812 */ /* 0x010fe200078ec0ff */
[----:B------:R-:W1:Y:S01]  /*167d0*/  S2R R72, SR_CTAID.X ;  /* 0x0000000000487919 */ /* 0x000e620000002500 */
[----:B------:R-:W-:Y:S01]  /*167e0*/  SHF.R.S32.HI R16, RZ, 0x1f, R13 ;  /* 0x0000001fff107819 */ /* 0x000fe2000001140d */
[----:B------:R-:W-:Y:S01]  /*167f0*/  IMAD.MOV.U32 R7, RZ, RZ, c[0x0][0x4e8] ;  /* 0x00013a00ff077624 */ /* 0x000fe200078e00ff */
[----:B------:R-:W-:Y:S01]  /*16800*/  LEA.HI R9, R12, R12, RZ, 0x1 ;  /* 0x0000000c0c097211 */ /* 0x000fe200078f08ff */
[----:B------:R-:W-:Y:S01]  /*16810*/  IMAD.IADD R6, R5, 0x1, -R6 ;  /* 0x0000000105067824 */ /* 0x000fe200078e0a06 */
[----:B------:R-:W-:Y:S01]  /*16820*/  LEA.HI R16, R16, R13, RZ, 0x3 ;  /* 0x0000000d10107211 */ /* 0x000fe200078f18ff */
[----:B------:R-:W-:Y:S01]  /*16830*/  IMAD.MOV.U32 R19, RZ, RZ, R15 ;  /* 0x000000ffff137224 */ /* 0x000fe200078e000f */
[----:B------:R-:W-:Y:S01]  /*16840*/  LOP3.LUT R9, R9, 0x1ffffffe, RZ, 0xc0, !PT ;  /* 0x1ffffffe09097812 */ /* 0x000fe200078ec0ff */
[----:B------:R-:W-:Y:S01]  /*16850*/  BSSY B0, `(.L_x_949) ;  /* 0x000008b000007945 */ /* 0x000fe20003800000 */
[----:B------:R-:W-:-:S02]  /*16860*/  SHF.R.S32.HI R3, RZ, 0x1f, R6 ;  /* 0x0000001fff037819 */ /* 0x000fc40000011406 */
[----:B------:R-:W-:Y:S01]  /*16870*/  LOP3.LUT R16, R16, 0xffffff8, RZ, 0xc0, !PT ;  /* 0x0ffffff810107812 */ /* 0x000fe200078ec0ff */
[----:B------:R-:W-:Y:S01]  /*16880*/  IMAD.IADD R12, R12, 0x1, -R9 ;  /* 0x000000010c0c7824 */ /* 0x000fe200078e0a09 */
[----:B------:R-:W-:Y:S02]  /*16890*/  LEA.HI R3, R3, R6, RZ, 0x2 ;  /* 0x0000000603037211 */ /* 0x000fe400078f10ff */
[----:B------:R-:W-:Y:S02]  /*168a0*/  IADD3 R13, R13, -R16, RZ ;  /* 0x800000100d0d7210 */ /* 0x000fe40007ffe0ff */
[----:B------:R-:W-:Y:S02]  /*168b0*/  SHF.R.S32.HI R16, RZ, 0x2, R3 ;  /* 0x00000002ff107819 */ /* 0x000fe40000011403 */
[----:B------:R-:W-:Y:S01]  /*168c0*/  ISETP.NE.AND P1, PT, R7, 0x1, PT ;  /* 0x000000010700780c */ /* 0x000fe20003f25270 */
[----:B------:R-:W-:Y:S01]  /*168d0*/  IMAD R7, R15, c[0x0][0x3a0], RZ ;  /* 0x0000e8000f077a24 */ /* 0x000fe200078e02ff */
[----:B------:R-:W-:Y:S01]  /*168e0*/  LOP3.LUT P2, RZ, R6, 0x3, RZ, 0xc0, !PT ;  /* 0x0000000306ff7812 */ /* 0x000fe2000784c0ff */
[----:B------:R-:W-:Y:S01]  /*168f0*/  IMAD R3, R13, 0x10, R16 ;  /* 0x000000100d037824 */ /* 0x000fe200078e0210 */
[----:B------:R-:W-:Y:S01]  /*16900*/  MOV R18, R14 ;  /* 0x0000000e00127202 */ /* 0x000fe20000000f00 */
[----:B------:R-:W-:Y:S01]  /*16910*/  IMAD R6, R0, c[0x0][0x490], RZ ;  /* 0x0001240000067a24 */ /* 0x000fe200078e02ff */
[-C--:B------:R-:W-:Y:S01]  /*16920*/  LEA.HI R17, R10, R5.reuse, RZ, 0x3 ;  /* 0x000000050a117211 */ /* 0x080fe200078f18ff */
[----:B------:R-:W-:Y:S01]  /*16930*/  IMAD R9, R12, 0x8, R3 ;  /* 0x000000080c097824 */ /* 0x000fe200078e0203 */
[----:B------:R-:W-:Y:S01]  /*16940*/  LEA.HI R10, R10, R5, RZ, 0x6 ;  /* 0x000000050a0a7211 */ /* 0x000fe200078f30ff */
[----:B------:R-:W-:-:S03]  /*16950*/  IMAD.WIDE.U32 R18, R223, c[0x0][0x490], R18 ;  /* 0x00012400df127a25 */ /* 0x000fc600078e0012 */
[----:B-1----:R-:W-:Y:S01]  /*16960*/  LEA R9, R72, R9, 0x7 ;  /* 0x0000000948097211 */ /* 0x002fe200078e38ff */
[----:B------:R-:W-:Y:S01]  /*16970*/  IMAD R11, R223, c[0x0][0x494], R6 ;  /* 0x00012500df0b7a24 */ /* 0x000fe200078e0206 */
[----:B------:R-:W-:Y:S01]  /*16980*/  LOP3.LUT R6, R17, 0xfffffff8, RZ, 0xc0, !PT ;  /* 0xfffffff811067812 */ /* 0x000fe200078ec0ff */
[C---:B------:R-:W-:Y:S01]  /*16990*/  IMAD R7, R14.reuse, c[0x0][0x3a4], R7 ;  /* 0x0000e9000e077a24 */ /* 0x040fe200078e0207 */
[----:B------:R-:W-:Y:S01]  /*169a0*/  SHF.R.S32.HI R17, RZ, 0x3, R17 ;  /* 0x00000003ff117819 */ /* 0x000fe20000011411 */
[----:B------:R-:W-:Y:S01]  /*169b0*/  IMAD.WIDE.U32 R12, R14, c[0x0][0x3a0], RZ ;  /* 0x0000e8000e0c7a25 */ /* 0x000fe200078e00ff */
[----:B------:R-:W-:-:S03]  /*169c0*/  SHF.L.U32 R10, R10, 0x3, RZ ;  /* 0x000000030a0a7819 */ /* 0x000fc600000006ff */
[----:B------:R-:W-:Y:S01]  /*169d0*/  IMAD.IADD R19, R19, 0x1, R11 ;  /* 0x0000000113137824 */ /* 0x000fe200078e020b */
[----:B------:R-:W-:Y:S01]  /*169e0*/  IADD3 R13, R13, R7, RZ ;  /* 0x000000070d0d7210 */ /* 0x000fe20007ffe0ff */
[----:B------:R-:W-:-:S04]  /*169f0*/  @P1 IMAD.HI.U32 R11, R9, c[0x0][0x4ec], RZ ;  /* 0x00013b00090b1a27 */ /* 0x000fc800078e00ff */
[----:B------:R-:W-:Y:S01]  /*16a00*/  IMAD.IADD R6, R5, 0x1, -R6 ;  /* 0x0000000105067824 */ /* 0x000fe200078e0a06 */
[----:B------:R-:W-:Y:S01]  /*16a10*/  SHF.R.S32.HI R5, RZ, 0x1f, R226 ;  /* 0x0000001fff057819 */ /* 0x000fe200000114e2 */
[----:B------:R-:W-:Y:S01]  /*16a20*/  IMAD.MOV.U32 R7, RZ, RZ, R9 ;  /* 0x000000ffff077224 */ /* 0x000fe200078e0009 */
[----:B------:R-:W-:Y:S01]  /*16a30*/  @P1 SHF.R.U32.HI R7, RZ, c[0x0][0x4f0], R11 ;  /* 0x00013c00ff071a19 */ /* 0x000fe2000001160b */
[----:B------:R-:W-:Y:S01]  /*16a40*/  IMAD R14, R0, c[0x0][0x3e8], RZ ;  /* 0x0000fa00000e7a24 */ /* 0x000fe200078e02ff */
[----:B------:R-:W-:Y:S01]  /*16a50*/  SEL R226, R226, RZ, !P0 ;  /* 0x000000ffe2e27207 */ /* 0x000fe20004000000 */
[----:B------:R-:W-:Y:S01]  /*16a60*/  IMAD.WIDE.U32 R12, R223, c[0x0][0x3e8], R12 ;  /* 0x0000fa00df0c7a25 */ /* 0x000fe200078e000c */
[----:B------:R-:W-:Y:S02]  /*16a70*/  SEL R5, R5, RZ, !P0 ;  /* 0x000000ff05057207 */ /* 0x000fe40004000000 */
[----:B------:R-:W-:Y:S01]  /*16a80*/  LEA R23, R6, R17, 0x5 ;  /* 0x0000001106177211 */ /* 0x000fe200078e28ff */
[----:B------:R-:W-:-:S02]  /*16a90*/  IMAD.MOV R0, RZ, RZ, -R7 ;  /* 0x000000ffff007224 */ /* 0x000fc400078e0a07 */
[----:B------:R-:W-:Y:S02]  /*16aa0*/  IMAD R15, R223, c[0x0][0x3ec], R14 ;  /* 0x0000fb00df0f7a24 */ /* 0x000fe400078e020e */
[----:B------:R-:W-:-:S03]  /*16ab0*/  IMAD.WIDE.U32 R18, R226, c[0x0][0x498], R18 ;  /* 0x00012600e2127a25 */ /* 0x000fc600078e0012 */
[----:B------:R-:W-:Y:S01]  /*16ac0*/  IADD3 R13, R13, R15, RZ ;  /* 0x0000000f0d0d7210 */ /* 0x000fe20007ffe0ff */
[----:B------:R-:W-:Y:S01]  /*16ad0*/  IMAD R11, R0, c[0x0][0x4e8], R9 ;  /* 0x00013a00000b7a24 */ /* 0x000fe200078e0209 */
[----:B------:R-:W-:Y:S01]  /*16ae0*/  IADD3 R20, P0, R7, R18, RZ ;  /* 0x0000001207147210 */ /* 0x000fe20007f1e0ff */
[----:B------:R-:W-:Y:S01]  /*16af0*/  IMAD R21, R5, c[0x0][0x498], RZ ;  /* 0x0001260005157a24 */ /* 0x000fe200078e02ff */
[----:B------:R-:W-:Y:S01]  /*16b00*/  SHF.R.S32.HI R15, RZ, 0x1f, R7 ;  /* 0x0000001fff0f7819 */ /* 0x000fe20000011407 */
[----:B------:R-:W-:Y:S01]  /*16b10*/  IMAD.SHL.U32 R0, R17, 0x40, RZ ;  /* 0x0000004011007824 */ /* 0x000fe200078e00ff */
[----:B------:R-:W-:Y:S01]  /*16b20*/  SHF.R.S32.HI R18, RZ, 0x1f, R11 ;  /* 0x0000001fff127819 */ /* 0x000fe2000001140b */
[----:B------:R-:W-:Y:S02]  /*16b30*/  IMAD R14, R226, c[0x0][0x49c], R21 ;  /* 0x00012700e20e7a24 */ /* 0x000fe400078e0215 */
[----:B------:R-:W-:Y:S02]  /*16b40*/  IMAD R9, R72, 0x80, R23 ;  /* 0x0000008048097824 */ /* 0x000fe400078e0217 */
[----:B------:R-:W-:Y:S01]  /*16b50*/  IMAD R18, R18, c[0x0][0x488], RZ ;  /* 0x0001220012127a24 */ /* 0x000fe200078e02ff */
[----:B------:R-:W-:Y:S01]  /*16b60*/  IADD3.X R21, R15, R19, R14, P0, !PT ;  /* 0x000000130f157210 */ /* 0x000fe200007fe40e */
[----:B------:R-:W-:Y:S01]  /*16b70*/  @P1 IMAD.HI.U32 R16, R9, c[0x0][0x4ec], RZ ;  /* 0x00013b0009101a27 */ /* 0x000fe200078e00ff */
[----:B------:R-:W-:-:S03]  /*16b80*/  LOP3.LUT R15, R0, 0x1c0, RZ, 0xc0, !PT ;  /* 0x000001c0000f7812 */ /* 0x000fc600078ec0ff */
[----:B------:R-:W-:Y:S02]  /*16b90*/  IMAD.SHL.U32 R0, R6, 0x8, RZ ;  /* 0x0000000806007824 */ /* 0x000fe400078e00ff */
[----:B------:R-:W-:-:S03]  /*16ba0*/  IMAD.WIDE.U32 R20, R11, c[0x0][0x488], R20 ;  /* 0x000122000b147a25 */ /* 0x000fc600078e0014 */
[----:B------:R-:W-:Y:S01]  /*16bb0*/  LOP3.LUT R6, R15, 0x38, R0, 0xf8, !PT ;  /* 0x000000380f067812 */ /* 0x000fe200078ef800 */
[----:B------:R-:W-:Y:S01]  /*16bc0*/  IMAD R18, R11, c[0x0][0x48c], R18 ;  /* 0x000123000b127a24 */ /* 0x000fe200078e0212 */
[----:B------:R-:W-:Y:S01]  /*16bd0*/  LEA R14, P0, R20, c[0x0][0x450], 0x2 ;  /* 0x00011400140e7a11 */ /* 0x000fe200078010ff */
[----:B------:R-:W-:Y:S01]  /*16be0*/  IMAD R11, R5, c[0x0][0x3f0], RZ ;  /* 0x0000fc00050b7a24 */ /* 0x000fe200078e02ff */
[----:B------:R-:W-:Y:S01]  /*16bf0*/  SHF.R.U32.HI R5, RZ, 0x3, R15 ;  /* 0x00000003ff057819 */ /* 0x000fe2000001160f */
[----:B------:R-:W-:Y:S01]  /*16c00*/  IMAD.MOV.U32 R7, RZ, RZ, R9 ;  /* 0x000000ffff077224 */ /* 0x000fe200078e0009 */
[----:B------:R-:W-:Y:S01]  /*16c10*/  IADD3 R15, R21, R18, RZ ;  /* 0x00000012150f7210 */ /* 0x000fe20007ffe0ff */
[----:B------:R-:W-:Y:S01]  /*16c20*/  SHFL.IDX PT, R32, R14, 0x1, 0x1c1f ;  /* 0x003c1f000e207f89 */ /* 0x000fe200000e0000 */
[----:B------:R-:W-:Y:S01]  /*16c30*/  @P1 SHF.R.U32.HI R7, RZ, c[0x0][0x4f0], R16 ;  /* 0x00013c00ff071a19 */ /* 0x000fe20000011610 */
[----:B------:R-:W-:Y:S01]  /*16c40*/  IMAD R11, R226, c[0x0][0x3f4], R11 ;  /* 0x0000fd00e20b7a24 */ /* 0x000fe200078e020b */
[----:B------:R-:W-:Y:S01]  /*16c50*/  LEA.HI.X R15, R20, c[0x0][0x454], R15, 0x2, P0 ;  /* 0x00011500140f7a11 */ /* 0x000fe200000f140f */
[----:B------:R-:W-:Y:S01]  /*16c60*/  SHFL.IDX PT, R18, R14, RZ, 0x1c1f ;  /* 0x001c1fff0e127589 */ /* 0x000fe200000e0000 */
[----:B------:R-:W-:Y:S01]  /*16c70*/  IMAD R20, R72, 0x80, R3 ;  /* 0x0000008048147824 */ /* 0x000fe200078e0203 */
[----:B------:R-:W-:Y:S01]  /*16c80*/  LOP3.LUT R5, R6, R5, RZ, 0x3c, !PT ;  /* 0x0000000506057212 */ /* 0x000fe200078e3cff */
[----:B------:R-:W-:Y:S01]  /*16c90*/  IMAD.WIDE.U32 R12, R226, c[0x0][0x3f0], R12 ;  /* 0x0000fc00e20c7a25 */ /* 0x000fe200078e000c */
[----:B------:R-:W1:Y:S01]  /*16ca0*/  SHFL.IDX PT, R19, R15, RZ, 0x1c1f ;  /* 0x001c1fff0f137589 */ /* 0x000e6200000e0000 */
[----:B------:R-:W-:-:S02]  /*16cb0*/  SHF.R.S32.HI R16, RZ, 0x1f, R7 ;  /* 0x0000001fff107819 */ /* 0x000fc40000011407 */
[----:B------:R-:W-:Y:S01]  /*16cc0*/  IMAD.MOV R6, RZ, RZ, -R7 ;  /* 0x000000ffff067224 */ /* 0x000fe200078e0a07 */
[----:B------:R-:W2:Y:S01]  /*16cd0*/  SHFL.IDX PT, R33, R15, 0x1, 0x1c1f ;  /* 0x003c1f000f217f89 */ /* 0x000ea200000e0000 */
[----:B-----5:R-:W-:Y:S01]  /*16ce0*/  IMAD R3, R4, c[0x0][0x4e8], RZ ;  /* 0x00013a0004037a24 */ /* 0x020fe200078e02ff */
[----:B------:R-:W-:Y:S01]  /*16cf0*/  IADD3 R4, R20, 0x8, RZ ;  /* 0x0000000814047810 */ /* 0x000fe20007ffe0ff */
[----:B------:R-:W-:Y:S01]  /*16d00*/  IMAD R6, R6, c[0x0][0x4e8], R9 ;  /* 0x00013a0006067a24 */ /* 0x000fe200078e0209 */
[----:B------:R-:W-:Y:S01]  /*16d10*/  IADD3 R13, R13, R11, RZ ;  /* 0x0000000b0d0d7210 */ /* 0x000fe20007ffe0ff */
[----:B------:R-:W-:Y:S01]  /*16d20*/  IMAD R16, R16, c[0x0][0x3e0], RZ ;  /* 0x0000f80010107a24 */ /* 0x000fe200078e02ff */
[-C--:B------:R-:W-:Y:S02]  /*16d30*/  ISETP.GE.OR P1, PT, R20, R3.reuse, P2 ;  /* 0x000000031400720c */ /* 0x080fe40001726670 */
[----:B------:R-:W-:Y:S01]  /*16d40*/  ISETP.GE.OR P0, PT, R4, R3, P2 ;  /* 0x000000030400720c */ /* 0x000fe20001706670 */
[----:B------:R-:W-:Y:S01]  /*16d50*/  IMAD R16, R7, c[0x0][0x3e4], R16 ;  /* 0x0000f90007107a24 */ /* 0x000fe200078e0210 */
[----:B------:R-:W-:Y:S01]  /*16d60*/  LOP3.LUT R5, R5, 0x7ffffe00, R10, 0xf8, !PT ;  /* 0x7ffffe0005057812 */ /* 0x000fe200078ef80a */
[----:B------:R-:W-:Y:S01]  /*16d70*/  IMAD.WIDE.U32 R12, R7, c[0x0][0x3e0], R12 ;  /* 0x0000f800070c7a25 */ /* 0x000fe200078e000c */
[----:B------:R-:W-:-:S02]  /*16d80*/  SHF.R.S32.HI R7, RZ, 0x1f, R6 ;  /* 0x0000001fff077819 */ /* 0x000fc40000011406 */
[----:B------:R-:W-:Y:S01]  /*16d90*/  SHF.L.U32 R76, R5, 0x1, RZ ;  /* 0x00000001054c7819 */ /* 0x000fe200000006ff */
[----:B------:R-:W-:Y:S01]  /*16da0*/  IMAD.IADD R13, R13, 0x1, R16 ;  /* 0x000000010d0d7824 */ /* 0x000fe200078e0210 */
[----:B------:R-:W-:Y:S01]  /*16db0*/  LEA R72, R72, R17, 0x7 ;  /* 0x0000001148487211 */ /* 0x000fe200078e38ff */
[----:B------:R-:W-:Y:S02]  /*16dc0*/  IMAD R7, R7, c[0x0][0x3d8], RZ ;  /* 0x0000f60007077a24 */ /* 0x000fe400078e02ff */
[C---:B------:R-:W-:Y:S01]  /*16dd0*/  IMAD.WIDE.U32 R74, R6.reuse, c[0x0][0x3d8], R12 ;  /* 0x0000f600064a7a25 */ /* 0x040fe200078e000c */
[----:B-1----:R1:W-:Y:S03]  /*16de0*/  @!P1 ST.E [R18.64], R2 ;  /* 0x0000000212009985 */ /* 0x0023e6000c101904 */
[----:B------:R-:W-:Y:S01]  /*16df0*/  IMAD R16, R6, c[0x0][0x3dc], R7 ;  /* 0x0000f70006107a24 */ /* 0x000fe200078e0207 */
[----:B--2---:R1:W-:Y:S03]  /*16e00*/  @!P0 ST.E [R32.64], R8 ;  /* 0x0000000820008985 */ /* 0x0043e6000c101904 */
[----:B------:R-:W-:Y:S01]  /*16e10*/  IMAD.IADD R16, R75, 0x1, R16 ;  /* 0x000000014b107824 */ /* 0x000fe200078e0210 */
[----:B------:R1:W2:Y:S01]  /*16e20*/  LDS.128 R60, [R76+0x1080] ;  /* 0x001080004c3c7984 */ /* 0x0002a20000000c00 */
[----:B------:R-:W-:-:S03]  /*16e30*/  LEA R75, P0, R74, c[0x0][0x380], 0x1 ;  /* 0x0000e0004a4b7a11 */ /* 0x000fc600078008ff */
[----:B------:R1:W3:Y:S01]  /*16e40*/  LDS.128 R56, [R76+0x2080] ;  /* 0x002080004c387984 */ /* 0x0002e20000000c00 */
[----:B------:R-:W-:Y:S02]  /*16e50*/  LEA.HI.X R74, R74, c[0x0][0x384], R16, 0x1, P0 ;  /* 0x0000e1004a4a7a11 */ /* 0x000fe400000f0c10 */
[----:B------:R-:W-:Y:S01]  /*16e60*/  ISETP.GE.AND P0, PT, R72, R3, PT ;  /* 0x000000034800720c */ /* 0x000fe20003f06270 */
        /* <DEDUP_REMOVED lines=22> */
[----:B------:R4:W5:Y:S01]  /*16fd0*/  LDS.128 R16, [R76+0xc080] ;  /* 0x00c080004c107984 */ /* 0x0009620000000c00 */
        /* <DEDUP_REMOVED lines=9> */
[----:B----4-:R-:W-:Y:S01]  /*17070*/  @!P3 IMAD.WIDE R76, R0, 0x2, R78 ;  /* 0x00000002004cb825 */ /* 0x010fe200078e024e */
[----:B------:R-:W-:-:S03]  /*17080*/  @!P0 LOP3.LUT R2, R2, 0xfffffff8, RZ, 0xc0, !PT ;  /* 0xfffffff802028812 */ /* 0x000fc600078ec0ff */
[--C-:B------:R-:W-:Y:S01]  /*17090*/  @!P2 IMAD.WIDE R70, R70, 0x2, R78.reuse ;  /* 0x000000024646a825 */ /* 0x100fe200078e024e */
[----:B--2---:R2:W-:Y:S03]  /*170a0*/  @!P3 ST.E.128 [R76.64], R64 ;  /* 0x000000404c00b985 */ /* 0x0045e6000c101d04 */
[--C-:B------:R-:W-:Y:S01]  /*170b0*/  @!P1 IMAD.WIDE R68, R68, 0x2, R78.reuse ;  /* 0x0000000244449825 */ /* 0x100fe200078e024e */
[----:B---3--:R2:W-:Y:S03]  /*170c0*/  @!P2 ST.E.128 [R70.64], R48 ;  /* 0x000000304600a985 */ /* 0x0085e6000c101d04 */
[----:B------:R-:W-:Y:S01]  /*170d0*/  @!P0 IMAD.WIDE R78, R2, 0x2, R78 ;  /* 0x00000002024e8825 */ /* 0x000fe200078e024e */
[----:B-1----:R2:W-:Y:S04]  /*170e0*/  @!P1 ST.E.128 [R68.64], R32 ;  /* 0x0000002044009985 */ /* 0x0025e8000c101d04 */
[----:B-----5:R2:W-:Y:S02]  /*170f0*/  @!P0 ST.E.128 [R78.64], R16 ;  /* 0x000000104e008985 */ /* 0x0205e4000c101d04 */
.L_x_950:
[----:B--234-:R-:W-:Y:S05]  /*17100*/  BSYNC B0 ;  /* 0x0000000000007941 */ /* 0x01cfea0003800000 */
.L_x_949:
        /* <DEDUP_REMOVED lines=30> */
.L_x_952:
[----:B------:R-:W-:Y:S05]  /*172f0*/  BSYNC B0 ;  /* 0x0000000000007941 */ /* 0x000fea0003800000 */
.L_x_951:
        /* <DEDUP_REMOVED lines=30> */
.L_x_954:
[----:B------:R-:W-:Y:S05]  /*174e0*/  BSYNC B0 ;  /* 0x0000000000007941 */ /* 0x000fea0003800000 */
.L_x_953:
        /* <DEDUP_REMOVED lines=31> */
.L_x_947:
[----:B------:R-:W-:Y:S01]  /*176e0*/  ISETP.NE.U32.AND P1, PT, RZ, c[0x0][0x508], PT ;  /* 0x00014200ff007a0c */ /* 0x000fe20003f25070 */
[----:B------:R-:W-:Y:S01]  /*176f0*/  IMAD.MOV.U32 R9, RZ, RZ, 0x4 ;  /* 0x00000004ff097424 */ /* 0x000fe200078e00ff */
[----:B------:R-:W-:Y:S02]  /*17700*/  ISETP.NE.U32.AND P0, PT, RZ, c[0x0][0x500], PT ;  /* 0x00014000ff007a0c */ /* 0x000fe40003f05070 */
[----:B------:R-:W-:Y:S01]  /*17710*/  ISETP.NE.AND.EX P1, PT, RZ, c[0x0][0x50c], PT, P1 ;  /* 0x00014300ff007a0c */ /* 0x000fe20003f25310 */
[----:B------:R-:W-:Y:S01]  /*17720*/  IMAD.WIDE R6, R226, R9, c[0x0][0x500] ;  /* 0x00014000e2067625 */ /* 0x000fe200078e0209 */
[----:B------:R-:W-:-:S03]  /*17730*/  ISETP.NE.AND.EX P0, PT, RZ, c[0x0][0x504], PT, P0 ;  /* 0x00014100ff007a0c */ /* 0x000fc60003f05300 */
[----:B------:R-:W-:-:S08]  /*17740*/  IMAD.MOV.U32 R3, RZ, RZ, c[0x0][0x388] ;  /* 0x0000e200ff037624 */ /* 0x000fd000078e00ff */
[----:B------:R-:W-:Y:S02]  /*17750*/  @P1 IMAD.WIDE R8, R226, R9, c[0x0][0x508] ;  /* 0x00014200e2081625 */ /* 0x000fe400078e0209 */
[----:B------:R-:W2:Y:S04]  /*17760*/  @P0 LDG.E R5, [R6.64] ;  /* 0x0000000406050981 */ /* 0x000ea8000c1e1900 */
[----:B------:R1:W5:Y:S01]  /*17770*/  @P1 LDG.E R3, [R8.64] ;  /* 0x0000000408031981 */ /* 0x000362000c1e1900 */
[----:B------:R-:W-:Y:S02]  /*17780*/  CS2R R10, SRZ ;  /* 0x00000000000a7805 */ /* 0x000fe4000001ff00 */
[--C-:B--2---:R-:W-:Y:S01]  /*17790*/  @P0 SHF.R.S32.HI R11, RZ, 0x1f, R5.reuse ;  /* 0x0000001fff0b0819 */ /* 0x104fe20000011405 */
[----:B------:R-:W-:Y:S01]  /*177a0*/  @P0 IMAD.MOV.U32 R10, RZ, RZ, R5 ;  /* 0x000000ffff0a0224 */ /* 0x000fe200078e0005 */
[----:B------:R-:W-:Y:S05]  /*177b0*/  @P1 BRA `(.L_x_955) ;  /* 0x0000004000001947 */ /* 0x000fea0003800000 */
[----:B-1----:R-:W-:Y:S05]  /*177c0*/  @!P0 BRA `(.L_x_955) ;  /* 0x0000003000008947 */ /* 0x002fea0003800000 */
[----:B-----5:R-:W2:Y:S04]  /*177d0*/  LDG.E R3, [R6.64] ;  /* 0x0000000406037981 */ /* 0x020ea8000c1e1900 */
[----:B------:R-:W2:Y:S02]  /*177e0*/  LDG.E R2, [R6.64+0x4] ;  /* 0x0000040406027981 */ /* 0x000ea4000c1e1900 */
[----:B--2---:R-:W-:-:S02]  /*177f0*/  IADD3 R3, -R3, R2, RZ ;  /* 0x0000000203037210 */ /* 0x004fc40007ffe1ff */
.L_x_955:
[----:B-1----:R-:W1:Y:S01]  /*17800*/  S2R R2, SR_TID.X ;  /* 0x0000000000027919 */ /* 0x002e620000002100 */
[----:B------:R-:W-:Y:S01]  /*17810*/  SHF.R.S32.HI R5, RZ, 0x1f, R226 ;  /* 0x0000001fff057819 */ /* 0x000fe200000114e2 */
[----:B------:R-:W-:Y:S01]  /*17820*/  BSSY B0, `(.L_x_956) ;  /* 0x0000027000007945 */ /* 0x000fe20003800000 */
[----:B------:R-:W-:-:S02]  /*17830*/  SEL R226, R226, RZ, !P0 ;  /* 0x000000ffe2e27207 */ /* 0x000fc40004000000 */
[----:B------:R-:W-:Y:S02]  /*17840*/  SEL R5, R5, RZ, !P0 ;  /* 0x000000ff05057207 */ /* 0x000fe40004000000 */
[----:B-1----:R-:W-:-:S13]  /*17850*/  ISETP.GE.AND P1, PT, R2, 0x80, PT ;  /* 0x000000800200780c */ /* 0x002fda0003f26270 */
[----:B------:R-:W-:Y:S05]  /*17860*/  @P1 BRA `(.L_x_957) ;  /* 0x0000022000001947 */ /* 0x000fea0003800000 */
[----:B------:R-:W1:Y:S01]  /*17870*/  S2R R9, SR_CTAID.X ;  /* 0x0000000000097919 */ /* 0x000e620000002500 */
[----:B-----5:R-:W-:Y:S01]  /*17880*/  IMAD R7, R3, c[0x0][0x4e8], RZ ;  /* 0x00013a0003077a24 */ /* 0x020fe200078e02ff */
[----:B-1----:R-:W-:-:S04]  /*17890*/  LEA R8, R9, R2, 0x7 ;  /* 0x0000000209087211 */ /* 0x002fc800078e38ff */
[----:B------:R-:W-:-:S13]  /*178a0*/  ISETP.GE.AND P0, PT, R8, R7, PT ;  /* 0x000000070800720c */ /* 0x000fda0003f06270 */
[----:B------:R-:W-:Y:S05]  /*178b0*/  @P0 BRA `(.L_x_957) ;  /* 0x000001d000000947 */ /* 0x000fea0003800000 */
[----:B------:R-:W-:Y:S01]  /*178c0*/  MOV R4, c[0x0][0x4e8] ;  /* 0x00013a0000047a02 */ /* 0x000fe20000000f00 */
[----:B------:R-:W-:Y:S01]  /*178d0*/  IMAD.MOV.U32 R12, RZ, RZ, R10 ;  /* 0x000000ffff0c7224 */ /* 0x000fe200078e000a */
[----:B------:R-:W-:Y:S02]  /*178e0*/  MOV R13, R11 ;  /* 0x0000000b000d7202 */ /* 0x000fe40000000f00 */
[----:B------:R-:W-:Y:S01]  /*178f0*/  ISETP.NE.AND P0, PT, R4, 0x1, PT ;  /* 0x000000010400780c */ /* 0x000fe20003f05270 */
[----:B------:R-:W-:Y:S01]  /*17900*/  IMAD R4, R0, c[0x0][0x490], RZ ;  /* 0x0001240000047a24 */ /* 0x000fe200078e02ff */
[----:B------:R-:W-:Y:S01]  /*17910*/  MOV R7, R8 ;  /* 0x0000000800077202 */ /* 0x000fe20000000f00 */
[----:B------:R-:W-:-:S04]  /*17920*/  IMAD.WIDE.U32 R12, R223, c[0x0][0x490], R12 ;  /* 0x00012400df0c7a25 */ /* 0x000fc800078e000c */
[----:B------:R-:W-:Y:S02]  /*17930*/  IMAD R4, R223, c[0x0][0x494], R4 ;  /* 0x00012500df047a24 */ /* 0x000fe400078e0204 */
[----:B------:R-:W-:Y:S02]  /*17940*/  IMAD.MOV.U32 R14, RZ, RZ, R12 ;  /* 0x000000ffff0e7224 */ /* 0x000fe400078e000c */
[----:B------:R-:W-:Y:S02]  /*17950*/  IMAD.IADD R15, R4, 0x1, R13 ;  /* 0x00000001040f7824 */ /* 0x000fe400078e020d */
[----:B------:R-:W-:-:S04]  /*17960*/  @P0 IMAD.HI.U32 R6, R8, c[0x0][0x4ec], RZ ;  /* 0x00013b0008060a27 */ /* 0x000fc800078e00ff */
[----:B------:R-:W-:Y:S01]  /*17970*/  IMAD R13, R5, c[0x0][0x498], RZ ;  /* 0x00012600050d7a24 */ /* 0x000fe200078e02ff */
[----:B------:R-:W-:Y:S01]  /*17980*/  @P0 SHF.R.U32.HI R7, RZ, c[0x0][0x4f0], R6 ;  /* 0x00013c00ff070a19 */ /* 0x000fe20000011606 */
[----:B------:R-:W-:-:S03]  /*17990*/  IMAD.WIDE.U32 R14, R226, c[0x0][0x498], R14 ;  /* 0x00012600e20e7a25 */ /* 0x000fc600078e000e */
[C---:B------:R-:W-:Y:S01]  /*179a0*/  IADD3 R9, -R7.reuse, RZ, RZ ;  /* 0x000000ff07097210 */ /* 0x040fe20007ffe1ff */
[----:B------:R-:W-:Y:S01]  /*179b0*/  IMAD R13, R226, c[0x0][0x49c], R13 ;  /* 0x00012700e20d7a24 */ /* 0x000fe200078e020d */
[----:B------:R-:W-:Y:S02]  /*179c0*/  SHF.R.S32.HI R4, RZ, 0x1f, R7 ;  /* 0x0000001fff047819 */ /* 0x000fe40000011407 */
[----:B------:R-:W-:Y:S01]  /*179d0*/  IADD3 R12, P0, R7, R14, RZ ;  /* 0x0000000e070c7210 */ /* 0x000fe20007f1e0ff */
[----:B------:R-:W-:-:S03]  /*179e0*/  IMAD R9, R9, c[0x0][0x4e8], R8 ;  /* 0x00013a0009097a24 */ /* 0x000fc600078e0208 */
[----:B------:R-:W-:Y:S02]  /*179f0*/  IADD3.X R13, R4, R15, R13, P0, !PT ;  /* 0x0000000f040d7210 */ /* 0x000fe400007fe40d */
[----:B------:R-:W-:Y:S02]  /*17a00*/  SHF.R.S32.HI R6, RZ, 0x1f, R9 ;  /* 0x0000001fff067819 */ /* 0x000fe40000011409 */
[----:B------:R-:W-:Y:S01]  /*17a10*/  MOV R4, 0xff800000 ;  /* 0xff80000000047802 */ /* 0x000fe20000000f00 */
[----:B------:R-:W-:-:S04]  /*17a20*/  IMAD.WIDE.U32 R12, R9, c[0x0][0x488], R12 ;  /* 0x00012200090c7a25 */ /* 0x000fc800078e000c */
[----:B------:R-:W-:-:S04]  /*17a30*/  IMAD R6, R6, c[0x0][0x488], RZ ;  /* 0x0001220006067a24 */ /* 0x000fc800078e02ff */
[----:B------:R-:W-:Y:S01]  /*17a40*/  IMAD R7, R9, c[0x0][0x48c], R6 ;  /* 0x0001230009077a24 */ /* 0x000fe200078e0206 */
[----:B------:R-:W-:-:S04]  /*17a50*/  LEA R6, P0, R12, c[0x0][0x450], 0x2 ;  /* 0x000114000c067a11 */ /* 0x000fc800078010ff */
[----:B------:R-:W-:-:S04]  /*17a60*/  IADD3 R7, R13, R7, RZ ;  /* 0x000000070d077210 */ /* 0x000fc80007ffe0ff */
[----:B------:R-:W-:-:S05]  /*17a70*/  LEA.HI.X R7, R12, c[0x0][0x454], R7, 0x2, P0 ;  /* 0x000115000c077a11 */ /* 0x000fca00000f1407 */
[----:B------:R1:W-:Y:S02]  /*17a80*/  STG.E [R6.64], R4 ;  /* 0x0000000406007986 */ /* 0x0003e4000c101904 */
.L_x_957:
[----:B------:R-:W-:Y:S05]  /*17a90*/  BSYNC B0 ;  /* 0x0000000000007941 */ /* 0x000fea0003800000 */
.L_x_956:
[----:B-1----:R-:W1:Y:S01]  /*17aa0*/  S2R R6, SR_CTAID.X ;  /* 0x0000000000067919 */ /* 0x002e620000002500 */
[----:B------:R-:W-:Y:S01]  /*17ab0*/  SHF.R.S32.HI R7, RZ, 0x1f, R2 ;  /* 0x0000001fff077819 */ /* 0x000fe20000011402 */
[----:B------:R-:W-:Y:S01]  /*17ac0*/  IMAD R9, R11, c[0x0][0x3a0], RZ ;  /* 0x0000e8000b097a24 */ /* 0x000fe200078e02ff */
[----:B------:R-:W-:Y:S01]  /*17ad0*/  BSSY B0, `(.L_x_958) ;  /* 0x0000045000007945 */ /* 0x000fe20003800000 */
[----:B------:R-:W-:Y:S01]  /*17ae0*/  IMAD R0, R0, c[0x0][0x3e8], RZ ;  /* 0x0000fa0000007a24 */ /* 0x000fe200078e02ff */
[-C--:B------:R-:W-:Y:S01]  /*17af0*/  LEA.HI R8, R7, R2.reuse, RZ, 0x3 ;  /* 0x0000000207087211 */ /* 0x080fe200078f18ff */
[C---:B------:R-:W-:Y:S01]  /*17b00*/  IMAD R4, R10.reuse, c[0x0][0x3a4], R9 ;  /* 0x0000e9000a047a24 */ /* 0x040fe200078e0209 */
[----:B------:R-:W-:Y:S01]  /*17b10*/  MOV R7, c[0x0][0x4e8] ;  /* 0x00013a0000077a02 */ /* 0x000fe20000000f00 */
[----:B------:R-:W-:Y:S01]  /*17b20*/  IMAD.WIDE.U32 R10, R10, c[0x0][0x3a0], RZ ;  /* 0x0000e8000a0a7a25 */ /* 0x000fe200078e00ff */
[----:B------:R-:W-:Y:S02]  /*17b30*/  LOP3.LUT R9, R8, 0xfffffff8, RZ, 0xc0, !PT ;  /* 0xfffffff808097812 */ /* 0x000fe400078ec0ff */
[----:B------:R-:W-:Y:S01]  /*17b40*/  ISETP.NE.AND P0, PT, R7, 0x1, PT ;  /* 0x000000010700780c */ /* 0x000fe20003f05270 */
[----:B------:R-:W-:Y:S01]  /*17b50*/  IMAD.IADD R13, R11, 0x1, R4 ;  /* 0x000000010b0d7824 */ /* 0x000fe200078e0204 */
[----:B------:R-:W-:Y:S01]  /*17b60*/  IADD3 R11, -R9, R2, RZ ;  /* 0x00000002090b7210 */ /* 0x000fe20007ffe1ff */
[----:B------:R-:W-:Y:S01]  /*17b70*/  IMAD.MOV.U32 R12, RZ, RZ, R10 ;  /* 0x000000ffff0c7224 */ /* 0x000fe200078e000a */
[----:B------:R-:W-:Y:S01]  /*17b80*/  SHF.R.S32.HI R8, RZ, 0x3, R8 ;  /* 0x00000003ff087819 */ /* 0x000fe20000011408 */
[----:B------:R-:W-:-:S02]  /*17b90*/  IMAD R0, R223, c[0x0][0x3ec], R0 ;  /* 0x0000fb00df007a24 */ /* 0x000fc400078e0200 */
[----:B------:R-:W-:Y:S01]  /*17ba0*/  IMAD.WIDE.U32 R12, R223, c[0x0][0x3e8], R12 ;  /* 0x0000fa00df0c7a25 */ /* 0x000fe200078e000c */
[CC--:B------:R-:W-:Y:S02]  /*17bb0*/  LEA R7, R11.reuse, R8.reuse, 0x5 ;  /* 0x000000080b077211 */ /* 0x0c0fe400078e28ff */
[----:B------:R-:W-:Y:S01]  /*17bc0*/  SHF.L.U32 R11, R11, 0x3, RZ ;  /* 0x000000030b0b7819 */ /* 0x000fe200000006ff */
[----:B------:R-:W-:Y:S01]  /*17bd0*/  IMAD R5, R5, c[0x0][0x3f0], RZ ;  /* 0x0000fc0005057a24 */ /* 0x000fe200078e02ff */
[----:B------:R-:W-:Y:S01]  /*17be0*/  IADD3 R13, R0, R13, RZ ;  /* 0x0000000d000d7210 */ /* 0x000fe20007ffe0ff */
[C---:B-1----:R-:W-:Y:S01]  /*17bf0*/  IMAD R7, R6.reuse, 0x80, R7 ;  /* 0x0000008006077824 */ /* 0x042fe200078e0207 */
[----:B------:R-:W-:Y:S01]  /*17c00*/  LEA R6, R6, R8, 0x7 ;  /* 0x0000000806067211 */ /* 0x000fe200078e38ff */
[----:B------:R-:W-:Y:S01]  /*17c10*/  IMAD R5, R226, c[0x0][0x3f4], R5 ;  /* 0x0000fd00e2057a24 */ /* 0x000fe200078e0205 */
[----:B------:R-:W-:Y:S01]  /*17c20*/  IADD3 R10, R11, 0x40, RZ ;  /* 0x000000400b0a7810 */ /* 0x000fe20007ffe0ff */
[----:B------:R-:W-:Y:S01]  /*17c30*/  @P0 IMAD.HI.U32 R0, R7, c[0x0][0x4ec], RZ ;  /* 0x00013b0007000a27 */ /* 0x000fe200078e00ff */
[----:B------:R-:W-:-:S02]  /*17c40*/  MOV R2, R7 ;  /* 0x0000000700027202 */ /* 0x000fc40000000f00 */
[C---:B------:R-:W-:Y:S01]  /*17c50*/  IADD3 R9, R11.reuse, 0x80, RZ ;  /* 0x000000800b097810 */ /* 0x040fe20007ffe0ff */
[----:B------:R-:W-:Y:S01]  /*17c60*/  IMAD.WIDE.U32 R12, R226, c[0x0][0x3f0], R12 ;  /* 0x0000fc00e20c7a25 */ /* 0x000fe200078e000c */
[----:B------:R-:W-:Y:S02]  /*17c70*/  @P0 SHF.R.U32.HI R2, RZ, c[0x0][0x4f0], R0 ;  /* 0x00013c00ff020a19 */ /* 0x000fe40000011600 */
[----:B------:R-:W-:Y:S02]  /*17c80*/  IADD3 R8, R11, 0xc0, RZ ;  /* 0x000000c00b087810 */ /* 0x000fe40007ffe0ff */
[--C-:B------:R-:W-:Y:S01]  /*17c90*/  SHF.R.S32.HI R4, RZ, 0x1f, R2.reuse ;  /* 0x0000001fff047819 */ /* 0x100fe20000011402 */
[----:B------:R-:W-:Y:S01]  /*17ca0*/  IMAD.MOV R0, RZ, RZ, -R2 ;  /* 0x000000ffff007224 */ /* 0x000fe200078e0a02 */
[----:B------:R-:W-:-:S03]  /*17cb0*/  IADD3 R13, R13, R5, RZ ;  /* 0x000000050d0d7210 */ /* 0x000fc60007ffe0ff */
[----:B------:R-:W-:Y:S02]  /*17cc0*/  IMAD R5, R4, c[0x0][0x3e0], RZ ;  /* 0x0000f80004057a24 */ /* 0x000fe400078e02ff */
[----:B------:R-:W-:Y:S02]  /*17cd0*/  IMAD R0, R0, c[0x0][0x4e8], R7 ;  /* 0x00013a0000007a24 */ /* 0x000fe400078e0207 */
[----:B------:R-:W-:-:S04]  /*17ce0*/  IMAD.WIDE.U32 R12, R2, c[0x0][0x3e0], R12 ;  /* 0x0000f800020c7a25 */ /* 0x000fc800078e000c */
[----:B------:R-:W-:Y:S01]  /*17cf0*/  IMAD R5, R2, c[0x0][0x3e4], R5 ;  /* 0x0000f90002057a24 */ /* 0x000fe200078e0205 */
[----:B------:R-:W-:Y:S01]  /*17d00*/  SHF.R.S32.HI R2, RZ, 0x1f, R0 ;  /* 0x0000001fff027819 */ /* 0x000fe20000011400 */
[----:B-----5:R-:W-:-:S03]  /*17d10*/  IMAD R7, R3, c[0x0][0x4e8], RZ ;  /* 0x00013a0003077a24 */ /* 0x020fc600078e02ff */
[----:B------:R-:W-:Y:S01]  /*17d20*/  IADD3 R13, R13, R5, RZ ;  /* 0x000000050d0d7210 */ /* 0x000fe20007ffe0ff */
[----:B------:R-:W-:-:S04]  /*17d30*/  IMAD R5, R2, c[0x0][0x3d8], RZ ;  /* 0x0000f60002057a24 */ /* 0x000fc800078e02ff */
[C---:B------:R-:W-:Y:S02]  /*17d40*/  IMAD R5, R0.reuse, c[0x0][0x3dc], R5 ;  /* 0x0000f70000057a24 */ /* 0x040fe400078e0205 */
[----:B------:R-:W-:-:S04]  /*17d50*/  IMAD.WIDE.U32 R12, R0, c[0x0][0x3d8], R12 ;  /* 0x0000f600000c7a25 */ /* 0x000fc800078e000c */
[----:B------:R-:W-:Y:S01]  /*17d60*/  IMAD.IADD R5, R13, 0x1, R5 ;  /* 0x000000010d057824 */ /* 0x000fe200078e0205 */
        /* <DEDUP_REMOVED lines=27> */
.L_x_959:
[----:B------:R-:W-:Y:S05]  /*17f20*/  BSYNC B0 ;  /* 0x0000000000007941 */ /* 0x000fea0003800000 */
.L_x_958:
[----:B--2---:R-:W-:Y:S01]  /*17f30*/  IADD3 R4, R6, 0x20, RZ ;  /* 0x0000002006047810 */ /* 0x004fe20007ffe0ff */
[----:B------:R2:W4:Y:S01]  /*17f40*/  SHFL.IDX PT, R13, R0, 0x1, 0x181f ;  /* 0x00381f00000d7f89 */ /* 0x00052200000e0000 */
        /* <DEDUP_REMOVED lines=8> */
[----:B---3--:R-:W-:Y:S02]  /*17fd0*/  @!P2 SHF.R.S32.HI R5, RZ, 0x1f, R10 ;  /* 0x0000001fff05a819 */ /* 0x008fe4000001140a */
        /* <DEDUP_REMOVED lines=16> */
.L_x_961:
[----:B------:R-:W-:Y:S05]  /*180e0*/  BSYNC B0 ;  /* 0x0000000000007941 */ /* 0x000fea0003800000 */
.L_x_960:
[----:B-1----:R-:W-:Y:S01]  /*180f0*/  IADD3 R4, R6, 0x40, RZ ;  /* 0x0000004006047810 */ /* 0x002fe20007ffe0ff */
[----:B----4-:R1:W4:Y:S01]  /*18100*/  SHFL.IDX PT, R13, R0, 0x2, 0x181f ;  /* 0x00581f00000d7f89 */ /* 0x01032200000e0000 */
[----:B------:R-:W-:Y:S02]  /*18110*/  BSSY B0, `(.L_x_962) ;  /* 0x0000019000007945 */ /* 0x000fe40003800000 */
[----:B------:R-:W-:Y:S01]  /*18120*/  ISETP.GE.AND P0, PT, R4, R7, PT ;  /* 0x000000070400720c */ /* 0x000fe20003f06270 */
[----:B------:R1:W2:-:S12]  /*18130*/  SHFL.IDX PT, R12, R2, 0x2, 0x181f ;  /* 0x00581f00020c7f89 */ /* 0x00029800000e0000 */
        /* <DEDUP_REMOVED lines=9> */
[----:B--2-4-:R-:W-:Y:S01]  /*181d0*/  @!P3 IMAD.WIDE R14, R11, 0x2, R12 ;  /* 0x000000020b0eb825 */ /* 0x014fe200078e020c */
        /* <DEDUP_REMOVED lines=12> */
.L_x_963:
[----:B------:R-:W-:Y:S05]  /*182a0*/  BSYNC B0 ;  /* 0x0000000000007941 */ /* 0x000fea0003800000 */
.L_x_962:
[----:B------:R-:W-:Y:S01]  /*182b0*/  IADD3 R6, R6, 0x60, RZ ;  /* 0x0000006006067810 */ /* 0x000fe20007ffe0ff */
[----:B------:R1:W4:Y:S03]  /*182c0*/  SHFL.IDX PT, R3, R0, 0x3, 0x181f ;  /* 0x00781f0000037f89 */ /* 0x00032600000e0000 */
[----:B------:R-:W-:Y:S01]  /*182d0*/  ISETP.GE.AND P0, PT, R6, R7, PT ;  /* 0x000000070600720c */ /* 0x000fe20003f06270 */
[----:B-12---:R-:W1:-:S12]  /*182e0*/  SHFL.IDX PT, R2, R2, 0x3, 0x181f ;  /* 0x00781f0002027f89 */ /* 0x006e5800000e0000 */
[----:B------:R-:W-:Y:S05]  /*182f0*/  @P0 EXIT ;  /* 0x000000000000094d */ /* 0x000fea0003800000 */
[----:B------:R-:W-:Y:S02]  /*18300*/  ISETP.GE.AND P1, PT, R10, c[0x0][0x3c8], PT ;  /* 0x0000f2000a007a0c */ /* 0x000fe40003f26270 */
[----:B------:R-:W-:Y:S02]  /*18310*/  ISETP.GE.AND P0, PT, R9, c[0x0][0x3c8], PT ;  /* 0x0000f20009007a0c */ /* 0x000fe40003f06270 */
[----:B------:R-:W-:-:S09]  /*18320*/  ISETP.GE.AND P2, PT, R11, c[0x0][0x3c8], PT ;  /* 0x0000f2000b007a0c */ /* 0x000fd20003f46270 */
[----:B---3--:R-:W-:Y:S02]  /*18330*/  @!P1 SHF.R.S32.HI R5, RZ, 0x1f, R10 ;  /* 0x0000001fff059819 */ /* 0x008fe4000001140a */
        /* <DEDUP_REMOVED lines=19> */
.L_x_936:
[----:B------:R-:W-:Y:S02]  /*18470*/  MOV R9, 0x1 ;  /* 0x0000000100097802 */ /* 0x000fe40000000f00 */
[----:B------:R-:W-:Y:S02]  /*18480*/  MOV R8, 0x184a0 ;  /* 0x000184a000087802 */ /* 0x000fe40000000f00 */
[----:B-1----:R-:W-:Y:S05]  /*18490*/  CALL.REL.NOINC `($__internal_4_$__cuda_sm70_shflsync_idx_p) ;  /* 0x000000f000007944 */ /* 0x002fea0003c00000 */
[----:B--2---:R-:W-:Y:S01]  /*184a0*/  IMAD.MOV.U32 R30, RZ, RZ, R9 ;  /* 0x000000ffff1e7224 */ /* 0x004fe200078e0009 */
[----:B-1----:R-:W-:Y:S01]  /*184b0*/  MOV R10, R28 ;  /* 0x0000001c000a7202 */ /* 0x002fe20000000f00 */
[----:B------:R-:W-:Y:S01]  /*184c0*/  IMAD.MOV.U32 R9, RZ, RZ, 0x1 ;  /* 0x00000001ff097424 */ /* 0x000fe200078e00ff */
[----:B------:R-:W-:Y:S02]  /*184d0*/  MOV R8, 0x184f0 ;  /* 0x000184f000087802 */ /* 0x000fe40000000f00 */
[----:B------:R-:W-:Y:S05]  /*184e0*/  CALL.REL.NOINC `($__internal_4_$__cuda_sm70_shflsync_idx_p) ;  /* 0x000000a000007944 */ /* 0x000fea0003c00000 */
[----:B-12---:R-:W-:Y:S05]  /*184f0*/  BRA `(.L_x_964) ;  /* 0xffff765000007947 */ /* 0x006fea000383ffff */
.L_x_944:
[----:B-1----:R-:W-:Y:S02]  /*18500*/  MOV R9, 0x1 ;  /* 0x0000000100097802 */ /* 0x002fe40000000f00 */
[----:B------:R-:W-:Y:S02]  /*18510*/  MOV R8, 0x18530 ;  /* 0x0001853000087802 */ /* 0x000fe40000000f00 */
[----:B---3--:R-:W-:Y:S05]  /*18520*/  CALL.REL.NOINC `($__internal_4_$__cuda_sm70_shflsync_idx_p) ;  /* 0x0000006000007944 */ /* 0x008fea0003c00000 */
[----:B-1----:R-:W-:Y:S01]  /*18530*/  MOV R10, R2 ;  /* 0x00000002000a7202 */ /* 0x002fe20000000f00 */
[----:B--2---:R-:W-:Y:S01]  /*18540*/  IMAD.MOV.U32 R5, RZ, RZ, R9 ;  /* 0x000000ffff057224 */ /* 0x004fe200078e0009 */
[----:B------:R-:W-:Y:S01]  /*18550*/  MOV R8, 0x18580 ;  /* 0x0001858000087802 */ /* 0x000fe20000000f00 */
[----:B------:R-:W-:Y:S02]  /*18560*/  IMAD.MOV.U32 R9, RZ, RZ, 0x1 ;  /* 0x00000001ff097424 */ /* 0x000fe400078e00ff */
[----:B------:R-:W-:Y:S05]  /*18570*/  CALL.REL.NOINC `($__internal_4_$__cuda_sm70_shflsync_idx_p) ;  /* 0x0000001000007944 */ /* 0x000fea0003c00000 */
[----:B-12---:R-:W-:-:S05]  /*18580*/  BRA `(.L_x_965) ;  /* 0xffffa1b000007947 */ /* 0x006fca000383ffff */
        .weak           $__internal_4_$__cuda_sm70_shflsync_idx_p
        .type           $__internal_4_$__cuda_sm70_shflsync_idx_p,@function
        .size           $__internal_4_$__cuda_sm70_shflsync_idx_p,(.L_x_1781 - $__internal_4_$__cuda_sm70_shflsync_idx_p)
$__internal_4_$__cuda_sm70_shflsync_idx_p:
[----:B------:R-:W-:Y:S01]  /*18590*/  MOV R16, R8 ;  /* 0x0000000800107202 */ /* 0x000fe20000000f00 */
[----:B------:R-:W-:Y:S04]  /*185a0*/  WARPSYNC R227 ;  /* 0x000000e300007348 */ /* 0x000fe80003800000 */
[----:B------:R-:W-:Y:S01]  /*185b0*/  MOV R17, 0x0 ;  /* 0x0000000000117802 */ /* 0x000fe20000000f00 */
[----:B------:R1:W2:Y:S03]  /*185c0*/  SHFL.IDX PT, R9, R10, R9, R230 ;  /* 0x000000090a097389 */ /* 0x0002a600000e00e6 */
[----:B------:R-:W-:Y:S05]  /*185d0*/  RET.REL.NODEC R16 `(_ZN7cutlass13device_kernelIN5flash19enable_sm80_to_sm89INS1_16FlashAttnFwdSm80INS1_25CollectiveMainloopFwdSm80ILi8ELi1ELb0EN4cute5tupleIJNS5_1CILi128EEENS7_ILi48EEENS7_ILi256EEEEEELi256ENS_6half_tEfNS_4arch4Sm80ELb0ELb0ELb1ELb1ELb1ELb1ELb1ELb0EEENS1_21CollectiveEpilogueFwdINS6_IJS8_SA_S9_EEENS6_IJNS7_ILi1EEESI_SI_EEESC_SE_Li256ELb1ELb1ELb0ELb0EEENS1_19SingleTileSchedulerILb1ELb0ELb1ELi128EEEEEEEEEvNT_6ParamsE) ;  /* 0xfffe7a2010007950 */ /* 0x000fea0003c3ffff */
.L_x_966:
        /* <DEDUP_REMOVED lines=10> */
.L_x_1781:


//--------------------- .text._ZN7cutlass13device_kernelIN5flash19enable_sm80_to_sm89INS1_16FlashAttnFwdSm80INS1_25CollectiveMainloopFwdSm80ILi8ELi1ELb0EN4cute5tupleIJNS5_1CILi128EEENS7_ILi64EEENS7_ILi256EEEEEELi256ENS_6half_tEfNS_4arch4Sm80ELb0ELb1ELb1ELb0ELb1ELb0ELb1ELb0EEENS1_21CollectiveEpilogueFwdINS6_IJS8_SA_S9_EEENS6_IJNS7_ILi1EEESI_SI_EEESC_SE_Li256ELb0ELb1ELb0ELb0EEENS1_19SingleTileSchedulerILb0ELb0ELb1ELi128EEEEEEEEEvNT_6ParamsE --------------------------
	.section	.text._ZN7cutlass13device_kernelIN5flash19enable_sm80_to_sm89INS1_16FlashAttnFwdSm80INS1_25CollectiveMainloopFwdSm80ILi8ELi1ELb0EN4cute5tupleIJNS5_1CILi128EEENS7_ILi64EEENS7_ILi256EEEEEELi256ENS_6half_tEfNS_4arch4Sm80ELb0ELb1ELb1ELb0ELb1ELb0ELb1ELb0EEENS1_21CollectiveEpilogueFwdINS6_IJS8_SA_S9_EEENS6_IJNS7_ILi1EEESI_SI_EEESC_SE_Li256ELb0ELb1ELb0ELb0EEENS1_19SingleTileSchedulerILb0ELb0ELb1ELi128EEEEEEEEEvNT_6ParamsE,"ax",@progbits
	.sectioninfo	@"SHI_REGISTERS=255"
	.align	128
.text._ZN7cutlass13device_kernelIN5flash19enable_sm80_to_sm89INS1_16FlashAttnFwdSm80INS1_25CollectiveMainloopFwdSm80ILi8ELi1ELb0EN4cute5tupleIJNS5_1CILi128EEENS7_ILi64EEENS7_ILi256EEEEEELi256ENS_6half_tEfNS_4arch4Sm80ELb0ELb1ELb1ELb0ELb1ELb0ELb1ELb0EEENS1_21CollectiveEpilogueFwdINS6_IJS8_SA_S9_EEENS6_IJNS7_ILi1EEESI_SI_EEESC_SE_Li256ELb0ELb1ELb0ELb0EEENS1_19SingleTileSchedulerILb0ELb0ELb1ELi128EEEEEEEEEvNT_6ParamsE:
        .type           _ZN7cutlass13device_kernelIN5flash19enable_sm80_to_sm89INS1_16FlashAttnFwdSm80INS1_25CollectiveMainloopFwdSm80ILi8ELi1ELb0EN4cute5tupleIJNS5_1CILi128EEENS7_ILi64EEENS7_ILi256EEEEEELi256ENS_6half_tEfNS_4arch4Sm80ELb0ELb1ELb1ELb0ELb1ELb0ELb1ELb0EEENS1_21CollectiveEpilogueFwdINS6_IJS8_SA_S9_EEENS6_IJNS7_ILi1EEESI_SI_EEESC_SE_Li256ELb0ELb1ELb0ELb0EEENS1_19SingleTileSchedulerILb0ELb0ELb1ELi128EEEEEEEEEvNT_6ParamsE,@function
        .size           _ZN7cutlass13device_kernelIN5flash19enable_sm80_to_sm89INS1_16FlashAttnFwdSm80INS1_25CollectiveMainloopFwdSm80ILi8ELi1ELb0EN4cute5tupleIJNS5_1CILi128EEENS7_ILi64EEENS7_ILi256EEEEEELi256ENS_6half_tEfNS_4arch4Sm80ELb0ELb1ELb1ELb0ELb1ELb0ELb1ELb0EEENS1_21CollectiveEpilogueFwdINS6_IJS8_SA_S9_EEENS6_IJNS7_ILi1EEESI_SI_EEESC_SE_Li256ELb0ELb1ELb0ELb0EEENS1_19SingleTileSchedulerILb0ELb0ELb1ELi128EEEEEEEEEvNT_6ParamsE,(.L_x_1783 - _ZN7cutlass13device_kernelIN5flash19enable_sm80_to_sm89INS1_16FlashAttnFwdSm80INS1_25CollectiveMainloopFwdSm80ILi8ELi1ELb0EN4cute5tupleIJNS5_1CILi128EEENS7_ILi64EEENS7_ILi256EEEEEELi256ENS_6half_tEfNS_4arch4Sm80ELb0ELb1ELb1ELb0ELb1ELb0ELb1ELb0EEENS1_21CollectiveEpilogueFwdINS6_IJS8_SA_S9_EEENS6_IJNS7_ILi1EEESI_SI_EEESC_SE_Li256ELb0ELb1ELb0ELb0EEENS1_19SingleTileSchedulerILb0ELb0ELb1ELi128EEEEEEEEEvNT_6ParamsE)
        .other          _ZN7cutlass13device_kernelIN5flash19enable_sm80_to_sm89INS1_16FlashAttnFwdSm80INS1_25CollectiveMainloopFwdSm80ILi8ELi1ELb0EN4cute5tupleIJNS5_1CILi128EEENS7_ILi64EEENS7_ILi256EEEEEELi256ENS_6half_tEfNS_4arch4Sm80ELb0ELb1ELb1ELb0ELb1ELb0ELb1ELb0EEENS1_21CollectiveEpilogueFwdINS6_IJS8_SA_S9_EEENS6_IJNS7_ILi1EEESI_SI_EEESC_SE_Li256ELb0ELb1ELb0ELb0EEENS1_19SingleTileSchedulerILb0ELb0ELb1ELi128EEEEEEEEEvNT_6ParamsE,@"STO_CUDA_ENTRY STV_DEFAULT"
_ZN7cutlass13device_kernelIN5flash19enable_sm80_to_sm89INS1_16FlashAttnFwdSm80INS1_25CollectiveMainloopFwdSm80ILi8ELi1ELb0EN4cute5tupleIJNS5_1CILi128EEENS7_ILi64EEENS7_ILi256EEEEEELi256ENS_6half_tEfNS_4arch4Sm80ELb0ELb1ELb1ELb0ELb1ELb0ELb1ELb0EEENS1_21CollectiveEpilogueFwdINS6_IJS8_SA_S9_EEENS6_IJNS7_ILi1EEESI_SI_EEESC_SE_Li256ELb0ELb1ELb0ELb0EEENS1_19SingleTileSchedulerILb0ELb0ELb1ELi128EEEEEEEEEvNT_6ParamsE:
        /* <DEDUP_REMOVED lines=20> */
[----:B------:R-:W-:Y:S01]  /*0140*/  UMOV UR13, 0x1 ;  /* 0x00000001000d7882 */ /* 0x000fe20000000000 */
[----:B------:R-:W3:Y:S01]  /*0150*/  S2UR UR9, SR_CTAID.Y ;  /* 0x00000000000979c3 */ /* 0x000ee20000002600 */
[----:B------:R-:W4:Y:S01]  /*0160*/  S2R R105, SR_TID.X ;  /* 0x0000000000697919 */ /* 0x000f220000002100 */
[----:B------:R-:W-:-:S02]  /*0170*/  ULDC UR8, c[0x0][0x1d0] ;  /* 0x0000740000087ab9 */ /* 0x000fc40000000800 */
[----:B------:R-:W-:Y:S02]  /*0180*/  ULDC UR14, c[0x0][0x168] ;  /* 0x00005a00000e7ab9 */ /* 0x000fe40000000800 */
[----:B-1----:R-:W-:-:S04]  /*0190*/  USHF.L.U32 UR25, UR25, 0x7, URZ ;  /* 0x0000000719197899 */ /* 0x002fc8000800063f */
[----:B------:R-:W-:Y:S02]  /*01a0*/  @UP2 UIADD3 UR10, UR25, 0x7f, URZ ;  /* 0x0000007f190a2890 */ /* 0x000fe4000fffe03f */
[----:B------:R-:W-:Y:S02]  /*01b0*/  UIADD3 UR7, UR25, 0x7f, URZ ;  /* 0x0000007f19077890 */ /* 0x000fe4000fffe03f */
[----:B------:R-:W-:Y:S02]  /*01c0*/  UIMAD.WIDE.U32 UR10, UR10, UR4, URZ ;  /* 0x000000040a0a72a5 */ /* 0x000fe4000f8e003f */
[----:B---3--:R-:W-:Y:S02]  /*01d0*/  USHF.R.S32.HI UR18, URZ, 0x1f, UR9 ;  /* 0x0000001f3f127899 */ /* 0x008fe40008011409 */
[----:B------:R-:W-:-:S03]  /*01e0*/  @UP2 USHF.R.U32.HI UR7, URZ, UR5, UR11 ;  /* 0x000000053f072299 */ /* 0x000fc6000801160b */
[----:B------:R-:W-:Y:S02]  /*01f0*/  ULDC.64 UR4, c[0x0][0x328] ;  /* 0x0000ca0000047ab9 */ /* 0x000fe40000000a00 */
[----:B------:R-:W-:Y:S02]  /*0200*/  UISETP.LE.AND UP1, UPT, UR13, UR5, UPT ;  /* 0x000000050d00728c */ /* 0x000fe4000bf23270 */
[----:B------:R-:W-:Y:S02]  /*0210*/  UMOV UR10, URZ ;  /* 0x0000003f000a7c82 */ /* 0x000fe40008000000 */
[----:B------:R-:W-:Y:S02]  /*0220*/  ULDC UR11, c[0x0][0x2ac] ;  /* 0x0000ab00000b7ab9 */ /* 0x000fe40000000800 */
[----:B------:R-:W-:-:S04]  /*0230*/  UIMAD UR8, UR11, UR8, URZ ;  /* 0x000000080b0872a4 */ /* 0x000fc8000f8e023f */
[----:B------:R-:W-:-:S04]  /*0240*/  UIADD3 UR14, UR8, -UR14, UR13 ;  /* 0x8000000e080e7290 */ /* 0x000fc8000fffe00d */
[----:B------:R-:W-:-:S04]  /*0250*/  UIADD3 UR5, UR14, UR7, URZ ;  /* 0x000000070e057290 */ /* 0x000fc8000fffe03f */
        /* <DEDUP_REMOVED lines=16> */
.L_x_968:
[----:B------:R-:W-:Y:S02]  /*0360*/  ULDC UR4, c[0x0][0x32c] ;  /* 0x0000cb0000047ab9 */ /* 0x000fe40000000800 */
[----:B------:R-:W-:-:S03]  /*0370*/  UISETP.NE.AND UP0, UPT, UR13, UR4, UPT ;  /* 0x000000040d00728c */ /* 0x000fc6000bf05270 */
[----:B------:R-:W-:Y:S02]  /*0380*/  ULDC.64 UR4, c[0x0][0x330] ;  /* 0x0000cc0000047ab9 */ /* 0x000fe40000000a00 */
[----:B------:R-:W-:-:S07]  /*0390*/  UIMAD.WIDE.U32 UR20, UR14, UR4, URZ ;  /* 0x000000040e1472a5 */ /* 0x000fce000f8e003f */
[----:B------:R-:W-:Y:S02]  /*03a0*/  @UP0 UMOV UR13, UR21 ;  /* 0x00000015000d0c82 */ /* 0x000fe40008000000 */
[----:B------:R-:W-:Y:S02]  /*03b0*/  @UP0 USHF.R.U32.HI UR14, URZ, UR5, UR13 ;  /* 0x000000053f0e0299 */ /* 0x000fe4000801160d */
.L_x_969:
[----:B------:R-:W-:Y:S02]  /*03c0*/  ULDC UR4, c[0x0][0x32c] ;  /* 0x0000cb0000047ab9 */ /* 0x000fe40000000800 */
[----:B------:R-:W-:-:S04]  /*03d0*/  UIMAD UR4, UR14, UR4, UR4 ;  /* 0x000000040e0472a4 */ /* 0x000fc8000f8e0204 */
[----:B------:R-:W-:-:S04]  /*03e0*/  UISETP.LT.AND UP0, UPT, UR7, UR4, UPT ;  /* 0x000000040700728c */ /* 0x000fc8000bf01270 */
[----:B------:R-:W-:Y:S02]  /*03f0*/  USEL UR7, UR7, UR4, UP0 ;  /* 0x0000000407077287 */ /* 0x000fe40008000000 */
.L_x_967:
[----:B----4-:R-:W-:Y:S01]  /*0400*/  UIADD3 UR13, UR8, 0x3f, URZ ;  /* 0x0000003f080d7890 */ /* 0x010fe2000fffe03f */
[----:B------:R-:W-:Y:S01]  /*0410*/  PLOP3.LUT P0, PT, PT, PT, UP1, 0x40, 0x0 ;  /* 0x000000000000781c */ /* 0x000fe20003f0e818 */
[----:B------:R-:W-:Y:S02]  /*0420*/  UIADD3 UR14, UR7, 0x3f, URZ ;  /* 0x0000003f070e7890 */ /* 0x000fe4000fffe03f */
[----:B------:R-:W-:Y:S02]  /*0430*/  ULDC.64 UR4, c[0x0][0x2c8] ;  /* 0x0000b20000047ab9 */ /* 0x000fe40000000a00 */
[----:B------:R-:W-:Y:S02]  /*0440*/  UIMAD.WIDE.U32 UR20, UR25, UR4, URZ ;  /* 0x00000004191472a5 */ /* 0x000fe4000f8e003f */
[----:B------:R-:W-:Y:S02]  /*0450*/  USHF.R.S32.HI UR15, URZ, 0x1f, UR13 ;  /* 0x0000001f3f0f7899 */ /* 0x000fe4000801140d */
[----:B------:R-:W-:-:S02]  /*0460*/  USHF.R.S32.HI UR7, URZ, 0x1f, UR14 ;  /* 0x0000001f3f077899 */ /* 0x000fc4000801140e */
[----:B------:R-:W-:Y:S02]  /*0470*/  UMOV UR4, UR25 ;  /* 0x0000001900047c82 */ /* 0x000fe40008000000 */
[----:B------:R-:W-:Y:S02]  /*0480*/  @UP2 USHF.R.U32.HI UR4, URZ, UR5, UR21 ;  /* 0x000000053f042299 */ /* 0x000fe40008011615 */
[----:B------:R-:W-:Y:S02]  /*0490*/  ULEA.HI UR5, UR15, UR13, URZ, 0x6 ;  /* 0x0000000d0f057291 */ /* 0x000fe4000f8f303f */
[----:B------:R-:W-:Y:S02]  /*04a0*/  ULEA.HI UR21, UR7, UR14, URZ, 0x6 ;  /* 0x0000000e07157291 */ /* 0x000fe4000f8f303f */
[----:B------:R-:W-:Y:S02]  /*04b0*/  ULDC UR24, c[0x0][0x168] ;  /* 0x00005a0000187ab9 */ /* 0x000fe40000000800 */
[----:B------:R-:W-:-:S02]  /*04c0*/  USHF.R.S32.HI UR5, URZ, 0x6, UR5 ;  /* 0x000000063f057899 */ /* 0x000fc40008011405 */
[----:B------:R-:W-:Y:S02]  /*04d0*/  USHF.R.S32.HI UR21, URZ, 0x6, UR21 ;  /* 0x000000063f157899 */ /* 0x000fe40008011415 */
[----:B------:R-:W-:Y:S02]  /*04e0*/  UIADD3 UR24, UR8, -UR24, URZ ;  /* 0x8000001808187290 */ /* 0x000fe4000fffe03f */
[----:B------:R-:W-:Y:S02]  /*04f0*/  UISETP.LT.AND UP0, UPT, UR5, UR21, UPT ;  /* 0x000000150500728c */ /* 0x000fe4000bf01270 */
[----:B------:R-:W-:Y:S02]  /*0500*/  UIADD3 UR4, UR24, UR4, URZ ;  /* 0x0000000418047290 */ /* 0x000fe4000fffe03f */
[----:B------:R-:W-:Y:S02]  /*0510*/  ULDC UR7, c[0x0][0x324] ;  /* 0x0000c90000077ab9 */ /* 0x000fe40000000800 */
        /* <DEDUP_REMOVED lines=15> */
.L_x_971:
[----:B------:R-:W-:Y:S02]  /*0610*/  ULDC UR4, c[0x0][0x32c] ;  /* 0x0000cb0000047ab9 */ /* 0x000fe40000000800 */
[----:B------:R-:W-:-:S03]  /*0620*/  UISETP.NE.AND UP0, UPT, UR4, 0x1, UPT ;  /* 0x000000010400788c */ /* 0x000fc6000bf05270 */
[----:B------:R-:W-:Y:S02]  /*0630*/  ULDC.64 UR4, c[0x0][0x330] ;  /* 0x0000cc0000047ab9 */ /* 0x000fe40000000a00 */
[----:B------:R-:W-:-:S06]  /*0640*/  UIMAD.WIDE.U32 UR14, UR13, UR4, URZ ;  /* 0x000000040d0e72a5 */ /* 0x000fcc000f8e003f */
[----:B------:R-:W-:Y:S02]  /*0650*/  @UP0 USHF.R.U32.HI UR13, URZ, UR5, UR15 ;  /* 0x000000053f0d0299 */ /* 0x000fe4000801160f */
.L_x_972:
[----:B------:R-:W-:Y:S02]  /*0660*/  ULDC UR4, c[0x0][0x32c] ;  /* 0x0000cb0000047ab9 */ /* 0x000fe40000000800 */
[----:B------:R-:W-:-:S04]  /*0670*/  UIMAD UR4, UR13, UR4, URZ ;  /* 0x000000040d0472a4 */ /* 0x000fc8000f8e023f */
[----:B------:R-:W-:-:S04]  /*0680*/  UISETP.LT.AND UP0, UPT, UR7, UR4, UPT ;  /* 0x000000040700728c */ /* 0x000fc8000bf01270 */
[----:B------:R-:W-:-:S04]  /*0690*/  USEL UR7, UR7, UR4, !UP0 ;  /* 0x0000000407077287 */ /* 0x000fc8000c000000 */
.L_x_970:
[----:B------:R-:W-:Y:S01]  /*06a0*/  USHF.R.S32.HI UR4, URZ, 0x1f, UR7 ;  /* 0x0000001f3f047899 */ /* 0x000fe20008011407 */
[----:B------:R-:W-:Y:S01]  /*06b0*/  PLOP3.LUT P2, PT, PT, PT, PT, 0x80, 0x0 ;  /* 0x000000000000781c */ /* 0x000fe20003f4f070 */
[----:B------:R-:W-:Y:S01]  /*06c0*/  CS2R R130, SRZ ;  /* 0x0000000000827805 */ /* 0x000fe2000001ff00 */
[----:B------:R-:W-:Y:S01]  /*06d0*/  IMAD.MOV.U32 R23, RZ, RZ, RZ ;  /* 0x000000ffff177224 */ /* 0x000fe200078e00ff */
[----:B------:R-:W-:Y:S01]  /*06e0*/  ULEA.HI UR7, UR4, UR7, URZ, 0x6 ;  /* 0x0000000704077291 */ /* 0x000fe2000f8f303f */
[----:B------:R-:W-:Y:S01]  /*06f0*/  IMAD.MOV.U32 R128, RZ, RZ, RZ ;  /* 0x000000ffff807224 */ /* 0x000fe200078e00ff */
[----:B------:R-:W-:Y:S01]  /*0700*/  CS2R R126, SRZ ;  /* 0x00000000007e7805 */ /* 0x000fe2000001ff00 */
[----:B------:R-:W-:Y:S01]  /*0710*/  CS2R R24, SRZ ;  /* 0x0000000000187805 */ /* 0x000fe2000001ff00 */
[----:B------:R-:W-:Y:S01]  /*0720*/  USHF.R.S32.HI UR7, URZ, 0x6, UR7 ;  /* 0x000000063f077899 */ /* 0x000fe20008011407 */
[----:B------:R-:W-:Y:S01]  /*0730*/  MOV R124, RZ ;  /* 0x000000ff007c7202 */ /* 0x000fe20000000f00 */
[----:B------:R-:W-:Y:S01]  /*0740*/  CS2R R122, SRZ ;  /* 0x00000000007a7805 */ /* 0x000fe2000001ff00 */
[----:B------:R-:W-:Y:S01]  /*0750*/  IMAD.MOV.U32 R120, RZ, RZ, RZ ;  /* 0x000000ffff787224 */ /* 0x000fe200078e00ff */
[----:B------:R-:W-:Y:S01]  /*0760*/  UISETP.LT.AND UP0, UPT, URZ, UR7, UPT ;  /* 0x000000073f00728c */ /* 0x000fe2000bf01270 */
[----:B------:R-:W-:Y:S01]  /*0770*/  CS2R R118, SRZ ;  /* 0x0000000000767805 */ /* 0x000fe2000001ff00 */
[----:B------:R-:W-:Y:S01]  /*0780*/  CS2R R26, SRZ ;  /* 0x00000000001a7805 */ /* 0x000fe2000001ff00 */
[----:B------:R-:W-:Y:S01]  /*0790*/  MOV R116, RZ ;  /* 0x000000ff00747202 */ /* 0x000fe20000000f00 */
[----:B------:R-:W-:Y:S01]  /*07a0*/  USEL UR7, URZ, UR7, !UP0 ;  /* 0x000000073f077287 */ /* 0x000fe2000c000000 */
[----:B------:R-:W-:Y:S01]  /*07b0*/  CS2R R114, SRZ ;  /* 0x0000000000727805 */ /* 0x000fe2000001ff00 */
[----:B------:R-:W-:Y:S01]  /*07c0*/  IMAD.MOV.U32 R112, RZ, RZ, RZ ;  /* 0x000000ffff707224 */ /* 0x000fe200078e00ff */
[----:B------:R-:W-:Y:S01]  /*07d0*/  CS2R R110, SRZ ;  /* 0x00000000006e7805 */ /* 0x000fe2000001ff00 */
[----:B------:R-:W-:Y:S01]  /*07e0*/  UISETP.GT.AND UP0, UPT, UR21, UR7, UPT ;  /* 0x000000071500728c */ /* 0x000fe2000bf04270 */
[----:B------:R-:W-:Y:S01]  /*07f0*/  CS2R R28, SRZ ;  /* 0x00000000001c7805 */ /* 0x000fe2000001ff00 */
[----:B------:R-:W-:Y:S01]  /*0800*/  MOV R108, RZ ;  /* 0x000000ff006c7202 */ /* 0x000fe20000000f00 */
[----:B------:R-:W-:Y:S01]  /*0810*/  CS2R R106, SRZ ;  /* 0x00000000006a7805 */ /* 0x000fe2000001ff00 */
[----:B------:R-:W-:Y:S01]  /*0820*/  IMAD.MOV.U32 R104, RZ, RZ, RZ ;  /* 0x000000ffff687224 */ /* 0x000fe200078e00ff */
[----:B------:R-:W-:Y:S01]  /*0830*/  CS2R R102, SRZ ;  /* 0x0000000000667805 */ /* 0x000fe2000001ff00 */
[----:B------:R-:W-:Y:S01]  /*0840*/  PLOP3.LUT P0, PT, PT, PT, UP0, 0x80, 0x0 ;  /* 0x000000000000781c */ /* 0x000fe20003f0f008 */
        /* <DEDUP_REMOVED lines=63> */
[----:B-1----:R-:W-:Y:S02]  /*0c40*/  IMAD.U32 R2, RZ, RZ, UR4 ;  /* 0x00000004ff027e24 */ /* 0x002fe4000f8e00ff */
[----:B------:R-:W-:Y:S01]  /*0c50*/  IMAD.U32 R3, RZ, RZ, UR5 ;  /* 0x00000005ff037e24 */ /* 0x000fe2000f8e00ff */
[----:B------:R-:W-:Y:S01]  /*0c60*/  SHF.R.S32.HI R101, RZ, 0x1f, R105 ;  /* 0x0000001fff657819 */ /* 0x000fe20000011469 */
[----:B------:R-:W-:Y:S02]  /*0c70*/  ULDC.64 UR4, c[0x0][0x1b8] ;  /* 0x00006e0000047ab9 */ /* 0x000fe40000000a00 */
[----:B------:R-:W-:Y:S01]  /*0c80*/  UIMAD UR13, UR18, UR4, URZ ;  /* 0x00000004120d72a4 */ /* 0x000fe2000f8e023f */
[----:B------:R1:W3:Y:S01]  /*0c90*/  @P0 LDG.E R9, [R2.64] ;  /* 0x0000001002090981 */ /* 0x0002e2000c1e1900 */
[----:B------:R-:W-:Y:S01]  /*0ca0*/  PLOP3.LUT P2, PT, PT, PT, UP2, 0x80, 0x0 ;  /* 0x000000000000781c */ /* 0x000fe20003f4f028 */
[----:B------:R-:W-:Y:S01]  /*0cb0*/  UIMAD.WIDE.U32 UR22, UR9, UR4, URZ ;  /* 0x00000004091672a5 */ /* 0x000fe2000f8e003f */
[----:B------:R-:W-:Y:S01]  /*0cc0*/  PLOP3.LUT P1, PT, PT, PT, UP2, 0x80, 0x0 ;  /* 0x000000000000781c */ /* 0x000fe20003f2f028 */
[----:B------:R-:W-:Y:S01]  /*0cd0*/  UIMAD UR13, UR9, UR5, UR13 ;  /* 0x00000005090d72a4 */ /* 0x000fe2000f8e020d */
[----:B------:R-:W-:Y:S01]  /*0ce0*/  IMAD.MOV.U32 R240, RZ, RZ, RZ ;  /* 0x000000fffff07224 */ /* 0x000fe200078e00ff */
[----:B------:R-:W-:-:S02]  /*0cf0*/  USHF.R.S32.HI UR14, URZ, 0x1f, UR6 ;  /* 0x0000001f3f0e7899 */ /* 0x000fc40008011406 */
[----:B------:R-:W-:Y:S02]  /*0d00*/  ULDC.64 UR4, c[0x0][0x1c0] ;  /* 0x0000700000047ab9 */ /* 0x000fe40000000a00 */
[----:B------:R-:W-:Y:S02]  /*0d10*/  UIADD3 UR23, UR23, UR13, URZ ;  /* 0x0000000d17177290 */ /* 0x000fe4000fffe03f */
[----:B------:R-:W-:Y:S02]  /*0d20*/  UIMAD UR14, UR14, UR4, URZ ;  /* 0x000000040e0e72a4 */ /* 0x000fe4000f8e023f */
[----:B------:R-:W-:Y:S02]  /*0d30*/  UIMAD.WIDE.U32 UR22, UR6, UR4, UR22 ;  /* 0x00000004061672a5 */ /* 0x000fe4000f8e0016 */
[----:B------:R-:W-:Y:S02]  /*0d40*/  UIMAD UR5, UR6, UR5, UR14 ;  /* 0x00000005060572a4 */ /* 0x000fe4000f8e020e */
[----:B------:R-:W-:-:S02]  /*0d50*/  ULDC UR4, c[0x0][0x168] ;  /* 0x00005a0000047ab9 */ /* 0x000fc40000000800 */
[----:B------:R-:W-:Y:S02]  /*0d60*/  UIADD3 UR5, UR23, UR5, URZ ;  /* 0x0000000517057290 */ /* 0x000fe4000fffe03f */
[----:B------:R-:W-:Y:S02]  /*0d70*/  UIMAD UR12, UR12, UR4, URZ ;  /* 0x000000040c0c72a4 */ /* 0x000fe4000f8e023f */
[----:B------:R-:W-:Y:S01]  /*0d80*/  UIADD3 UR26, UR21, -0x1, URZ ;  /* 0xffffffff151a7890 */ /* 0x000fe2000fffe03f */
[----:B-1----:R-:W-:Y:S01]  /*0d90*/  LEA.HI R2, R101, R105, RZ, 0x3 ;  /* 0x0000006965027211 */ /* 0x002fe200078f18ff */
[----:B------:R-:W-:Y:S02]  /*0da0*/  IMAD.U32 R3, RZ, RZ, UR23 ;  /* 0x00000017ff037e24 */ /* 0x000fe4000f8e00ff */
[----:B------:R-:W-:Y:S01]  /*0db0*/  IMAD.U32 R3, RZ, RZ, UR5 ;  /* 0x00000005ff037e24 */ /* 0x000fe2000f8e00ff */
[----:B------:R-:W-:Y:S01]  /*0dc0*/  LOP3.LUT R0, R2, 0xfffffff8, RZ, 0xc0, !PT ;  /* 0xfffffff802007812 */ /* 0x000fe200078ec0ff */
[----:B------:R-:W-:Y:S01]  /*0dd0*/  USHF.L.U32 UR20, UR26, 0x6, URZ ;  /* 0x000000061a147899 */ /* 0x000fe2000800063f */
[----:B------:R-:W-:Y:S01]  /*0de0*/  SHF.R.S32.HI R18, RZ, 0x3, R2 ;  /* 0x00000003ff127819 */ /* 0x000fe20000011402 */
[----:B------:R-:W-:Y:S01]  /*0df0*/  IMAD.U32 R2, RZ, RZ, UR22 ;  /* 0x00000016ff027e24 */ /* 0x000fe2000f8e00ff */
[----:B------:R-:W-:Y:S01]  /*0e00*/  ULDC.64 UR4, c[0x0][0x2b0] ;  /* 0x0000ac0000047ab9 */ /* 0x000fe20000000a00 */
[----:B------:R-:W-:Y:S01]  /*0e10*/  IMAD.IADD R26, R105, 0x1, -R0 ;  /* 0x00000001691a7824 */ /* 0x000fe200078e0a00 */
[----:B------:R-:W-:-:S03]  /*0e20*/  IADD3 R16, R18, UR25, RZ ;  /* 0x0000001912107c10 */ /* 0x000fc6000fffe0ff */
[----:B------:R-:W-:Y:S01]  /*0e30*/  IMAD R251, R26, 0x20, R18 ;  /* 0x000000201afb7824 */ /* 0x000fe200078e0212 */
[----:B------:R-:W-:Y:S01]  /*0e40*/  ISETP.GE.AND P3, PT, R16, UR12, PT ;  /* 0x0000000c10007c0c */ /* 0x000fe2000bf66270 */
[----:B------:R-:W-:Y:S01]  /*0e50*/  IMAD.SHL.U32 R252, R26, 0x8, RZ ;  /* 0x000000081afc7824 */ /* 0x000fe200078e00ff */
[----:B------:R-:W-:Y:S02]  /*0e60*/  IADD3 R17, R16, 0x40, RZ ;  /* 0x0000004010117810 */ /* 0x000fe40007ffe0ff */
[----:B------:R-:W-:Y:S02]  /*0e70*/  IADD3 R5, R251, UR25, RZ ;  /* 0x00000019fb057c10 */ /* 0x000fe4000fffe0ff */
[C---:B------:R-:W-:Y:S02]  /*0e80*/  IADD3 R42, R252.reuse, 0x40, RZ ;  /* 0x00000040fc2a7810 */ /* 0x040fe40007ffe0ff */
[C---:B------:R-:W-:Y:S01]  /*0e90*/  IADD3 R27, R252.reuse, 0x80, RZ ;  /* 0x00000080fc1b7810 */ /* 0x040fe20007ffe0ff */
[----:B------:R-:W-:Y:S01]  /*0ea0*/  @P2 IMAD.HI.U32 R0, R5, c[0x0][0x2c8], RZ ;  /* 0x0000b20005002a27 */ /* 0x000fe200078e00ff */
[----:B------:R-:W-:-:S02]  /*0eb0*/  IADD3 R43, R252, 0xc0, RZ ;  /* 0x000000c0fc2b7810 */ /* 0x000fc40007ffe0ff */
[----:B------:R-:W-:Y:S01]  /*0ec0*/  ISETP.GE.AND P5, PT, R42, c[0x0][0x198], PT ;  /* 0x000066002a007a0c */ /* 0x000fe20003fa6270 */
[----:B------:R-:W-:Y:S01]  /*0ed0*/  IMAD.MOV.U32 R4, RZ, RZ, R5 ;  /* 0x000000ffff047224 */ /* 0x000fe200078e0005 */
[----:B------:R-:W-:Y:S02]  /*0ee0*/  @P1 SHF.R.U32.HI R4, RZ, c[0x0][0x2cc], R0 ;  /* 0x0000b300ff041a19 */ /* 0x000fe40000011600 */
[----:B------:R-:W-:Y:S02]  /*0ef0*/  ISETP.GE.AND P4, PT, R27, c[0x0][0x198], PT ;  /* 0x000066001b007a0c */ /* 0x000fe40003f86270 */
[--C-:B------:R-:W-:Y:S01]  /*0f00*/  SHF.R.S32.HI R6, RZ, 0x1f, R4.reuse ;  /* 0x0000001fff067819 */ /* 0x100fe20000011404 */
[----:B------:R-:W-:Y:S01]  /*0f10*/  IMAD.MOV R0, RZ, RZ, -R4 ;  /* 0x000000ffff007224 */ /* 0x000fe200078e0a04 */
[----:B------:R-:W-:Y:S01]  /*0f20*/  ISETP.GE.AND P2, PT, R43, c[0x0][0x198], PT ;  /* 0x000066002b007a0c */ /* 0x000fe20003f46270 */
[----:B------:R-:W-:Y:S01]  /*0f30*/  IMAD.WIDE.U32 R2, R4, c[0x0][0x1b0], R2 ;  /* 0x00006c0004027a25 */ /* 0x000fe200078e0002 */
[----:B------:R-:W-:-:S03]  /*0f40*/  ISETP.GE.AND P6, PT, R17, UR12, PT ;  /* 0x0000000c11007c0c */ /* 0x000fc6000bfc6270 */
[----:B------:R-:W-:Y:S02]  /*0f50*/  IMAD R6, R6, c[0x0][0x1b0], RZ ;  /* 0x00006c0006067a24 */ /* 0x000fe400078e02ff */
[----:B------:R-:W-:Y:S02]  /*0f60*/  IMAD R5, R0, c[0x0][0x2c4], R5 ;  /* 0x0000b10000057a24 */ /* 0x000fe400078e0205 */
[----:B------:R-:W-:Y:S02]  /*0f70*/  IMAD.SHL.U32 R0, R18, 0x40, RZ ;  /* 0x0000004012007824 */ /* 0x000fe400078e00ff */
[----:B------:R-:W-:Y:S01]  /*0f80*/  IMAD R4, R4, c[0x0][0x1b4], R6 ;  /* 0x00006d0004047a24 */ /* 0x000fe200078e0206 */
[----:B------:R-:W-:Y:S02]  /*0f90*/  SHF.R.S32.HI R6, RZ, 0x1f, R5 ;  /* 0x0000001fff067819 */ /* 0x000fe40000011405 */
[----:B------:R-:W-:Y:S01]  /*0fa0*/  LOP3.LUT R0, R0, 0x1c0, RZ, 0xc0, !PT ;  /* 0x000001c000007812 */ /* 0x000fe200078ec0ff */
[----:B------:R-:W-:-:S02]  /*0fb0*/  IMAD.IADD R3, R3, 0x1, R4 ;  /* 0x0000000103037824 */ /* 0x000fc400078e0204 */
[----:B------:R-:W-:Y:S01]  /*0fc0*/  IMAD R4, R6, c[0x0][0x1a8], RZ ;  /* 0x00006a0006047a24 */ /* 0x000fe200078e02ff */
[----:B------:R-:W-:Y:S01]  /*0fd0*/  SHF.R.U32.HI R7, RZ, 0x3, R0 ;  /* 0x00000003ff077819 */ /* 0x000fe20000011600 */
[----:B------:R-:W-:Y:S01]  /*0fe0*/  IMAD.WIDE.U32 R2, R5, c[0x0][0x1a8], R2 ;  /* 0x00006a0005027a25 */ /* 0x000fe200078e0002 */
[----:B------:R-:W-:-:S03]  /*0ff0*/  LOP3.LUT R6, R0, 0x38, R252, 0xf8, !PT ;  /* 0x0000003800067812 */ /* 0x000fc600078ef8fc */
[----:B------:R-:W-:Y:S01]  /*1000*/  IMAD R0, R5, c[0x0][0x1ac], R4 ;  /* 0x00006b0005007a24 */ /* 0x000fe200078e0204 */
[----:B------:R-:W-:Y:S02]  /*1010*/  LOP3.LUT R5, R6, R7, RZ, 0x3c, !PT ;  /* 0x0000000706057212 */ /* 0x000fe400078e3cff */
[----:B------:R-:W-:Y:S01]  /*1020*/  LEA.HI R6, R101, R105, RZ, 0x6 ;  /* 0x0000006965067211 */ /* 0x000fe200078f30ff */
[----:B------:R-:W-:Y:S01]  /*1030*/  IMAD.IADD R0, R3, 0x1, R0 ;  /* 0x0000000103007824 */ /* 0x000fe200078e0200 */
[----:B------:R-:W-:Y:S02]  /*1040*/  LEA R15, P1, R2, c[0x0][0x160], 0x1 ;  /* 0x00005800020f7a11 */ /* 0x000fe400078208ff */
[----:B------:R-:W-:Y:S01]  /*1050*/  IADD3 R4, R16, 0x20, RZ ;  /* 0x0000002010047810 */ /* 0x000fe20007ffe0ff */
[----:B------:R-:W-:Y:S01]  /*1060*/  IMAD.SHL.U32 R3, R6, 0x8, RZ ;  /* 0x0000000806037824 */ /* 0x000fe200078e00ff */
[----:B------:R-:W-:Y:S02]  /*1070*/  LEA.HI.X R14, R2, c[0x0][0x164], R0, 0x1, P1 ;  /* 0x00005900020e7a11 */ /* 0x000fe400008f0c00 */
[----:B------:R-:W-:Y:S01]  /*1080*/  ISETP.GE.AND P1, PT, R4, UR12, PT ;  /* 0x0000000c04007c0c */ /* 0x000fe2000bf26270 */
[----:B------:R-:W-:Y:S01]  /*1090*/  SHFL.IDX PT, R2, R15, 0x1, 0x181f ;  /* 0x00381f000f027f89 */ /* 0x000fe200000e0000 */
[----:B------:R-:W-:-:S02]  /*10a0*/  LOP3.LUT R8, R5, 0xfffffe00, R3, 0xf8, !PT ;  /* 0xfffffe0005087812 */ /* 0x000fc400078ef803 */
[----:B------:R-:W-:Y:S01]  /*10b0*/  SHF.R.S32.HI R7, RZ, 0x1f, R42 ;  /* 0x0000001fff077819 */ /* 0x000fe2000001142a */
[----:B------:R-:W-:Y:S01]  /*10c0*/  SHFL.IDX PT, R4, R15, RZ, 0x181f ;  /* 0x00181fff0f047589 */ /* 0x000fe200000e0000 */
[----:B------:R-:W-:Y:S01]  /*10d0*/  SHF.R.S32.HI R6, RZ, 0x1f, R27 ;  /* 0x0000001fff067819 */ /* 0x000fe2000001141b */
[----:B------:R-:W-:Y:S01]  /*10e0*/  IMAD.SHL.U32 R239, R8, 0x2, RZ ;  /* 0x0000000208ef7824 */ /* 0x000fe200078e00ff */
[----:B------:R-:W-:Y:S01]  /*10f0*/  SHF.R.S32.HI R0, RZ, 0x1f, R43 ;  /* 0x0000001fff007819 */ /* 0x000fe2000001142b */
[----:B------:R-:W1:Y:S01]  /*1100*/  SHFL.IDX PT, R5, R14, RZ, 0x181f ;  /* 0x00181fff0e057589 */ /* 0x000e6200000e0000 */
[----:B------:R-:W-:Y:S02]  /*1110*/  LEA.HI R7, R7, R42, RZ, 0x3 ;  /* 0x0000002a07077211 */ /* 0x000fe400078f18ff */
[----:B------:R-:W-:Y:S01]  /*1120*/  LEA.HI R6, R6, R27, RZ, 0x3 ;  /* 0x0000001b06067211 */ /* 0x000fe200078f18ff */
[----:B------:R-:W4:Y:S01]  /*1130*/  SHFL.IDX PT, R3, R14, 0x1, 0x181f ;  /* 0x00381f000e037f89 */ /* 0x000f2200000e0000 */
[----:B------:R-:W-:-:S02]  /*1140*/  LEA.HI R0, R0, R43, RZ, 0x3 ;  /* 0x0000002b00007211 */ /* 0x000fc400078f18ff */
[----:B------:R-:W-:Y:S02]  /*1150*/  LOP3.LUT R107, R7, 0xfffffff8, RZ, 0xc0, !PT ;  /* 0xfffffff8076b7812 */ /* 0x000fe400078ec0ff */
[----:B------:R-:W-:Y:S01]  /*1160*/  LOP3.LUT R104, R6, 0xfffffff8, RZ, 0xc0, !PT ;  /* 0xfffffff806687812 */ /* 0x000fe200078ec0ff */
[----:B------:R-:W-:Y:S01]  /*1170*/  SHFL.IDX PT, R7, R14, 0x2, 0x181f ;  /* 0x00581f000e077f89 */ /* 0x000fe200000e0000 */
[----:B------:R-:W-:Y:S01]  /*1180*/  LOP3.LUT R250, R0, 0xfffffff8, RZ, 0xc0, !PT ;  /* 0xfffffff800fa7812 */ /* 0x000fe200078ec0ff */
[----:B------:R-:W-:Y:S02]  /*1190*/  IMAD.MOV.U32 R0, RZ, RZ, c[0x0][0x2b8] ;  /* 0x0000ae00ff007624 */ /* 0x000fe400078e00ff */
[----:B------:R-:W5:Y:S01]  /*11a0*/  SHFL.IDX PT, R6, R15, 0x2, 0x181f ;  /* 0x00581f000f067f89 */ /* 0x000f6200000e0000 */
[----:B-1----:R-:W-:-:S04]  /*11b0*/  @!P3 IMAD.WIDE R12, R252, 0x2, R4 ;  /* 0x00000002fc0cb825 */ /* 0x002fc800078e0204 */
[----:B------:R-:W-:Y:S01]  /*11c0*/  @!P3 IMAD.WIDE R10, R107, 0x2, R4 ;  /* 0x000000026b0ab825 */ /* 0x000fe200078e0204 */
[----:B---3--:R1:W3:Y:S01]  /*11d0*/  @P0 R2UR UR14, R9 ;  /* 0x00000000090e03c2 */ /* 0x0082e200000e0000 */
[----:B------:R-:W-:Y:S01]  /*11e0*/  ISETP.GE.AND P0, PT, R252, c[0x0][0x198], PT ;  /* 0x00006600fc007a0c */ /* 0x000fe20003f06270 */
[----:B---3--:R-:W-:Y:S02]  /*11f0*/  @!UP0 UMOV UR14, UR6 ;  /* 0x00000006000e8c82 */ /* 0x008fe40008000000 */
[----:B------:R-:W-:-:S04]  /*1200*/  USHF.R.S32.HI UR6, URZ, 0x1f, UR14 ;  /* 0x0000001f3f067899 */ /* 0x000fc8000801140e */
[----:B------:R-:W-:-:S04]  /*1210*/  UIMAD UR6, UR6, UR4, URZ ;  /* 0x00000004060672a4 */ /* 0x000fc8000f8e023f */
[----:B------:R-:W-:Y:S02]  /*1220*/  UIMAD UR6, UR14, UR5, UR6 ;  /* 0x000000050e0672a4 */ /* 0x000fe4000f8e0206 */
[----:B------:R3:W-:Y:S04]  /*1230*/  @!P3 LDGSTS.E.BYPASS.LTC128B.128 [R239+0x10100], [R12.64], !P0 ;  /* 0x101000000cefbfae */ /* 0x0007e8000c101d50 */
[----:B------:R4:W-:Y:S01]  /*1240*/  @!P3 LDGSTS.E.BYPASS.LTC128B.128 [R239+0x14100], [R10.64], !P5 ;  /* 0x141000000aefbfae */ /* 0x0009e2000e901d50 */
[----:B-1----:R-:W-:-:S04]  /*1250*/  @!P3 IMAD.WIDE R8, R104, 0x2, R4 ;  /* 0x000000026808b825 */ /* 0x002fc800078e0204 */
[----:B------:R-:W-:Y:S01]  /*1260*/  @!P3 IMAD.WIDE R4, R250, 0x2, R4 ;  /* 0x00000002fa04b825 */ /* 0x000fe200078e0204 */
[----:B------:R1:W-:Y:S04]  /*1270*/  @!P3 LDGSTS.E.BYPASS.LTC128B.128 [R239+0x18100], [R8.64], !P4 ;  /* 0x1810000008efbfae */ /* 0x0003e8000e101d50 */
[----:B------:R2:W-:Y:S01]  /*1280*/  @!P3 LDGSTS.E.BYPASS.LTC128B.128 [R239+0x1c100], [R4.64], !P2 ;  /* 0x1c10000004efbfae */ /* 0x0005e2000d101d50 */
[----:B------:R-:W-:Y:S02]  /*1290*/  ISETP.NE.AND P3, PT, R0, 0x1, PT ;  /* 0x000000010000780c */ /* 0x000fe40003f65270 */
[----:B------:R-:W-:Y:S01]  /*12a0*/  IADD3 R0, R16, 0x60, RZ ;  /* 0x0000006010007810 */ /* 0x000fe20007ffe0ff */
[----:B----4-:R-:W-:-:S05]  /*12b0*/  @!P1 IMAD.WIDE R10, R252, 0x2, R2 ;  /* 0x00000002fc0a9825 */ /* 0x010fca00078e0202 */
[----:B------:R5:W-:Y:S01]  /*12c0*/  @!P1 LDGSTS.E.BYPASS.LTC128B.128 [R239+0x11100], [R10.64], !P0 ;  /* 0x111000000aef9fae */ /* 0x000be2000c101d50 */
[----:B-1----:R-:W-:-:S04]  /*12d0*/  @!P1 IMAD.WIDE R8, R107, 0x2, R2 ;  /* 0x000000026b089825 */ /* 0x002fc800078e0202 */
[--C-:B--2---:R-:W-:Y:S01]  /*12e0*/  @!P1 IMAD.WIDE R4, R104, 0x2, R2.reuse ;  /* 0x0000000268049825 */ /* 0x104fe200078e0202 */
[----:B------:R1:W-:Y:S03]  /*12f0*/  @!P1 LDGSTS.E.BYPASS.LTC128B.128 [R239+0x15100], [R8.64], !P5 ;  /* 0x1510000008ef9fae */ /* 0x0003e6000e901d50 */
[----:B------:R-:W-:Y:S01]  /*1300*/  @!P1 IMAD.WIDE R2, R250, 0x2, R2 ;  /* 0x00000002fa029825 */ /* 0x000fe200078e0202 */
[----:B------:R2:W-:Y:S04]  /*1310*/  @!P1 LDGSTS.E.BYPASS.LTC128B.128 [R239+0x19100], [R4.64], !P4 ;  /* 0x1910000004ef9fae */ /* 0x0005e8000e101d50 */
[----:B------:R4:W-:Y:S01]  /*1320*/  @!P1 LDGSTS.E.BYPASS.LTC128B.128 [R239+0x1d100], [R2.64], !P2 ;  /* 0x1d10000002ef9fae */ /* 0x0009e2000d101d50 */
[----:B------:R-:W-:Y:S01]  /*1330*/  ISETP.GE.AND P1, PT, R0, UR12, PT ;  /* 0x0000000c00007c0c */ /* 0x000fe2000bf26270 */
[----:B------:R-:W-:Y:S01]  /*1340*/  UIMAD.WIDE.U32 UR12, UR14, UR4, URZ ;  /* 0x000000040e0c72a5 */ /* 0x000fe2000f8e003f */
[----:B------:R-:W-:-:S02]  /*1350*/  IADD3 R0, R251, UR20, RZ ;  /* 0x00000014fb007c10 */ /* 0x000fc4000fffe0ff */
[----:B------:R-:W-:Y:S02]  /*1360*/  ULDC.64 UR4, c[0x0][0x210] ;  /* 0x0000840000047ab9 */ /* 0x000fe40000000a00 */
[----:B------:R-:W-:Y:S01]  /*1370*/  UIADD3 UR6, UR13, UR6, URZ ;  /* 0x000000060d067290 */ /* 0x000fe2000fffe03f */
[----:B-----5:R-:W-:-:S04]  /*1380*/  @!P6 IMAD.WIDE R10, R107, 0x2, R6 ;  /* 0x000000026b0ae825 */ /* 0x020fc800078e0206 */
[----:B-1----:R-:W-:-:S04]  /*1390*/  @!P6 IMAD.WIDE R8, R104, 0x2, R6 ;  /* 0x000000026808e825 */ /* 0x002fc800078e0206 */
[--C-:B--2---:R-:W-:Y:S01]  /*13a0*/  @!P6 IMAD.WIDE R4, R252, 0x2, R6.reuse ;  /* 0x00000002fc04e825 */ /* 0x104fe200078e0206 */
[----:B----4-:R-:W-:Y:S03]  /*13b0*/  SHFL.IDX PT, R2, R15, 0x3, 0x181f ;  /* 0x00781f000f027f89 */ /* 0x010fe600000e0000 */
[----:B------:R-:W-:Y:S01]  /*13c0*/  @!P6 IMAD.WIDE R6, R250, 0x2, R6 ;  /* 0x00000002fa06e825 */ /* 0x000fe200078e0206 */
[----:B------:R-:W1:Y:S04]  /*13d0*/  SHFL.IDX PT, R3, R14, 0x3, 0x181f ;  /* 0x00781f000e037f89 */ /* 0x000e6800000e0000 */
[----:B------:R1:W-:Y:S04]  /*13e0*/  @!P6 LDGSTS.E.BYPASS.LTC128B.128 [R239+0x12100], [R4.64], !P0 ;  /* 0x1210000004efefae */ /* 0x0003e8000c101d50 */
[----:B------:R2:W-:Y:S04]  /*13f0*/  @!P6 LDGSTS.E.BYPASS.LTC128B.128 [R239+0x16100], [R10.64], !P5 ;  /* 0x161000000aefefae */ /* 0x0005e8000e901d50 */
[----:B------:R4:W-:Y:S04]  /*1400*/  @!P6 LDGSTS.E.BYPASS.LTC128B.128 [R239+0x1a100], [R8.64], !P4 ;  /* 0x1a10000008efefae */ /* 0x0009e8000e101d50 */
[----:B------:R5:W-:Y:S01]  /*1410*/  @!P6 LDGSTS.E.BYPASS.LTC128B.128 [R239+0x1e100], [R6.64], !P2 ;  /* 0x1e10000006efefae */ /* 0x000be2000d101d50 */
[----:B------:R-:W-:-:S04]  /*1420*/  ISETP.GE.AND P6, PT, R0, UR8, PT ;  /* 0x0000000800007c0c */ /* 0x000fc8000bfc6270 */
[----:B------:R-:W-:Y:S01]  /*1430*/  ISETP.GT.OR P6, PT, R251, 0x3f, P6 ;  /* 0x0000003ffb00780c */ /* 0x000fe200037c4670 */
[----:B-1----:R-:W-:-:S04]  /*1440*/  @!P1 IMAD.WIDE R4, R252, 0x2, R2 ;  /* 0x00000002fc049825 */ /* 0x002fc800078e0202 */
[--C-:B--2---:R-:W-:Y:S01]  /*1450*/  @!P1 IMAD.WIDE R10, R107, 0x2, R2.reuse ;  /* 0x000000026b0a9825 */ /* 0x104fe200078e0202 */
[----:B------:R1:W-:Y:S03]  /*1460*/  @!P1 LDGSTS.E.BYPASS.LTC128B.128 [R239+0x13100], [R4.64], !P0 ;  /* 0x1310000004ef9fae */ /* 0x0003e6000c101d50 */
[--C-:B----4-:R-:W-:Y:S01]  /*1470*/  @!P1 IMAD.WIDE R8, R104, 0x2, R2.reuse ;  /* 0x0000000268089825 */ /* 0x110fe200078e0202 */
[----:B------:R2:W-:Y:S03]  /*1480*/  @!P1 LDGSTS.E.BYPASS.LTC128B.128 [R239+0x17100], [R10.64], !P5 ;  /* 0x171000000aef9fae */ /* 0x0005e6000e901d50 */
[----:B------:R-:W-:Y:S01]  /*1490*/  @!P1 IMAD.WIDE R2, R250, 0x2, R2 ;  /* 0x00000002fa029825 */ /* 0x000fe200078e0202 */
[----:B-----5:R-:W-:Y:S01]  /*14a0*/  IADD3 R7, R0, UR10, RZ ;  /* 0x0000000a00077c10 */ /* 0x020fe2000fffe0ff */
[----:B------:R4:W-:Y:S04]  /*14b0*/  @!P1 LDGSTS.E.BYPASS.LTC128B.128 [R239+0x1b100], [R8.64], !P4 ;  /* 0x1b10000008ef9fae */ /* 0x0009e8000e101d50 */
[----:B------:R5:W-:Y:S01]  /*14c0*/  @!P1 LDGSTS.E.BYPASS.LTC128B.128 [R239+0x1f100], [R2.64], !P2 ;  /* 0x1f10000002ef9fae */ /* 0x000be2000d101d50 */
[----:B------:R-:W-:-:S03]  /*14d0*/  @P3 IMAD.HI.U32 R0, R7, c[0x0][0x2bc], RZ ;  /* 0x0000af0007003a27 */ /* 0x000fc600078e00ff */
[----:B------:R-:W0:Y:S01]  /*14e0*/  LDGDEPBAR ;  /* 0x00000000000079af */ /* 0x000e220000000000 */
[----:B------:R-:W-:Y:S01]  /*14f0*/  IMAD.MOV.U32 R6, RZ, RZ, R7 ;  /* 0x000000ffff067224 */ /* 0x000fe200078e0007 */
[----:B------:R-:W-:-:S04]  /*1500*/  @P3 SHF.R.U32.HI R6, RZ, c[0x0][0x2c0], R0 ;  /* 0x0000b000ff063a19 */ /* 0x000fc80000011600 */
[----:B------:R-:W-:-:S04]  /*1510*/  @!P6 IADD3 R0, P0, R6, UR12, RZ ;  /* 0x0000000c0600ec10 */ /* 0x000fc8000ff1e0ff */
[----:B-1----:R-:W-:Y:S02]  /*1520*/  @!P6 LEA.HI.X.SX32 R5, R6, UR6, 0x1, P0 ;  /* 0x000000060605ec11 */ /* 0x002fe400080f0eff */
[----:B------:R-:W-:-:S04]  /*1530*/  @!P6 LEA R4, P0, R0, c[0x0][0x2a0], 0x2 ;  /* 0x0000a8000004ea11 */ /* 0x000fc800078010ff */
[----:B------:R-:W-:Y:S01]  /*1540*/  @!P6 LEA.HI.X R5, R0, c[0x0][0x2a4], R5, 0x2, P0 ;  /* 0x0000a9000005ea11 */ /* 0x000fe200000f1405 */
[----:B------:R-:W-:Y:S06]  /*1550*/  BAR.SYNC.DEFER_BLOCKING 0x0 ;  /* 0x0000000000007b1d */ /* 0x000fec0000010000 */
[----:B------:R1:W2:Y:S01]  /*1560*/  @!P6 LDG.E R240, [R4.64] ;  /* 0x0000001004f0e981 */ /* 0x0002a2000c1e1900 */
[----:B------:R-:W-:Y:S01]  /*1570*/  IMAD.MOV R0, RZ, RZ, -R6 ;  /* 0x000000ffff007224 */ /* 0x000fe200078e0a06 */
[----:B------:R-:W-:Y:S01]  /*1580*/  UIMAD UR19, UR18, UR4, URZ ;  /* 0x00000004121372a4 */ /* 0x000fe2000f8e023f */
[----:B------:R-:W-:Y:S01]  /*1590*/  IMAD.U32 R96, RZ, RZ, UR20 ;  /* 0x00000014ff607e24 */ /* 0x000fe2000f8e00ff */
[----:B------:R-:W-:Y:S01]  /*15a0*/  UIMAD.WIDE.U32 UR14, UR9, UR4, URZ ;  /* 0x00000004090e72a5 */ /* 0x000fe2000f8e003f */
[----:B------:R-:W-:Y:S01]  /*15b0*/  IMAD R242, R0, c[0x0][0x2b8], R7 ;  /* 0x0000ae0000f27a24 */ /* 0x000fe200078e0207 */
[----:B------:R-:W-:Y:S01]  /*15c0*/  UIMAD UR19, UR9, UR5, UR19 ;  /* 0x00000005091372a4 */ /* 0x000fe2000f8e0213 */
[----:B------:R-:W-:Y:S01]  /*15d0*/  ISETP.GE.AND P6, PT, R42, c[0x0][0x1d4], PT ;  /* 0x000075002a007a0c */ /* 0x000fe20003fc6270 */
[----:B------:R-:W-:Y:S01]  /*15e0*/  UISETP.GT.AND UP0, UPT, UR26, UR7, UPT ;  /* 0x000000071a00728c */ /* 0x000fe2000bf04270 */
[----:B------:R-:W-:Y:S01]  /*15f0*/  IADD3 R14, -R18, UR8, -R96 ;  /* 0x00000008120e7c10 */ /* 0x000fe2000fffe960 */
[----:B------:R-:W-:Y:S01]  /*1600*/  UIADD3 UR19, UR15, UR19, URZ ;  /* 0x000000130f137290 */ /* 0x000fe2000fffe03f */
[----:B------:R-:W-:Y:S01]  /*1610*/  SHF.R.S32.HI R0, RZ, 0x1f, R242 ;  /* 0x0000001fff007819 */ /* 0x000fe200000114f2 */
[----:B------:R-:W-:Y:S01]  /*1620*/  ULDC.64 UR4, c[0x0][0x1e8] ;  /* 0x00007a0000047ab9 */ /* 0x000fe20000000a00 */
[----:B------:R-:W-:Y:S01]  /*1630*/  ISETP.GE.AND P5, PT, R27, c[0x0][0x1d4], PT ;  /* 0x000075001b007a0c */ /* 0x000fe20003fa6270 */
[----:B------:R-:W-:Y:S01]  /*1640*/  UIMAD UR18, UR18, UR4, URZ ;  /* 0x00000004121272a4 */ /* 0x000fe2000f8e023f */
[----:B------:R-:W-:Y:S01]  /*1650*/  ISETP.GE.AND P4, PT, R252, c[0x0][0x1d4], PT ;  /* 0x00007500fc007a0c */ /* 0x000fe20003f86270 */
[C---:B-----5:R-:W-:Y:S01]  /*1660*/  IMAD R2, R0.reuse, c[0x0][0x1e0], RZ ;  /* 0x0000780000027a24 */ /* 0x060fe200078e02ff */
[----:B------:R-:W-:Y:S01]  /*1670*/  UIMAD.WIDE.U32 UR22, UR9, UR4, URZ ;  /* 0x00000004091672a5 */ /* 0x000fe2000f8e003f */
[----:B------:R-:W-:Y:S01]  /*1680*/  IMAD R6, R0, c[0x0][0x208], RZ ;  /* 0x0000820000067a24 */ /* 0x000fe200078e02ff */
[----:B------:R-:W-:Y:S01]  /*1690*/  UIMAD UR18, UR9, UR5, UR18 ;  /* 0x00000005091272a4 */ /* 0x000fe2000f8e0212 */
[C---:B------:R-:W-:Y:S01]  /*16a0*/  IMAD R0, R242.reuse, c[0x0][0x1e4], R2 ;  /* 0x00007900f2007a24 */ /* 0x040fe200078e0202 */
[----:B------:R-:W-:Y:S01]  /*16b0*/  ISETP.GE.AND P4, PT, R43, c[0x0][0x1d4], PT ;  /* 0x000075002b007a0c */ /* 0x000fe20003f86270 */
[----:B------:R-:W-:Y:S01]  /*16c0*/  IMAD.WIDE.U32 R2, R242, c[0x0][0x208], RZ ;  /* 0x00008200f2027a25 */ /* 0x000fe200078e00ff */
[----:B------:R-:W-:Y:S01]  /*16d0*/  UIADD3 UR18, UR23, UR18, URZ ;  /* 0x0000001217127290 */ /* 0x000fe2000fffe03f */
[----:B---3--:R-:W-:-:S02]  /*16e0*/  LEA.HI R12, R101, R105, RZ, 0x4 ;  /* 0x00000069650c7211 */ /* 0x008fc400078f20ff */
[C---:B-1----:R-:W-:Y:S01]  /*16f0*/  IMAD.WIDE.U32 R4, R242.reuse, c[0x0][0x1e0], RZ ;  /* 0x00007800f2047a25 */ /* 0x042fe200078e00ff */
[----:B------:R-:W-:Y:S02]  /*1700*/  LEA.HI R100, R101, R105, RZ, 0x5 ;  /* 0x0000006965647211 */ /* 0x000fe400078f28ff */
[----:B------:R-:W-:Y:S01]  /*1710*/  SHF.R.S32.HI R108, RZ, 0x1f, R107 ;  /* 0x0000001fff6c7819 */ /* 0x000fe2000001146b */
[----:B------:R-:W-:Y:S01]  /*1720*/  IMAD R6, R242, c[0x0][0x20c], R6 ;  /* 0x00008300f2067a24 */ /* 0x000fe200078e0206 */
[----:B------:R-:W-:Y:S01]  /*1730*/  SHF.R.S32.HI R99, RZ, 0x5, R100 ;  /* 0x00000005ff637819 */ /* 0x000fe20000011464 */
[----:B------:R-:W-:Y:S01]  /*1740*/  IMAD.IADD R5, R5, 0x1, R0 ;  /* 0x0000000105057824 */ /* 0x000fe200078e0200 */
[----:B------:R-:W-:Y:S01]  /*1750*/  SHF.R.S32.HI R106, RZ, 0x1f, R104 ;  /* 0x0000001fff6a7819 */ /* 0x000fe20000011468 */
[----:B------:R-:W-:Y:S01]  /*1760*/  IMAD.IADD R3, R3, 0x1, R6 ;  /* 0x0000000103037824 */ /* 0x000fe200078e0206 */
[----:B------:R-:W-:Y:S01]  /*1770*/  STL [R1+0x14], R108 ;  /* 0x0000146c01007387 */ /* 0x000fe20000100800 */
[----:B------:R-:W-:-:S02]  /*1780*/  SHF.R.S32.HI R109, RZ, 0x1f, R252 ;  /* 0x0000001fff6d7819 */ /* 0x000fc400000114fc */
[----:B------:R-:W-:Y:S01]  /*1790*/  SEL R102, RZ, 0x10, P4 ;  /* 0x00000010ff667807 */ /* 0x000fe20002000000 */
[----:B------:R-:W-:Y:S01]  /*17a0*/  STL [R1+0x18], R106 ;  /* 0x0000186a01007387 */ /* 0x000fe20000100800 */
[----:B------:R-:W-:Y:S02]  /*17b0*/  SHF.R.S32.HI R103, RZ, 0x1f, R250 ;  /* 0x0000001fff677819 */ /* 0x000fe400000114fa */
[----:B------:R-:W-:Y:S02]  /*17c0*/  IADD3 R241, R239, 0x100, RZ ;  /* 0x00000100eff17810 */ /* 0x000fe40007ffe0ff */
[----:B--2---:R-:W-:Y:S01]  /*17d0*/  SHF.R.S32.HI R0, RZ, 0x1f, R240 ;  /* 0x0000001fff007819 */ /* 0x004fe200000114f0 */
[----:B------:R-:W-:-:S04]  /*17e0*/  IMAD.WIDE.U32 R2, R240, c[0x0][0x218], R2 ;  /* 0x00008600f0027a25 */ /* 0x000fc800078e0002 */
[----:B----4-:R-:W-:Y:S01]  /*17f0*/  IMAD R8, R0, c[0x0][0x218], RZ ;  /* 0x0000860000087a24 */ /* 0x010fe200078e02ff */
[----:B------:R-:W-:Y:S01]  /*1800*/  IADD3 R7, P0, R2, UR14, RZ ;  /* 0x0000000e02077c10 */ /* 0x000fe2000ff1e0ff */
[----:B------:R-:W-:Y:S02]  /*1810*/  IMAD R0, R0, c[0x0][0x1f0], RZ ;  /* 0x00007c0000007a24 */ /* 0x000fe400078e02ff */
[C---:B------:R-:W-:Y:S02]  /*1820*/  IMAD R8, R240.reuse, c[0x0][0x21c], R8 ;  /* 0x00008700f0087a24 */ /* 0x040fe400078e0208 */
[C---:B------:R-:W-:Y:S02]  /*1830*/  IMAD R9, R240.reuse, c[0x0][0x1f4], R0 ;  /* 0x00007d00f0097a24 */ /* 0x040fe400078e0200 */
[----:B------:R-:W-:Y:S01]  /*1840*/  IMAD.WIDE.U32 R4, R240, c[0x0][0x1f0], R4 ;  /* 0x00007c00f0047a25 */ /* 0x000fe200078e0004 */
[----:B------:R-:W-:Y:S02]  /*1850*/  IADD3.X R0, R3, UR19, R8, P0, !PT ;  /* 0x0000001303007c10 */ /* 0x000fe400087fe408 */
[----:B------:R-:W-:-:S02]  /*1860*/  LEA R2, P0, R7, c[0x0][0x1f8], 0x1 ;  /* 0x00007e0007027a11 */ /* 0x000fc400078008ff */
[----:B------:R-:W-:Y:S02]  /*1870*/  IADD3 R6, P1, R4, UR22, RZ ;  /* 0x0000001604067c10 */ /* 0x000fe4000ff3e0ff */
[----:B------:R-:W-:Y:S01]  /*1880*/  LEA.HI.X R0, R7, c[0x0][0x1fc], R0, 0x1, P0 ;  /* 0x00007f0007007a11 */ /* 0x000fe200000f0c00 */
[----:B------:R-:W1:Y:S01]  /*1890*/  SHFL.IDX PT, R16, R2, RZ, 0x181f ;  /* 0x00181fff02107589 */ /* 0x000e6200000e0000 */
[----:B------:R-:W-:Y:S02]  /*18a0*/  IADD3.X R4, R5, UR18, R9, P1, !PT ;  /* 0x0000001205047c10 */ /* 0x000fe40008ffe409 */
[C---:B------:R-:W-:Y:S01]  /*18b0*/  LEA R11, P1, R6.reuse, c[0x0][0x1c8], 0x1 ;  /* 0x00007200060b7a11 */ /* 0x040fe200078208ff */
[----:B------:R-:W2:Y:S03]  /*18c0*/  SHFL.IDX PT, R17, R0, RZ, 0x181f ;  /* 0x00181fff00117589 */ /* 0x000ea600000e0000 */
[----:B------:R-:W-:Y:S01]  /*18d0*/  LEA.HI.X R10, R6, c[0x0][0x1cc], R4, 0x1, P1 ;  /* 0x00007300060a7a11 */ /* 0x000fe200008f0c04 */
[----:B------:R-:W3:Y:S01]  /*18e0*/  SHFL.IDX PT, R19, R2, 0x1, 0x181f ;  /* 0x00381f0002137f89 */ /* 0x000ee200000e0000 */
[----:B------:R-:W-:Y:S01]  /*18f0*/  IMAD.WIDE R6, R252, 0x2, RZ ;  /* 0x00000002fc067825 */ /* 0x000fe200078e02ff */
[----:B------:R-:W-:-:S02]  /*1900*/  ISETP.GE.AND P1, PT, R14, 0x1, PT ;  /* 0x000000010e00780c */ /* 0x000fc40003f26270 */
[----:B------:R-:W4:Y:S01]  /*1910*/  SHFL.IDX PT, R20, R0, 0x1, 0x181f ;  /* 0x00381f0000147f89 */ /* 0x000f2200000e0000 */
[----:B------:R-:W-:-:S03]  /*1920*/  IMAD.WIDE R4, R107, 0x2, RZ ;  /* 0x000000026b047825 */ /* 0x000fc600078e02ff */
[----:B------:R-:W-:Y:S04]  /*1930*/  SHFL.IDX PT, R2, R11, RZ, 0x181f ;  /* 0x00181fff0b027589 */ /* 0x000fe800000e0000 */
[----:B------:R-:W5:Y:S01]  /*1940*/  SHFL.IDX PT, R3, R10, RZ, 0x181f ;  /* 0x00181fff0a037589 */ /* 0x000f6200000e0000 */
[----:B-1----:R-:W-:-:S05]  /*1950*/  IADD3 R40, P2, R16, R6, RZ ;  /* 0x0000000610287210 */ /* 0x002fca0007f5e0ff */
[----:B--2---:R-:W-:Y:S01]  /*1960*/  IMAD.X R41, R17, 0x1, R7, P2 ;  /* 0x0000000111297824 */ /* 0x004fe200010e0607 */
[----:B------:R-:W-:Y:S02]  /*1970*/  IADD3 R38, P2, R16, R4, RZ ;  /* 0x0000000410267210 */ /* 0x000fe40007f5e0ff */
[----:B---3--:R-:W-:-:S03]  /*1980*/  IADD3 R36, P0, R6, R19, RZ ;  /* 0x0000001306247210 */ /* 0x008fc60007f1e0ff */
[----:B------:R-:W-:Y:S01]  /*1990*/  IMAD.X R39, R17, 0x1, R5, P2 ;  /* 0x0000000111277824 */ /* 0x000fe200010e0605 */
[----:B------:R-:W-:Y:S01]  /*19a0*/  ISETP.GE.AND P2, PT, R252, c[0x0][0x1d4], PT ;  /* 0x00007500fc007a0c */ /* 0x000fe20003f46270 */
[----:B----4-:R-:W-:Y:S01]  /*19b0*/  IMAD.X R37, R7, 0x1, R20, P0 ;  /* 0x0000000107257824 */ /* 0x010fe200000e0614 */
[----:B------:R-:W-:Y:S02]  /*19c0*/  IADD3 R30, P0, R4, R19, RZ ;  /* 0x00000013041e7210 */ /* 0x000fe40007f1e0ff */
[----:B------:R-:W-:-:S03]  /*19d0*/  LOP3.LUT R0, R12, 0xfffffff0, RZ, 0xc0, !PT ;  /* 0xfffffff00c007812 */ /* 0x000fc600078ec0ff */
[----:B------:R-:W-:Y:S02]  /*19e0*/  IMAD.X R31, R5, 0x1, R20, P0 ;  /* 0x00000001051f7824 */ /* 0x000fe400000e0614 */
[----:B-----5:R-:W-:-:S04]  /*19f0*/  @P1 IMAD.WIDE R6, R252, 0x2, R2 ;  /* 0x00000002fc061825 */ /* 0x020fc800078e0202 */
[--C-:B------:R-:W-:Y:S01]  /*1a00*/  @P1 IMAD.WIDE R8, R107, 0x2, R2.reuse ;  /* 0x000000026b081825 */ /* 0x100fe200078e0202 */
[----:B------:R1:W-:Y:S03]  /*1a10*/  @P1 LDGSTS.E.BYPASS.LTC128B.128 [R239+0x8100], [R6.64], !P2 ;  /* 0x0810000006ef1fae */ /* 0x0003e6000d101d50 */
[----:B------:R-:W-:Y:S01]  /*1a20*/  @P1 IMAD.WIDE R4, R250, 0x2, R2 ;  /* 0x00000002fa041825 */ /* 0x000fe200078e0202 */
[----:B------:R2:W-:Y:S03]  /*1a30*/  @P1 LDGSTS.E.BYPASS.LTC128B.128 [R239+0xa100], [R8.64], !P6 ;  /* 0x0a10000008ef1fae */ /* 0x0005e6000f101d50 */
[----:B------:R-:W-:-:S05]  /*1a40*/  IMAD.IADD R0, R105, 0x1, -R0 ;  /* 0x0000000169007824 */ /* 0x000fca00078e0a00 */
[----:B------:R-:W-:-:S04]  /*1a50*/  SHF.R.S32.HI R15, RZ, 0x1f, R0 ;  /* 0x0000001fff0f7819 */ /* 0x000fc80000011400 */
[----:B------:R-:W-:Y:S01]  /*1a60*/  LEA.HI R15, R15, R0, RZ, 0x3 ;  /* 0x000000000f0f7211 */ /* 0x000fe200078f18ff */
[----:B-1----:R-:W-:Y:S02]  /*1a70*/  @P1 IMAD.WIDE R6, R104, 0x2, R2 ;  /* 0x0000000268061825 */ /* 0x002fe400078e0202 */
[----:B------:R-:W-:Y:S02]  /*1a80*/  SHFL.IDX PT, R2, R11, 0x1, 0x181f ;  /* 0x00381f000b027f89 */ /* 0x000fe400000e0000 */
[----:B--2---:R-:W-:Y:S02]  /*1a90*/  IMAD.SHL.U32 R8, R18, 0x8, RZ ;  /* 0x0000000812087824 */ /* 0x004fe400078e00ff */
[----:B------:R1:W2:Y:S04]  /*1aa0*/  SHFL.IDX PT, R3, R10, 0x1, 0x181f ;  /* 0x00381f000a037f89 */ /* 0x0002a800000e0000 */
[----:B------:R3:W-:Y:S04]  /*1ab0*/  @P1 LDGSTS.E.BYPASS.LTC128B.128 [R239+0xc100], [R6.64], !P5 ;  /* 0x0c10000006ef1fae */ /* 0x0007e8000e901d50 */
[----:B------:R4:W-:Y:S01]  /*1ac0*/  @P1 LDGSTS.E.BYPASS.LTC128B.128 [R239+0xe100], [R4.64], !P4 ;  /* 0x0e10000004ef1fae */ /* 0x0009e2000e101d50 */
[----:B------:R-:W-:-:S02]  /*1ad0*/  ISETP.GT.AND P1, PT, R14, 0x20, PT ;  /* 0x000000200e00780c */ /* 0x000fc40003f24270 */
[----:B---3--:R-:W-:Y:S01]  /*1ae0*/  SHF.R.S32.HI R7, RZ, 0x4, R12 ;  /* 0x00000004ff077819 */ /* 0x008fe2000001140c */
[----:B------:R-:W-:-:S03]  /*1af0*/  IMAD.SHL.U32 R6, R26, 0x40, RZ ;  /* 0x000000401a067824 */ /* 0x000fc600078e00ff */
[----:B------:R-:W-:Y:S01]  /*1b00*/  LEA.HI R9, R12, R7, RZ, 0x1 ;  /* 0x000000070c097211 */ /* 0x000fe200078f08ff */
[----:B----4-:R-:W-:Y:S01]  /*1b10*/  IMAD.WIDE R4, R104, 0x2, RZ ;  /* 0x0000000268047825 */ /* 0x010fe200078e02ff */
[----:B------:R-:W-:Y:S02]  /*1b20*/  LOP3.LUT R6, R6, 0x1c0, RZ, 0xc0, !PT ;  /* 0x000001c006067812 */ /* 0x000fe400078ec0ff */
[----:B-1----:R-:W-:Y:S02]  /*1b30*/  LOP3.LUT R10, R9, 0xfffffffe, RZ, 0xc0, !PT ;  /* 0xfffffffe090a7812 */ /* 0x002fe400078ec0ff */
[----:B------:R-:W-:Y:S02]  /*1b40*/  LOP3.LUT R9, R6, 0x8, R8, 0xf8, !PT ;  /* 0x0000000806097812 */ /* 0x000fe400078ef808 */
[----:B------:R-:W-:Y:S01]  /*1b50*/  LOP3.LUT R8, R15, 0xfffffff8, RZ, 0xc0, !PT ;  /* 0xfffffff80f087812 */ /* 0x000fe200078ec0ff */
[----:B------:R-:W-:Y:S01]  /*1b60*/  IMAD.IADD R12, R7, 0x1, -R10 ;  /* 0x00000001070c7824 */ /* 0x000fe200078e0a0a */
[----:B------:R-:W-:Y:S01]  /*1b70*/  SHF.R.U32.HI R6, RZ, 0x3, R6 ;  /* 0x00000003ff067819 */ /* 0x000fe20000011606 */
[----:B--2---:R-:W-:Y:S01]  /*1b80*/  @P1 IMAD.WIDE R10, R252, 0x2, R2 ;  /* 0x00000002fc0a1825 */ /* 0x004fe200078e0202 */
[----:B------:R-:W-:-:S02]  /*1b90*/  IADD3 R28, P0, R16, R4, RZ ;  /* 0x00000004101c7210 */ /* 0x000fc40007f1e0ff */
[----:B------:R-:W-:Y:S01]  /*1ba0*/  LOP3.LUT R13, R9, R6, RZ, 0x3c, !PT ;  /* 0x00000006090d7212 */ /* 0x000fe200078e3cff */
[----:B------:R-:W-:Y:S01]  /*1bb0*/  IMAD.IADD R18, R0, 0x1, -R8 ;  /* 0x0000000100127824 */ /* 0x000fe200078e0a08 */
[----:B------:R1:W-:Y:S01]  /*1bc0*/  @P1 LDGSTS.E.BYPASS.LTC128B.128 [R239+0x9100], [R10.64], !P2 ;  /* 0x091000000aef1fae */ /* 0x0003e2000d101d50 */
[----:B------:R-:W-:-:S04]  /*1bd0*/  @P1 IMAD.WIDE R8, R107, 0x2, R2 ;  /* 0x000000026b081825 */ /* 0x000fc800078e0202 */
[--C-:B------:R-:W-:Y:S01]  /*1be0*/  @P1 IMAD.WIDE R6, R104, 0x2, R2.reuse ;  /* 0x0000000268061825 */ /* 0x100fe200078e0202 */
[----:B------:R1:W-:Y:S03]  /*1bf0*/  @P1 LDGSTS.E.BYPASS.LTC128B.128 [R239+0xb100], [R8.64], !P6 ;  /* 0x0b10000008ef1fae */ /* 0x0003e6000f101d50 */
[----:B------:R-:W-:Y:S01]  /*1c00*/  @P1 IMAD.WIDE R2, R250, 0x2, R2 ;  /* 0x00000002fa021825 */ /* 0x000fe200078e0202 */
[----:B------:R2:W-:Y:S03]  /*1c10*/  @P1 LDGSTS.E.BYPASS.LTC128B.128 [R239+0xd100], [R6.64], !P5 ;  /* 0x0d10000006ef1fae */ /* 0x0005e6000e901d50 */
[----:B------:R-:W-:Y:S01]  /*1c20*/  IMAD R0, R12, 0x200, R13 ;  /* 0x000002000c007824 */ /* 0x000fe200078e020d */
[----:B------:R3:W-:Y:S01]  /*1c30*/  @P1 LDGSTS.E.BYPASS.LTC128B.128 [R239+0xf100], [R2.64], !P4 ;  /* 0x0f10000002ef1fae */ /* 0x0007e2000e101d50 */
[----:B------:R-:W-:Y:S01]  /*1c40*/  IMAD.X R29, R17, 0x1, R5, P0 ;  /* 0x00000001111d7824 */ /* 0x000fe200000e0605 */
[----:B------:R-:W-:Y:S01]  /*1c50*/  IADD3 R24, P0, R4, R19, RZ ;  /* 0x0000001304187210 */ /* 0x000fe20007f1e0ff */
[----:B------:R-:W-:Y:S01]  /*1c60*/  IMAD.SHL.U32 R212, R0, 0x2, RZ ;  /* 0x0000000200d47824 */ /* 0x000fe200078e00ff */
[----:B------:R-:W0:Y:S01]  /*1c70*/  LDGDEPBAR ;  /* 0x00000000000079af */ /* 0x000e220000000000 */
[----:B------:R-:W-:Y:S01]  /*1c80*/  LOP3.LUT P1, RZ, R26, 0x2, RZ, 0xc0, !PT ;  /* 0x000000021aff7812 */ /* 0x000fe2000782c0ff */
[----:B------:R-:W-:-:S02]  /*1c90*/  IMAD.SHL.U32 R4, R12, 0x8, RZ ;  /* 0x000000080c047824 */ /* 0x000fc400078e00ff */
[----:B------:R-:W-:Y:S01]  /*1ca0*/  IMAD.X R25, R5, 0x1, R20, P0 ;  /* 0x0000000105197824 */ /* 0x000fe200000e0614 */
[----:B------:R-:W-:Y:S01]  /*1cb0*/  IADD3 R223, R212, 0x8120, RZ ;  /* 0x00008120d4df7810 */ /* 0x000fe20007ffe0ff */
[----:B------:R-:W-:-:S05]  /*1cc0*/  IMAD.SHL.U32 R5, R15, 0x40, RZ ;  /* 0x000000400f057824 */ /* 0x000fca00078e00ff */
[----:B------:R-:W-:Y:S01]  /*1cd0*/  LOP3.LUT R98, R5, 0xfffffe00, RZ, 0xc0, !PT ;  /* 0xfffffe0005627812 */ /* 0x000fe200078ec0ff */
[----:B---3--:R-:W-:Y:S01]  /*1ce0*/  IMAD.SHL.U32 R2, R18, 0x40, RZ ;  /* 0x0000004012027824 */ /* 0x008fe200078e00ff */
[----:B------:R-:W-:-:S04]  /*1cf0*/  DEPBAR.LE SB0, 0x1 ;  /* 0x000080400000791a */ /* 0x000fc80000000000 */
[----:B------:R-:W-:Y:S01]  /*1d00*/  LOP3.LUT R0, R2, 0x1c0, RZ, 0xc0, !PT ;  /* 0x000001c002007812 */ /* 0x000fe200078ec0ff */
[----:B------:R-:W-:Y:S01]  /*1d10*/  IMAD.WIDE R2, R250, 0x2, RZ ;  /* 0x00000002fa027825 */ /* 0x000fe200078e02ff */
[----:B------:R-:W-:-:S04]  /*1d20*/  DEPBAR.LE SB0, 0x0 ;  /* 0x000080000000791a */ /* 0x000fc80000000000 */
[----:B------:R-:W-:Y:S01]  /*1d30*/  BAR.SYNC.DEFER_BLOCKING 0x0 ;  /* 0x0000000000007b1d */ /* 0x000fe20000010000 */
[----:B--2---:R-:W-:Y:S02]  /*1d40*/  IADD3 R6, P0, R16, R2, RZ ;  /* 0x0000000210067210 */ /* 0x004fe40007f1e0ff */
[----:B------:R-:W-:Y:S02]  /*1d50*/  LOP3.LUT R5, R0, 0x8, R4, 0xf8, !PT ;  /* 0x0000000800057812 */ /* 0x000fe400078ef804 */
[----:B------:R-:W-:Y:S01]  /*1d60*/  IADD3 R4, R212, 0x8100, RZ ;  /* 0x00008100d4047810 */ /* 0x000fe20007ffe0ff */
[----:B------:R-:W-:Y:S01]  /*1d70*/  IMAD.X R7, R17, 0x1, R3, P0 ;  /* 0x0000000111077824 */ /* 0x000fe200000e0603 */
[----:B------:R-:W-:Y:S02]  /*1d80*/  SHF.R.U32.HI R0, RZ, 0x3, R0 ;  /* 0x00000003ff007819 */ /* 0x000fe40000011600 */
[----:B------:R-:W-:Y:S01]  /*1d90*/  IADD3 R12, P0, R2, R19, RZ ;  /* 0x00000013020c7210 */ /* 0x000fe20007f1e0ff */
[----:B------:R-:W-:Y:S01]  /*1da0*/  IMAD.MOV.U32 R2, RZ, RZ, 0x40 ;  /* 0x00000040ff027424 */ /* 0x000fe200078e00ff */
[----:B------:R-:W-:Y:S01]  /*1db0*/  @P1 IADD3 R223, R4, -0x20, RZ ;  /* 0xffffffe004df1810 */ /* 0x000fe20007ffe0ff */
[----:B------:R-:W-:Y:S01]  /*1dc0*/  IMAD.MOV.U32 R4, RZ, RZ, 0x10 ;  /* 0x00000010ff047424 */ /* 0x000fe200078e00ff */
[----:B------:R-:W-:Y:S01]  /*1dd0*/  LOP3.LUT R97, R5, R0, RZ, 0x3c, !PT ;  /* 0x0000000005617212 */ /* 0x000fe200078e3cff */
[----:B------:R-:W-:Y:S01]  /*1de0*/  IMAD R0, R99, 0x400, R98 ;  /* 0x0000040063007824 */ /* 0x000fe200078e0262 */
[----:B------:R-:W-:Y:S01]  /*1df0*/  R2P PR, R18, 0x6 ;  /* 0x0000000612007804 */ /* 0x000fe20000000000 */
[----:B------:R-:W-:Y:S01]  /*1e00*/  IMAD.X R13, R3, 0x1, R20, P0 ;  /* 0x00000001030d7824 */ /* 0x000fe200000e0614 */
[----:B------:R-:W-:Y:S01]  /*1e10*/  ISETP.GE.AND P0, PT, R252, c[0x0][0x1d4], PT ;  /* 0x00007500fc007a0c */ /* 0x000fe20003f06270 */
[----:B------:R-:W-:Y:S01]  /*1e20*/  IMAD.IADD R0, R97, 0x1, R0 ;  /* 0x0000000161007824 */ /* 0x000fe200078e0200 */
[----:B------:R-:W-:-:S02]  /*1e30*/  IADD3 R238, R223, 0x800, RZ ;  /* 0x00000800dfee7810 */ /* 0x000fc40007ffe0ff */
[----:B------:R-:W-:Y:S01]  /*1e40*/  ISETP.LT.OR P0, PT, R14, 0x1, P0 ;  /* 0x000000010e00780c */ /* 0x000fe20000701670 */
[----:B------:R-:W-:Y:S01]  /*1e50*/  IMAD.SHL.U32 R219, R0, 0x2, RZ ;  /* 0x0000000200db7824 */ /* 0x000fe200078e00ff */
[----:B------:R-:W-:Y:S01]  /*1e60*/  SEL R4, R4, 0xfffffff0, !P1 ;  /* 0xfffffff004047807 */ /* 0x000fe20004800000 */
[----:B------:R-:W-:Y:S01]  /*1e70*/  LDSM.16.M88.4 R20, [R212+0x8100] ;  /* 0x00810000d414783b */ /* 0x000fe20000000200 */
[----:B------:R-:W-:Y:S01]  /*1e80*/  ISETP.GE.AND P1, PT, R42, c[0x0][0x1d4], PT ;  /* 0x000075002a007a0c */ /* 0x000fe20003f26270 */
[----:B------:R-:W-:Y:S01]  /*1e90*/  IMAD.MOV.U32 R0, RZ, RZ, 0x20 ;  /* 0x00000020ff007424 */ /* 0x000fe200078e00ff */
[C---:B------:R-:W-:Y:S01]  /*1ea0*/  IADD3 R237, R223.reuse, 0x1000, RZ ;  /* 0x00001000dfed7810 */ /* 0x040fe20007ffe0ff */
[----:B------:R-:W-:Y:S01]  /*1eb0*/  IMAD R220, R4, 0x2, R219 ;  /* 0x0000000204dc7824 */ /* 0x000fe200078e02db */
[----:B-1----:R-:W-:Y:S01]  /*1ec0*/  LDSM.16.M88.4 R8, [R219+0x10100] ;  /* 0x01010000db08783b */ /* 0x002fe20000000200 */
[C---:B------:R-:W-:Y:S02]  /*1ed0*/  IADD3 R236, R223.reuse, 0x1800, RZ ;  /* 0x00001800dfec7810 */ /* 0x040fe40007ffe0ff */
[----:B------:R-:W-:Y:S01]  /*1ee0*/  SEL R0, R0, 0xffffffe0, !P2 ;  /* 0xffffffe000007807 */ /* 0x000fe20005000000 */
[----:B------:R-:W-:Y:S01]  /*1ef0*/  LDSM.16.M88.4 R16, [R220+0x10100] ;  /* 0x01010000dc10783b */ /* 0x000fe20000000200 */
[----:B------:R-:W-:-:S02]  /*1f00*/  IADD3 R235, R223, 0x2000, RZ ;  /* 0x00002000dfeb7810 */ /* 0x000fc40007ffe0ff */
[C---:B------:R-:W-:Y:S01]  /*1f10*/  IADD3 R234, R223.reuse, 0x2800, RZ ;  /* 0x00002800dfea7810 */ /* 0x040fe20007ffe0ff */
[----:B------:R-:W-:Y:S01]  /*1f20*/  LDSM.16.M88.4 R32, [R212+0x8900] ;  /* 0x00890000d420783b */ /* 0x000fe20000000200 */
[C---:B------:R-:W-:Y:S01]  /*1f30*/  IMAD R222, R0.reuse, 0x2, R219 ;  /* 0x0000000200de7824 */ /* 0x040fe200078e02db */
[C---:B------:R-:W-:Y:S01]  /*1f40*/  IADD3 R233, R223.reuse, 0x3000, RZ ;  /* 0x00003000dfe97810 */ /* 0x040fe20007ffe0ff */
[----:B------:R-:W-:Y:S01]  /*1f50*/  IMAD R221, R0, 0x2, R220 ;  /* 0x0000000200dd7824 */ /* 0x000fe200078e02dc */
[----:B------:R-:W1:Y:S01]  /*1f60*/  LDSM.16.M88.4 R44, [R212+0x9100] ;  /* 0x00910000d42c783b */ /* 0x000e620000000200 */
[C---:B------:R-:W-:Y:S02]  /*1f70*/  IADD3 R232, R223.reuse, 0x3800, RZ ;  /* 0x00003800dfe87810 */ /* 0x040fe40007ffe0ff */
[C---:B------:R-:W-:Y:S01]  /*1f80*/  IADD3 R231, R223.reuse, 0x4000, RZ ;  /* 0x00004000dfe77810 */ /* 0x040fe20007ffe0ff */
[----:B------:R-:W2:Y:S01]  /*1f90*/  LDSM.16.M88.4 R48, [R212+0x9900] ;  /* 0x00990000d430783b */ /* 0x000ea20000000200 */
[----:B------:R-:W-:-:S02]  /*1fa0*/  IADD3 R230, R223, 0x4800, RZ ;  /* 0x00004800dfe67810 */ /* 0x000fc40007ffe0ff */
[C---:B------:R-:W-:Y:S01]  /*1fb0*/  IADD3 R229, R223.reuse, 0x5000, RZ ;  /* 0x00005000dfe57810 */ /* 0x040fe20007ffe0ff */
[----:B------:R-:W-:Y:S01]  /*1fc0*/  LDSM.16.M88.4 R60, [R223] ;  /* 0x00000000df3c783b */ /* 0x000fe20000000200 */
[C---:B------:R-:W-:Y:S02]  /*1fd0*/  IADD3 R228, R223.reuse, 0x5800, RZ ;  /* 0x00005800dfe47810 */ /* 0x040fe40007ffe0ff */
[C---:B------:R-:W-:Y:S01]  /*1fe0*/  IADD3 R227, R223.reuse, 0x6000, RZ ;  /* 0x00006000dfe37810 */ /* 0x040fe20007ffe0ff */
[----:B------:R-:W-:Y:S01]  /*1ff0*/  LDSM.16.M88.4 R72, [R223+0x800] ;  /* 0x00080000df48783b */ /* 0x000fe20000000200 */
[C---:B------:R-:W-:Y:S02]  /*2000*/  IADD3 R226, R223.reuse, 0x6800, RZ ;  /* 0x00006800dfe27810 */ /* 0x040fe40007ffe0ff */
[C---:B------:R-:W-:Y:S01]  /*2010*/  IADD3 R225, R223.reuse, 0x7000, RZ ;  /* 0x00007000dfe17810 */ /* 0x040fe20007ffe0ff */
[----:B------:R-:W-:Y:S01]  /*2020*/  LDSM.16.M88.4 R76, [R223+0x1000] ;  /* 0x00100000df4c783b */ /* 0x000fe20000000200 */
[----:B------:R-:W-:-:S03]  /*2030*/  IADD3 R224, R223, 0x7800, RZ ;  /* 0x00007800dfe07810 */ /* 0x000fc60007ffe0ff */
[----:B------:R-:W3:Y:S04]  /*2040*/  LDSM.16.M88.4 R80, [R223+0x1800] ;  /* 0x00180000df50783b */ /* 0x000ee80000000200 */
[----:B------:R-:W-:Y:S01]  /*2050*/  @!PT LDS RZ, [RZ] ;  /* 0x00000000fffff984 */ /* 0x000fe20000000800 */
[----:B------:R-:W-:Y:S01]  /*2060*/  @!PT LDS RZ, [RZ] ;  /* 0x00000000fffff984 */ /* 0x000fe20000000800 */
[----:B------:R-:W-:Y:S01]  /*2070*/  @!PT LDS RZ, [RZ] ;  /* 0x00000000fffff984 */ /* 0x000fe20000000800 */
[----:B------:R4:W-:Y:S01]  /*2080*/  LDGSTS.E.BYPASS.LTC128B.128 [R239+0x100], [R40.64], !P0 ;  /* 0x0010000028ef7fae */ /* 0x0009e2000c101d50 */
[----:B------:R-:W-:Y:S02]  /*2090*/  ISETP.LT.OR P0, PT, R14, 0x1, P1 ;  /* 0x000000010e00780c */ /* 0x000fe40000f01670 */
[----:B------:R-:W-:-:S11]  /*20a0*/  ISETP.GE.AND P1, PT, R27, c[0x0][0x1d4], PT ;  /* 0x000075001b007a0c */ /* 0x000fd60003f26270 */
[----:B------:R5:W-:Y:S01]  /*20b0*/  LDGSTS.E.BYPASS.LTC128B.128 [R239+0x2100], [R38.64], !P0 ;  /* 0x0210000026ef7fae */ /* 0x000be2000c101d50 */
[----:B------:R-:W-:Y:S01]  /*20c0*/  ISETP.LT.OR P0, PT, R14, 0x1, P1 ;  /* 0x000000010e00780c */ /* 0x000fe20000f01670 */
[----:B-1----:R-:W-:Y:S01]  /*20d0*/  HMMA.16816.F32 R56, R8, R44, RZ ;  /* 0x0000002c0838723c */ /* 0x002fe200000018ff */
[----:B------:R-:W-:-:S07]  /*20e0*/  ISETP.GE.AND P1, PT, R43, c[0x0][0x1d4], PT ;  /* 0x000075002b007a0c */ /* 0x000fce0003f26270 */
[----:B--2---:R-:W-:Y:S04]  /*20f0*/  HMMA.16816.F32 R52, R8, R48, RZ ;  /* 0x000000300834723c */ /* 0x004fe800000018ff */
[----:B------:R1:W-:Y:S01]  /*2100*/  LDGSTS.E.BYPASS.LTC128B.128 [R239+0x4100], [R28.64], !P0 ;  /* 0x041000001cef7fae */ /* 0x0003e2000c101d50 */
[C---:B------:R-:W-:Y:S02]  /*2110*/  ISETP.LT.OR P0, PT, R14.reuse, 0x1, P1 ;  /* 0x000000010e00780c */ /* 0x040fe40000f01670 */
[----:B------:R-:W-:-:S11]  /*2120*/  ISETP.LT.OR P1, PT, R14, 0x21, P1 ;  /* 0x000000210e00780c */ /* 0x000fd60000f21670 */
[----:B------:R2:W-:Y:S01]  /*2130*/  LDGSTS.E.BYPASS.LTC128B.128 [R239+0x6100], [R6.64], !P0 ;  /* 0x0610000006ef7fae */ /* 0x0005e2000c101d50 */
[----:B------:R-:W-:-:S04]  /*2140*/  ISETP.GE.AND P0, PT, R252, c[0x0][0x1d4], PT ;  /* 0x00007500fc007a0c */ /* 0x000fc80003f06270 */
[----:B------:R-:W-:Y:S01]  /*2150*/  ISETP.LT.OR P0, PT, R14, 0x21, P0 ;  /* 0x000000210e00780c */ /* 0x000fe20000701670 */
[----:B---3--:R-:W-:Y:S11]  /*2160*/  HMMA.16816.F32 R52, R16, R80, R52 ;  /* 0x000000501034723c */ /* 0x008ff60000001834 */
[----:B------:R-:W-:Y:S01]  /*2170*/  @!UPT UIADD3 URZ, URZ, URZ, URZ ;  /* 0x0000003f3f3ff290 */ /* 0x000fe2000fffe03f */
[----:B------:R5:W-:Y:S01]  /*2180*/  LDGSTS.E.BYPASS.LTC128B.128 [R239+0x1100], [R36.64], !P0 ;  /* 0x0110000024ef7fae */ /* 0x000be2000c101d50 */
[----:B------:R-:W-:-:S04]  /*2190*/  ISETP.GE.AND P0, PT, R42, c[0x0][0x1d4], PT ;  /* 0x000075002a007a0c */ /* 0x000fc80003f06270 */
[----:B------:R-:W-:Y:S11]  /*21a0*/  ISETP.LT.OR P0, PT, R14, 0x21, P0 ;  /* 0x000000210e00780c */ /* 0x000ff60000701670 */
[----:B------:R-:W-:Y:S02]  /*21b0*/  @!UPT UIADD3 URZ, URZ, URZ, URZ ;  /* 0x0000003f3f3ff290 */ /* 0x000fe4000fffe03f */
[----:B------:R1:W-:Y:S01]  /*21c0*/  LDGSTS.E.BYPASS.LTC128B.128 [R239+0x3100], [R30.64], !P0 ;  /* 0x031000001eef7fae */ /* 0x0003e2000c101d50 */
[----:B------:R-:W-:-:S04]  /*21d0*/  ISETP.GE.AND P0, PT, R27, c[0x0][0x1d4], PT ;  /* 0x000075001b007a0c */ /* 0x000fc80003f06270 */
[----:B------:R-:W-:Y:S01]  /*21e0*/  ISETP.LT.OR P0, PT, R14, 0x21, P0 ;  /* 0x000000210e00780c */ /* 0x000fe20000701670 */
[C---:B-----5:R-:W-:Y:S08]  /*21f0*/  HMMA.16816.F32 R36, R8.reuse, R32, RZ ;  /* 0x000000200824723c */ /* 0x060ff000000018ff */
[----:B------:R-:W-:Y:S04]  /*2200*/  HMMA.16816.F32 R32, R8, R34, RZ ;  /* 0x000000220820723c */ /* 0x000fe800000018ff */
[----:B------:R3:W-:Y:S01]  /*2210*/  LDGSTS.E.BYPASS.LTC128B.128 [R239+0x5100], [R24.64], !P0 ;  /* 0x0510000018ef7fae */ /* 0x0007e2000c101d50 */
[----:B------:R-:W-:-:S03]  /*2220*/  LOP3.LUT P0, RZ, R26, 0x4, RZ, 0xc0, !PT ;  /* 0x000000041aff7812 */ /* 0x000fc6000780c0ff */
[----:B------:R5:W-:Y:S01]  /*2230*/  LDGSTS.E.BYPASS.LTC128B.128 [R239+0x7100], [R12.64], !P1 ;  /* 0x071000000cef7fae */ /* 0x000be2000c901d50 */
[----:B------:R-:W-:Y:S02]  /*2240*/  SEL R2, R2, 0xffffffc0, !P0 ;  /* 0xffffffc002027807 */ /* 0x000fe40004000000 */
[----:B------:R-:W-:Y:S01]  /*2250*/  PLOP3.LUT P0, PT, PT, PT, UP0, 0x40, 0x0 ;  /* 0x000000000000781c */ /* 0x000fe20003f0e808 */
[----:B------:R-:W0:Y:S01]  /*2260*/  LDGDEPBAR ;  /* 0x00000000000079af */ /* 0x000e220000000000 */
[----:B-1----:R-:W-:Y:S01]  /*2270*/  HMMA.16816.F32 R28, R8, R20, RZ ;  /* 0x00000014081c723c */ /* 0x002fe200000018ff */
[----:B------:R-:W-:Y:S01]  /*2280*/  IMAD.IADD R218, R212, 0x1, R2 ;  /* 0x00000001d4da7824 */ /* 0x000fe200078e0202 */
[----:B------:R-:W-:Y:S01]  /*2290*/  ISETP.GT.AND P1, PT, R251, 0x3f, PT ;  /* 0x0000003ffb00780c */ /* 0x000fe20003f24270 */
[----:B------:R-:W-:-:S03]  /*22a0*/  IMAD.IADD R217, R2, 0x1, R223 ;  /* 0x0000000102d97824 */ /* 0x000fc600078e02df */
[----:B------:R-:W-:Y:S02]  /*22b0*/  LDSM.16.M88.4 R68, [R218+0x8100] ;  /* 0x00810000da44783b */ /* 0x000fe40000000200 */
[----:B------:R-:W-:Y:S02]  /*22c0*/  HMMA.16816.F32 R20, R8, R22, RZ ;  /* 0x000000160814723c */ /* 0x000fe400000018ff */
[----:B------:R-:W-:Y:S04]  /*22d0*/  LDSM.16.M88.4 R64, [R218+0x9100] ;  /* 0x00910000da40783b */ /* 0x000fe80000000200 */
[----:B------:R-:W-:Y:S02]  /*22e0*/  LDSM.16.M88.4 R84, [R218+0x9900] ;  /* 0x00990000da54783b */ /* 0x000fe40000000200 */
[----:B------:R-:W-:Y:S02]  /*22f0*/  HMMA.16816.F32 R36, R16, R72, R36 ;  /* 0x000000481024723c */ /* 0x000fe40000001824 */
[----:B------:R-:W-:Y:S04]  /*2300*/  LDSM.16.M88.4 R88, [R217] ;  /* 0x00000000d958783b */ /* 0x000fe80000000200 */
[----:B-----5:R-:W1:Y:S02]  /*2310*/  LDSM.16.M88.4 R12, [R222+0x10100] ;  /* 0x01010000de0c783b */ /* 0x020e640000000200 */
[C---:B---3--:R-:W-:Y:S02]  /*2320*/  HMMA.16816.F32 R24, R8.reuse, R46, RZ ;  /* 0x0000002e0818723c */ /* 0x048fe400000018ff */
[----:B------:R-:W-:Y:S06]  /*2330*/  LDSM.16.M88.4 R92, [R217+0x2800] ;  /* 0x00280000d95c783b */ /* 0x000fec0000000200 */
[----:B------:R-:W-:Y:S01]  /*2340*/  HMMA.16816.F32 R44, R8, R50, RZ ;  /* 0x00000032082c723c */ /* 0x000fe200000018ff */
[----:B------:R-:W3:Y:S07]  /*2350*/  LDSM.16.M88.4 R48, [R218+0x8900] ;  /* 0x00890000da30783b */ /* 0x000eee0000000200 */
[C---:B------:R-:W-:Y:S08]  /*2360*/  HMMA.16816.F32 R8, R16.reuse, R60, R28 ;  /* 0x0000003c1008723c */ /* 0x040ff0000000181c */
[C---:B------:R-:W-:Y:S01]  /*2370*/  HMMA.16816.F32 R32, R16.reuse, R74, R32 ;  /* 0x0000004a1020723c */ /* 0x040fe20000001820 */
[----:B------:R-:W-:Y:S07]  /*2380*/  LDSM.16.M88.4 R72, [R212+0xb100] ;  /* 0x00b10000d448783b */ /* 0x000fee0000000200 */
[C---:B----4-:R-:W-:Y:S01]  /*2390*/  HMMA.16816.F32 R40, R16.reuse, R62, R20 ;  /* 0x0000003e1028723c */ /* 0x050fe20000001814 */
[----:B------:R-:W4:Y:S07]  /*23a0*/  LDSM.16.M88.4 R20, [R221+0x10100] ;  /* 0x01010000dd14783b */ /* 0x000f2e0000000200 */
[C---:B------:R-:W-:Y:S08]  /*23b0*/  HMMA.16816.F32 R28, R16.reuse, R76, R56 ;  /* 0x0000004c101c723c */ /* 0x040ff00000001838 */
[C---:B------:R-:W-:Y:S01]  /*23c0*/  HMMA.16816.F32 R24, R16.reuse, R78, R24 ;  /* 0x0000004e1018723c */ /* 0x040fe20000001818 */
[----:B------:R-:W5:Y:S07]  /*23d0*/  LDSM.16.M88.4 R76, [R217+0x800] ;  /* 0x00080000d94c783b */ /* 0x000f6e0000000200 */
[----:B------:R-:W-:Y:S01]  /*23e0*/  HMMA.16816.F32 R16, R16, R82, R44 ;  /* 0x000000521010723c */ /* 0x000fe2000000182c */
[----:B------:R-:W2:Y:S07]  /*23f0*/  LDSM.16.M88.4 R80, [R217+0x1000] ;  /* 0x00100000d950783b */ /* 0x000eae0000000200 */
[C---:B-1----:R-:W-:Y:S08]  /*2400*/  HMMA.16816.F32 R8, R12.reuse, R68, R8 ;  /* 0x000000440c08723c */ /* 0x042ff00000001808 */
[C---:B---3--:R-:W-:Y:S08]  /*2410*/  HMMA.16816.F32 R60, R12.reuse, R48, R36 ;  /* 0x000000300c3c723c */ /* 0x048ff00000001824 */
[C---:B------:R-:W-:Y:S01]  /*2420*/  HMMA.16816.F32 R56, R12.reuse, R50, R32 ;  /* 0x000000320c38723c */ /* 0x040fe20000001820 */
[----:B------:R-:W-:Y:S07]  /*2430*/  LDSM.16.M88.4 R32, [R212+0xa100] ;  /* 0x00a10000d420783b */ /* 0x000fee0000000200 */
[C---:B------:R-:W-:Y:S08]  /*2440*/  HMMA.16816.F32 R48, R12.reuse, R64, R28 ;  /* 0x000000400c30723c */ /* 0x040ff0000000181c */
[C---:B------:R-:W-:Y:S01]  /*2450*/  HMMA.16816.F32 R44, R12.reuse, R70, R40 ;  /* 0x000000460c2c723c */ /* 0x040fe20000001828 */
[----:B------:R-:W-:Y:S07]  /*2460*/  LDSM.16.M88.4 R68, [R212+0xa900] ;  /* 0x00a90000d444783b */ /* 0x000fee0000000200 */
[C---:B------:R-:W-:Y:S01]  /*2470*/  HMMA.16816.F32 R28, R12.reuse, R86, R16 ;  /* 0x000000560c1c723c */ /* 0x040fe20000001810 */
[----:B------:R-:W1:Y:S07]  /*2480*/  LDSM.16.M88.4 R16, [R217+0x1800] ;  /* 0x00180000d910783b */ /* 0x000e6e0000000200 */
[C---:B------:R-:W-:Y:S08]  /*2490*/  HMMA.16816.F32 R40, R12.reuse, R66, R24 ;  /* 0x000000420c28723c */ /* 0x040ff00000001818 */
[----:B------:R-:W-:Y:S01]  /*24a0*/  HMMA.16816.F32 R64, R12, R84, R52 ;  /* 0x000000540c40723c */ /* 0x000fe20000001834 */
[----:B------:R-:W-:Y:S04]  /*24b0*/  LDSM.16.M88.4 R12, [R220+0x14100] ;  /* 0x01410000dc0c783b */ /* 0x000fe80000000200 */
[----:B------:R-:W-:Y:S03]  /*24c0*/  LDSM.16.M88.4 R84, [R223+0x2000] ;  /* 0x00200000df54783b */ /* 0x000fe60000000200 */
[C---:B----4-:R-:W-:Y:S01]  /*24d0*/  HMMA.16816.F32 R24, R20.reuse, R88, R8 ;  /* 0x000000581418723c */ /* 0x050fe20000001808 */
[----:B------:R-:W3:Y:S07]  /*24e0*/  LDSM.16.M88.4 R8, [R219+0x14100] ;  /* 0x01410000db08783b */ /* 0x000eee0000000200 */
[C---:B------:R-:W-:Y:S01]  /*24f0*/  HMMA.16816.F32 R36, R20.reuse, R90, R44 ;  /* 0x0000005a1424723c */ /* 0x040fe2000000182c */
[----:B------:R-:W-:Y:S07]  /*2500*/  LDSM.16.M88.4 R88, [R217+0x2000] ;  /* 0x00200000d958783b */ /* 0x000fee0000000200 */
[C---:B-----5:R-:W-:Y:S08]  /*2510*/  HMMA.16816.F32 R44, R20.reuse, R76, R60 ;  /* 0x0000004c142c723c */ /* 0x060ff0000000183c */
[C---:B------:R-:W-:Y:S01]  /*2520*/  HMMA.16816.F32 R56, R20.reuse, R78, R56 ;  /* 0x0000004e1438723c */ /* 0x040fe20000001838 */
[----:B------:R-:W4:Y:S07]  /*2530*/  LDSM.16.M88.4 R76, [R212+0xb900] ;  /* 0x00b90000d44c783b */ /* 0x000f2e0000000200 */
[C---:B--2---:R-:W-:Y:S08]  /*2540*/  HMMA.16816.F32 R52, R20.reuse, R80, R48 ;  /* 0x000000501434723c */ /* 0x044ff00000001830 */
[C---:B------:R-:W-:Y:S01]  /*2550*/  HMMA.16816.F32 R48, R20.reuse, R82, R40 ;  /* 0x000000521430723c */ /* 0x040fe20000001828 */
[----:B------:R-:W2:Y:S07]  /*2560*/  LDSM.16.M88.4 R80, [R223+0x2800] ;  /* 0x00280000df50783b */ /* 0x000eae0000000200 */
[C---:B-1----:R-:W-:Y:S08]  /*2570*/  HMMA.16816.F32 R60, R20.reuse, R16, R64 ;  /* 0x00000010143c723c */ /* 0x042ff00000001840 */
[----:B------:R-:W-:Y:S08]  /*2580*/  HMMA.16816.F32 R20, R20, R18, R28 ;  /* 0x000000121414723c */ /* 0x000ff0000000181c */
[C---:B---3--:R-:W-:Y:S08]  /*2590*/  HMMA.16816.F32 R16, R8.reuse, R32, R24 ;  /* 0x000000200810723c */ /* 0x048ff00000001818 */
[C---:B------:R-:W-:Y:S01]  /*25a0*/  HMMA.16816.F32 R64, R8.reuse, R72, R52 ;  /* 0x000000480840723c */ /* 0x040fe20000001834 */
[----:B------:R-:W1:Y:S07]  /*25b0*/  LDSM.16.M88.4 R52, [R223+0x3000] ;  /* 0x00300000df34783b */ /* 0x000e6e0000000200 */
[C---:B------:R-:W-:Y:S08]  /*25c0*/  HMMA.16816.F32 R24, R8.reuse, R34, R36 ;  /* 0x000000220818723c */ /* 0x040ff00000001824 */
[C---:B------:R-:W-:Y:S08]  /*25d0*/  HMMA.16816.F32 R40, R8.reuse, R70, R56 ;  /* 0x000000460828723c */ /* 0x040ff00000001838 */
[C---:B------:R-:W-:Y:S01]  /*25e0*/  HMMA.16816.F32 R28, R8.reuse, R68, R44 ;  /* 0x00000044081c723c */ /* 0x040fe2000000182c */
[----:B------:R-:W-:Y:S04]  /*25f0*/  LDSM.16.M88.4 R68, [R218+0xa100] ;  /* 0x00a10000da44783b */ /* 0x000fe80000000200 */
[----:B------:R-:W-:Y:S03]  /*2600*/  LDSM.16.M88.4 R44, [R223+0x3800] ;  /* 0x00380000df2c783b */ /* 0x000fe60000000200 */
[C---:B------:R-:W-:Y:S01]  /*2610*/  HMMA.16816.F32 R48, R8.reuse, R74, R48 ;  /* 0x0000004a0830723c */ /* 0x040fe20000001830 */
[----:B------:R-:W-:Y:S07]  /*2620*/  LDSM.16.M88.4 R72, [R218+0xa900] ;  /* 0x00a90000da48783b */ /* 0x000fee0000000200 */
[C---:B----4-:R-:W-:Y:S08]  /*2630*/  HMMA.16816.F32 R56, R8.reuse, R76, R60 ;  /* 0x0000004c0838723c */ /* 0x050ff0000000183c */
[----:B------:R-:W-:Y:S01]  /*2640*/  HMMA.16816.F32 R36, R8, R78, R20 ;  /* 0x0000004e0824723c */ /* 0x000fe20000001814 */
[----:B------:R-:W3:Y:S04]  /*2650*/  LDSM.16.M88.4 R8, [R222+0x14100] ;  /* 0x01410000de08783b */ /* 0x000ee80000000200 */
[----:B------:R-:W4:Y:S03]  /*2660*/  LDSM.16.M88.4 R76, [R218+0xb100] ;  /* 0x00b10000da4c783b */ /* 0x000f260000000200 */
[C---:B------:R-:W-:Y:S01]  /*2670*/  HMMA.16816.F32 R32, R12.reuse, R84, R16 ;  /* 0x000000540c20723c */ /* 0x040fe20000001810 */
[----:B------:R-:W-:Y:S07]  /*2680*/  LDSM.16.M88.4 R16, [R221+0x14100] ;  /* 0x01410000dd10783b */ /* 0x000fee0000000200 */
[C---:B--2---:R-:W-:Y:S08]  /*2690*/  HMMA.16816.F32 R20, R12.reuse, R80, R28 ;  /* 0x000000500c14723c */ /* 0x044ff0000000181c */
[C---:B------:R-:W-:Y:S01]  /*26a0*/  HMMA.16816.F32 R24, R12.reuse, R86, R24 ;  /* 0x000000560c18723c */ /* 0x040fe20000001818 */
[----:B------:R-:W2:Y:S07]  /*26b0*/  LDSM.16.M88.4 R84, [R218+0xb900] ;  /* 0x00b90000da54783b */ /* 0x000eae0000000200 */
[C---:B------:R-:W-:Y:S01]  /*26c0*/  HMMA.16816.F32 R28, R12.reuse, R82, R40 ;  /* 0x000000520c1c723c */ /* 0x040fe20000001828 */
[----:B------:R-:W-:Y:S07]  /*26d0*/  LDSM.16.M88.4 R80, [R217+0x3800] ;  /* 0x00380000d950783b */ /* 0x000fee0000000200 */
[C---:B-1----:R-:W-:Y:S08]  /*26e0*/  HMMA.16816.F32 R60, R12.reuse, R52, R64 ;  /* 0x000000340c3c723c */ /* 0x042ff00000001840 */
[----:B------:R-:W-:Y:S01]  /*26f0*/  HMMA.16816.F32 R48, R12, R54, R48 ;  /* 0x000000360c30723c */ /* 0x000fe20000001830 */
[----:B------:R-:W-:Y:S07]  /*2700*/  LDSM.16.M88.4 R52, [R212+0xc900] ;  /* 0x00c90000d434783b */ /* 0x000fee0000000200 */
[----:B---3--:R-:W-:Y:S01]  /*2710*/  HMMA.16816.F32 R40, R8, R68, R32 ;  /* 0x000000440828723c */ /* 0x008fe20000001820 */
[----:B------:R-:W1:Y:S07]  /*2720*/  LDSM.16.M88.4 R32, [R217+0x3000] ;  /* 0x00300000d920783b */ /* 0x000e6e0000000200 */
[C---:B------:R-:W-:Y:S08]  /*2730*/  HMMA.16816.F32 R56, R12.reuse, R44, R56 ;  /* 0x0000002c0c38723c */ /* 0x040ff00000001838 */
[----:B------:R-:W-:Y:S08]  /*2740*/  HMMA.16816.F32 R44, R12, R46, R36 ;  /* 0x0000002e0c2c723c */ /* 0x000ff00000001824 */
[C---:B------:R-:W-:Y:S08]  /*2750*/  HMMA.16816.F32 R36, R8.reuse, R70, R24 ;  /* 0x000000460824723c */ /* 0x040ff00000001818 */
[C---:B------:R-:W-:Y:S08]  /*2760*/  HMMA.16816.F32 R12, R8.reuse, R72, R20 ;  /* 0x00000048080c723c */ /* 0x040ff00000001814 */
[C---:B------:R-:W-:Y:S08]  /*2770*/  HMMA.16816.F32 R28, R8.reuse, R74, R28 ;  /* 0x0000004a081c723c */ /* 0x040ff0000000181c */
[C---:B----4-:R-:W-:Y:S08]  /*2780*/  HMMA.16816.F32 R24, R8.reuse, R76, R60 ;  /* 0x0000004c0818723c */ /* 0x050ff0000000183c */
[C---:B------:R-:W-:Y:S01]  /*2790*/  HMMA.16816.F32 R20, R8.reuse, R78, R48 ;  /* 0x0000004e0814723c */ /* 0x040fe20000001830 */
[----:B------:R-:W-:Y:S07]  /*27a0*/  LDSM.16.M88.4 R76, [R223+0x4000] ;  /* 0x00400000df4c783b */ /* 0x000fee0000000200 */
[C---:B--2---:R-:W-:Y:S08]  /*27b0*/  HMMA.16816.F32 R56, R8.reuse, R84, R56 ;  /* 0x000000540838723c */ /* 0x044ff00000001838 */
[----:B------:R-:W-:Y:S01]  /*27c0*/  HMMA.16816.F32 R72, R8, R86, R44 ;  /* 0x000000560848723c */ /* 0x000fe2000000182c */
[----:B------:R-:W-:Y:S04]  /*27d0*/  LDSM.16.M88.4 R8, [R219+0x18100] ;  /* 0x01810000db08783b */ /* 0x000fe80000000200 */
[----:B------:R-:W-:Y:S03]  /*27e0*/  LDSM.16.M88.4 R84, [R217+0x5800] ;  /* 0x00580000d954783b */ /* 0x000fe60000000200 */
[C---:B------:R-:W-:Y:S01]  /*27f0*/  HMMA.16816.F32 R68, R16.reuse, R88, R40 ;  /* 0x000000581044723c */ /* 0x040fe20000001828 */
[----:B------:R-:W2:Y:S07]  /*2800*/  LDSM.16.M88.4 R40, [R212+0xc100] ;  /* 0x00c10000d428783b */ /* 0x000eae0000000200 */
[C---:B------:R-:W-:Y:S01]  /*2810*/  HMMA.16816.F32 R64, R16.reuse, R90, R36 ;  /* 0x0000005a1040723c */ /* 0x040fe20000001824 */
[----:B------:R-:W3:Y:S04]  /*2820*/  LDSM.16.M88.4 R36, [R212+0xd100] ;  /* 0x00d10000d424783b */ /* 0x000ee80000000200 */
[----:B------:R-:W-:Y:S03]  /*2830*/  LDSM.16.M88.4 R88, [R218+0xf900] ;  /* 0x00f90000da58783b */ /* 0x000fe60000000200 */
[C---:B------:R-:W-:Y:S08]  /*2840*/  HMMA.16816.F32 R48, R16.reuse, R94, R28 ;  /* 0x0000005e1030723c */ /* 0x040ff0000000181c */
[C---:B-1----:R-:W-:Y:S08]  /*2850*/  HMMA.16816.F32 R44, R16.reuse, R32, R24 ;  /* 0x00000020102c723c */ /* 0x042ff00000001818 */
[C---:B------:R-:W-:Y:S01]  /*2860*/  HMMA.16816.F32 R28, R16.reuse, R34, R20 ;  /* 0x00000022101c723c */ /* 0x040fe20000001814 */
[----:B------:R-:W1:Y:S07]  /*2870*/  LDSM.16.M88.4 R32, [R212+0xd900] ;  /* 0x00d90000d420783b */ /* 0x000e6e0000000200 */
[C---:B------:R-:W-:Y:S01]  /*2880*/  HMMA.16816.F32 R60, R16.reuse, R92, R12 ;  /* 0x0000005c103c723c */ /* 0x040fe2000000180c */
[----:B------:R-:W4:Y:S07]  /*2890*/  LDSM.16.M88.4 R12, [R220+0x18100] ;  /* 0x01810000dc0c783b */ /* 0x000f2e0000000200 */
[C---:B------:R-:W-:Y:S08]  /*28a0*/  HMMA.16816.F32 R24, R16.reuse, R80, R56 ;  /* 0x000000501018723c */ /* 0x040ff00000001838 */
[----:B------:R-:W-:Y:S01]  /*28b0*/  HMMA.16816.F32 R20, R16, R82, R72 ;  /* 0x000000521014723c */ /* 0x000fe20000001848 */
[----:B------:R-:W5:Y:S04]  /*28c0*/  LDSM.16.M88.4 R80, [R223+0x4800] ;  /* 0x00480000df50783b */ /* 0x000f680000000200 */
[----:B------:R-:W-:Y:S03]  /*28d0*/  LDSM.16.M88.4 R72, [R223+0x5800] ;  /* 0x00580000df48783b */ /* 0x000fe60000000200 */
[C---:B--2---:R-:W-:Y:S01]  /*28e0*/  HMMA.16816.F32 R16, R8.reuse, R40, R68 ;  /* 0x000000280810723c */ /* 0x044fe20000001844 */
[----:B------:R-:W2:Y:S07]  /*28f0*/  LDSM.16.M88.4 R68, [R223+0x5000] ;  /* 0x00500000df44783b */ /* 0x000eae0000000200 */
[C---:B------:R-:W-:Y:S01]  /*2900*/  HMMA.16816.F32 R40, R8.reuse, R42, R64 ;  /* 0x0000002a0828723c */ /* 0x040fe20000001840 */
[----:B------:R-:W-:Y:S07]  /*2910*/  LDSM.16.M88.4 R64, [R218+0xd100] ;  /* 0x00d10000da40783b */ /* 0x000fee0000000200 */
[C---:B------:R-:W-:Y:S08]  /*2920*/  HMMA.16816.F32 R60, R8.reuse, R52, R60 ;  /* 0x00000034083c723c */ /* 0x040ff0000000183c */
[C---:B------:R-:W-:Y:S08]  /*2930*/  HMMA.16816.F32 R56, R8.reuse, R54, R48 ;  /* 0x000000360838723c */ /* 0x040ff00000001830 */
[C---:B---3--:R-:W-:Y:S08]  /*2940*/  HMMA.16816.F32 R52, R8.reuse, R36, R44 ;  /* 0x000000240834723c */ /* 0x048ff0000000182c */
[C---:B------:R-:W-:Y:S01]  /*2950*/  HMMA.16816.F32 R48, R8.reuse, R38, R28 ;  /* 0x000000260830723c */ /* 0x040fe2000000181c */
[----:B------:R-:W-:Y:S07]  /*2960*/  LDSM.16.M88.4 R36, [R218+0xc900] ;  /* 0x00c90000da24783b */ /* 0x000fee0000000200 */
[C---:B-1----:R-:W-:Y:S01]  /*2970*/  HMMA.16816.F32 R44, R8.reuse, R32, R24 ;  /* 0x00000020082c723c */ /* 0x042fe20000001818 */
[----:B------:R-:W-:Y:S07]  /*2980*/  LDSM.16.M88.4 R24, [R218+0xc100] ;  /* 0x00c10000da18783b */ /* 0x000fee0000000200 */
[----:B------:R-:W-:Y:S01]  /*2990*/  HMMA.16816.F32 R28, R8, R34, R20 ;  /* 0x00000022081c723c */ /* 0x000fe20000001814 */
[----:B------:R-:W1:Y:S07]  /*29a0*/  LDSM.16.M88.4 R8, [R222+0x18100] ;  /* 0x01810000de08783b */ /* 0x000e6e0000000200 */
[C---:B----4-:R-:W-:Y:S08]  /*29b0*/  HMMA.16816.F32 R20, R12.reuse, R76, R16 ;  /* 0x0000004c0c14723c */ /* 0x050ff00000001810 */
[C---:B------:R-:W-:Y:S01]  /*29c0*/  HMMA.16816.F32 R16, R12.reuse, R78, R40 ;  /* 0x0000004e0c10723c */ /* 0x040fe20000001828 */
[----:B------:R-:W3:Y:S07]  /*29d0*/  LDSM.16.M88.4 R76, [R218+0xd900] ;  /* 0x00d90000da4c783b */ /* 0x000eee0000000200 */
[C---:B-----5:R-:W-:Y:S08]  /*29e0*/  HMMA.16816.F32 R32, R12.reuse, R80, R60 ;  /* 0x000000500c20723c */ /* 0x060ff0000000183c */
[C---:B------:R-:W-:Y:S01]  /*29f0*/  HMMA.16816.F32 R56, R12.reuse, R82, R56 ;  /* 0x000000520c38723c */ /* 0x040fe20000001838 */
[----:B------:R-:W-:Y:S07]  /*2a00*/  LDSM.16.M88.4 R80, [R223+0x6000] ;  /* 0x00600000df50783b */ /* 0x000fee0000000200 */
[C---:B--2---:R-:W-:Y:S08]  /*2a10*/  HMMA.16816.F32 R52, R12.reuse, R68, R52 ;  /* 0x000000440c34723c */ /* 0x044ff00000001834 */
[C---:B------:R-:W-:Y:S08]  /*2a20*/  HMMA.16816.F32 R60, R12.reuse, R70, R48 ;  /* 0x000000460c3c723c */ /* 0x040ff00000001830 */
[C---:B------:R-:W-:Y:S01]  /*2a30*/  HMMA.16816.F32 R68, R12.reuse, R72, R44 ;  /* 0x000000480c44723c */ /* 0x040fe2000000182c */
[----:B------:R-:W-:Y:S07]  /*2a40*/  LDSM.16.M88.4 R44, [R217+0x4000] ;  /* 0x00400000d92c783b */ /* 0x000fee0000000200 */
[----:B------:R-:W-:Y:S01]  /*2a50*/  HMMA.16816.F32 R48, R12, R74, R28 ;  /* 0x0000004a0c30723c */ /* 0x000fe2000000181c */
[----:B------:R-:W2:Y:S07]  /*2a60*/  LDSM.16.M88.4 R12, [R221+0x18100] ;  /* 0x01810000dd0c783b */ /* 0x000eae0000000200 */
[C---:B-1----:R-:W-:Y:S08]  /*2a70*/  HMMA.16816.F32 R40, R8.reuse, R24, R20 ;  /* 0x000000180828723c */ /* 0x042ff00000001814 */
[C---:B------:R-:W-:Y:S08]  /*2a80*/  HMMA.16816.F32 R16, R8.reuse, R26, R16 ;  /* 0x0000001a0810723c */ /* 0x040ff00000001810 */
[C---:B------:R-:W-:Y:S01]  /*2a90*/  HMMA.16816.F32 R28, R8.reuse, R36, R32 ;  /* 0x00000024081c723c */ /* 0x040fe20000001820 */
[----:B------:R-:W1:Y:S07]  /*2aa0*/  LDSM.16.M88.4 R32, [R217+0x4800] ;  /* 0x00480000d920783b */ /* 0x000e6e0000000200 */
[C---:B------:R-:W-:Y:S01]  /*2ab0*/  HMMA.16816.F32 R24, R8.reuse, R38, R56 ;  /* 0x000000260818723c */ /* 0x040fe20000001838 */
[----:B------:R-:W4:Y:S07]  /*2ac0*/  LDSM.16.M88.4 R36, [R217+0x5000] ;  /* 0x00500000d924783b */ /* 0x000f2e0000000200 */
[C---:B------:R-:W-:Y:S01]  /*2ad0*/  HMMA.16816.F32 R20, R8.reuse, R64, R52 ;  /* 0x000000400814723c */ /* 0x040fe20000001834 */
[----:B------:R-:W-:Y:S07]  /*2ae0*/  LDSM.16.M88.4 R52, [R212+0xe900] ;  /* 0x00e90000d434783b */ /* 0x000fee0000000200 */
[C---:B------:R-:W-:Y:S01]  /*2af0*/  HMMA.16816.F32 R56, R8.reuse, R66, R60 ;  /* 0x000000420838723c */ /* 0x040fe2000000183c */
[----:B------:R-:W-:Y:S07]  /*2b00*/  LDSM.16.M88.4 R60, [R212+0xe100] ;  /* 0x00e10000d43c783b */ /* 0x000fee0000000200 */
[C---:B---3--:R-:W-:Y:S08]  /*2b10*/  HMMA.16816.F32 R68, R8.reuse, R76, R68 ;  /* 0x0000004c0844723c */ /* 0x048ff00000001844 */
[----:B------:R-:W-:Y:S01]  /*2b20*/  HMMA.16816.F32 R76, R8, R78, R48 ;  /* 0x0000004e084c723c */ /* 0x000fe20000001830 */
[----:B------:R-:W3:Y:S07]  /*2b30*/  LDSM.16.M88.4 R8, [R219+0x1c100] ;  /* 0x01c10000db08783b */ /* 0x000eee0000000200 */
[C---:B--2---:R-:W-:Y:S01]  /*2b40*/  HMMA.16816.F32 R72, R12.reuse, R44, R40 ;  /* 0x0000002c0c48723c */ /* 0x044fe20000001828 */
[----:B------:R-:W2:Y:S07]  /*2b50*/  LDSM.16.M88.4 R40, [R212+0xf100] ;  /* 0x00f10000d428783b */ /* 0x000eae0000000200 */
[C---:B------:R-:W-:Y:S01]  /*2b60*/  HMMA.16816.F32 R64, R12.reuse, R46, R16 ;  /* 0x0000002e0c40723c */ /* 0x040fe20000001810 */
[----:B------:R-:W-:Y:S07]  /*2b70*/  LDSM.16.M88.4 R16, [R220+0x1c100] ;  /* 0x01c10000dc10783b */ /* 0x000fee0000000200 */
[C---:B-1----:R-:W-:Y:S08]  /*2b80*/  HMMA.16816.F32 R48, R12.reuse, R32, R28 ;  /* 0x000000200c30723c */ /* 0x042ff0000000181c */
[C---:B------:R-:W-:Y:S08]  /*2b90*/  HMMA.16816.F32 R44, R12.reuse, R34, R24 ;  /* 0x000000220c2c723c */ /* 0x040ff00000001818 */
[C---:B----4-:R-:W-:Y:S08]  /*2ba0*/  HMMA.16816.F32 R32, R12.reuse, R36, R20 ;  /* 0x000000240c20723c */ /* 0x050ff00000001814 */
[C---:B------:R-:W-:Y:S01]  /*2bb0*/  HMMA.16816.F32 R28, R12.reuse, R38, R56 ;  /* 0x000000260c1c723c */ /* 0x040fe20000001838 */
[----:B------:R-:W1:Y:S07]  /*2bc0*/  LDSM.16.M88.4 R36, [R212+0xf900] ;  /* 0x00f90000d424783b */ /* 0x000e6e0000000200 */
[C---:B------:R-:W-:Y:S08]  /*2bd0*/  HMMA.16816.F32 R24, R12.reuse, R84, R68 ;  /* 0x000000540c18723c */ /* 0x040ff00000001844 */
[----:B------:R-:W-:Y:S01]  /*2be0*/  HMMA.16816.F32 R20, R12, R86, R76 ;  /* 0x000000560c14723c */ /* 0x000fe2000000184c */
[----:B------:R-:W-:Y:S04]  /*2bf0*/  LDSM.16.M88.4 R76, [R223+0x7800] ;  /* 0x00780000df4c783b */ /* 0x000fe80000000200 */
[----:B------:R-:W-:Y:S03]  /*2c00*/  LDSM.16.M88.4 R84, [R217+0x6000] ;  /* 0x00600000d954783b */ /* 0x000fe60000000200 */
[C---:B---3--:R-:W-:Y:S01]  /*2c10*/  HMMA.16816.F32 R12, R8.reuse, R60, R72 ;  /* 0x0000003c080c723c */ /* 0x048fe20000001848 */
[----:B------:R-:W-:Y:S07]  /*2c20*/  LDSM.16.M88.4 R72, [R223+0x7000] ;  /* 0x00700000df48783b */ /* 0x000fee0000000200 */
[C---:B------:R-:W-:Y:S08]  /*2c30*/  HMMA.16816.F32 R68, R8.reuse, R52, R48 ;  /* 0x000000340844723c */ /* 0x040ff00000001830 */
[C---:B------:R-:W-:Y:S01]  /*2c40*/  HMMA.16816.F32 R56, R8.reuse, R62, R64 ;  /* 0x0000003e0838723c */ /* 0x040fe20000001840 */
[----:B------:R-:W3:Y:S07]  /*2c50*/  LDSM.16.M88.4 R64, [R223+0x6800] ;  /* 0x00680000df40783b */ /* 0x000eee0000000200 */
[C---:B------:R-:W-:Y:S08]  /*2c60*/  HMMA.16816.F32 R52, R8.reuse, R54, R44 ;  /* 0x000000360834723c */ /* 0x040ff0000000182c */
[C---:B--2---:R-:W-:Y:S01]  /*2c70*/  HMMA.16816.F32 R48, R8.reuse, R40, R32 ;  /* 0x000000280830723c */ /* 0x044fe20000001820 */
[----:B------:R-:W-:Y:S07]  /*2c80*/  LDSM.16.M88.4 R32, [R218+0xe100] ;  /* 0x00e10000da20783b */ /* 0x000fee0000000200 */
[C---:B------:R-:W-:Y:S01]  /*2c90*/  HMMA.16816.F32 R44, R8.reuse, R42, R28 ;  /* 0x0000002a082c723c */ /* 0x040fe2000000181c */
[----:B------:R-:W-:Y:S07]  /*2ca0*/  LDSM.16.M88.4 R28, [R218+0xe900] ;  /* 0x00e90000da1c783b */ /* 0x000fee0000000200 */
[----:B-1----:R-:W-:Y:S08]  /*2cb0*/  HMMA.16816.F32 R40, R8, R36, R24 ;  /* 0x000000240828723c */ /* 0x002ff00000001818 */
[----:B------:R-:W-:Y:S01]  /*2cc0*/  HMMA.16816.F32 R24, R16, R80, R12 ;  /* 0x000000501018723c */ /* 0x000fe2000000180c */
[----:B------:R-:W1:Y:S07]  /*2cd0*/  LDSM.16.M88.4 R12, [R222+0x1c100] ;  /* 0x01c10000de0c783b */ /* 0x000e6e0000000200 */
[----:B------:R-:W-:Y:S01]  /*2ce0*/  HMMA.16816.F32 R36, R8, R38, R20 ;  /* 0x000000260824723c */ /* 0x000fe20000001814 */
[----:B------:R-:W2:Y:S07]  /*2cf0*/  LDSM.16.M88.4 R8, [R221+0x1c100] ;  /* 0x01c10000dd08783b */ /* 0x000eae0000000200 */
[C---:B------:R-:W-:Y:S01]  /*2d00*/  HMMA.16816.F32 R20, R16.reuse, R82, R56 ;  /* 0x000000521014723c */ /* 0x040fe20000001838 */
[----:B------:R-:W4:Y:S07]  /*2d10*/  LDSM.16.M88.4 R80, [R218+0xf100] ;  /* 0x00f10000da50783b */ /* 0x000f2e0000000200 */
[C---:B---3--:R-:W-:Y:S08]  /*2d20*/  HMMA.16816.F32 R68, R16.reuse, R64, R68 ;  /* 0x000000401044723c */ /* 0x048ff00000001844 */
[C---:B------:R-:W-:Y:S08]  /*2d30*/  HMMA.16816.F32 R64, R16.reuse, R66, R52 ;  /* 0x000000421040723c */ /* 0x040ff00000001834 */
[----:B------:R-:W-:Y:S08]  /*2d40*/  HMMA.16816.F32 R52, R16, R76, R40 ;  /* 0x0000004c1034723c */ /* 0x000ff00000001828 */
[----:B-1----:R-:W-:Y:S08]  /*2d50*/  HMMA.16816.F32 R40, R12, R32, R24 ;  /* 0x000000200c28723c */ /* 0x002ff00000001818 */
[C---:B------:R-:W-:Y:S08]  /*2d60*/  HMMA.16816.F32 R60, R16.reuse, R72, R48 ;  /* 0x00000048103c723c */ /* 0x040ff00000001830 */
[C---:B------:R-:W-:Y:S01]  /*2d70*/  HMMA.16816.F32 R48, R16.reuse, R78, R36 ;  /* 0x0000004e1030723c */ /* 0x040fe20000001824 */
[----:B------:R-:W1:Y:S07]  /*2d80*/  LDSM.16.M88.4 R76, [R217+0x6800] ;  /* 0x00680000d94c783b */ /* 0x000e6e0000000200 */
[----:B------:R-:W-:Y:S01]  /*2d90*/  HMMA.16816.F32 R56, R16, R74, R44 ;  /* 0x0000004a1038723c */ /* 0x000fe2000000182c */
[----:B------:R-:W3:Y:S04]  /*2da0*/  LDSM.16.M88.4 R72, [R217+0x7000] ;  /* 0x00700000d948783b */ /* 0x000ee80000000200 */
[----:B------:R-:W5:Y:S01]  /*2db0*/  LDSM.16.M88.4 R44, [R217+0x7800] ;  /* 0x00780000d92c783b */ /* 0x000f620000000200 */
[----:B------:R-:W-:-:S04]  /*2dc0*/  DEPBAR.LE SB0, 0x0 ;  /* 0x000080000000791a */ /* 0x000fc80000000000 */
[----:B--2---:R-:W-:Y:S08]  /*2dd0*/  HMMA.16816.F32 R40, R8, R84, R40 ;  /* 0x000000540828723c */ /* 0x004ff00000001828 */
[C---:B------:R-:W-:Y:S08]  /*2de0*/  HMMA.16816.F32 R36, R12.reuse, R34, R20 ;  /* 0x000000220c24723c */ /* 0x040ff00000001814 */
[C---:B------:R-:W-:Y:S08]  /*2df0*/  HMMA.16816.F32 R32, R12.reuse, R28, R68 ;  /* 0x0000001c0c20723c */ /* 0x040ff00000001844 */
[----:B------:R-:W-:Y:S01]  /*2e00*/  HMMA.16816.F32 R28, R12, R30, R64 ;  /* 0x0000001e0c1c723c */ /* 0x000fe20000001840 */
[----:B------:R-:W-:-:S07]  /*2e10*/  FMUL.FTZ R2, R40, c[0x0][0x320] ;  /* 0x0000c80028027a20 */ /* 0x000fce0000410000 */
[C---:B----4-:R-:W-:Y:S08]  /*2e20*/  HMMA.16816.F32 R24, R12.reuse, R80, R60 ;  /* 0x000000500c18723c */ /* 0x050ff0000000183c */
[C---:B------:R-:W-:Y:S08]  /*2e30*/  HMMA.16816.F32 R20, R12.reuse, R82, R56 ;  /* 0x000000520c14723c */ /* 0x040ff00000001838 */
[C---:B------:R-:W-:Y:S08]  /*2e40*/  HMMA.16816.F32 R16, R12.reuse, R88, R52 ;  /* 0x000000580c10723c */ /* 0x040ff00000001834 */
[----:B------:R-:W-:Y:S08]  /*2e50*/  HMMA.16816.F32 R12, R12, R90, R48 ;  /* 0x0000005a0c0c723c */ /* 0x000ff00000001830 */
[C---:B-1----:R-:W-:Y:S08]  /*2e60*/  HMMA.16816.F32 R52, R8.reuse, R76, R32 ;  /* 0x0000004c0834723c */ /* 0x042ff00000001820 */
[C---:B------:R-:W-:Y:S01]  /*2e70*/  HMMA.16816.F32 R76, R8.reuse, R78, R28 ;  /* 0x0000004e084c723c */ /* 0x040fe2000000181c */
[----:B------:R1:W2:Y:S07]  /*2e80*/  MUFU.TANH R28, R2 ;  /* 0x00000002001c7308 */ /* 0x0002ae0000002400 */
[C---:B---3--:R-:W-:Y:S08]  /*2e90*/  HMMA.16816.F32 R48, R8.reuse, R72, R24 ;  /* 0x000000480830723c */ /* 0x048ff00000001818 */
[----:B------:R-:W-:Y:S01]  /*2ea0*/  HMMA.16816.F32 R84, R8, R86, R36 ;  /* 0x000000560854723c */ /* 0x000fe20000001824 */
[----:B-1----:R-:W-:-:S04]  /*2eb0*/  FMUL.FTZ R2, R41, c[0x0][0x320] ;  /* 0x0000c80029027a20 */ /* 0x002fc80000410000 */
[----:B------:R1:W3:Y:S03]  /*2ec0*/  MUFU.TANH R27, R2 ;  /* 0x00000002001b7308 */ /* 0x0002e60000002400 */
[C---:B-----5:R-:W-:Y:S08]  /*2ed0*/  HMMA.16816.F32 R36, R8.reuse, R44, R16 ;  /* 0x0000002c0824723c */ /* 0x060ff00000001810 */
[----:B------:R-:W-:Y:S01]  /*2ee0*/  HMMA.16816.F32 R32, R8, R74, R20 ;  /* 0x0000004a0820723c */ /* 0x000fe20000001814 */
[----:B-1----:R-:W-:-:S07]  /*2ef0*/  FMUL.FTZ R2, R42, c[0x0][0x320] ;  /* 0x0000c8002a027a20 */ /* 0x002fce0000410000 */
[----:B------:R-:W-:Y:S01]  /*2f00*/  HMMA.16816.F32 R44, R8, R46, R12 ;  /* 0x0000002e082c723c */ /* 0x000fe2000000180c */
[----:B------:R1:W4:Y:S01]  /*2f10*/  MUFU.TANH R31, R2 ;  /* 0x00000002001f7308 */ /* 0x0003220000002400 */
[----:B------:R-:W-:Y:S06]  /*2f20*/  BAR.SYNC.DEFER_BLOCKING 0x0 ;  /* 0x0000000000007b1d */ /* 0x000fec0000010000 */
[----:B------:R-:W-:Y:S05]  /*2f30*/  @P0 BRA `(.L_x_974) ;  /* 0x000004f000000947 */ /* 0x000fea0003800000 */
[----:B--23--:R-:W-:Y:S01]  /*2f40*/  IADD3 R3, R251, UR10, R96 ;  /* 0x0000000afb037c10 */ /* 0x00cfe2000fffe060 */
[----:B------:R-:W-:-:S03]  /*2f50*/  IMAD.MOV.U32 R240, RZ, RZ, RZ ;  /* 0x000000fffff07224 */ /* 0x000fc600078e00ff */
[----:B------:R-:W-:-:S05]  /*2f60*/  IADD3 R3, R3, -0x40, RZ ;  /* 0xffffffc003037810 */ /* 0x000fca0007ffe0ff */
[----:B------:R-:W-:-:S04]  /*2f70*/  @P3 IMAD.HI.U32 R5, R3, c[0x0][0x2bc], RZ ;  /* 0x0000af0003053a27 */ /* 0x000fc800078e00ff */
[----:B-1----:R-:W-:Y:S01]  /*2f80*/  IMAD.MOV.U32 R2, RZ, RZ, R3 ;  /* 0x000000ffff027224 */ /* 0x002fe200078e0003 */
[----:B------:R-:W-:-:S04]  /*2f90*/  @P3 SHF.R.U32.HI R2, RZ, c[0x0][0x2c0], R5 ;  /* 0x0000b000ff023a19 */ /* 0x000fc80000011605 */
[----:B------:R-:W-:-:S04]  /*2fa0*/  @!P1 IADD3 R5, P0, R2, UR12, RZ ;  /* 0x0000000c02059c10 */ /* 0x000fc8000ff1e0ff */
[----:B------:R-:W-:Y:S02]  /*2fb0*/  @!P1 LEA.HI.X.SX32 R7, R2, UR6, 0x1, P0 ;  /* 0x0000000602079c11 */ /* 0x000fe400080f0eff */
[----:B------:R-:W-:-:S04]  /*2fc0*/  @!P1 LEA R6, P0, R5, c[0x0][0x2a0], 0x2 ;  /* 0x0000a80005069a11 */ /* 0x000fc800078010ff */
[----:B------:R-:W-:-:S05]  /*2fd0*/  @!P1 LEA.HI.X R7, R5, c[0x0][0x2a4], R7, 0x2, P0 ;  /* 0x0000a90005079a11 */ /* 0x000fca00000f1407 */
[----:B------:R1:W2:Y:S01]  /*2fe0*/  @!P1 LDG.E R240, [R6.64] ;  /* 0x0000001006f09981 */ /* 0x0002a2000c1e1900 */
[----:B------:R-:W-:Y:S01]  /*2ff0*/  IMAD.MOV R2, RZ, RZ, -R2 ;  /* 0x000000ffff027224 */ /* 0x000fe200078e0a02 */
[C---:B------:R-:W-:Y:S01]  /*3000*/  ISETP.GE.AND P2, PT, R252.reuse, c[0x0][0x1d4], PT ;  /* 0x00007500fc007a0c */ /* 0x040fe20003f46270 */
[----:B------:R-:W-:Y:S01]  /*3010*/  IMAD.SHL.U32 R11, R252, 0x2, RZ ;  /* 0x00000002fc0b7824 */ /* 0x000fe200078e00ff */
[----:B------:R-:W-:Y:S01]  /*3020*/  SEL R26, RZ, 0x10, P6 ;  /* 0x00000010ff1a7807 */ /* 0x000fe20003000000 */
[----:B------:R-:W-:Y:S01]  /*3030*/  IMAD R242, R2, c[0x0][0x2b8], R3 ;  /* 0x0000ae0002f27a24 */ /* 0x000fe200078e0203 */
[----:B------:R-:W-:Y:S01]  /*3040*/  SEL R24, RZ, 0x10, P2 ;  /* 0x00000010ff187807 */ /* 0x000fe20001000000 */
[----:B------:R-:W-:Y:S01]  /*3050*/  IMAD.SHL.U32 R20, R104, 0x2, RZ ;  /* 0x0000000268147824 */ /* 0x000fe200078e00ff */
[----:B------:R-:W-:Y:S01]  /*3060*/  IADD3 R10, -R26, 0x10, RZ ;  /* 0x000000101a0a7810 */ /* 0x000fe20007ffe1ff */
[----:B------:R-:W-:Y:S01]  /*3070*/  IMAD.SHL.U32 R22, R250, 0x2, RZ ;  /* 0x00000002fa167824 */ /* 0x000fe200078e00ff */
[----:B------:R-:W-:-:S02]  /*3080*/  SHF.R.S32.HI R2, RZ, 0x1f, R242 ;  /* 0x0000001fff027819 */ /* 0x000fc400000114f2 */
[----:B------:R-:W-:Y:S02]  /*3090*/  LOP3.LUT R10, R10, 0xf, RZ, 0xc0, !PT ;  /* 0x0000000f0a0a7812 */ /* 0x000fe400078ec0ff */
[----:B------:R-:W-:Y:S01]  /*30a0*/  SEL R25, RZ, 0x10, P5 ;  /* 0x00000010ff197807 */ /* 0x000fe20002800000 */
[----:B------:R-:W-:Y:S01]  /*30b0*/  IMAD R5, R2, c[0x0][0x1e0], RZ ;  /* 0x0000780002057a24 */ /* 0x000fe200078e02ff */
[----:B------:R-:W-:Y:S01]  /*30c0*/  SHF.L.U64.HI R9, R107, 0x1, R108 ;  /* 0x000000016b097819 */ /* 0x000fe2000001026c */
[----:B------:R-:W-:Y:S01]  /*30d0*/  IMAD.WIDE.U32 R2, R242, c[0x0][0x1e0], RZ ;  /* 0x00007800f2027a25 */ /* 0x000fe200078e00ff */
[----:B------:R-:W-:Y:S02]  /*30e0*/  SHF.L.U64.HI R21, R104, 0x1, R106 ;  /* 0x0000000168157819 */ /* 0x000fe4000001026a */
[----:B------:R-:W-:Y:S01]  /*30f0*/  SHF.L.U64.HI R23, R250, 0x1, R103 ;  /* 0x00000001fa177819 */ /* 0x000fe20000010267 */
[----:B------:R-:W-:-:S04]  /*3100*/  IMAD R5, R242, c[0x0][0x1e4], R5 ;  /* 0x00007900f2057a24 */ /* 0x000fc800078e0205 */
[----:B------:R-:W-:Y:S01]  /*3110*/  IMAD.IADD R3, R3, 0x1, R5 ;  /* 0x0000000103037824 */ /* 0x000fe200078e0205 */
[----:B-1----:R-:W-:-:S04]  /*3120*/  IADD3 R7, -R24, 0x10, RZ ;  /* 0x0000001018077810 */ /* 0x002fc80007ffe1ff */
[----:B------:R-:W-:Y:S02]  /*3130*/  LOP3.LUT R8, R7, 0xf, RZ, 0xc0, !PT ;  /* 0x0000000f07087812 */ /* 0x000fe400078ec0ff */
[----:B------:R-:W-:Y:S02]  /*3140*/  SHF.L.U64.HI R7, R252, 0x1, R109 ;  /* 0x00000001fc077819 */ /* 0x000fe4000001026d */
[----:B--2---:R-:W-:Y:S01]  /*3150*/  SHF.R.S32.HI R5, RZ, 0x1f, R240 ;  /* 0x0000001fff057819 */ /* 0x004fe200000114f0 */
[----:B------:R-:W-:-:S04]  /*3160*/  IMAD.WIDE.U32 R2, R240, c[0x0][0x1f0], R2 ;  /* 0x00007c00f0027a25 */ /* 0x000fc800078e0002 */
[----:B------:R-:W-:Y:S01]  /*3170*/  IMAD R5, R5, c[0x0][0x1f0], RZ ;  /* 0x00007c0005057a24 */ /* 0x000fe200078e02ff */
[----:B------:R-:W-:-:S03]  /*3180*/  IADD3 R2, P0, R2, UR22, RZ ;  /* 0x0000001602027c10 */ /* 0x000fc6000ff1e0ff */
[----:B------:R-:W-:-:S05]  /*3190*/  IMAD R5, R240, c[0x0][0x1f4], R5 ;  /* 0x00007d00f0057a24 */ /* 0x000fca00078e0205 */
[----:B------:R-:W-:Y:S02]  /*31a0*/  IADD3.X R3, R3, UR18, R5, P0, !PT ;  /* 0x0000001203037c10 */ /* 0x000fe400087fe405 */
[----:B------:R-:W-:-:S04]  /*31b0*/  LEA R6, P0, R2, c[0x0][0x1c8], 0x1 ;  /* 0x0000720002067a11 */ /* 0x000fc800078008ff */
[----:B------:R-:W-:Y:S02]  /*31c0*/  LEA.HI.X R5, R2, c[0x0][0x1cc], R3, 0x1, P0 ;  /* 0x0000730002057a11 */ /* 0x000fe400000f0c03 */
[----:B------:R-:W1:Y:S04]  /*31d0*/  SHFL.IDX PT, R2, R6, 0x1, 0x181f ;  /* 0x00381f0006027f89 */ /* 0x000e6800000e0000 */
[----:B------:R-:W2:Y:S01]  /*31e0*/  SHFL.IDX PT, R3, R5, 0x1, 0x181f ;  /* 0x00381f0005037f89 */ /* 0x000ea200000e0000 */
[----:B-1----:R-:W-:Y:S01]  /*31f0*/  IADD3 R18, P2, P0, R8, R2, R11 ;  /* 0x0000000208127210 */ /* 0x002fe2000785e00b */
[----:B------:R-:W-:-:S03]  /*3200*/  IMAD.SHL.U32 R8, R107, 0x2, RZ ;  /* 0x000000026b087824 */ /* 0x000fc600078e00ff */
[-C--:B--2---:R-:W-:Y:S02]  /*3210*/  IADD3.X R19, RZ, R3.reuse, R7, P2, P0 ;  /* 0x00000003ff137210 */ /* 0x084fe400017e0407 */
        /* <DEDUP_REMOVED lines=12> */
[----:B------:R-:W-:Y:S02]  /*32e0*/  ISETP.GE.AND P2, PT, R252, c[0x0][0x1d4], PT ;  /* 0x00007500fc007a0c */ /* 0x000fe40003f46270 */
[----:B-1----:R-:W-:-:S05]  /*32f0*/  IADD3 R10, P0, R2, R11, RZ ;  /* 0x0000000b020a7210 */ /* 0x002fca0007f1e0ff */
[----:B--2---:R-:W-:Y:S01]  /*3300*/  IMAD.X R11, R3, 0x1, R7, P0 ;  /* 0x00000001030b7824 */ /* 0x004fe200000e0607 */
[----:B------:R-:W-:-:S05]  /*3310*/  IADD3 R8, P0, R2, R8, RZ ;  /* 0x0000000802087210 */ /* 0x000fca0007f1e0ff */
        /* <DEDUP_REMOVED lines=17> */
.L_x_974:
[----:B-123--:R-:W-:Y:S01]  /*3430*/  FMUL.FTZ R2, R84, c[0x0][0x320] ;  /* 0x0000c80054027a20 */ /* 0x00efe20000410000 */
[----:B------:R-:W-:Y:S01]  /*3440*/  LOP3.LUT R3, R100, 0xffffffe0, RZ, 0xc0, !PT ;  /* 0xffffffe064037812 */ /* 0x000fe200078ec0ff */
[----:B------:R-:W-:Y:S01]  /*3450*/  UIADD3 UR4, UR8, 0x1, -UR20 ;  /* 0x0000000108047890 */ /* 0x000fe2000fffe814 */
[----:B------:R-:W-:Y:S01]  /*3460*/  LEA.HI R5, R101, R105, RZ, 0x2 ;  /* 0x0000006965057211 */ /* 0x000fe200078f10ff */
[----:B------:R1:W2:Y:S01]  /*3470*/  MUFU.TANH R25, R2 ;  /* 0x0000000200197308 */ /* 0x0002a20000002400 */
[----:B------:R-:W-:Y:S01]  /*3480*/  SHF.R.S32.HI R6, RZ, 0x1f, R99 ;  /* 0x0000001fff067819 */ /* 0x000fe20000011463 */
[----:B------:R-:W-:Y:S01]  /*3490*/  ULDC UR5, c[0x0][0x324] ;  /* 0x0000c90000057ab9 */ /* 0x000fe20000000800 */
[----:B------:R-:W-:Y:S01]  /*34a0*/  LOP3.LUT R5, R5, 0xfffffffc, RZ, 0xc0, !PT ;  /* 0xfffffffc05057812 */ /* 0x000fe200078ec0ff */
[----:B------:R-:W0:Y:S01]  /*34b0*/  LDGDEPBAR ;  /* 0x00000000000079af */ /* 0x000e220000000000 */
[----:B------:R-:W-:Y:S02]  /*34c0*/  LEA.HI R6, R6, R99, RZ, 0x3 ;  /* 0x0000006306067211 */ /* 0x000fe400078f18ff */
[----:B------:R-:W-:-:S02]  /*34d0*/  PLOP3.LUT P0, PT, PT, PT, UP2, 0x80, 0x0 ;  /* 0x000000000000781c */ /* 0x000fc40003f0f028 */
[----:B------:R-:W-:-:S04]  /*34e0*/  LOP3.LUT R6, R6, 0xffffff8, RZ, 0xc0, !PT ;  /* 0x0ffffff806067812 */ /* 0x000fc800078ec0ff */
[----:B------:R-:W-:Y:S01]  /*34f0*/  IADD3 R9, -R6, R99, RZ ;  /* 0x0000006306097210 */ /* 0x000fe20007ffe1ff */
[----:B-1----:R-:W-:-:S04]  /*3500*/  FMUL.FTZ R2, R85, c[0x0][0x320] ;  /* 0x0000c80055027a20 */ /* 0x002fc80000410000 */
[----:B------:R1:W3:Y:S02]  /*3510*/  MUFU.TANH R24, R2 ;  /* 0x0000000200187308 */ /* 0x0002e40000002400 */
[----:B-1----:R-:W-:-:S06]  /*3520*/  FMUL.FTZ R2, R52, c[0x0][0x320] ;  /* 0x0000c80034027a20 */ /* 0x002fcc0000410000 */
[----:B------:R1:W4:Y:S02]  /*3530*/  MUFU.TANH R23, R2 ;  /* 0x0000000200177308 */ /* 0x0003240000002400 */
[----:B-1----:R-:W-:-:S06]  /*3540*/  FMUL.FTZ R2, R53, c[0x0][0x320] ;  /* 0x0000c80035027a20 */ /* 0x002fcc0000410000 */
[----:B------:R1:W1:Y:S02]  /*3550*/  MUFU.TANH R22, R2 ;  /* 0x0000000200167308 */ /* 0x0002640000002400 */
[----:B-1----:R-:W-:-:S06]  /*3560*/  FMUL.FTZ R2, R76, c[0x0][0x320] ;  /* 0x0000c8004c027a20 */ /* 0x002fcc0000410000 */
[----:B------:R1:W1:Y:S02]  /*3570*/  MUFU.TANH R21, R2 ;  /* 0x0000000200157308 */ /* 0x0002640000002400 */
[----:B-1----:R-:W-:Y:S02]  /*3580*/  IMAD.IADD R2, R105, 0x1, -R3 ;  /* 0x0000000169027824 */ /* 0x002fe400078e0a03 */
[----:B------:R-:W-:-:S03]  /*3590*/  FMUL.FTZ R3, R77, c[0x0][0x320] ;  /* 0x0000c8004d037a20 */ /* 0x000fc60000410000 */
[----:B------:R-:W-:Y:S01]  /*35a0*/  SHF.R.S32.HI R7, RZ, 0x1f, R2 ;  /* 0x0000001fff077819 */ /* 0x000fe20000011402 */
[----:B------:R1:W1:Y:S02]  /*35b0*/  MUFU.TANH R20, R3 ;  /* 0x0000000300147308 */ /* 0x0002640000002400 */
[----:B-1----:R-:W-:Y:S01]  /*35c0*/  IMAD.IADD R3, R105, 0x1, -R5 ;  /* 0x0000000169037824 */ /* 0x002fe200078e0a05 */
[----:B------:R-:W-:Y:S01]  /*35d0*/  LEA.HI R5, R7, R2, RZ, 0x2 ;  /* 0x0000000207057211 */ /* 0x000fe200078f10ff */
[----:B------:R-:W-:-:S03]  /*35e0*/  FMUL.FTZ R7, R48, c[0x0][0x320] ;  /* 0x0000c80030077a20 */ /* 0x000fc60000410000 */
[----:B------:R-:W-:Y:S01]  /*35f0*/  LEA.HI R8, R3, R3, RZ, 0x1 ;  /* 0x0000000303087211 */ /* 0x000fe200078f08ff */
[----:B------:R1:W1:Y:S01]  /*3600*/  MUFU.TANH R19, R7 ;  /* 0x0000000700137308 */ /* 0x0002620000002400 */
[----:B------:R-:W-:Y:S02]  /*3610*/  LEA.HI.SX32 R6, R5, UR25, 0x1e ;  /* 0x0000001905067c11 */ /* 0x000fe4000f8ff2ff */
[----:B------:R-:W-:-:S05]  /*3620*/  LOP3.LUT R8, R8, 0x1ffffffe, RZ, 0xc0, !PT ;  /* 0x1ffffffe08087812 */ /* 0x000fca00078ec0ff */
[----:B------:R-:W-:Y:S02]  /*3630*/  IMAD.IADD R3, R3, 0x1, -R8 ;  /* 0x0000000103037824 */ /* 0x000fe400078e0a08 */
[----:B-1----:R-:W-:Y:S02]  /*3640*/  IMAD R7, R9, 0x10, R6 ;  /* 0x0000001009077824 */ /* 0x002fe400078e0206 */
[----:B------:R-:W-:-:S03]  /*3650*/  FMUL.FTZ R6, R49, c[0x0][0x320] ;  /* 0x0000c80031067a20 */ /* 0x000fc60000410000 */
[----:B------:R-:W-:Y:S01]  /*3660*/  LEA R10, R3, R7, 0x3 ;  /* 0x00000007030a7211 */ /* 0x000fe200078e18ff */
[----:B------:R-:W-:Y:S01]  /*3670*/  FMUL.FTZ R3, R32, c[0x0][0x320] ;  /* 0x0000c80020037a20 */ /* 0x000fe20000410000 */
[----:B------:R1:W1:Y:S03]  /*3680*/  MUFU.TANH R18, R6 ;  /* 0x0000000600127308 */ /* 0x0002660000002400 */
[----:B------:R-:W-:Y:S01]  /*3690*/  IMAD.MOV.U32 R7, RZ, RZ, R10 ;  /* 0x000000ffff077224 */ /* 0x000fe200078e000a */
[----:B------:R5:W-:Y:S04]  /*36a0*/  STL [R1+0xc], R10 ;  /* 0x00000c0a01007387 */ /* 0x000be80000100800 */
[----:B------:R2:W2:Y:S01]  /*36b0*/  MUFU.TANH R17, R3 ;  /* 0x0000000300117308 */ /* 0x0004a20000002400 */
[----:B-1----:R-:W-:Y:S01]  /*36c0*/  @P0 IMAD.HI.U32 R6, R10, c[0x0][0x2c8], RZ ;  /* 0x0000b2000a060a27 */ /* 0x002fe200078e00ff */
[----:B------:R-:W-:-:S03]  /*36d0*/  PLOP3.LUT P0, PT, PT, PT, UP2, 0x80, 0x0 ;  /* 0x000000000000781c */ /* 0x000fc60003f0f028 */
[----:B--2---:R-:W-:-:S04]  /*36e0*/  FMUL.FTZ R3, R33, c[0x0][0x320] ;  /* 0x0000c80021037a20 */ /* 0x004fc80000410000 */
[----:B------:R1:W2:Y:S06]  /*36f0*/  MUFU.TANH R16, R3 ;  /* 0x0000000300107308 */ /* 0x0002ac0000002400 */
[----:B------:R-:W-:Y:S02]  /*3700*/  @P0 SHF.R.U32.HI R7, RZ, c[0x0][0x2cc], R6 ;  /* 0x0000b300ff070a19 */ /* 0x000fe40000011606 */
[----:B------:R-:W-:-:S03]  /*3710*/  PLOP3.LUT P0, PT, PT, PT, UP1, 0x40, 0x0 ;  /* 0x000000000000781c */ /* 0x000fc60003f0e818 */
[----:B------:R-:W2:Y:S01]  /*3720*/  SHFL.IDX PT, R6, R7, RZ, 0x1c1f ;  /* 0x001c1fff07067589 */ /* 0x000ea200000e0000 */
[----:B-1----:R-:W-:-:S04]  /*3730*/  FMUL.FTZ R3, R36, c[0x0][0x320] ;  /* 0x0000c80024037a20 */ /* 0x002fc80000410000 */
[----:B------:R1:W1:Y:S02]  /*3740*/  MUFU.TANH R15, R3 ;  /* 0x00000003000f7308 */ /* 0x0002640000002400 */
[----:B-1----:R-:W-:-:S06]  /*3750*/  FMUL.FTZ R3, R37, c[0x0][0x320] ;  /* 0x0000c80025037a20 */ /* 0x002fcc0000410000 */
[----:B------:R1:W1:Y:S02]  /*3760*/  MUFU.TANH R14, R3 ;  /* 0x00000003000e7308 */ /* 0x0002640000002400 */
[----:B-1----:R-:W-:Y:S01]  /*3770*/  LOP3.LUT R3, R5, 0x7ffffffc, RZ, 0xc0, !PT ;  /* 0x7ffffffc05037812 */ /* 0x002fe200078ec0ff */
[----:B------:R-:W-:-:S04]  /*3780*/  FMUL.FTZ R5, R44, c[0x0][0x320] ;  /* 0x0000c8002c057a20 */ /* 0x000fc80000410000 */
[----:B------:R-:W-:Y:S01]  /*3790*/  IMAD.IADD R3, R2, 0x1, -R3 ;  /* 0x0000000102037824 */ /* 0x000fe200078e0a03 */
[----:B------:R-:W-:Y:S01]  /*37a0*/  MOV R2, UR4 ;  /* 0x0000000400027c02 */ /* 0x000fe20008000f00 */
[----:B------:R-:W-:Y:S01]  /*37b0*/  ULDC UR4, c[0x0][0x1d0] ;  /* 0x0000740000047ab9 */ /* 0x000fe20000000800 */
[----:B------:R2:W1:Y:S01]  /*37c0*/  MUFU.TANH R13, R5 ;  /* 0x00000005000d7308 */ /* 0x0004620000002400 */
[----:B------:R-:W-:Y:S01]  /*37d0*/  IMAD.SHL.U32 R32, R3, 0x2, RZ ;  /* 0x0000000203207824 */ /* 0x000fe200078e00ff */
[----:B------:R-:W-:Y:S01]  /*37e0*/  UIMAD UR4, UR11, UR4, -UR20 ;  /* 0x000000040b0472a4 */ /* 0x000fe2000f8e0a14 */
[----:B------:R-:W-:Y:S01]  /*37f0*/  FMUL.FTZ R3, R45, c[0x0][0x320] ;  /* 0x0000c8002d037a20 */ /* 0x000fe20000410000 */
[----:B------:R-:W-:Y:S02]  /*3800*/  ULOP3.LUT UR20, URZ, UR5, URZ, 0x33, !UPT ;  /* 0x000000053f147292 */ /* 0x000fe4000f8e333f */
[----:B------:R1:W-:Y:S01]  /*3810*/  STL [R1+0x8], R32 ;  /* 0x0000082001007387 */ /* 0x0003e20000100800 */
[----:B------:R-:W-:Y:S01]  /*3820*/  IADD3 R2, R2, -c[0x0][0x168], -R32 ;  /* 0x80005a0002027a10 */ /* 0x000fe20007ffe820 */
[----:B------:R3:W1:Y:S01]  /*3830*/  MUFU.TANH R12, R3 ;  /* 0x00000003000c7308 */ /* 0x0006620000002400 */
[----:B-----5:R-:W-:-:S02]  /*3840*/  IADD3 R10, -R32, UR4, RZ ;  /* 0x00000004200a7c10 */ /* 0x020fc4000fffe1ff */
[C---:B------:R-:W-:Y:S02]  /*3850*/  IADD3 R9, R2.reuse, c[0x0][0x328], RZ ;  /* 0x0000ca0002097a10 */ /* 0x040fe40007ffe0ff */
[----:B------:R-:W-:Y:S01]  /*3860*/  IADD3 R11, R2, UR20, RZ ;  /* 0x00000014020b7c10 */ /* 0x000fe2000fffe0ff */
[----:B------:R-:W-:Y:S01]  /*3870*/  IMAD.IADD R2, R98, 0x1, R97 ;  /* 0x0000000162027824 */ /* 0x000fe200078e0261 */
[----:B--2---:R-:W-:-:S04]  /*3880*/  IADD3 R5, R9, R6, RZ ;  /* 0x0000000609057210 */ /* 0x004fc80007ffe0ff */
[----:B------:R-:W-:Y:S02]  /*3890*/  IMNMX R5, R5, R10, PT ;  /* 0x0000000a05057217 */ /* 0x000fe40003800200 */
[----:B---3--:R-:W-:Y:S01]  /*38a0*/  IADD3 R3, R11, R6, RZ ;  /* 0x000000060b037210 */ /* 0x008fe20007ffe0ff */
[----:B------:R-:W-:Y:S05]  /*38b0*/  @P0 BRA `(.L_x_975) ;  /* 0x0000016000000947 */ /* 0x000fea0003800000 */
[----:B----4-:R-:W-:Y:S01]  /*38c0*/  IMAD.U32 R8, RZ, RZ, UR8 ;  /* 0x00000008ff087e24 */ /* 0x010fe2000f8e00ff */
        /* <DEDUP_REMOVED lines=11> */
.L_x_977:
[----:B------:R-:W-:-:S04]  /*3980*/  MOV R8, c[0x0][0x32c] ;  /* 0x0000cb0000087a02 */ /* 0x000fc80000000f00 */
[----:B------:R-:W-:-:S13]  /*3990*/  ISETP.NE.AND P0, PT, R8, 0x1, PT ;  /* 0x000000010800780c */ /* 0x000fda0003f05270 */
[----:B------:R-:W-:-:S05]  /*39a0*/  @P0 IMAD.HI.U32 R8, R6, c[0x0][0x330], RZ ;  /* 0x0000cc0006080a27 */ /* 0x000fca00078e00ff */
[----:B------:R-:W-:Y:S02]  /*39b0*/  @P0 SHF.R.U32.HI R6, RZ, c[0x0][0x334], R8 ;  /* 0x0000cd00ff060a19 */ /* 0x000fe40000011608 */
.L_x_978:
[----:B------:R-:W-:Y:S05]  /*39c0*/  BSYNC B0 ;  /* 0x0000000000007941 */ /* 0x000fea0003800000 */
.L_x_976:
[----:B------:R-:W-:-:S04]  /*39d0*/  IMAD R6, R6, c[0x0][0x32c], -R96 ;  /* 0x0000cb0006067a24 */ /* 0x000fc800078e0a60 */
[----:B------:R-:W-:-:S05]  /*39e0*/  IMAD.IADD R6, R6, 0x1, -R32 ;  /* 0x0000000106067824 */ /* 0x000fca00078e0a20 */
[----:B------:R-:W-:Y:S02]  /*39f0*/  IADD3 R8, R6, c[0x0][0x32c], RZ ;  /* 0x0000cb0006087a10 */ /* 0x000fe40007ffe0ff */
[----:B------:R-:W-:Y:S02]  /*3a00*/  IMNMX R3, R3, R6, !PT ;  /* 0x0000000603037217 */ /* 0x000fe40007800200 */
[----:B------:R-:W-:Y:S02]  /*3a10*/  IMNMX R5, R5, R8, PT ;  /* 0x0000000805057217 */ /* 0x000fe40003800200 */
.L_x_975:
[----:B----4-:R-:W-:Y:S01]  /*3a20*/  ISETP.LT.AND P2, PT, RZ, UR21, PT ;  /* 0x00000015ff007c0c */ /* 0x010fe2000bf41270 */
[----:B------:R-:W2:Y:S03]  /*3a30*/  SHFL.IDX PT, R6, R7, 0x1, 0x1c1f ;  /* 0x003c1f0007067f89 */ /* 0x000ea600000e0000 */
[----:B------:R-:W-:-:S04]  /*3a40*/  ISETP.GT.AND P0, PT, R3, RZ, P2 ;  /* 0x000000ff0300720c */ /* 0x000fc80001704270 */
        /* <DEDUP_REMOVED lines=43> */
[----:B-1----:R-:W-:Y:S02]  /*3d00*/  FSEL R189, R13, -INF , !P0 ;  /* 0xff8000000dbd7808 */ /* 0x002fe40004000000 */
[----:B------:R-:W-:Y:S01]  /*3d10*/  ISETP.GT.AND P0, PT, R3, 0x39, P2 ;  /* 0x000000390300780c */ /* 0x000fe20001704270 */
[----:B------:R-:W-:-:S03]  /*3d20*/  FMUL.FTZ R3, R51, c[0x0][0x320] ;  /* 0x0000c80033037a20 */ /* 0x000fc60000410000 */
[----:B------:R-:W-:Y:S01]  /*3d30*/  ISETP.LT.OR P0, PT, R5, 0x3a, P0 ;  /* 0x0000003a0500780c */ /* 0x000fe20000701670 */
[----:B------:R1:W3:Y:S03]  /*3d40*/  MUFU.TANH R25, R3 ;  /* 0x0000000300197308 */ /* 0x0002e60000002400 */
[----:B------:R-:W-:Y:S02]  /*3d50*/  FSEL R5, R12, -INF , !P0 ;  /* 0xff8000000c057808 */ /* 0x000fe40004000000 */
[----:B------:R-:W-:-:S03]  /*3d60*/  PLOP3.LUT P0, PT, PT, PT, UP1, 0x40, 0x0 ;  /* 0x000000000000781c */ /* 0x000fc60003f0e818 */
[----:B------:R2:W-:Y:S01]  /*3d70*/  STL [R1+0x10], R5 ;  /* 0x0000100501007387 */ /* 0x0005e20000100800 */
[----:B-1----:R-:W-:-:S04]  /*3d80*/  FMUL.FTZ R3, R86, c[0x0][0x320] ;  /* 0x0000c80056037a20 */ /* 0x002fc80000410000 */
[----:B------:R1:W4:Y:S01]  /*3d90*/  MUFU.TANH R23, R3 ;  /* 0x0000000300177308 */ /* 0x0003220000002400 */
[----:B--2---:R-:W-:Y:S02]  /*3da0*/  IMAD.IADD R5, R9, 0x1, R6 ;  /* 0x0000000109057824 */ /* 0x004fe400078e0206 */
[----:B-1----:R-:W-:-:S03]  /*3db0*/  FMUL.FTZ R3, R87, c[0x0][0x320] ;  /* 0x0000c80057037a20 */ /* 0x002fc60000410000 */
[----:B------:R-:W-:Y:S02]  /*3dc0*/  IMNMX R5, R5, R10, PT ;  /* 0x0000000a05057217 */ /* 0x000fe40003800200 */
[----:B------:R1:W2:Y:S02]  /*3dd0*/  MUFU.TANH R22, R3 ;  /* 0x0000000300167308 */ /* 0x0002a40000002400 */
[----:B-1----:R-:W-:-:S06]  /*3de0*/  FMUL.FTZ R3, R34, c[0x0][0x320] ;  /* 0x0000c80022037a20 */ /* 0x002fcc0000410000 */
[----:B------:R1:W1:Y:S02]  /*3df0*/  MUFU.TANH R21, R3 ;  /* 0x0000000300157308 */ /* 0x0002640000002400 */
        /* <DEDUP_REMOVED lines=22> */
[----:B-1----:R-:W-:Y:S01]  /*3f60*/  IMAD.IADD R3, R11, 0x1, R6 ;  /* 0x000000010b037824 */ /* 0x002fe200078e0206 */
[----:B------:R-:W-:Y:S05]  /*3f70*/  @P0 BRA `(.L_x_979) ;  /* 0x0000016000000947 */ /* 0x000fea0003800000 */
[----:B--234-:R-:W-:Y:S01]  /*3f80*/  IMAD.U32 R7, RZ, RZ, UR8 ;  /* 0x00000008ff077e24 */ /* 0x01cfe2000f8e00ff */
        /* <DEDUP_REMOVED lines=11> */
.L_x_981:
[----:B------:R-:W-:-:S04]  /*4040*/  MOV R7, c[0x0][0x32c] ;  /* 0x0000cb0000077a02 */ /* 0x000fc80000000f00 */
[----:B------:R-:W-:-:S13]  /*4050*/  ISETP.NE.AND P0, PT, R7, 0x1, PT ;  /* 0x000000010700780c */ /* 0x000fda0003f05270 */
[----:B------:R-:W-:-:S05]  /*4060*/  @P0 IMAD.HI.U32 R7, R6, c[0x0][0x330], RZ ;  /* 0x0000cc0006070a27 */ /* 0x000fca00078e00ff */
[----:B------:R-:W-:Y:S02]  /*4070*/  @P0 SHF.R.U32.HI R6, RZ, c[0x0][0x334], R7 ;  /* 0x0000cd00ff060a19 */ /* 0x000fe40000011607 */
.L_x_982:
[----:B------:R-:W-:Y:S05]  /*4080*/  BSYNC B0 ;  /* 0x0000000000007941 */ /* 0x000fea0003800000 */
.L_x_980:
[----:B------:R-:W-:-:S04]  /*4090*/  IMAD R6, R6, c[0x0][0x32c], -R96 ;  /* 0x0000cb0006067a24 */ /* 0x000fc800078e0a60 */
[----:B------:R-:W-:-:S05]  /*40a0*/  IMAD.IADD R6, R6, 0x1, -R32 ;  /* 0x0000000106067824 */ /* 0x000fca00078e0a20 */
[----:B------:R-:W-:Y:S02]  /*40b0*/  IADD3 R7, R6, c[0x0][0x32c], RZ ;  /* 0x0000cb0006077a10 */ /* 0x000fe40007ffe0ff */
[----:B------:R-:W-:Y:S02]  /*40c0*/  IMNMX R3, R3, R6, !PT ;  /* 0x0000000603037217 */ /* 0x000fe40007800200 */
[----:B------:R-:W-:Y:S02]  /*40d0*/  IMNMX R5, R5, R7, PT ;  /* 0x0000000705057217 */ /* 0x000fe40003800200 */
.L_x_979:
[----:B--234-:R-:W-:Y:S01]  /*40e0*/  STL [R1+0x28], R219 ;  /* 0x000028db01007387 */ /* 0x01cfe20000100800 */
[----:B------:R-:W-:Y:S02]  /*40f0*/  ISETP.GT.AND P0, PT, R3, 0x1, P2 ;  /* 0x000000010300780c */ /* 0x000fe40001704270 */
[----:B------:R-:W-:Y:S01]  /*4100*/  FMNMX.FTZ R132, R26, R27, !PT ;  /* 0x0000001b1a847209 */ /* 0x000fe20007810000 */
[----:B------:R1:W-:Y:S01]  /*4110*/  STL [R1+0x24], R218 ;  /* 0x000024da01007387 */ /* 0x0003e20000100800 */
[----:B------:R-:W-:Y:S01]  /*4120*/  IMAD.SHL.U32 R213, R2, 0x2, RZ ;  /* 0x0000000202d57824 */ /* 0x000fe200078e00ff */
[----:B------:R-:W-:-:S02]  /*4130*/  ULDC.64 UR4, c[0x0][0x2c8] ;  /* 0x0000b20000047ab9 */ /* 0x000fc40000000a00 */
[----:B-1----:R-:W2:Y:S01]  /*4140*/  LDL.LU R218, [R1+0x10] ;  /* 0x0000100001da7983 */ /* 0x002ea20000300800 */
[----:B------:R-:W-:Y:S01]  /*4150*/  ISETP.LT.OR P0, PT, R5, 0x2, P0 ;  /* 0x000000020500780c */ /* 0x000fe20000701670 */
[----:B------:R-:W-:Y:S01]  /*4160*/  IMAD R214, R4, 0x2, R213 ;  /* 0x0000000204d67824 */ /* 0x000fe200078e02d5 */
[----:B------:R-:W-:Y:S01]  /*4170*/  FMNMX.FTZ R132, R28, R132, !PT ;  /* 0x000000841c847209 */ /* 0x000fe20007810000 */
[----:B------:R-:W-:Y:S01]  /*4180*/  STL [R1+0x20], R217 ;  /* 0x000020d901007387 */ /* 0x000fe20000100800 */
[----:B------:R-:W-:Y:S01]  /*4190*/  FSEL R12, R12, -INF , !P0 ;  /* 0xff8000000c0c7808 */ /* 0x000fe20004000000 */
[----:B------:R-:W-:Y:S01]  /*41a0*/  IMAD R215, R0, 0x2, R214 ;  /* 0x0000000200d77824 */ /* 0x000fe200078e02d6 */
[----:B------:R-:W-:Y:S01]  /*41b0*/  ISETP.GT.AND P0, PT, R3, 0x8, P2 ;  /* 0x000000080300780c */ /* 0x000fe20001704270 */
[----:B------:R-:W-:Y:S01]  /*41c0*/  STL [R1+0x1c], R212 ;  /* 0x00001cd401007387 */ /* 0x000fe20000100800 */
[----:B------:R-:W-:Y:S02]  /*41d0*/  FMNMX.FTZ R132, R29, R132, !PT ;  /* 0x000000841d847209 */ /* 0x000fe40007810000 */
[----:B------:R-:W-:Y:S01]  /*41e0*/  ISETP.LT.OR P0, PT, R5, 0x9, P0 ;  /* 0x000000090500780c */ /* 0x000fe20000701670 */
[----:B------:R-:W-:Y:S01]  /*41f0*/  LDSM.16.MT88.4 R40, [R213+0x100] ;  /* 0x00010000d528783b */ /* 0x000fe20000004200 */
[----:B------:R-:W-:-:S02]  /*4200*/  FMNMX.FTZ R132, R72, R132, !PT ;  /* 0x0000008448847209 */ /* 0x000fc40007810000 */
[----:B------:R-:W-:Y:S01]  /*4210*/  FSEL R11, R23, -INF , !P0 ;  /* 0xff800000170b7808 */ /* 0x000fe20004000000 */
[----:B------:R-:W-:Y:S01]  /*4220*/  LDSM.16.MT88.4 R36, [R215+0x2100] ;  /* 0x00210000d724783b */ /* 0x000fe20000004200 */
[----:B------:R-:W-:Y:S02]  /*4230*/  ISETP.GT.AND P0, PT, R3, 0x9, P2 ;  /* 0x000000090300780c */ /* 0x000fe40001704270 */
[----:B------:R-:W-:Y:S01]  /*4240*/  FMNMX.FTZ R132, R74, R132, !PT ;  /* 0x000000844a847209 */ /* 0x000fe20007810000 */
[----:B------:R-:W-:Y:S01]  /*4250*/  LDSM.16.MT88.4 R52, [R213+0x4100] ;  /* 0x00410000d534783b */ /* 0x000fe20000004200 */
[----:B------:R-:W-:Y:S02]  /*4260*/  ISETP.LT.OR P0, PT, R5, 0xa, P0 ;  /* 0x0000000a0500780c */ /* 0x000fe40000701670 */
[----:B------:R-:W-:Y:S01]  /*4270*/  FMNMX.FTZ R132, R73, R132, !PT ;  /* 0x0000008449847209 */ /* 0x000fe20007810000 */
[----:B------:R-:W-:Y:S01]  /*4280*/  LDSM.16.MT88.4 R48, [R214+0x4100] ;  /* 0x00410000d630783b */ /* 0x000fe20000004200 */
[----:B------:R-:W-:-:S02]  /*4290*/  FSEL R24, R22, -INF , !P0 ;  /* 0xff80000016187808 */ /* 0x000fc40004000000 */
[----:B------:R-:W-:Y:S02]  /*42a0*/  ISETP.GT.AND P0, PT, R3, 0x10, P2 ;  /* 0x000000100300780c */ /* 0x000fe40001704270 */
[----:B------:R-:W-:Y:S02]  /*42b0*/  FMNMX.FTZ R132, R75, R132, !PT ;  /* 0x000000844b847209 */ /* 0x000fe40007810000 */
[----:B------:R-:W-:Y:S02]  /*42c0*/  ISETP.LT.OR P0, PT, R5, 0x11, P0 ;  /* 0x000000110500780c */ /* 0x000fe40000701670 */
[----:B------:R-:W-:Y:S02]  /*42d0*/  FMNMX.FTZ R132, R165, R132, !PT ;  /* 0x00000084a5847209 */ /* 0x000fe40007810000 */
[----:B------:R-:W-:Y:S02]  /*42e0*/  FSEL R57, R15, -INF , !P0 ;  /* 0xff8000000f397808 */ /* 0x000fe40004000000 */
[----:B------:R-:W-:-:S02]  /*42f0*/  ISETP.GT.AND P0, PT, R3, 0x11, P2 ;  /* 0x000000110300780c */ /* 0x000fc40001704270 */
[----:B------:R-:W-:Y:S02]  /*4300*/  FMNMX.FTZ R132, R166, R132, !PT ;  /* 0x00000084a6847209 */ /* 0x000fe40007810000 */
[----:B------:R-:W-:Y:S02]  /*4310*/  ISETP.LT.OR P0, PT, R5, 0x12, P0 ;  /* 0x000000120500780c */ /* 0x000fe40000701670 */
[----:B------:R-:W-:Y:S02]  /*4320*/  FMNMX.FTZ R132, R167, R132, !PT ;  /* 0x00000084a7847209 */ /* 0x000fe40007810000 */
[----:B------:R-:W-:Y:S02]  /*4330*/  FSEL R56, R14, -INF , !P0 ;  /* 0xff8000000e387808 */ /* 0x000fe40004000000 */
[----:B------:R-:W-:Y:S02]  /*4340*/  ISETP.GT.AND P0, PT, R3, 0x18, P2 ;  /* 0x000000180300780c */ /* 0x000fe40001704270 */
[----:B------:R-:W-:-:S02]  /*4350*/  FMNMX.FTZ R132, R188, R132, !PT ;  /* 0x00000084bc847209 */ /* 0x000fc40007810000 */
[----:B------:R-:W-:Y:S02]  /*4360*/  ISETP.LT.OR P0, PT, R5, 0x19, P0 ;  /* 0x000000190500780c */ /* 0x000fe40000701670 */
[----:B------:R-:W-:Y:S02]  /*4370*/  FMNMX.FTZ R132, R243, R132, !PT ;  /* 0x00000084f3847209 */ /* 0x000fe40007810000 */
[----:B------:R-:W-:Y:S02]  /*4380*/  FSEL R58, R19, -INF , !P0 ;  /* 0xff800000133a7808 */ /* 0x000fe40004000000 */
[----:B------:R-:W-:Y:S02]  /*4390*/  ISETP.GT.AND P0, PT, R3, 0x19, P2 ;  /* 0x000000190300780c */ /* 0x000fe40001704270 */
[----:B------:R-:W-:Y:S02]  /*43a0*/  FMNMX.FTZ R132, R190, R132, !PT ;  /* 0x00000084be847209 */ /* 0x000fe40007810000 */
[----:B------:R-:W-:-:S02]  /*43b0*/  ISETP.LT.OR P0, PT, R5, 0x1a, P0 ;  /* 0x0000001a0500780c */ /* 0x000fc40000701670 */
[----:B------:R-:W-:Y:S02]  /*43c0*/  FMNMX.FTZ R132, R189, R132, !PT ;  /* 0x00000084bd847209 */ /* 0x000fe40007810000 */
[----:B------:R-:W-:Y:S02]  /*43d0*/  FSEL R59, R18, -INF , !P0 ;  /* 0xff800000123b7808 */ /* 0x000fe40004000000 */
[----:B------:R-:W-:Y:S02]  /*43e0*/  ISETP.GT.AND P0, PT, R3, 0x20, P2 ;  /* 0x000000200300780c */ /* 0x000fe40001704270 */
[----:B------:R-:W-:Y:S02]  /*43f0*/  LEA R216, R0, R213, 0x1 ;  /* 0x000000d500d87211 */ /* 0x000fe400078e08ff */
[----:B------:R-:W-:-:S03]  /*4400*/  ISETP.LT.OR P0, PT, R5, 0x21, P0 ;  /* 0x000000210500780c */ /* 0x000fc60000701670 */
[----:B------:R-:W-:Y:S01]  /*4410*/  LDSM.16.MT88.4 R44, [R216+0x4100] ;  /* 0x00410000d82c783b */ /* 0x000fe20000004200 */
        /* <DEDUP_REMOVED lines=10> */
[----:B------:R-:W-:Y:S01]  /*44c0*/  ISETP.GT.AND P0, PT, R3, 0x30, P2 ;  /* 0x000000300300780c */ /* 0x000fe20001704270 */
[----:B------:R-:W-:Y:S03]  /*44d0*/  LDSM.16.MT88.4 R20, [R214+0x100] ;  /* 0x00010000d614783b */ /* 0x000fe60000004200 */
        /* <DEDUP_REMOVED lines=9> */
[----:B------:R-:W-:-:S04]  /*4570*/  ISETP.GT.AND P0, PT, R3, RZ, P2 ;  /* 0x000000ff0300720c */ /* 0x000fc80001704270 */
[----:B------:R-:W-:-:S04]  /*4580*/  ISETP.LT.OR P0, PT, R5, 0x1, P0 ;  /* 0x000000010500780c */ /* 0x000fc80000701670 */
[----:B------:R-:W-:Y:S02]  /*4590*/  FSEL R10, R31, -INF , !P0 ;  /* 0xff8000001f0a7808 */ /* 0x000fe40004000000 */
[----:B------:R-:W-:Y:S02]  /*45a0*/  ISETP.GT.AND P0, PT, R3, 0x39, P2 ;  /* 0x000000390300780c */ /* 0x000fe40001704270 */
[----:B------:R-:W-:Y:S02]  /*45b0*/  FMNMX.FTZ R6, R10, R12, !PT ;  /* 0x0000000c0a067209 */ /* 0x000fe40007810000 */
[----:B------:R-:W-:Y:S02]  /*45c0*/  ISETP.LT.OR P0, PT, R5, 0x3a, P0 ;  /* 0x0000003a0500780c */ /* 0x000fe40000701670 */
[----:B------:R-:W-:Y:S02]  /*45d0*/  FMNMX.FTZ R6, R11, R6, !PT ;  /* 0x000000060b067209 */ /* 0x000fe40007810000 */
[----:B------:R-:W-:-:S02]  /*45e0*/  FSEL R249, R30, -INF , !P0 ;  /* 0xff8000001ef97808 */ /* 0x000fc40004000000 */
[----:B------:R-:W-:-:S04]  /*45f0*/  FMNMX.FTZ R6, R24, R6, !PT ;  /* 0x0000000618067209 */ /* 0x000fc80007810000 */
        /* <DEDUP_REMOVED lines=11> */
[----:B------:R-:W-:-:S05]  /*46b0*/  FMNMX.FTZ R3, R249, R3, !PT ;  /* 0x00000003f9037209 */ /* 0x000fca0007810000 */
[----:B------:R-:W1:Y:S02]  /*46c0*/  SHFL.BFLY PT, R5, R3, 0x2, 0x1f ;  /* 0x0c401f0003057f89 */ /* 0x000e6400000e0000 */
[----:B-1----:R-:W-:Y:S02]  /*46d0*/  FMNMX.FTZ R3, R3, R5, !PT ;  /* 0x0000000503037209 */ /* 0x002fe40007810000 */
[----:B--2---:R-:W-:-:S05]  /*46e0*/  FMNMX.FTZ R132, R218, R132, !PT ;  /* 0x00000084da847209 */ /* 0x004fca0007810000 */
[----:B------:R-:W1:Y:S02]  /*46f0*/  SHFL.BFLY PT, R7, R132, 0x2, 0x1f ;  /* 0x0c401f0084077f89 */ /* 0x000e6400000e0000 */
[----:B-1----:R-:W-:-:S05]  /*4700*/  FMNMX.FTZ R132, R132, R7, !PT ;  /* 0x0000000784847209 */ /* 0x002fca0007810000 */
[----:B------:R-:W1:Y:S02]  /*4710*/  SHFL.BFLY PT, R6, R132, 0x1, 0x1f ;  /* 0x0c201f0084067f89 */ /* 0x000e6400000e0000 */
[----:B-1----:R-:W-:Y:S02]  /*4720*/  FMNMX.FTZ R132, R132, R6, !PT ;  /* 0x0000000684847209 */ /* 0x002fe40007810000 */
[----:B------:R-:W1:Y:S02]  /*4730*/  SHFL.BFLY PT, R6, R3, 0x1, 0x1f ;  /* 0x0c201f0003067f89 */ /* 0x000e6400000e0000 */
[C---:B------:R-:W-:Y:S01]  /*4740*/  FSETP.NEU.FTZ.AND P0, PT, R132.reuse, -INF , PT ;  /* 0xff8000008400780b */ /* 0x040fe20003f1d000 */
[----:B------:R-:W-:-:S05]  /*4750*/  FMUL.FTZ R9, R132, c[0x0][0x2d0] ;  /* 0x0000b40084097a20 */ /* 0x000fca0000410000 */
[----:B------:R-:W-:-:S05]  /*4760*/  FSEL R9, R9, RZ, P0 ;  /* 0x000000ff09097208 */ /* 0x000fca0000000000 */
[----:B------:R-:W-:-:S04]  /*4770*/  FFMA.FTZ R5, R26, c[0x0][0x2d0], -R9 ;  /* 0x0000b4001a057a23 */ /* 0x000fc80000010809 */
[----:B------:R2:W-:Y:S01]  /*4780*/  MUFU.EX2 R32, R5 ;  /* 0x0000000500207308 */ /* 0x0005e20000000800 */
[----:B-1----:R-:W-:-:S04]  /*4790*/  FMNMX.FTZ R3, R3, R6, !PT ;  /* 0x0000000603037209 */ /* 0x002fc80007810000 */
[C---:B------:R-:W-:Y:S01]  /*47a0*/  FSETP.NEU.FTZ.AND P0, PT, R3.reuse, -INF , PT ;  /* 0xff8000000300780b */ /* 0x040fe20003f1d000 */
[----:B------:R-:W-:Y:S02]  /*47b0*/  FMUL.FTZ R8, R3, c[0x0][0x2d0] ;  /* 0x0000b40003087a20 */ /* 0x000fe40000410000 */
[----:B--2---:R-:W-:-:S03]  /*47c0*/  FFMA.FTZ R5, R27, c[0x0][0x2d0], -R9 ;  /* 0x0000b4001b057a23 */ /* 0x004fc60000010809 */
[----:B------:R-:W-:Y:S01]  /*47d0*/  FSEL R8, R8, RZ, P0 ;  /* 0x000000ff08087208 */ /* 0x000fe20000000000 */
[----:B------:R1:W-:Y:S04]  /*47e0*/  MUFU.EX2 R171, R5 ;  /* 0x0000000500ab7308 */ /* 0x0003e80000000800 */
[--C-:B------:R-:W-:Y:S02]  /*47f0*/  FFMA.FTZ R2, R12, c[0x0][0x2d0], -R8.reuse ;  /* 0x0000b4000c027a23 */ /* 0x100fe40000010808 */
[----:B------:R-:W2:Y:S01]  /*4800*/  LDSM.16.MT88.4 R12, [R215+0x100] ;  /* 0x00010000d70c783b */ /* 0x000ea20000004200 */
[----:B------:R-:W-:-:S03]  /*4810*/  FFMA.FTZ R0, R24, c[0x0][0x2d0], -R8 ;  /* 0x0000b40018007a23 */ /* 0x000fc60000010808 */
[----:B------:R-:W3:Y:S01]  /*4820*/  LDSM.16.MT88.4 R24, [R216+0x2100] ;  /* 0x00210000d818783b */ /* 0x000ee20000004200 */
[----:B------:R4:W-:Y:S01]  /*4830*/  MUFU.EX2 R179, R0 ;  /* 0x0000000000b37308 */ /* 0x0009e20000000800 */
[----:B-1----:R-:W-:-:S07]  /*4840*/  FFMA.FTZ R5, R28, c[0x0][0x2d0], -R9 ;  /* 0x0000b4001c057a23 */ /* 0x002fce0000010809 */
[----:B------:R1:W-:Y:S01]  /*4850*/  MUFU.EX2 R212, R5 ;  /* 0x0000000500d47308 */ /* 0x0003e20000000800 */
[----:B----4-:R-:W-:-:S07]  /*4860*/  FFMA.FTZ R0, R72, c[0x0][0x2d0], -R9 ;  /* 0x0000b40048007a23 */ /* 0x010fce0000010809 */
[----:B------:R4:W-:Y:S01]  /*4870*/  MUFU.EX2 R217, R0 ;  /* 0x0000000000d97308 */ /* 0x0009e20000000800 */
[--C-:B-1----:R-:W-:Y:S02]  /*4880*/  FFMA.FTZ R5, R29, c[0x0][0x2d0], -R9.reuse ;  /* 0x0000b4001d057a23 */ /* 0x102fe40000010809 */
[----:B------:R-:W-:Y:S05]  /*4890*/  LDSM.16.MT88.4 R28, [R214+0x2100] ;  /* 0x00210000d61c783b */ /* 0x000fea0000004200 */
[----:B------:R1:W1:Y:S01]  /*48a0*/  MUFU.EX2 R219, R5 ;  /* 0x0000000500db7308 */ /* 0x0002620000000800 */
[----:B----4-:R-:W-:-:S07]  /*48b0*/  FFMA.FTZ R0, R74, c[0x0][0x2d0], -R9 ;  /* 0x0000b4004a007a23 */ /* 0x010fce0000010809 */
[----:B------:R4:W-:Y:S01]  /*48c0*/  MUFU.EX2 R168, R0 ;  /* 0x0000000000a87308 */ /* 0x0009e20000000800 */
[----:B-1----:R-:W-:Y:S01]  /*48d0*/  FFMA.FTZ R5, R10, c[0x0][0x2d0], -R8 ;  /* 0x0000b4000a057a23 */ /* 0x002fe20000010808 */
[----:B------:R-:W-:-:S06]  /*48e0*/  F2FP.PACK_AB R6, R219, R212 ;  /* 0x000000d4db06723e */ /* 0x000fcc00000000ff */
[----:B------:R1:W-:Y:S01]  /*48f0*/  MUFU.EX2 R10, R2 ;  /* 0x00000002000a7308 */ /* 0x0003e20000000800 */
[----:B----4-:R-:W-:-:S07]  /*4900*/  FFMA.FTZ R0, R73, c[0x0][0x2d0], -R9 ;  /* 0x0000b40049007a23 */ /* 0x010fce0000010809 */
[----:B------:R-:W4:Y:S01]  /*4910*/  MUFU.EX2 R191, R5 ;  /* 0x0000000500bf7308 */ /* 0x000f220000000800 */
[----:B-1----:R-:W-:-:S07]  /*4920*/  FFMA.FTZ R2, R11, c[0x0][0x2d0], -R8 ;  /* 0x0000b4000b027a23 */ /* 0x002fce0000010808 */
[----:B------:R1:W-:Y:S01]  /*4930*/  MUFU.EX2 R170, R0 ;  /* 0x0000000000aa7308 */ /* 0x0003e20000000800 */
[----:B----4-:R-:W-:-:S07]  /*4940*/  F2FP.PACK_AB R5, R10, R191 ;  /* 0x000000bf0a05723e */ /* 0x010fce00000000ff */
[----:B------:R4:W2:Y:S01]  /*4950*/  MUFU.EX2 R183, R2 ;  /* 0x0000000200b77308 */ /* 0x0008a20000000800 */
[----:B-1----:R-:W-:-:S07]  /*4960*/  FFMA.FTZ R0, R75, c[0x0][0x2d0], -R9 ;  /* 0x0000b4004b007a23 */ /* 0x002fce0000010809 */
[----:B------:R1:W1:Y:S01]  /*4970*/  MUFU.EX2 R181, R0 ;  /* 0x0000000000b57308 */ /* 0x0002620000000800 */
[----:B----4-:R-:W-:Y:S01]  /*4980*/  IMAD.MOV.U32 R2, RZ, RZ, R32 ;  /* 0x000000ffff027224 */ /* 0x010fe200078e0020 */
[----:B--2---:R-:W-:Y:S01]  /*4990*/  F2FP.PACK_AB R7, R179, R183 ;  /* 0x000000b7b307723e */ /* 0x004fe200000000ff */
[----:B------:R-:W-:Y:S03]  /*49a0*/  LDSM.16.MT88.4 R32, [R213+0x2100] ;  /* 0x00210000d520783b */ /* 0x000fe60000004200 */
[----:B------:R-:W-:-:S07]  /*49b0*/  F2FP.PACK_AB R4, R171, R2 ;  /* 0x00000002ab04723e */ /* 0x000fce00000000ff */
[----:B------:R-:W-:Y:S01]  /*49c0*/  HMMA.16816.F32 R100, R4, R12, RZ ;  /* 0x0000000c0464723c */ /* 0x000fe200000018ff */
[----:B-1----:R-:W-:-:S04]  /*49d0*/  FFMA.FTZ R0, R57, c[0x0][0x2d0], -R8 ;  /* 0x0000b40039007a23 */ /* 0x002fc80000010808 */
[----:B------:R1:W-:Y:S03]  /*49e0*/  MUFU.EX2 R11, R0 ;  /* 0x00000000000b7308 */ /* 0x0003e60000000800 */
[C---:B------:R-:W-:Y:S01]  /*49f0*/  HMMA.16816.F32 R80, R4.reuse, R14, RZ ;  /* 0x0000000e0450723c */ /* 0x040fe200000018ff */
[----:B------:R-:W2:Y:S07]  /*4a00*/  LDSM.16.MT88.4 R12, [R215+0x4100] ;  /* 0x00410000d70c783b */ /* 0x000eae0000004200 */
[----:B------:R-:W-:Y:S01]  /*4a10*/  HMMA.16816.F32 R108, R4, R20, RZ ;  /* 0x00000014046c723c */ /* 0x000fe200000018ff */
[----:B-1----:R-:W-:-:S07]  /*4a20*/  FFMA.FTZ R0, R56, c[0x0][0x2d0], -R8 ;  /* 0x0000b40038007a23 */ /* 0x002fce0000010808 */
[C---:B------:R-:W-:Y:S01]  /*4a30*/  HMMA.16816.F32 R84, R4.reuse, R22, RZ ;  /* 0x000000160454723c */ /* 0x040fe200000018ff */
[----:B------:R-:W-:Y:S01]  /*4a40*/  LDSM.16.MT88.4 R20, [R216+0x6100] ;  /* 0x00610000d814783b */ /* 0x000fe20000004200 */
[----:B------:R1:W4:Y:S06]  /*4a50*/  MUFU.EX2 R180, R0 ;  /* 0x0000000000b47308 */ /* 0x00032c0000000800 */
[C---:B------:R-:W-:Y:S08]  /*4a60*/  HMMA.16816.F32 R104, R4.reuse, R16, RZ ;  /* 0x000000100468723c */ /* 0x040ff000000018ff */
[----:B------:R-:W-:Y:S01]  /*4a70*/  HMMA.16816.F32 R120, R4, R18, RZ ;  /* 0x000000120478723c */ /* 0x000fe200000018ff */
[----:B------:R-:W4:Y:S01]  /*4a80*/  LDSM.16.MT88.4 R16, [R213+0x6100] ;  /* 0x00610000d510783b */ /* 0x000f220000004200 */
[----:B-1----:R-:W-:-:S04]  /*4a90*/  FFMA.FTZ R0, R58, c[0x0][0x2d0], -R8 ;  /* 0x0000b4003a007a23 */ /* 0x002fc80000010808 */
[----:B------:R1:W-:Y:S02]  /*4aa0*/  MUFU.EX2 R182, R0 ;  /* 0x0000000000b67308 */ /* 0x0003e40000000800 */
[C---:B---3--:R-:W-:Y:S08]  /*4ab0*/  HMMA.16816.F32 R96, R4.reuse, R24, RZ ;  /* 0x000000180460723c */ /* 0x048ff000000018ff */
[----:B------:R-:W-:Y:S01]  /*4ac0*/  HMMA.16816.F32 R64, R4, R26, RZ ;  /* 0x0000001a0440723c */ /* 0x000fe200000018ff */
[----:B------:R-:W3:Y:S01]  /*4ad0*/  LDSM.16.MT88.4 R24, [R214+0x6100] ;  /* 0x00610000d618783b */ /* 0x000ee20000004200 */
[----:B-1----:R-:W-:-:S06]  /*4ae0*/  FFMA.FTZ R0, R59, c[0x0][0x2d0], -R8 ;  /* 0x0000b4003b007a23 */ /* 0x002fcc0000010808 */
[C---:B--2---:R-:W-:Y:S01]  /*4af0*/  HMMA.16816.F32 R140, R4.reuse, R12, RZ ;  /* 0x0000000c048c723c */ /* 0x044fe200000018ff */
[----:B------:R-:W1:Y:S07]  /*4b00*/  MUFU.EX2 R176, R0 ;  /* 0x0000000000b07308 */ /* 0x000e6e0000000800 */
[C---:B------:R-:W-:Y:S01]  /*4b10*/  HMMA.16816.F32 R136, R4.reuse, R14, RZ ;  /* 0x0000000e0488723c */ /* 0x040fe200000018ff */
[----:B------:R-:W2:Y:S07]  /*4b20*/  LDSM.16.MT88.4 R12, [R215+0x6100] ;  /* 0x00610000d70c783b */ /* 0x000eae0000004200 */
[C---:B------:R-:W-:Y:S08]  /*4b30*/  HMMA.16816.F32 R60, R4.reuse, R32, RZ ;  /* 0x00000020043c723c */ /* 0x040ff000000018ff */
[C---:B------:R-:W-:Y:S01]  /*4b40*/  HMMA.16816.F32 R76, R4.reuse, R34, RZ ;  /* 0x00000022044c723c */ /* 0x040fe200000018ff */
        /* <DEDUP_REMOVED lines=9> */
[C---:B------:R-:W-:Y:S01]  /*4be0*/  HMMA.16816.F32 R68, R4.reuse, R30, RZ ;  /* 0x0000001e0444723c */ /* 0x040fe200000018ff */
[----:B------:R-:W1:Y:S07]  /*4bf0*/  LDSM.16.MT88.4 R28, [R214+0x900] ;  /* 0x00090000d61c783b */ /* 0x000e6e0000004200 */
[C---:B------:R-:W-:Y:S08]  /*4c00*/  HMMA.16816.F32 R52, R4.reuse, R54, RZ ;  /* 0x000000360434723c */ /* 0x040ff000000018ff */
[C---:B------:R-:W-:Y:S08]  /*4c10*/  HMMA.16816.F32 R48, R4.reuse, R50, RZ ;  /* 0x000000320430723c */ /* 0x040ff000000018ff */
[C---:B------:R-:W-:Y:S08]  /*4c20*/  HMMA.16816.F32 R44, R4.reuse, R46, RZ ;  /* 0x0000002e042c723c */ /* 0x040ff000000018ff */
[C---:B----4-:R-:W-:Y:S08]  /*4c30*/  HMMA.16816.F32 R144, R4.reuse, R16, RZ ;  /* 0x000000100490723c */ /* 0x050ff000000018ff */
[C---:B------:R-:W-:Y:S01]  /*4c40*/  HMMA.16816.F32 R148, R4.reuse, R18, RZ ;  /* 0x000000120494723c */ /* 0x040fe200000018ff */
[----:B------:R-:W4:Y:S07]  /*4c50*/  LDSM.16.MT88.4 R16, [R215+0x900] ;  /* 0x00090000d710783b */ /* 0x000f2e0000004200 */
[C---:B---3--:R-:W-:Y:S08]  /*4c60*/  HMMA.16816.F32 R152, R4.reuse, R24, RZ ;  /* 0x000000180498723c */ /* 0x048ff000000018ff */
[C---:B------:R-:W-:Y:S08]  /*4c70*/  HMMA.16816.F32 R156, R4.reuse, R26, RZ ;  /* 0x0000001a049c723c */ /* 0x040ff000000018ff */
[C---:B------:R-:W-:Y:S08]  /*4c80*/  HMMA.16816.F32 R160, R4.reuse, R20, RZ ;  /* 0x0000001404a0723c */ /* 0x040ff000000018ff */
[C---:B------:R-:W-:Y:S01]  /*4c90*/  HMMA.16816.F32 R56, R4.reuse, R22, RZ ;  /* 0x000000160438723c */ /* 0x040fe200000018ff */
[----:B------:R-:W3:Y:S07]  /*4ca0*/  LDSM.16.MT88.4 R20, [R216+0x900] ;  /* 0x00090000d814783b */ /* 0x000eee0000004200 */
[C---:B--2---:R-:W-:Y:S08]  /*4cb0*/  HMMA.16816.F32 R184, R4.reuse, R12, RZ ;  /* 0x0000000c04b8723c */ /* 0x044ff000000018ff */
[----:B------:R-:W-:Y:S01]  /*4cc0*/  HMMA.16816.F32 R192, R4, R14, RZ ;  /* 0x0000000e04c0723c */ /* 0x000fe200000018ff */
[----:B------:R-:W2:Y:S06]  /*4cd0*/  LDSM.16.MT88.4 R12, [R213+0x2900] ;  /* 0x00290000d50c783b */ /* 0x000eac0000004200 */
[----:B------:R-:W-:-:S02]  /*4ce0*/  F2FP.PACK_AB R4, R168, R217 ;  /* 0x000000d9a804723e */ /* 0x000fc400000000ff */
[----:B------:R-:W-:Y:S02]  /*4cf0*/  F2FP.PACK_AB R6, R181, R170 ;  /* 0x000000aab506723e */ /* 0x000fe400000000ff */
[----:B------:R-:W-:Y:S02]  /*4d00*/  F2FP.PACK_AB R5, R180, R11 ;  /* 0x0000000bb405723e */ /* 0x000fe400000000ff */
[----:B-1----:R-:W-:-:S07]  /*4d10*/  F2FP.PACK_AB R7, R176, R182 ;  /* 0x000000b6b007723e */ /* 0x002fce00000000ff */
[C---:B------:R-:W-:Y:S04]  /*4d20*/  HMMA.16816.F32 R24, R4.reuse, R32, R112 ;  /* 0x000000200418723c */ /* 0x040fe80000001870 */
[----:B------:R-:W-:Y:S01]  /*4d30*/  MOV R177, R192 ;  /* 0x000000c000b17202 */ /* 0x000fe20000000f00 */
[----:B------:R-:W-:Y:S01]  /*4d40*/  IMAD.MOV.U32 R174, RZ, RZ, R193 ;  /* 0x000000ffffae7224 */ /* 0x000fe200078e00c1 */
[----:B------:R-:W-:Y:S01]  /*4d50*/  MOV R172, R195 ;  /* 0x000000c300ac7202 */ /* 0x000fe20000000f00 */
[----:B------:R-:W-:Y:S01]  /*4d60*/  IMAD.MOV.U32 R173, RZ, RZ, R194 ;  /* 0x000000ffffad7224 */ /* 0x000fe200078e00c2 */
[C---:B------:R-:W-:Y:S08]  /*4d70*/  HMMA.16816.F32 R32, R4.reuse, R34, R124 ;  /* 0x000000220420723c */ /* 0x040ff0000000187c */
[C---:B------:R-:W-:Y:S08]  /*4d80*/  HMMA.16816.F32 R200, R4.reuse, R28, R108 ;  /* 0x0000001c04c8723c */ /* 0x040ff0000000186c */
[----:B------:R-:W-:Y:S01]  /*4d90*/  IMAD.MOV.U32 R113, RZ, RZ, R27 ;  /* 0x000000ffff717224 */ /* 0x000fe200078e001b */
[----:B------:R-:W-:Y:S01]  /*4da0*/  MOV R248, R24 ;  /* 0x0000001800f87202 */ /* 0x000fe20000000f00 */
[----:B------:R-:W-:Y:S01]  /*4db0*/  IMAD.MOV.U32 R112, RZ, RZ, R26 ;  /* 0x000000ffff707224 */ /* 0x000fe200078e001a */
[C---:B------:R-:W-:Y:S01]  /*4dc0*/  HMMA.16816.F32 R192, R4.reuse, R30, R84 ;  /* 0x0000001e04c0723c */ /* 0x040fe20000001854 */
[----:B------:R-:W-:Y:S01]  /*4dd0*/  IMAD.MOV.U32 R75, RZ, RZ, R25 ;  /* 0x000000ffff4b7224 */ /* 0x000fe200078e0019 */
[----:B------:R-:W-:Y:S03]  /*4de0*/  LDSM.16.MT88.4 R28, [R216+0x2900] ;  /* 0x00290000d81c783b */ /* 0x000fe60000004200 */
[----:B------:R-:W-:Y:S01]  /*4df0*/  IMAD.MOV.U32 R74, RZ, RZ, R33 ;  /* 0x000000ffff4a7224 */ /* 0x000fe200078e0021 */
[----:B------:R-:W1:Y:S01]  /*4e00*/  LDSM.16.MT88.4 R24, [R214+0x2900] ;  /* 0x00290000d618783b */ /* 0x000e620000004200 */
[----:B------:R-:W-:Y:S01]  /*4e10*/  MOV R73, R34 ;  /* 0x0000002200497202 */ /* 0x000fe20000000f00 */
[C---:B----4-:R-:W-:Y:S01]  /*4e20*/  HMMA.16816.F32 R108, R4.reuse, R18, R80 ;  /* 0x00000012046c723c */ /* 0x050fe20000001850 */
[----:B------:R-:W-:Y:S01]  /*4e30*/  IMAD.MOV.U32 R72, RZ, RZ, R35 ;  /* 0x000000ffff487224 */ /* 0x000fe200078e0023 */
[----:B------:R-:W-:Y:S01]  /*4e40*/  MOV R87, R183 ;  /* 0x000000b700577202 */ /* 0x000fe20000000f00 */
[----:B------:R-:W-:Y:S01]  /*4e50*/  IMAD.MOV.U32 R0, RZ, RZ, R32 ;  /* 0x000000ffff007224 */ /* 0x000fe200078e0020 */
[----:B------:R-:W-:Y:S01]  /*4e60*/  MOV R84, R180 ;  /* 0x000000b400547202 */ /* 0x000fe20000000f00 */
[----:B------:R-:W4:Y:S01]  /*4e70*/  LDSM.16.MT88.4 R32, [R215+0x2900] ;  /* 0x00290000d720783b */ /* 0x000f220000004200 */
[----:B------:R-:W-:Y:S01]  /*4e80*/  IMAD.MOV.U32 R86, RZ, RZ, R182 ;  /* 0x000000ffff567224 */ /* 0x000fe200078e00b6 */
[----:B------:R-:W-:Y:S01]  /*4e90*/  MOV R81, R176 ;  /* 0x000000b000517202 */ /* 0x000fe20000000f00 */
[----:B---3--:R-:W-:Y:S01]  /*4ea0*/  HMMA.16816.F32 R104, R4, R20, R104 ;  /* 0x000000140468723c */ /* 0x008fe20000001868 */
[----:B------:R-:W-:-:S02]  /*4eb0*/  IMAD.MOV.U32 R83, RZ, RZ, R113 ;  /* 0x000000ffff537224 */ /* 0x000fc400078e0071 */
[----:B------:R-:W-:Y:S02]  /*4ec0*/  IMAD.MOV.U32 R82, RZ, RZ, R112 ;  /* 0x000000ffff527224 */ /* 0x000fe400078e0070 */
[----:B------:R-:W-:Y:S02]  /*4ed0*/  IMAD.MOV.U32 R85, RZ, RZ, R181 ;  /* 0x000000ffff557224 */ /* 0x000fe400078e00b5 */
[----:B------:R-:W-:Y:S01]  /*4ee0*/  IMAD.MOV.U32 R80, RZ, RZ, R177 ;  /* 0x000000ffff507224 */ /* 0x000fe200078e00b1 */
[C---:B------:R-:W-:Y:S01]  /*4ef0*/  HMMA.16816.F32 R244, R4.reuse, R22, R120 ;  /* 0x0000001604f4723c */ /* 0x040fe20000001878 */
[----:B------:R-:W3:Y:S07]  /*4f00*/  LDSM.16.MT88.4 R20, [R213+0x4900] ;  /* 0x00490000d514783b */ /* 0x000eee0000004200 */
[C---:B------:R-:W-:Y:S01]  /*4f10*/  HMMA.16816.F32 R196, R4.reuse, R16, R100 ;  /* 0x0000001004c4723c */ /* 0x040fe20000001864 */
[----:B------:R-:W3:Y:S06]  /*4f20*/  LDSM.16.MT88.4 R16, [R214+0x4900] ;  /* 0x00490000d610783b */ /* 0x000eec0000004200 */
[----:B------:R-:W-:Y:S01]  /*4f30*/  IMAD.MOV.U32 R100, RZ, RZ, R175 ;  /* 0x000000ffff647224 */ /* 0x000fe200078e00af */
[----:B--2---:R-:W-:Y:S01]  /*4f40*/  HMMA.16816.F32 R112, R4, R12, R60 ;  /* 0x0000000c0470723c */ /* 0x004fe2000000183c */
[----:B------:R-:W-:Y:S01]  /*4f50*/  MOV R102, R179 ;  /* 0x000000b300667202 */ /* 0x000fe20000000f00 */
[----:B------:R-:W-:Y:S01]  /*4f60*/  IMAD.MOV.U32 R101, RZ, RZ, R178 ;  /* 0x000000ffff657224 */ /* 0x000fe200078e00b2 */
[----:B------:R-:W-:-:S04]  /*4f70*/  MOV R103, R168 ;  /* 0x000000a800677202 */ /* 0x000fc80000000f00 */
[----:B------:R-:W-:Y:S01]  /*4f80*/  IMAD.MOV.U32 R61, RZ, RZ, R174 ;  /* 0x000000ffff3d7224 */ /* 0x000fe200078e00ae */
[----:B------:R-:W-:Y:S01]  /*4f90*/  HMMA.16816.F32 R124, R4, R14, R76 ;  /* 0x0000000e047c723c */ /* 0x000fe2000000184c */
[----:B------:R-:W2:Y:S01]  /*4fa0*/  LDSM.16.MT88.4 R12, [R216+0x4900] ;  /* 0x00490000d80c783b */ /* 0x000ea20000004200 */
[----:B------:R-:W-:Y:S01]  /*4fb0*/  MOV R62, R173 ;  /* 0x000000ad003e7202 */ /* 0x000fe20000000f00 */
[----:B------:R-:W-:-:S05]  /*4fc0*/  IMAD.MOV.U32 R63, RZ, RZ, R172 ;  /* 0x000000ffff3f7224 */ /* 0x000fca00078e00ac */
[C---:B-1----:R-:W-:Y:S08]  /*4fd0*/  HMMA.16816.F32 R120, R4.reuse, R24, R40 ;  /* 0x000000180478723c */ /* 0x042ff00000001828 */
[C---:B------:R-:W-:Y:S01]  /*4fe0*/  HMMA.16816.F32 R208, R4.reuse, R26, R68 ;  /* 0x0000001a04d0723c */ /* 0x040fe20000001844 */
[----:B------:R-:W1:Y:S07]  /*4ff0*/  LDSM.16.MT88.4 R24, [R215+0x4900] ;  /* 0x00490000d718783b */ /* 0x000e6e0000004200 */
[C---:B------:R-:W-:Y:S08]  /*5000*/  HMMA.16816.F32 R96, R4.reuse, R28, R96 ;  /* 0x0000001c0460723c */ /* 0x040ff00000001860 */
[C---:B----4-:R-:W-:Y:S08]  /*5010*/  HMMA.16816.F32 R180, R4.reuse, R32, R92 ;  /* 0x0000002004b4723c */ /* 0x050ff0000000185c */
[C---:B---3--:R-:W-:Y:S08]  /*5020*/  HMMA.16816.F32 R172, R4.reuse, R20, R88 ;  /* 0x0000001404ac723c */ /* 0x048ff00000001858 */
[----:B------:R-:W-:Y:S01]  /*5030*/  HMMA.16816.F32 R92, R4, R18, R48 ;  /* 0x00000012045c723c */ /* 0x000fe20000001830 */
[----:B------:R-:W-:Y:S01]  /*5040*/  IMAD.MOV.U32 R43, RZ, RZ, R96 ;  /* 0x000000ffff2b7224 */ /* 0x000fe200078e0060 */
[----:B------:R-:W-:Y:S01]  /*5050*/  MOV R42, R97 ;  /* 0x00000061002a7202 */ /* 0x000fe20000000f00 */
[----:B------:R-:W-:-:S02]  /*5060*/  IMAD.MOV.U32 R41, RZ, RZ, R98 ;  /* 0x000000ffff297224 */ /* 0x000fc400078e0062 */
[----:B------:R-:W-:Y:S02]  /*5070*/  IMAD.MOV.U32 R40, RZ, RZ, R99 ;  /* 0x000000ffff287224 */ /* 0x000fe400078e0063 */
[----:B------:R-:W-:Y:S01]  /*5080*/  MOV R19, R75 ;  /* 0x0000004b00137202 */ /* 0x000fe20000000f00 */
[----:B--2---:R-:W-:Y:S01]  /*5090*/  HMMA.16816.F32 R88, R4, R12, R128 ;  /* 0x0000000c0458723c */ /* 0x004fe20000001880 */
[----:B------:R-:W-:-:S06]  /*50a0*/  IMAD.MOV.U32 R18, RZ, RZ, R248 ;  /* 0x000000ffff127224 */ /* 0x000fcc00078e00f8 */
[----:B------:R-:W-:Y:S01]  /*50b0*/  IMAD.MOV.U32 R128, RZ, RZ, R74 ;  /* 0x000000ffff807224 */ /* 0x000fe200078e004a */
[----:B------:R-:W-:Y:S01]  /*50c0*/  MOV R130, R72 ;  /* 0x0000004800827202 */ /* 0x000fe20000000f00 */
[----:B------:R-:W-:Y:S01]  /*50d0*/  IMAD.MOV.U32 R129, RZ, RZ, R73 ;  /* 0x000000ffff817224 */ /* 0x000fe200078e0049 */
[C---:B------:R-:W-:Y:S01]  /*50e0*/  HMMA.16816.F32 R204, R4.reuse, R30, R64 ;  /* 0x0000001e04cc723c */ /* 0x040fe20000001840 */
[----:B------:R-:W2:Y:S07]  /*50f0*/  LDSM.16.MT88.4 R28, [R213+0x6900] ;  /* 0x00690000d51c783b */ /* 0x000eae0000004200 */
[C---:B------:R-:W-:Y:S01]  /*5100*/  HMMA.16816.F32 R72, R4.reuse, R14, R44 ;  /* 0x0000000e0448723c */ /* 0x040fe2000000182c */
[----:B------:R-:W3:Y:S06]  /*5110*/  LDSM.16.MT88.4 R12, [R216+0x6900] ;  /* 0x00690000d80c783b */ /* 0x000eec0000004200 */
[----:B------:R-:W-:Y:S01]  /*5120*/  IMAD.MOV.U32 R47, RZ, RZ, R0 ;  /* 0x000000ffff2f7224 */ /* 0x000fe200078e0000 */
[C---:B------:R-:W-:Y:S01]  /*5130*/  HMMA.16816.F32 R176, R4.reuse, R34, R116 ;  /* 0x0000002204b0723c */ /* 0x040fe20000001874 */
[----:B------:R-:W-:Y:S01]  /*5140*/  FFMA.FTZ R0, R165, c[0x0][0x2d0], -R9 ;  /* 0x0000b400a5007a23 */ /* 0x000fe20000010809 */
[----:B------:R-:W-:Y:S03]  /*5150*/  LDSM.16.MT88.4 R32, [R215+0x6900] ;  /* 0x00690000d720783b */ /* 0x000fe60000004200 */
[----:B------:R4:W-:Y:S02]  /*5160*/  MUFU.EX2 R45, R0 ;  /* 0x00000000002d7308 */ /* 0x0009e40000000800 */
[----:B------:R-:W-:Y:S01]  /*5170*/  MOV R118, R171 ;  /* 0x000000ab00767202 */ /* 0x000fe20000000f00 */
[----:B------:R-:W-:Y:S01]  /*5180*/  IMAD.MOV.U32 R117, RZ, RZ, R170 ;  /* 0x000000ffff757224 */ /* 0x000fe200078e00aa */
[----:B------:R-:W-:Y:S01]  /*5190*/  HMMA.16816.F32 R96, R4, R16, R36 ;  /* 0x000000100460723c */ /* 0x000fe20000001824 */
[----:B------:R-:W-:-:S02]  /*51a0*/  IMAD.MOV.U32 R116, RZ, RZ, R169 ;  /* 0x000000ffff747224 */ /* 0x000fc400078e00a9 */
[----:B------:R-:W-:Y:S01]  /*51b0*/  IMAD.MOV.U32 R119, RZ, RZ, R81 ;  /* 0x000000ffff777224 */ /* 0x000fe200078e0051 */
[----:B------:R-:W-:-:S03]  /*51c0*/  MOV R165, R117 ;  /* 0x0000007500a57202 */ /* 0x000fc60000000f00 */
[----:B------:R-:W-:Y:S01]  /*51d0*/  IMAD.MOV.U32 R36, RZ, RZ, R80 ;  /* 0x000000ffff247224 */ /* 0x000fe200078e0050 */
[C---:B------:R-:W-:Y:S01]  /*51e0*/  HMMA.16816.F32 R168, R4.reuse, R22, R52 ;  /* 0x0000001604a8723c */ /* 0x040fe20000001834 */
[----:B------:R-:W3:Y:S01]  /*51f0*/  LDSM.16.MT88.4 R20, [R214+0x6900] ;  /* 0x00690000d614783b */ /* 0x000ee20000004200 */
[----:B------:R-:W-:Y:S01]  /*5200*/  MOV R16, R82 ;  /* 0x0000005200107202 */ /* 0x000fe20000000f00 */
[----:B------:R-:W-:Y:S01]  /*5210*/  IMAD.MOV.U32 R17, RZ, RZ, R83 ;  /* 0x000000ffff117224 */ /* 0x000fe200078e0053 */
[----:B------:R-:W-:Y:S01]  /*5220*/  MOV R39, R63 ;  /* 0x0000003f00277202 */ /* 0x000fe20000000f00 */
[----:B----4-:R-:W-:Y:S02]  /*5230*/  FFMA.FTZ R0, R166, c[0x0][0x2d0], -R9 ;  /* 0x0000b400a6007a23 */ /* 0x010fe40000010809 */
[----:B------:R-:W-:Y:S01]  /*5240*/  IMAD.MOV.U32 R38, RZ, RZ, R62 ;  /* 0x000000ffff267224 */ /* 0x000fe200078e003e */
[----:B-1----:R-:W-:Y:S01]  /*5250*/  HMMA.16816.F32 R52, R4, R24, R140 ;  /* 0x000000180434723c */ /* 0x002fe2000000188c */
[----:B------:R1:W4:Y:S01]  /*5260*/  MUFU.EX2 R46, R0 ;  /* 0x00000000002e7308 */ /* 0x0003220000000800 */
[----:B------:R-:W-:-:S05]  /*5270*/  IMAD.MOV.U32 R37, RZ, RZ, R61 ;  /* 0x000000ffff257224 */ /* 0x000fca00078e003d */
[----:B------:R-:W-:Y:S01]  /*5280*/  MOV R140, R18 ;  /* 0x00000012008c7202 */ /* 0x000fe20000000f00 */
[C---:B------:R-:W-:Y:S01]  /*5290*/  HMMA.16816.F32 R80, R4.reuse, R26, R136 ;  /* 0x0000001a0450723c */ /* 0x040fe20000001888 */
[----:B------:R-:W3:Y:S01]  /*52a0*/  LDSM.16.MT88.4 R24, [R213+0x1100] ;  /* 0x00110000d518783b */ /* 0x000ee20000004200 */
[----:B------:R-:W-:Y:S01]  /*52b0*/  IMAD.MOV.U32 R141, RZ, RZ, R19 ;  /* 0x000000ffff8d7224 */ /* 0x000fe200078e0013 */
[----:B------:R-:W-:Y:S01]  /*52c0*/  MOV R143, R17 ;  /* 0x00000011008f7202 */ /* 0x000fe20000000f00 */
[----:B------:R-:W-:Y:S02]  /*52d0*/  IMAD.MOV.U32 R142, RZ, RZ, R16 ;  /* 0x000000ffff8e7224 */ /* 0x000fe400078e0010 */
[----:B------:R-:W-:Y:S01]  /*52e0*/  LDSM.16.MT88.4 R16, [R215+0x1100] ;  /* 0x00110000d710783b */ /* 0x000fe20000004200 */
[----:B------:R-:W-:Y:S01]  /*52f0*/  IMAD.MOV.U32 R136, RZ, RZ, R118 ;  /* 0x000000ffff887224 */ /* 0x000fe200078e0076 */
[----:B--2---:R-:W-:Y:S01]  /*5300*/  HMMA.16816.F32 R76, R4, R30, R148 ;  /* 0x0000001e044c723c */ /* 0x004fe20000001894 */
[----:B-1----:R-:W-:Y:S01]  /*5310*/  FFMA.FTZ R0, R167, c[0x0][0x2d0], -R9 ;  /* 0x0000b400a7007a23 */ /* 0x002fe20000010809 */
[----:B------:R-:W-:Y:S01]  /*5320*/  MOV R138, R42 ;  /* 0x0000002a008a7202 */ /* 0x000fe20000000f00 */
[----:B------:R-:W-:-:S02]  /*5330*/  IMAD.MOV.U32 R137, RZ, RZ, R43 ;  /* 0x000000ffff897224 */ /* 0x000fc400078e002b */
[----:B------:R1:W2:Y:S01]  /*5340*/  MUFU.EX2 R44, R0 ;  /* 0x00000000002c7308 */ /* 0x0002a20000000800 */
[----:B------:R-:W-:Y:S01]  /*5350*/  IMAD.MOV.U32 R118, RZ, RZ, R243 ;  /* 0x000000ffff767224 */ /* 0x000fe200078e00f3 */
[----:B------:R-:W-:Y:S01]  /*5360*/  MOV R149, R128 ;  /* 0x0000008000957202 */ /* 0x000fe20000000f00 */
[C---:B---3--:R-:W-:Y:S01]  /*5370*/  HMMA.16816.F32 R60, R4.reuse, R12, R160 ;  /* 0x0000000c043c723c */ /* 0x048fe200000018a0 */
[----:B------:R-:W-:Y:S02]  /*5380*/  IMAD.MOV.U32 R148, RZ, RZ, R47 ;  /* 0x000000ffff947224 */ /* 0x000fe400078e002f */
[----:B------:R-:W-:Y:S02]  /*5390*/  IMAD.MOV.U32 R47, RZ, RZ, R39 ;  /* 0x000000ffff2f7224 */ /* 0x000fe400078e0027 */
[----:B------:R-:W-:Y:S01]  /*53a0*/  IMAD.MOV.U32 R150, RZ, RZ, R129 ;  /* 0x000000ffff967224 */ /* 0x000fe200078e0081 */
[----:B------:R-:W-:Y:S01]  /*53b0*/  MOV R129, R84 ;  /* 0x0000005400817202 */ /* 0x000fe20000000f00 */
[----:B----4-:R-:W-:Y:S01]  /*53c0*/  IMAD.MOV.U32 R162, RZ, RZ, R46 ;  /* 0x000000ffffa27224 */ /* 0x010fe200078e002e */
[----:B------:R-:W-:Y:S01]  /*53d0*/  MOV R163, R45 ;  /* 0x0000002d00a37202 */ /* 0x000fe20000000f00 */
[----:B------:R-:W-:Y:S01]  /*53e0*/  HMMA.16816.F32 R64, R4, R20, R152 ;  /* 0x000000140440723c */ /* 0x000fe20000001898 */
[----:B------:R-:W-:Y:S01]  /*53f0*/  IMAD.MOV.U32 R45, RZ, RZ, R37 ;  /* 0x000000ffff2d7224 */ /* 0x000fe200078e0025 */
[----:B------:R-:W-:Y:S01]  /*5400*/  MOV R46, R38 ;  /* 0x00000026002e7202 */ /* 0x000fe20000000f00 */
[----:B------:R-:W-:Y:S01]  /*5410*/  IMAD.MOV.U32 R151, RZ, RZ, R130 ;  /* 0x000000ffff977224 */ /* 0x000fe200078e0082 */
[----:B------:R-:W-:Y:S01]  /*5420*/  MOV R37, R87 ;  /* 0x0000005700257202 */ /* 0x000fe20000000f00 */
[----:B-1----:R-:W-:-:S02]  /*5430*/  FFMA.FTZ R0, R188, c[0x0][0x2d0], -R9 ;  /* 0x0000b400bc007a23 */ /* 0x002fc40000010809 */
[----:B--2---:R-:W-:Y:S01]  /*5440*/  IMAD.MOV.U32 R161, RZ, RZ, R44 ;  /* 0x000000ffffa17224 */ /* 0x004fe200078e002c */
[C---:B------:R-:W-:Y:S01]  /*5450*/  HMMA.16816.F32 R48, R4.reuse, R22, R156 ;  /* 0x000000160430723c */ /* 0x040fe2000000189c */
[----:B------:R1:W2:Y:S01]  /*5460*/  MUFU.EX2 R131, R0 ;  /* 0x0000000000837308 */ /* 0x0002a20000000800 */
[----:B------:R-:W-:Y:S01]  /*5470*/  IMAD.MOV.U32 R44, RZ, RZ, R36 ;  /* 0x000000ffff2c7224 */ /* 0x000fe200078e0024 */
[----:B------:R-:W3:Y:S01]  /*5480*/  LDSM.16.MT88.4 R20, [R214+0x1100] ;  /* 0x00110000d614783b */ /* 0x000ee20000004200 */
[----:B------:R-:W-:Y:S02]  /*5490*/  IMAD.MOV.U32 R130, RZ, RZ, R85 ;  /* 0x000000ffff827224 */ /* 0x000fe400078e0055 */
[----:B------:R-:W-:Y:S02]  /*54a0*/  IMAD.MOV.U32 R36, RZ, RZ, R86 ;  /* 0x000000ffff247224 */ /* 0x000fe400078e0056 */
[----:B------:R-:W-:Y:S01]  /*54b0*/  HMMA.16816.F32 R68, R4, R28, R144 ;  /* 0x0000001c0444723c */ /* 0x000fe20000001890 */
[----:B------:R-:W-:-:S02]  /*54c0*/  IMAD.MOV.U32 R139, RZ, RZ, R41 ;  /* 0x000000ffff8b7224 */ /* 0x000fc400078e0029 */
[----:B------:R-:W-:Y:S02]  /*54d0*/  IMAD.MOV.U32 R128, RZ, RZ, R40 ;  /* 0x000000ffff807224 */ /* 0x000fe400078e0028 */
[----:B------:R-:W-:Y:S01]  /*54e0*/  IMAD.MOV.U32 R38, RZ, RZ, R219 ;  /* 0x000000ffff267224 */ /* 0x000fe200078e00db */
[----:B------:R-:W-:Y:S01]  /*54f0*/  LDSM.16.MT88.4 R40, [R216+0x1100] ;  /* 0x00110000d828783b */ /* 0x000fe20000004200 */
[----:B-1----:R-:W-:Y:S01]  /*5500*/  FFMA.FTZ R0, R133, c[0x0][0x2d0], -R8 ;  /* 0x0000b40085007a23 */ /* 0x002fe20000010808 */
[C---:B------:R-:W-:Y:S02]  /*5510*/  HMMA.16816.F32 R84, R4.reuse, R14, R56 ;  /* 0x0000000e0454723c */ /* 0x040fe40000001838 */
[----:B------:R-:W1:Y:S01]  /*5520*/  LDSM.16.MT88.4 R12, [R213+0x3100] ;  /* 0x00310000d50c783b */ /* 0x000e620000004200 */
[----:B------:R-:W-:Y:S01]  /*5530*/  IMAD.MOV.U32 R39, RZ, RZ, R218 ;  /* 0x000000ffff277224 */ /* 0x000fe200078e00da */
[----:B------:R4:W-:Y:S04]  /*5540*/  MUFU.EX2 R248, R0 ;  /* 0x0000000000f87308 */ /* 0x0009e80000000800 */
[----:B------:R-:W-:Y:S01]  /*5550*/  HMMA.16816.F32 R44, R4, R34, R44 ;  /* 0x00000022042c723c */ /* 0x000fe2000000182c */
[----:B------:R-:W-:Y:S01]  /*5560*/  MOV R146, R136 ;  /* 0x0000008800927202 */ /* 0x000fe20000000f00 */
[----:B------:R-:W-:-:S02]  /*5570*/  IMAD.MOV.U32 R145, RZ, RZ, R129 ;  /* 0x000000ffff917224 */ /* 0x000fc400078e0081 */
[----:B------:R-:W-:Y:S02]  /*5580*/  IMAD.MOV.U32 R154, RZ, RZ, R36 ;  /* 0x000000ffff9a7224 */ /* 0x000fe400078e0024 */
[----:B------:R-:W-:Y:S02]  /*5590*/  IMAD.MOV.U32 R117, RZ, RZ, R212 ;  /* 0x000000ffff757224 */ /* 0x000fe400078e00d4 */
[----:B------:R-:W-:Y:S01]  /*55a0*/  IMAD.MOV.U32 R188, RZ, RZ, R101 ;  /* 0x000000ffffbc7224 */ /* 0x000fe200078e0065 */
[----:B------:R-:W-:Y:S01]  /*55b0*/  MOV R144, R130 ;  /* 0x0000008200907202 */ /* 0x000fe20000000f00 */
[----:B------:R-:W-:Y:S01]  /*55c0*/  IMAD.MOV.U32 R147, RZ, RZ, R116 ;  /* 0x000000ffff937224 */ /* 0x000fe200078e0074 */
[----:B------:R1:W5:Y:S01]  /*55d0*/  LDL.LU R219, [R1+0x28] ;  /* 0x0000280001db7983 */ /* 0x0003620000300800 */
[----:B----4-:R-:W-:Y:S01]  /*55e0*/  FFMA.FTZ R0, R134, c[0x0][0x2d0], -R8 ;  /* 0x0000b40086007a23 */ /* 0x010fe20000010808 */
[----:B------:R-:W-:Y:S01]  /*55f0*/  HMMA.16816.F32 R56, R4, R32, R184 ;  /* 0x000000200438723c */ /* 0x000fe200000018b8 */
[----:B------:R-:W-:Y:S01]  /*5600*/  IMAD.MOV.U32 R136, RZ, RZ, R137 ;  /* 0x000000ffff887224 */ /* 0x000fe200078e0089 */
[----:B------:R-:W4:Y:S01]  /*5610*/  LDSM.16.MT88.4 R32, [R214+0x3100] ;  /* 0x00310000d620783b */ /* 0x000f220000004200 */
[----:B------:R2:W1:Y:S01]  /*5620*/  MUFU.EX2 R243, R0 ;  /* 0x0000000000f37308 */ /* 0x0004620000000800 */
[----:B------:R-:W-:-:S02]  /*5630*/  IMAD.MOV.U32 R129, RZ, RZ, R37 ;  /* 0x000000ffff817224 */ /* 0x000fc400078e0025 */
[----:B------:R-:W-:Y:S01]  /*5640*/  IMAD.MOV.U32 R152, RZ, RZ, R39 ;  /* 0x000000ffff987224 */ /* 0x000fe200078e0027 */
[----:B------:R-:W-:Y:S01]  /*5650*/  MOV R116, R217 ;  /* 0x000000d900747202 */ /* 0x000fe20000000f00 */
[----:B------:R-:W-:Y:S01]  /*5660*/  IMAD.MOV.U32 R155, RZ, RZ, R147 ;  /* 0x000000ffff9b7224 */ /* 0x000fe200078e0093 */
[----:B------:R-:W-:Y:S01]  /*5670*/  MOV R153, R117 ;  /* 0x0000007500997202 */ /* 0x000fe20000000f00 */
[----:B------:R-:W-:Y:S01]  /*5680*/  IMAD.MOV.U32 R160, RZ, RZ, R119 ;  /* 0x000000ffffa07224 */ /* 0x000fe200078e0077 */
[----:B------:R3:W5:Y:S01]  /*5690*/  LDL.LU R218, [R1+0x24] ;  /* 0x0000240001da7983 */ /* 0x0007620000300800 */
[----:B--2---:R-:W-:Y:S01]  /*56a0*/  FFMA.FTZ R0, R164, c[0x0][0x2d0], -R8 ;  /* 0x0000b400a4007a23 */ /* 0x004fe20000010808 */
[----:B------:R-:W-:Y:S02]  /*56b0*/  F2FP.PACK_AB R4, R162, R163 ;  /* 0x000000a3a204723e */ /* 0x000fe400000000ff */
[----:B------:R-:W-:Y:S01]  /*56c0*/  F2FP.PACK_AB R6, R131, R161 ;  /* 0x000000a18306723e */ /* 0x000fe200000000ff */
[----:B------:R2:W-:Y:S01]  /*56d0*/  MUFU.EX2 R134, R0 ;  /* 0x0000000000867308 */ /* 0x0005e20000000800 */
[----:B-1----:R-:W-:Y:S01]  /*56e0*/  F2FP.PACK_AB R5, R243, R248 ;  /* 0x000000f8f305723e */ /* 0x002fe200000000ff */
[----:B------:R-:W-:Y:S01]  /*56f0*/  IMAD.MOV.U32 R137, RZ, RZ, R138 ;  /* 0x000000ffff897224 */ /* 0x000fe200078e008a */
[----:B------:R1:W5:Y:S01]  /*5700*/  LDL.LU R217, [R1+0x20] ;  /* 0x0000200001d97983 */ /* 0x0003620000300800 */
[----:B--2---:R-:W-:Y:S01]  /*5710*/  FFMA.FTZ R0, R135, c[0x0][0x2d0], -R8 ;  /* 0x0000b40087007a23 */ /* 0x004fe20000010808 */
[----:B------:R-:W-:Y:S01]  /*5720*/  MOV R138, R139 ;  /* 0x0000008b008a7202 */ /* 0x000fe20000000f00 */
[----:B------:R-:W-:Y:S01]  /*5730*/  IMAD.MOV.U32 R147, RZ, RZ, R165 ;  /* 0x000000ffff937224 */ /* 0x000fe200078e00a5 */
[----:B------:R1:W5:Y:S01]  /*5740*/  LDL.LU R212, [R1+0x1c] ;  /* 0x00001c0001d47983 */ /* 0x0003620000300800 */
[----:B------:R-:W2:Y:S01]  /*5750*/  MUFU.EX2 R133, R0 ;  /* 0x0000000000857308 */ /* 0x000ea20000000800 */
[----:B------:R-:W-:Y:S01]  /*5760*/  IMAD.MOV.U32 R139, RZ, RZ, R128 ;  /* 0x000000ffff8b7224 */ /* 0x000fe200078e0080 */
[----:B------:R-:W-:Y:S01]  /*5770*/  MOV R128, R38 ;  /* 0x0000002600807202 */ /* 0x000fe20000000f00 */
[----:B------:R-:W-:Y:S01]  /*5780*/  IMAD.MOV.U32 R130, RZ, RZ, R116 ;  /* 0x000000ffff827224 */ /* 0x000fe200078e0074 */
[----:B------:R-:W1:Y:S01]  /*5790*/  LDSM.16.MT88.4 R36, [R215+0x3100] ;  /* 0x00310000d724783b */ /* 0x000e620000004200 */
[----:B------:R-:W-:Y:S01]  /*57a0*/  MOV R135, R100 ;  /* 0x0000006400877202 */ /* 0x000fe20000000f00 */
[----:B------:R-:W-:Y:S01]  /*57b0*/  UIMAD.WIDE.U32 UR26, UR25, UR4, URZ ;  /* 0x00000004191a72a5 */ /* 0x000fe2000f8e003f */
[----:B------:R-:W-:Y:S01]  /*57c0*/  PLOP3.LUT P0, PT, PT, PT, UP1, 0x40, 0x0 ;  /* 0x000000000000781c */ /* 0x000fe20003f0e818 */
[----:B------:R-:W-:-:S02]  /*57d0*/  UIADD3 UR21, UR21, -0x2, URZ ;  /* 0xfffffffe15157890 */ /* 0x000fc4000fffe03f */
[----:B------:R-:W-:-:S04]  /*57e0*/  @UP2 USHF.R.U32.HI UR25, URZ, UR5, UR27 ;  /* 0x000000053f192299 */ /* 0x000fc8000801161b */
[----:B------:R-:W-:Y:S01]  /*57f0*/  UIADD3 UR4, UR24, UR25, URZ ;  /* 0x0000001918047290 */ /* 0x000fe2000fffe03f */
[----:B--2---:R-:W-:Y:S01]  /*5800*/  F2FP.PACK_AB R7, R133, R134 ;  /* 0x000000868507723e */ /* 0x004fe200000000ff */
[----:B------:R-:W-:Y:S01]  /*5810*/  IMAD.MOV.U32 R0, RZ, RZ, R118 ;  /* 0x000000ffff007224 */ /* 0x000fe200078e0076 */
[----:B------:R-:W-:Y:S02]  /*5820*/  ULDC UR25, c[0x0][0x328] ;  /* 0x0000ca0000197ab9 */ /* 0x000fe40000000800 */
[----:B------:R-:W-:Y:S01]  /*5830*/  UIADD3 UR25, UR4, UR25, URZ ;  /* 0x0000001904197290 */ /* 0x000fe2000fffe03f */
[----:B------:R-:W-:Y:S02]  /*5840*/  FFMA.FTZ R0, R0, c[0x0][0x2d0], -R9 ;  /* 0x0000b40000007a23 */ /* 0x000fe40000010809 */
[C---:B------:R-:W-:Y:S08]  /*5850*/  HMMA.16816.F32 R28, R4.reuse, R26, R148 ;  /* 0x0000001a041c723c */ /* 0x040ff00000001894 */
[C---:B------:R-:W-:Y:S01]  /*5860*/  HMMA.16816.F32 R140, R4.reuse, R24, R140 ;  /* 0x00000018048c723c */ /* 0x040fe2000000188c */
[----:B------:R-:W-:Y:S07]  /*5870*/  LDSM.16.MT88.4 R24, [R213+0x5100] ;  /* 0x00510000d518783b */ /* 0x000fee0000004200 */
[C---:B---3--:R-:W-:Y:S07]  /*5880*/  HMMA.16816.F32 R148, R4.reuse, R20, R200 ;  /* 0x000000140494723c */ /* 0x048fee00000018c8 */
[----:B------:R-:W-:Y:S01]  /*5890*/  IMAD.MOV.U32 R202, RZ, RZ, R102 ;  /* 0x000000ffffca7224 */ /* 0x000fe200078e0066 */
[----:B------:R-:W-:Y:S01]  /*58a0*/  MOV R187, R28 ;  /* 0x0000001c00bb7202 */ /* 0x000fe20000000f00 */
[----:B------:R-:W-:Y:S01]  /*58b0*/  IMAD.MOV.U32 R186, RZ, RZ, R29 ;  /* 0x000000ffffba7224 */ /* 0x000fe200078e001d */
[----:B------:R-:W-:Y:S01]  /*58c0*/  MOV R184, R31 ;  /* 0x0000001f00b87202 */ /* 0x000fe20000000f00 */
[----:B------:R-:W-:Y:S01]  /*58d0*/  IMAD.MOV.U32 R185, RZ, RZ, R30 ;  /* 0x000000ffffb97224 */ /* 0x000fe200078e001e */
[----:B------:R-:W-:Y:S01]  /*58e0*/  MOV R203, R103 ;  /* 0x0000006700cb7202 */ /* 0x000fe20000000f00 */
[----:B------:R-:W2:Y:S01]  /*58f0*/  LDSM.16.MT88.4 R28, [R216+0x3100] ;  /* 0x00310000d81c783b */ /* 0x000ea20000004200 */
[C---:B------:R-:W-:Y:S08]  /*5900*/  HMMA.16816.F32 R164, R4.reuse, R16, R196 ;  /* 0x0000001004a4723c */ /* 0x040ff000000018c4 */
[C---:B------:R-:W-:Y:S01]  /*5910*/  HMMA.16816.F32 R108, R4.reuse, R18, R108 ;  /* 0x00000012046c723c */ /* 0x040fe2000000186c */
[----:B------:R-:W3:Y:S07]  /*5920*/  LDSM.16.MT88.4 R16, [R214+0x5100] ;  /* 0x00510000d610783b */ /* 0x000eee0000004200 */
[C---:B------:R-:W-:Y:S01]  /*5930*/  HMMA.16816.F32 R100, R4.reuse, R22, R192 ;  /* 0x000000160464723c */ /* 0x040fe200000018c0 */
[----:B------:R-:W2:Y:S07]  /*5940*/  LDSM.16.MT88.4 R20, [R215+0x5100] ;  /* 0x00510000d714783b */ /* 0x000eae0000004200 */
[C---:B------:R-:W-:Y:S08]  /*5950*/  HMMA.16816.F32 R112, R4.reuse, R12, R112 ;  /* 0x0000000c0470723c */ /* 0x040ff00000001870 */
[C---:B------:R-:W-:Y:S01]  /*5960*/  HMMA.16816.F32 R116, R4.reuse, R14, R124 ;  /* 0x0000000e0474723c */ /* 0x040fe2000000187c */
[----:B------:R-:W2:Y:S07]  /*5970*/  LDSM.16.MT88.4 R12, [R216+0x5100] ;  /* 0x00510000d80c783b */ /* 0x000eae0000004200 */
[C---:B----4-:R-:W-:Y:S08]  /*5980*/  HMMA.16816.F32 R120, R4.reuse, R32, R120 ;  /* 0x000000200478723c */ /* 0x050ff00000001878 */
[C---:B------:R-:W-:Y:S08]  /*5990*/  HMMA.16816.F32 R124, R4.reuse, R34, R208 ;  /* 0x00000022047c723c */ /* 0x040ff000000018d0 */
[C---:B-1----:R-:W-:Y:S07]  /*59a0*/  HMMA.16816.F32 R32, R4.reuse, R36, R180 ;  /* 0x000000240420723c */ /* 0x042fee00000018b4 */
[----:B------:R-:W-:Y:S01]  /*59b0*/  MOV R181, R135 ;  /* 0x0000008700b57202 */ /* 0x000fe20000000f00 */
[----:B------:R-:W-:Y:S01]  /*59c0*/  HMMA.16816.F32 R156, R4, R40, R104 ;  /* 0x00000028049c723c */ /* 0x000fe20000001868 */
[----:B------:R-:W-:Y:S01]  /*59d0*/  IMAD.MOV.U32 R135, RZ, RZ, R188 ;  /* 0x000000ffff877224 */ /* 0x000fe200078e00bc */
[----:B------:R-:W-:Y:S01]  /*59e0*/  MOV R183, R202 ;  /* 0x000000ca00b77202 */ /* 0x000fe20000000f00 */
[----:B------:R-:W-:-:S02]  /*59f0*/  IMAD.MOV.U32 R182, RZ, RZ, R203 ;  /* 0x000000ffffb67224 */ /* 0x000fc400078e00cb */
[----:B------:R-:W-:-:S03]  /*5a00*/  IMAD.MOV.U32 R180, RZ, RZ, R187 ;  /* 0x000000ffffb47224 */ /* 0x000fc600078e00bb */
[C---:B------:R-:W-:Y:S08]  /*5a10*/  HMMA.16816.F32 R104, R4.reuse, R42, R244 ;  /* 0x0000002a0468723c */ /* 0x040ff000000018f4 */
[----:B--2---:R-:W-:Y:S01]  /*5a20*/  HMMA.16816.F32 R136, R4, R28, R136 ;  /* 0x0000001c0488723c */ /* 0x004fe20000001888 */
[----:B------:R-:W-:Y:S01]  /*5a30*/  IMAD.MOV.U32 R41, RZ, RZ, R32 ;  /* 0x000000ffff297224 */ /* 0x000fe200078e0020 */
[----:B------:R-:W-:Y:S01]  /*5a40*/  MOV R43, R34 ;  /* 0x00000022002b7202 */ /* 0x000fe20000000f00 */
[----:B------:R-:W-:-:S02]  /*5a50*/  IMAD.MOV.U32 R40, RZ, RZ, R33 ;  /* 0x000000ffff287224 */ /* 0x000fc400078e0021 */
[----:B------:R-:W-:-:S03]  /*5a60*/  IMAD.MOV.U32 R42, RZ, RZ, R35 ;  /* 0x000000ffff2a7224 */ /* 0x000fc600078e0023 */
[C---:B------:R-:W-:Y:S01]  /*5a70*/  HMMA.16816.F32 R204, R4.reuse, R30, R204 ;  /* 0x0000001e04cc723c */ /* 0x040fe200000018cc */
[----:B------:R-:W1:Y:S07]  /*5a80*/  LDSM.16.MT88.4 R28, [R213+0x7100] ;  /* 0x00710000d51c783b */ /* 0x000e6e0000004200 */
[C---:B------:R-:W-:Y:S07]  /*5a90*/  HMMA.16816.F32 R244, R4.reuse, R24, R172 ;  /* 0x0000001804f4723c */ /* 0x040fee00000018ac */
[----:B------:R-:W-:Y:S01]  /*5aa0*/  MOV R174, R190 ;  /* 0x000000be00ae7202 */ /* 0x000fe20000000f00 */
[----:B------:R-:W-:Y:S01]  /*5ab0*/  HMMA.16816.F32 R32, R4, R38, R176 ;  /* 0x000000260420723c */ /* 0x000fe200000018b0 */
[----:B------:R-:W-:-:S06]  /*5ac0*/  IMAD.MOV.U32 R175, RZ, RZ, R189 ;  /* 0x000000ffffaf7224 */ /* 0x000fcc00078e00bd */
[----:B------:R-:W-:Y:S01]  /*5ad0*/  MOV R176, R152 ;  /* 0x0000009800b07202 */ /* 0x000fe20000000f00 */
[C---:B---3--:R-:W-:Y:S01]  /*5ae0*/  HMMA.16816.F32 R196, R4.reuse, R18, R92 ;  /* 0x0000001204c4723c */ /* 0x048fe2000000185c */
[----:B------:R-:W-:Y:S01]  /*5af0*/  IMAD.MOV.U32 R152, RZ, RZ, R154 ;  /* 0x000000ffff987224 */ /* 0x000fe200078e009a */
[----:B------:R-:W-:Y:S01]  /*5b00*/  MOV R154, R155 ;  /* 0x0000009b009a7202 */ /* 0x000fe20000000f00 */
[----:B------:R-:W-:Y:S01]  /*5b10*/  IMAD.MOV.U32 R155, RZ, RZ, R191 ;  /* 0x000000ffff9b7224 */ /* 0x000fe200078e00bf */
[----:B------:R-:W-:Y:S01]  /*5b20*/  MOV R177, R181 ;  /* 0x000000b500b17202 */ /* 0x000fe20000000f00 */
[----:B------:R-:W-:Y:S01]  /*5b30*/  IMAD.MOV.U32 R178, RZ, RZ, R182 ;  /* 0x000000ffffb27224 */ /* 0x000fe200078e00b6 */
[----:B------:R-:W-:Y:S01]  /*5b40*/  MOV R181, R186 ;  /* 0x000000ba00b57202 */ /* 0x000fe20000000f00 */
[----:B------:R-:W-:Y:S01]  /*5b50*/  IMAD.MOV.U32 R182, RZ, RZ, R185 ;  /* 0x000000ffffb67224 */ /* 0x000fe200078e00b9 */
[----:B------:R-:W-:Y:S01]  /*5b60*/  HMMA.16816.F32 R92, R4, R20, R52 ;  /* 0x00000014045c723c */ /* 0x000fe20000001834 */
[----:B------:R2:W3:Y:S01]  /*5b70*/  MUFU.EX2 R53, R0 ;  /* 0x0000000000357308 */ /* 0x0004e20000000800 */
[----:B------:R-:W-:Y:S01]  /*5b80*/  MOV R179, R183 ;  /* 0x000000b700b37202 */ /* 0x000fe20000000f00 */
[----:B------:R-:W-:Y:S01]  /*5b90*/  IMAD.MOV.U32 R172, RZ, RZ, R181 ;  /* 0x000000ffffac7224 */ /* 0x000fe200078e00b5 */
[----:B------:R-:W-:-:S02]  /*5ba0*/  MOV R181, R163 ;  /* 0x000000a300b57202 */ /* 0x000fc40000000f00 */
[----:B------:R-:W-:Y:S02]  /*5bb0*/  MOV R163, R11 ;  /* 0x0000000b00a37202 */ /* 0x000fe40000000f00 */
[C---:B------:R-:W-:Y:S01]  /*5bc0*/  HMMA.16816.F32 R192, R4.reuse, R12, R88 ;  /* 0x0000000c04c0723c */ /* 0x040fe20000001858 */
[----:B------:R-:W-:Y:S01]  /*5bd0*/  MOV R183, R184 ;  /* 0x000000b800b77202 */ /* 0x000fe20000000f00 */
[----:B------:R-:W-:Y:S01]  /*5be0*/  IMAD.MOV.U32 R39, RZ, RZ, R32 ;  /* 0x000000ffff277224 */ /* 0x000fe200078e0020 */
[----:B------:R-:W-:Y:S01]  /*5bf0*/  MOV R38, R33 ;  /* 0x0000002100267202 */ /* 0x000fe20000000f00 */
[----:B------:R-:W-:Y:S01]  /*5c00*/  IMAD.MOV.U32 R37, RZ, RZ, R34 ;  /* 0x000000ffff257224 */ /* 0x000fe200078e0022 */
[----:B------:R-:W-:Y:S02]  /*5c10*/  MOV R36, R35 ;  /* 0x0000002300247202 */ /* 0x000fe40000000f00 */
[----:B------:R-:W-:Y:S01]  /*5c20*/  LDSM.16.MT88.4 R32, [R214+0x7100] ;  /* 0x00710000d620783b */ /* 0x000fe20000004200 */
[C---:B------:R-:W-:Y:S01]  /*5c30*/  HMMA.16816.F32 R188, R4.reuse, R14, R72 ;  /* 0x0000000e04bc723c */ /* 0x040fe20000001848 */
[----:B--2---:R-:W-:Y:S01]  /*5c40*/  FFMA.FTZ R0, R174, c[0x0][0x2d0], -R9 ;  /* 0x0000b400ae007a23 */ /* 0x004fe20000010809 */
[----:B------:R-:W-:Y:S01]  /*5c50*/  MOV R173, R182 ;  /* 0x000000b600ad7202 */ /* 0x000fe20000000f00 */
[----:B------:R-:W2:Y:S01]  /*5c60*/  LDSM.16.MT88.4 R12, [R215+0x7100] ;  /* 0x00710000d70c783b */ /* 0x000ea20000004200 */
[----:B------:R-:W-:Y:S01]  /*5c70*/  IMAD.MOV.U32 R174, RZ, RZ, R183 ;  /* 0x000000ffffae7224 */ /* 0x000fe200078e00b7 */
[----:B------:R4:W-:Y:S01]  /*5c80*/  MUFU.EX2 R52, R0 ;  /* 0x0000000000347308 */ /* 0x0009e20000000800 */
[----:B------:R-:W-:Y:S01]  /*5c90*/  IMAD.MOV.U32 R182, RZ, RZ, R152 ;  /* 0x000000ffffb67224 */ /* 0x000fe200078e0098 */
[----:B------:R-:W-:Y:S01]  /*5ca0*/  MOV R152, R146 ;  /* 0x0000009200987202 */ /* 0x000fe20000000f00 */
[C---:B------:R-:W-:Y:S01]  /*5cb0*/  HMMA.16816.F32 R200, R4.reuse, R26, R168 ;  /* 0x0000001a04c8723c */ /* 0x040fe200000018a8 */
[----:B------:R-:W-:Y:S01]  /*5cc0*/  IMAD.MOV.U32 R55, RZ, RZ, R173 ;  /* 0x000000ffff377224 */ /* 0x000fe200078e00ad */
[----:B------:R-:W-:Y:S01]  /*5cd0*/  MOV R72, R174 ;  /* 0x000000ae00487202 */ /* 0x000fe20000000f00 */
[----:B------:R-:W-:Y:S01]  /*5ce0*/  IMAD.MOV.U32 R75, RZ, RZ, R181 ;  /* 0x000000ffff4b7224 */ /* 0x000fe200078e00b5 */
[----:B------:R-:W-:Y:S01]  /*5cf0*/  MOV R183, R144 ;  /* 0x0000009000b77202 */ /* 0x000fe20000000f00 */
[----:B------:R-:W-:Y:S01]  /*5d00*/  IMAD.MOV.U32 R91, RZ, RZ, R161 ;  /* 0x000000ffff5b7224 */ /* 0x000fe200078e00a1 */
[----:B------:R-:W-:Y:S01]  /*5d10*/  MOV R88, R182 ;  /* 0x000000b600587202 */ /* 0x000fe20000000f00 */
[----:B------:R-:W-:Y:S01]  /*5d20*/  IMAD.MOV.U32 R168, RZ, RZ, R135 ;  /* 0x000000ffffa87224 */ /* 0x000fe200078e0087 */
[C---:B------:R-:W-:Y:S01]  /*5d30*/  HMMA.16816.F32 R208, R4.reuse, R16, R96 ;  /* 0x0000001004d0723c */ /* 0x040fe20000001860 */
[----:B------:R-:W2:Y:S01]  /*5d40*/  LDSM.16.MT88.4 R16, [R216+0x7100] ;  /* 0x00710000d810783b */ /* 0x000ea20000004200 */
[----:B------:R-:W-:Y:S01]  /*5d50*/  MOV R169, R178 ;  /* 0x000000b200a97202 */ /* 0x000fe20000000f00 */
[----:B------:R-:W-:Y:S01]  /*5d60*/  IMAD.MOV.U32 R170, RZ, RZ, R179 ;  /* 0x000000ffffaa7224 */ /* 0x000fe200078e00b3 */
[----:B------:R-:W-:Y:S01]  /*5d70*/  MOV R171, R180 ;  /* 0x000000b400ab7202 */ /* 0x000fe20000000f00 */
[----:B----4-:R-:W-:Y:S01]  /*5d80*/  FFMA.FTZ R0, R175, c[0x0][0x2d0], -R9 ;  /* 0x0000b400af007a23 */ /* 0x010fe20000010809 */
[----:B------:R-:W-:Y:S01]  /*5d90*/  MOV R175, R160 ;  /* 0x000000a000af7202 */ /* 0x000fe20000000f00 */
[----:B------:R-:W-:Y:S01]  /*5da0*/  IMAD.MOV.U32 R99, RZ, RZ, R169 ;  /* 0x000000ffff637224 */ /* 0x000fe200078e00a9 */
[----:B------:R-:W-:Y:S01]  /*5db0*/  HMMA.16816.F32 R184, R4, R22, R80 ;  /* 0x0000001604b8723c */ /* 0x000fe20000001850 */
[----:B------:R4:W2:Y:S01]  /*5dc0*/  MUFU.EX2 R54, R0 ;  /* 0x0000000000367308 */ /* 0x0008a20000000800 */
[----:B------:R-:W-:Y:S01]  /*5dd0*/  MOV R98, R170 ;  /* 0x000000aa00627202 */ /* 0x000fe20000000f00 */
[----:B------:R-:W-:Y:S01]  /*5de0*/  IMAD.MOV.U32 R73, RZ, RZ, R175 ;  /* 0x000000ffff497224 */ /* 0x000fe200078e00af */
[----:B------:R-:W-:Y:S01]  /*5df0*/  MOV R170, R41 ;  /* 0x0000002900aa7202 */ /* 0x000fe20000000f00 */
[----:B------:R-:W-:-:S02]  /*5e00*/  IMAD.MOV.U32 R169, RZ, RZ, R153 ;  /* 0x000000ffffa97224 */ /* 0x000fc400078e0099 */
[----:B---3--:R-:W-:Y:S01]  /*5e10*/  MOV R83, R53 ;  /* 0x0000003500537202 */ /* 0x008fe20000000f00 */
[----:B------:R-:W-:Y:S01]  /*5e20*/  IMAD.MOV.U32 R53, RZ, RZ, R171 ;  /* 0x000000ffff357224 */ /* 0x000fe200078e00ab */
[C---:B-1----:R-:W-:Y:S01]  /*5e30*/  HMMA.16816.F32 R24, R4.reuse, R28, R68 ;  /* 0x0000001c0418723c */ /* 0x042fe20000001844 */
[----:B------:R-:W-:Y:S02]  /*5e40*/  IMAD.MOV.U32 R171, RZ, RZ, R40 ;  /* 0x000000ffffab7224 */ /* 0x000fe400078e0028 */
[----:B------:R-:W-:Y:S02]  /*5e50*/  IMAD.MOV.U32 R180, RZ, RZ, R162 ;  /* 0x000000ffffb47224 */ /* 0x000fe400078e00a2 */
[----:B------:R-:W-:Y:S02]  /*5e60*/  IMAD.MOV.U32 R160, RZ, RZ, R145 ;  /* 0x000000ffffa07224 */ /* 0x000fe400078e0091 */
[----:B------:R-:W-:Y:S01]  /*5e70*/  MOV R71, R73 ;  /* 0x0000004900477202 */ /* 0x000fe20000000f00 */
[----:B----4-:R-:W-:Y:S01]  /*5e80*/  FFMA.FTZ R0, R176, c[0x0][0x2d0], -R9 ;  /* 0x0000b400b0007a23 */ /* 0x010fe20000010809 */
[C---:B------:R-:W-:Y:S01]  /*5e90*/  HMMA.16816.F32 R28, R4.reuse, R30, R76 ;  /* 0x0000001e041c723c */ /* 0x040fe2000000184c */
[----:B------:R-:W-:Y:S01]  /*5ea0*/  MOV R73, R171 ;  /* 0x000000ab00497202 */ /* 0x000fe20000000f00 */
[----:B------:R-:W-:Y:S01]  /*5eb0*/  IMAD.MOV.U32 R162, RZ, RZ, R147 ;  /* 0x000000ffffa27224 */ /* 0x000fe200078e0093 */
[----:B------:R1:W3:Y:S01]  /*5ec0*/  MUFU.EX2 R135, R0 ;  /* 0x0000000000877308 */ /* 0x0002e20000000800 */
[----:B------:R-:W4:Y:S01]  /*5ed0*/  LDSM.16.MT88.4 R144, [R213+0x1900] ;  /* 0x00190000d590783b */ /* 0x000f220000004200 */
[----:B------:R-:W-:Y:S01]  /*5ee0*/  MOV R74, R180 ;  /* 0x000000b4004a7202 */ /* 0x000fe20000000f00 */
[----:B------:R-:W-:Y:S01]  /*5ef0*/  IMAD.MOV.U32 R89, RZ, RZ, R183 ;  /* 0x000000ffff597224 */ /* 0x000fe200078e00b7 */
[----:B------:R-:W-:Y:S01]  /*5f00*/  MOV R78, R55 ;  /* 0x00000037004e7202 */ /* 0x000fe20000000f00 */
[----:B------:R-:W-:Y:S01]  /*5f10*/  IMAD.MOV.U32 R79, RZ, RZ, R72 ;  /* 0x000000ffff4f7224 */ /* 0x000fe200078e0048 */
[----:B------:R-:W-:Y:S01]  /*5f20*/  MOV R55, R169 ;  /* 0x000000a900377202 */ /* 0x000fe20000000f00 */
[----:B------:R-:W-:Y:S01]  /*5f30*/  IMAD.MOV.U32 R72, RZ, RZ, R170 ;  /* 0x000000ffff487224 */ /* 0x000fe200078e00aa */
[C---:B--2---:R-:W-:Y:S01]  /*5f40*/  HMMA.16816.F32 R180, R4.reuse, R12, R56 ;  /* 0x0000000c04b4723c */ /* 0x044fe20000001838 */
[----:B------:R-:W-:Y:S01]  /*5f50*/  LDSM.16.MT88.4 R56, [R216+0x3900] ;  /* 0x00390000d838783b */ /* 0x000fe20000004200 */
[----:B------:R-:W-:Y:S01]  /*5f60*/  IMAD.MOV.U32 R70, RZ, RZ, R74 ;  /* 0x000000ffff467224 */ /* 0x000fe200078e004a */
[----:B------:R-:W-:Y:S01]  /*5f70*/  MOV R69, R75 ;  /* 0x0000004b00457202 */ /* 0x000fe20000000f00 */
[----:B------:R-:W-:Y:S01]  /*5f80*/  IMAD.MOV.U32 R80, RZ, RZ, R88 ;  /* 0x000000ffff507224 */ /* 0x000fe200078e0058 */
[----:B------:R-:W-:Y:S01]  /*5f90*/  MOV R81, R89 ;  /* 0x0000005900517202 */ /* 0x000fe20000000f00 */
[----:B------:R-:W-:Y:S01]  /*5fa0*/  IMAD.MOV.U32 R74, RZ, RZ, R43 ;  /* 0x000000ffff4a7224 */ /* 0x000fe200078e002b */
[----:B------:R-:W-:Y:S01]  /*5fb0*/  MOV R75, R42 ;  /* 0x0000002a004b7202 */ /* 0x000fe20000000f00 */
[----:B-1----:R-:W-:Y:S01]  /*5fc0*/  FFMA.FTZ R0, R177, c[0x0][0x2d0], -R8 ;  /* 0x0000b400b1007a23 */ /* 0x002fe20000010808 */
[C---:B------:R-:W-:Y:S01]  /*5fd0*/  HMMA.16816.F32 R20, R4.reuse, R32, R64 ;  /* 0x000000200414723c */ /* 0x040fe20000001840 */
[----:B------:R-:W-:Y:S01]  /*5fe0*/  MOV R90, R160 ;  /* 0x000000a0005a7202 */ /* 0x000fe20000000f00 */
[----:B------:R-:W-:Y:S01]  /*5ff0*/  IMAD.MOV.U32 R97, RZ, RZ, R163 ;  /* 0x000000ffff617224 */ /* 0x000fe200078e00a3 */
[----:B------:R1:W-:Y:S01]  /*6000*/  MUFU.EX2 R11, R0 ;  /* 0x00000000000b7308 */ /* 0x0003e20000000800 */
[----:B------:R-:W-:Y:S01]  /*6010*/  MOV R96, R162 ;  /* 0x000000a200607202 */ /* 0x000fe20000000f00 */
[----:B------:R-:W-:Y:S01]  /*6020*/  IMAD.MOV.U32 R68, RZ, RZ, R80 ;  /* 0x000000ffff447224 */ /* 0x000fe200078e0050 */
[----:B------:R-:W-:Y:S01]  /*6030*/  MOV R76, R53 ;  /* 0x00000035004c7202 */ /* 0x000fe20000000f00 */
[----:B------:R-:W-:Y:S01]  /*6040*/  IMAD.MOV.U32 R82, RZ, RZ, R90 ;  /* 0x000000ffff527224 */ /* 0x000fe200078e005a */
[C---:B------:R-:W-:Y:S01]  /*6050*/  HMMA.16816.F32 R32, R4.reuse, R34, R48 ;  /* 0x000000220420723c */ /* 0x040fe20000001830 */
[----:B------:R-:W-:Y:S01]  /*6060*/  LDSM.16.MT88.4 R48, [R214+0x3900] ;  /* 0x00390000d630783b */ /* 0x000fe20000004200 */
[----:B------:R-:W-:Y:S01]  /*6070*/  MOV R53, R97 ;  /* 0x0000006100357202 */ /* 0x000fe20000000f00 */
[----:B------:R-:W-:Y:S01]  /*6080*/  IMAD.MOV.U32 R90, RZ, RZ, R128 ;  /* 0x000000ffff5a7224 */ /* 0x000fe200078e0080 */
[----:B------:R-:W-:Y:S01]  /*6090*/  MOV R97, R131 ;  /* 0x0000008300617202 */ /* 0x000fe20000000f00 */
[----:B------:R-:W-:Y:S03]  /*60a0*/  LDSM.16.MT88.4 R160, [R216+0x1900] ;  /* 0x00190000d8a0783b */ /* 0x000fe60000004200 */
[----:B------:R-:W-:Y:S01]  /*60b0*/  HMMA.16816.F32 R176, R4, R16, R60 ;  /* 0x0000001004b0723c */ /* 0x000fe2000000183c */
[----:B------:R-:W-:Y:S01]  /*60c0*/  LDSM.16.MT88.4 R64, [R215+0x3900] ;  /* 0x00390000d740783b */ /* 0x000fe20000004200 */
[----:B-1----:R-:W-:-:S02]  /*60d0*/  FFMA.FTZ R0, R154, c[0x0][0x2d0], -R8 ;  /* 0x0000b4009a007a23 */ /* 0x002fc40000010808 */
[----:B------:R-:W-:Y:S01]  /*60e0*/  IMAD.MOV.U32 R154, RZ, RZ, R155 ;  /* 0x000000ffff9a7224 */ /* 0x000fe200078e009b */
[----:B------:R-:W-:Y:S02]  /*60f0*/  MOV R155, R10 ;  /* 0x0000000a009b7202 */ /* 0x000fe40000000f00 */
[----:B------:R-:W-:Y:S01]  /*6100*/  IMAD.MOV.U32 R60, RZ, RZ, R72 ;  /* 0x000000ffff3c7224 */ /* 0x000fe200078e0048 */
[----:B------:R1:W2:Y:S01]  /*6110*/  MUFU.EX2 R10, R0 ;  /* 0x00000000000a7308 */ /* 0x0002a20000000800 */
[----:B------:R-:W-:Y:S01]  /*6120*/  MOV R61, R73 ;  /* 0x00000049003d7202 */ /* 0x000fe20000000f00 */
[----:B------:R-:W-:Y:S01]  /*6130*/  IMAD.MOV.U32 R62, RZ, RZ, R74 ;  /* 0x000000ffff3e7224 */ /* 0x000fe200078e004a */
[----:B------:R-:W-:Y:S01]  /*6140*/  MOV R40, R154 ;  /* 0x0000009a00287202 */ /* 0x000fe20000000f00 */
[----:B------:R-:W-:Y:S01]  /*6150*/  IMAD.MOV.U32 R41, RZ, RZ, R155 ;  /* 0x000000ffff297224 */ /* 0x000fe200078e009b */
[----:B------:R-:W-:Y:S02]  /*6160*/  MOV R63, R75 ;  /* 0x0000004b003f7202 */ /* 0x000fe40000000f00 */
[----:B------:R-:W-:Y:S01]  /*6170*/  LDSM.16.MT88.4 R72, [R213+0x5900] ;  /* 0x00590000d548783b */ /* 0x000fe20000004200 */
[----:B------:R-:W-:Y:S01]  /*6180*/  IMAD.MOV.U32 R88, RZ, RZ, R40 ;  /* 0x000000ffff587224 */ /* 0x000fe200078e0028 */
[----:B------:R-:W-:-:S02]  /*6190*/  MOV R89, R41 ;  /* 0x0000002900597202 */ /* 0x000fc40000000f00 */
[----:B------:R-:W-:Y:S01]  /*61a0*/  LDSM.16.MT88.4 R40, [R213+0x3900] ;  /* 0x00390000d528783b */ /* 0x000fe20000004200 */
[--C-:B-1----:R-:W-:Y:S01]  /*61b0*/  FFMA.FTZ R0, R168, c[0x0][0x2d0], -R8.reuse ;  /* 0x0000b400a8007a23 */ /* 0x102fe20000010808 */
[----:B------:R-:W-:Y:S02]  /*61c0*/  MOV R168, R152 ;  /* 0x0000009800a87202 */ /* 0x000fe40000000f00 */
[----:B------:R-:W-:Y:S01]  /*61d0*/  LDSM.16.MT88.4 R152, [R214+0x1900] ;  /* 0x00190000d698783b */ /* 0x000fe20000004200 */
[----:B------:R1:W-:Y:S02]  /*61e0*/  MUFU.EX2 R9, R0 ;  /* 0x0000000000097308 */ /* 0x0003e40000000800 */
[----:B-1----:R-:W-:Y:S02]  /*61f0*/  FFMA.FTZ R0, R249, c[0x0][0x2d0], -R8 ;  /* 0x0000b400f9007a23 */ /* 0x002fe40000010808 */
[----:B------:R-:W-:Y:S01]  /*6200*/  IMAD.MOV.U32 R249, RZ, RZ, R54 ;  /* 0x000000fffff97224 */ /* 0x000fe200078e0036 */
[----:B------:R-:W-:-:S03]  /*6210*/  MOV R54, R172 ;  /* 0x000000ac00367202 */ /* 0x000fc60000000f00 */
[----:B------:R1:W1:Y:S01]  /*6220*/  MUFU.EX2 R8, R0 ;  /* 0x0000000000087308 */ /* 0x0002620000000800 */
[C---:B------:R-:W-:Y:S01]  /*6230*/  HMMA.16816.F32 R172, R4.reuse, R18, R84 ;  /* 0x0000001204ac723c */ /* 0x040fe20000001854 */
[----:B------:R-:W-:Y:S02]  /*6240*/  IMAD.MOV.U32 R77, RZ, RZ, R54 ;  /* 0x000000ffff4d7224 */ /* 0x000fe400078e0036 */
[----:B------:R-:W-:Y:S02]  /*6250*/  IMAD.MOV.U32 R54, RZ, RZ, R168 ;  /* 0x000000ffff367224 */ /* 0x000fe400078e00a8 */
[----:B------:R-:W4:Y:S03]  /*6260*/  LDSM.16.MT88.4 R168, [R215+0x1900] ;  /* 0x00190000d7a8783b */ /* 0x000f260000004200 */
[----:B------:R-:W-:Y:S01]  /*6270*/  HMMA.16816.F32 R16, R4, R14, R44 ;  /* 0x0000000e0410723c */ /* 0x000fe2000000182c */
[----:B------:R-:W-:Y:S01]  /*6280*/  MOV R87, R53 ;  /* 0x0000003500577202 */ /* 0x000fe20000000f00 */
[----:B------:R-:W-:Y:S01]  /*6290*/  IMAD.MOV.U32 R85, RZ, RZ, R98 ;  /* 0x000000ffff557224 */ /* 0x000fe200078e0062 */
[----:B------:R-:W-:-:S02]  /*62a0*/  MOV R86, R99 ;  /* 0x0000006300567202 */ /* 0x000fc40000000f00 */
[----:B------:R-:W-:Y:S02]  /*62b0*/  MOV R84, R97 ;  /* 0x0000006100547202 */ /* 0x000fe40000000f00 */
[----:B------:R-:W-:Y:S01]  /*62c0*/  IMAD.MOV.U32 R7, RZ, RZ, R52 ;  /* 0x000000ffff077224 */ /* 0x000fe200078e0034 */
[----:B------:R-:W-:Y:S01]  /*62d0*/  MOV R6, R83 ;  /* 0x0000005300067202 */ /* 0x000fe20000000f00 */
[----:B------:R-:W-:Y:S01]  /*62e0*/  IMAD.MOV.U32 R52, RZ, RZ, R96 ;  /* 0x000000ffff347224 */ /* 0x000fe200078e0060 */
[----:B------:R-:W-:Y:S01]  /*62f0*/  MOV R83, R91 ;  /* 0x0000005b00537202 */ /* 0x000fe20000000f00 */
[----:B------:R-:W-:Y:S01]  /*6300*/  IMAD.MOV.U32 R96, RZ, RZ, R130 ;  /* 0x000000ffff607224 */ /* 0x000fe200078e0082 */
[----:B------:R-:W-:Y:S01]  /*6310*/  MOV R91, R129 ;  /* 0x00000081005b7202 */ /* 0x000fe20000000f00 */
[----:B------:R-:W-:Y:S01]  /*6320*/  IMAD.MOV.U32 R4, RZ, RZ, R54 ;  /* 0x000000ffff047224 */ /* 0x000fe200078e0036 */
[----:B------:R-:W-:Y:S01]  /*6330*/  F2FP.PACK_AB R128, R7, R6 ;  /* 0x000000060780723e */ /* 0x000fe200000000ff */
[----:B------:R-:W-:Y:S01]  /*6340*/  IMAD.MOV.U32 R15, RZ, RZ, R90 ;  /* 0x000000ffff0f7224 */ /* 0x000fe200078e005a */
[----:B---3--:R-:W-:Y:S01]  /*6350*/  F2FP.PACK_AB R130, R135, R249 ;  /* 0x000000f98782723e */ /* 0x008fe200000000ff */
[----:B-1----:R-:W-:Y:S01]  /*6360*/  IMAD.MOV.U32 R0, RZ, RZ, R88 ;  /* 0x000000ffff007224 */ /* 0x002fe200078e0058 */
[----:B--2---:R-:W-:Y:S01]  /*6370*/  F2FP.PACK_AB R129, R10, R11 ;  /* 0x0000000b0a81723e */ /* 0x004fe200000000ff */
[----:B------:R-:W-:Y:S01]  /*6380*/  IMAD.MOV.U32 R13, RZ, RZ, R96 ;  /* 0x000000ffff0d7224 */ /* 0x000fe200078e0060 */
[----:B------:R-:W-:Y:S01]  /*6390*/  F2FP.PACK_AB R131, R8, R9 ;  /* 0x000000090883723e */ /* 0x000fe200000000ff */
[----:B------:R-:W-:Y:S01]  /*63a0*/  LDSM.16.MT88.4 R96, [R215+0x5900] ;  /* 0x00590000d760783b */ /* 0x000fe20000004200 */
[----:B------:R-:W-:-:S02]  /*63b0*/  MOV R5, R55 ;  /* 0x0000003700057202 */ /* 0x000fc40000000f00 */
[----:B------:R-:W-:Y:S02]  /*63c0*/  MOV R14, R89 ;  /* 0x00000059000e7202 */ /* 0x000fe40000000f00 */
[----:B------:R-:W-:Y:S01]  /*63d0*/  MOV R12, R91 ;  /* 0x0000005b000c7202 */ /* 0x000fe20000000f00 */
[C---:B----4-:R-:W-:Y:S01]  /*63e0*/  HMMA.16816.F32 R140, R128.reuse, R144, R140 ;  /* 0x00000090808c723c */ /* 0x050fe2000000188c */
[----:B------:R-:W-:Y:S07]  /*63f0*/  LDSM.16.MT88.4 R88, [R216+0x5900] ;  /* 0x00590000d858783b */ /* 0x000fee0000004200 */
[C---:B------:R-:W-:Y:S07]  /*6400*/  HMMA.16816.F32 R144, R128.reuse, R146, R76 ;  /* 0x000000928090723c */ /* 0x040fee000000184c */
[----:B------:R-:W-:Y:S01]  /*6410*/  IMAD.MOV.U32 R76, RZ, RZ, R52 ;  /* 0x000000ffff4c7224 */ /* 0x000fe200078e0034 */
[----:B------:R-:W-:Y:S01]  /*6420*/  HMMA.16816.F32 R164, R128, R168, R164 ;  /* 0x000000a880a4723c */ /* 0x000fe200000018a4 */
[----:B------:R-:W-:Y:S01]  /*6430*/  IMAD.MOV.U32 R78, RZ, RZ, R82 ;  /* 0x000000ffff4e7224 */ /* 0x000fe200078e0052 */
[----:B------:R-:W-:-:S02]  /*6440*/  MOV R79, R81 ;  /* 0x00000051004f7202 */ /* 0x000fc40000000f00 */
[----:B------:R-:W-:Y:S02]  /*6450*/  MOV R77, R83 ;  /* 0x00000053004d7202 */ /* 0x000fe40000000f00 */
[----:B------:R-:W1:Y:S02]  /*6460*/  LDSM.16.MT88.4 R80, [R214+0x5900] ;  /* 0x00590000d650783b */ /* 0x000e640000004200 */
[C---:B------:R-:W-:Y:S07]  /*6470*/  HMMA.16816.F32 R168, R128.reuse, R170, R108 ;  /* 0x000000aa80a8723c */ /* 0x040fee000000186c */
[----:B------:R-:W-:Y:S01]  /*6480*/  IMAD.MOV.U32 R110, RZ, RZ, R4 ;  /* 0x000000ffff6e7224 */ /* 0x000fe200078e0004 */
[----:B------:R-:W-:Y:S01]  /*6490*/  HMMA.16816.F32 R52, R128, R56, R136 ;  /* 0x000000388034723c */ /* 0x000fe20000001888 */
[----:B------:R-:W-:Y:S01]  /*64a0*/  MOV R111, R5 ;  /* 0x00000005006f7202 */ /* 0x000fe20000000f00 */
[----:B------:R-:W-:Y:S01]  /*64b0*/  IMAD.MOV.U32 R5, RZ, RZ, R84 ;  /* 0x000000ffff057224 */ /* 0x000fe200078e0054 */
[----:B------:R-:W-:Y:S01]  /*64c0*/  MOV R4, R13 ;  /* 0x0000000d00047202 */ /* 0x000fe20000000f00 */
[----:B------:R-:W-:-:S03]  /*64d0*/  FADD.FTZ R2, R2, R110 ;  /* 0x0000006e02027221 */ /* 0x000fc60000010000 */
[----:B------:R-:W-:Y:S01]  /*64e0*/  IMAD.MOV.U32 R136, RZ, RZ, R12 ;  /* 0x000000ffff887224 */ /* 0x000fe200078e000c */
[C---:B------:R-:W-:Y:S01]  /*64f0*/  HMMA.16816.F32 R56, R128.reuse, R58, R204 ;  /* 0x0000003a8038723c */ /* 0x040fe200000018cc */
[----:B------:R-:W-:Y:S01]  /*6500*/  FADD.FTZ R2, R111, R2 ;  /* 0x000000026f027221 */ /* 0x000fe20000010000 */
[----:B------:R-:W-:Y:S01]  /*6510*/  MOV R138, R79 ;  /* 0x0000004f008a7202 */ /* 0x000fe20000000f00 */
[----:B------:R-:W-:Y:S02]  /*6520*/  IMAD.MOV.U32 R137, RZ, RZ, R78 ;  /* 0x000000ffff897224 */ /* 0x000fe400078e004e */
[----:B------:R-:W-:Y:S02]  /*6530*/  IMAD.MOV.U32 R139, RZ, RZ, R68 ;  /* 0x000000ffff8b7224 */ /* 0x000fe400078e0044 */
[----:B------:R-:W-:Y:S01]  /*6540*/  IMAD.MOV.U32 R206, RZ, RZ, R14 ;  /* 0x000000ffffce7224 */ /* 0x000fe200078e000e */
[----:B------:R-:W-:Y:S01]  /*6550*/  HMMA.16816.F32 R148, R128, R152, R148 ;  /* 0x000000988094723c */ /* 0x000fe20000001894 */
[----:B------:R-:W-:-:S02]  /*6560*/  MOV R207, R15 ;  /* 0x0000000f00cf7202 */ /* 0x000fc40000000f00 */
[----:B------:R-:W-:Y:S01]  /*6570*/  FADD.FTZ R0, R0, R206 ;  /* 0x000000ce00007221 */ /* 0x000fe20000010000 */
[----:B------:R-:W-:Y:S02]  /*6580*/  LDSM.16.MT88.4 R12, [R215+0x7900] ;  /* 0x00790000d70c783b */ /* 0x000fe40000004200 */
[----:B------:R-:W-:Y:S02]  /*6590*/  FADD.FTZ R2, R207, R2 ;  /* 0x00000002cf027221 */ /* 0x000fe40000010000 */
[----:B------:R-:W-:Y:S01]  /*65a0*/  HMMA.16816.F32 R152, R128, R154, R100 ;  /* 0x0000009a8098723c */ /* 0x000fe20000001864 */
[----:B------:R-:W-:Y:S02]  /*65b0*/  FADD.FTZ R0, R136, R0 ;  /* 0x0000000088007221 */ /* 0x000fe40000010000 */
[----:B------:R-:W-:-:S04]  /*65c0*/  FADD.FTZ R4, R4, R2 ;  /* 0x0000000204047221 */ /* 0x000fc80000010000 */
[----:B------:R-:W-:Y:S01]  /*65d0*/  IMAD.MOV.U32 R100, RZ, RZ, R39 ;  /* 0x000000ffff647224 */ /* 0x000fe200078e0027 */
[----:B------:R-:W-:Y:S01]  /*65e0*/  MOV R101, R38 ;  /* 0x0000002600657202 */ /* 0x000fe20000000f00 */
[----:B------:R-:W-:Y:S01]  /*65f0*/  IMAD.MOV.U32 R102, RZ, RZ, R37 ;  /* 0x000000ffff667224 */ /* 0x000fe200078e0025 */
[----:B------:R-:W-:Y:S01]  /*6600*/  MOV R103, R36 ;  /* 0x0000002400677202 */ /* 0x000fe20000000f00 */
[C---:B------:R-:W-:Y:S01]  /*6610*/  HMMA.16816.F32 R44, R128.reuse, R48, R120 ;  /* 0x00000030802c723c */ /* 0x040fe20000001878 */
[----:B------:R-:W-:Y:S07]  /*6620*/  LDSM.16.MT88.4 R120, [R216+0x7900] ;  /* 0x00790000d878783b */ /* 0x000fee0000004200 */
[C---:B------:R-:W-:Y:S01]  /*6630*/  HMMA.16816.F32 R36, R128.reuse, R40, R112 ;  /* 0x000000288024723c */ /* 0x040fe20000001870 */
[----:B------:R-:W-:Y:S07]  /*6640*/  LDSM.16.MT88.4 R112, [R214+0x7900] ;  /* 0x00790000d670783b */ /* 0x000fee0000004200 */
[C---:B------:R-:W-:Y:S07]  /*6650*/  HMMA.16816.F32 R40, R128.reuse, R42, R116 ;  /* 0x0000002a8028723c */ /* 0x040fee0000001874 */
[----:B------:R-:W-:Y:S01]  /*6660*/  MOV R116, R85 ;  /* 0x0000005500747202 */ /* 0x000fe20000000f00 */
[----:B------:R-:W-:Y:S01]  /*6670*/  IMAD.MOV.U32 R117, RZ, RZ, R86 ;  /* 0x000000ffff757224 */ /* 0x000fe200078e0056 */
[----:B------:R-:W-:Y:S01]  /*6680*/  MOV R118, R87 ;  /* 0x0000005700767202 */ /* 0x000fe20000000f00 */
[----:B------:R-:W-:Y:S01]  /*6690*/  IMAD.MOV.U32 R119, RZ, RZ, R76 ;  /* 0x000000ffff777224 */ /* 0x000fe200078e004c */
[----:B------:R-:W-:Y:S01]  /*66a0*/  HMMA.16816.F32 R48, R128, R50, R124 ;  /* 0x000000328030723c */ /* 0x000fe2000000187c */
[----:B------:R-:W-:-:S02]  /*66b0*/  FADD.FTZ R2, R116, R0 ;  /* 0x0000000074027221 */ /* 0x000fc40000010000 */
[----:B------:R-:W-:Y:S02]  /*66c0*/  FADD.FTZ R0, R117, R4 ;  /* 0x0000000475007221 */ /* 0x000fe40000010000 */
[----:B------:R-:W-:Y:S02]  /*66d0*/  FADD.FTZ R2, R118, R2 ;  /* 0x0000000276027221 */ /* 0x000fe40000010000 */
[----:B------:R-:W-:Y:S01]  /*66e0*/  FADD.FTZ R0, R119, R0 ;  /* 0x0000000077007221 */ /* 0x000fe20000010000 */
[----:B------:R-:W-:Y:S01]  /*66f0*/  MOV R124, R69 ;  /* 0x00000045007c7202 */ /* 0x000fe20000000f00 */
[----:B------:R-:W-:Y:S01]  /*6700*/  FADD.FTZ R2, R137, R2 ;  /* 0x0000000289027221 */ /* 0x000fe20000010000 */
[----:B------:R-:W-:Y:S01]  /*6710*/  MOV R125, R71 ;  /* 0x00000047007d7202 */ /* 0x000fe20000000f00 */
[----:B------:R-:W-:Y:S01]  /*6720*/  FADD.FTZ R0, R138, R0 ;  /* 0x000000008a007221 */ /* 0x000fe20000010000 */
[----:B------:R-:W-:Y:S01]  /*6730*/  MOV R127, R77 ;  /* 0x0000004d007f7202 */ /* 0x000fe20000000f00 */
[----:B------:R-:W-:Y:S01]  /*6740*/  FADD.FTZ R2, R139, R2 ;  /* 0x000000028b027221 */ /* 0x000fe20000010000 */
[----:B------:R-:W-:Y:S01]  /*6750*/  HMMA.16816.F32 R156, R128, R160, R156 ;  /* 0x000000a0809c723c */ /* 0x000fe2000000189c */
[----:B------:R-:W-:-:S02]  /*6760*/  IMAD.MOV.U32 R126, RZ, RZ, R70 ;  /* 0x000000ffff7e7224 */ /* 0x000fc400078e0046 */
[----:B------:R-:W-:Y:S02]  /*6770*/  FADD.FTZ R0, R124, R0 ;  /* 0x000000007c007221 */ /* 0x000fe40000010000 */
[----:B------:R-:W-:Y:S02]  /*6780*/  FADD.FTZ R2, R125, R2 ;  /* 0x000000027d027221 */ /* 0x000fe40000010000 */
[----:B------:R-:W-:Y:S01]  /*6790*/  FADD.FTZ R0, R126, R0 ;  /* 0x000000007e007221 */ /* 0x000fe20000010000 */
[----:B------:R-:W-:Y:S01]  /*67a0*/  HMMA.16816.F32 R160, R128, R162, R104 ;  /* 0x000000a280a0723c */ /* 0x000fe20000001868 */
[----:B------:R-:W-:Y:S01]  /*67b0*/  FADD.FTZ R2, R248, R2 ;  /* 0x00000002f8027221 */ /* 0x000fe20000010000 */
[----:B------:R-:W2:Y:S01]  /*67c0*/  LDSM.16.MT88.4 R104, [R213+0x7900] ;  /* 0x00790000d568783b */ /* 0x000ea20000004200 */
[----:B------:R-:W-:Y:S02]  /*67d0*/  FADD.FTZ R0, R127, R0 ;  /* 0x000000007f007221 */ /* 0x000fe40000010000 */
[----:B------:R-:W-:-:S02]  /*67e0*/  FADD.FTZ R2, R243, R2 ;  /* 0x00000002f3027221 */ /* 0x000fc40000010000 */
[----:B------:R-:W-:Y:S01]  /*67f0*/  FADD.FTZ R0, R5, R0 ;  /* 0x0000000005007221 */ /* 0x000fe20000010000 */
[C---:B------:R-:W-:Y:S01]  /*6800*/  HMMA.16816.F32 R60, R128.reuse, R64, R60 ;  /* 0x00000040803c723c */ /* 0x040fe2000000183c */
[----:B------:R-:W-:Y:S02]  /*6810*/  FADD.FTZ R4, R134, R2 ;  /* 0x0000000286047221 */ /* 0x000fe40000010000 */
[----:B------:R-:W-:Y:S02]  /*6820*/  FADD.FTZ R2, R6, R0 ;  /* 0x0000000006027221 */ /* 0x000fe40000010000 */
[----:B------:R-:W-:Y:S02]  /*6830*/  FADD.FTZ R0, R133, R4 ;  /* 0x0000000485007221 */ /* 0x000fe40000010000 */
[----:B------:R-:W-:Y:S01]  /*6840*/  FADD.FTZ R2, R7, R2 ;  /* 0x0000000207027221 */ /* 0x000fe20000010000 */
[----:B------:R-:W-:Y:S01]  /*6850*/  HMMA.16816.F32 R64, R128, R66, R100 ;  /* 0x000000428040723c */ /* 0x000fe20000001864 */
[----:B------:R-:W-:-:S02]  /*6860*/  FADD.FTZ R0, R11, R0 ;  /* 0x000000000b007221 */ /* 0x000fc40000010000 */
[----:B------:R-:W-:Y:S02]  /*6870*/  FADD.FTZ R2, R249, R2 ;  /* 0x00000002f9027221 */ /* 0x000fe40000010000 */
[----:B------:R-:W-:Y:S02]  /*6880*/  FADD.FTZ R0, R10, R0 ;  /* 0x000000000a007221 */ /* 0x000fe40000010000 */
[----:B------:R-:W-:Y:S01]  /*6890*/  FADD.FTZ R2, R135, R2 ;  /* 0x0000000287027221 */ /* 0x000fe20000010000 */
[----:B------:R-:W-:Y:S01]  /*68a0*/  HMMA.16816.F32 R68, R128, R72, R244 ;  /* 0x000000488044723c */ /* 0x000fe200000018f4 */
[----:B------:R-:W-:-:S04]  /*68b0*/  FADD.FTZ R0, R9, R0 ;  /* 0x0000000009007221 */ /* 0x000fc80000010000 */
[----:B------:R-:W-:-:S03]  /*68c0*/  FADD.FTZ R0, R8, R0 ;  /* 0x0000000008007221 */ /* 0x000fc60000010000 */
[C---:B-1----:R-:W-:Y:S02]  /*68d0*/  HMMA.16816.F32 R76, R128.reuse, R80, R208 ;  /* 0x00000050804c723c */ /* 0x042fe400000018d0 */
[----:B------:R1:W-:Y:S04]  /*68e0*/  STL [R1+0x4], R0 ;  /* 0x0000040001007387 */ /* 0x0003e80000100800 */
[----:B------:R1:W-:Y:S02]  /*68f0*/  STL [R1], R2 ;  /* 0x0000000201007387 */ /* 0x0003e40000100800 */
        /* <DEDUP_REMOVED lines=15> */
[----:B-1----:R-:W-:Y:S01]  /*69f0*/  ISETP.LT.AND P0, PT, RZ, UR4, PT ;  /* 0x00000004ff007c0c */ /* 0x002fe2000bf01270 */
[----:B------:R-:W-:-:S02]  /*6a00*/  UIADD3 UR26, UR4, -0x1, URZ ;  /* 0xffffffff041a7890 */ /* 0x000fc4000fffe03f */
[----:B------:R-:W-:-:S10]  /*6a10*/  ULDC UR24, c[0x0][0x32c] ;  /* 0x0000cb0000187ab9 */ /* 0x000fd40000000800 */
[----:B------:R-:W-:Y:S05]  /*6a20*/  @P0 BRA `(.L_x_984) ;  /* 0x0000008000000947 */ /* 0x000fea0003800000 */
[----:B------:R-:W-:Y:S02]  /*6a30*/  UISETP.NE.AND UP0, UPT, UR24, 0x1, UPT ;  /* 0x000000011800788c */ /* 0x000fe4000bf05270 */
[----:B------:R-:W-:-:S03]  /*6a40*/  UIADD3 UR26, -UR4, URZ, URZ ;  /* 0x0000003f041a7290 */ /* 0x000fc6000fffe13f */
[----:B------:R-:W-:Y:S02]  /*6a50*/  ULDC.64 UR4, c[0x0][0x330] ;  /* 0x0000cc0000047ab9 */ /* 0x000fe40000000a00 */
[----:B------:R-:W-:-:S07]  /*6a60*/  UIMAD.WIDE.U32 UR28, UR26, UR4, URZ ;  /* 0x000000041a1c72a5 */ /* 0x000fce000f8e003f */
[----:B------:R-:W-:Y:S02]  /*6a70*/  @UP0 UMOV UR27, UR29 ;  /* 0x0000001d001b0c82 */ /* 0x000fe40008000000 */
[----:B------:R-:W-:-:S04]  /*6a80*/  @UP0 USHF.R.U32.HI UR26, URZ, UR5, UR27 ;  /* 0x000000053f1a0299 */ /* 0x000fc8000801161b */
[----:B------:R-:W-:Y:S01]  /*6a90*/  ULOP3.LUT UR26, URZ, UR26, URZ, 0x33, !UPT ;  /* 0x0000001a3f1a7292 */ /* 0x000fe2000f8e333f */
[----:B------:R-:W-:Y:S05]  /*6aa0*/  BRA `(.L_x_985) ;  /* 0x0000005000007947 */ /* 0x000fea0003800000 */
.L_x_984:
[----:B------:R-:W-:Y:S02]  /*6ab0*/  UISETP.NE.AND UP0, UPT, UR24, 0x1, UPT ;  /* 0x000000011800788c */ /* 0x000fe4000bf05270 */
[----:B------:R-:W-:Y:S02]  /*6ac0*/  ULDC.64 UR4, c[0x0][0x330] ;  /* 0x0000cc0000047ab9 */ /* 0x000fe40000000a00 */
[----:B------:R-:W-:-:S07]  /*6ad0*/  UIMAD.WIDE.U32 UR28, UR26, UR4, URZ ;  /* 0x000000041a1c72a5 */ /* 0x000fce000f8e003f */
[----:B------:R-:W-:Y:S02]  /*6ae0*/  @UP0 UMOV UR27, UR29 ;  /* 0x0000001d001b0c82 */ /* 0x000fe40008000000 */
[----:B------:R-:W-:Y:S02]  /*6af0*/  @UP0 USHF.R.U32.HI UR26, URZ, UR5, UR27 ;  /* 0x000000053f1a0299 */ /* 0x000fe4000801161b */
.L_x_985:
[----:B------:R-:W-:Y:S02]  /*6b00*/  ULDC UR4, c[0x0][0x32c] ;  /* 0x0000cb0000047ab9 */ /* 0x000fe40000000800 */
[----:B------:R-:W-:-:S04]  /*6b10*/  UIMAD UR4, UR26, UR24, UR4 ;  /* 0x000000181a0472a4 */ /* 0x000fc8000f8e0204 */
[----:B------:R-:W-:-:S04]  /*6b20*/  UISETP.LT.AND UP0, UPT, UR25, UR4, UPT ;  /* 0x000000041900728c */ /* 0x000fc8000bf01270 */
[----:B------:R-:W-:-:S04]  /*6b30*/  USEL UR25, UR25, UR4, UP0 ;  /* 0x0000000419197287 */ /* 0x000fc80008000000 */
.L_x_983:
[----:B-1----:R-:W-:-:S04]  /*6b40*/  USHF.R.S32.HI UR4, URZ, 0x1f, UR25 ;  /* 0x0000001f3f047899 */ /* 0x002fc80008011419 */
[----:B------:R-:W-:-:S04]  /*6b50*/  ULEA.HI UR4, UR4, UR25, URZ, 0x6 ;  /* 0x0000001904047291 */ /* 0x000fc8000f8f303f */
[----:B------:R-:W-:-:S04]  /*6b60*/  USHF.R.S32.HI UR4, URZ, 0x6, UR4 ;  /* 0x000000063f047899 */ /* 0x000fc80008011404 */
[----:B------:R-:W-:-:S04]  /*6b70*/  UISETP.LT.AND UP0, UPT, UR7, UR4, UPT ;  /* 0x000000040700728c */ /* 0x000fc8000bf01270 */
[----:B------:R-:W-:-:S04]  /*6b80*/  USEL UR4, UR7, UR4, !UP0 ;  /* 0x0000000407047287 */ /* 0x000fc8000c000000 */
[----:B------:R-:W-:-:S06]  /*6b90*/  UISETP.GE.AND UP0, UPT, UR21, UR4, UPT ;  /* 0x000000041500728c */ /* 0x000fcc000bf06270 */
[----:B------:R-:W-:-:S13]  /*6ba0*/  PLOP3.LUT P0, PT, PT, PT, UP0, 0x40, 0x0 ;  /* 0x000000000000781c */ /* 0x000fda0003f0e808 */
[----:B------:R-:W-:Y:S05]  /*6bb0*/  @P0 BRA `(.L_x_986) ;  /* 0x000047c000000947 */ /* 0x000fea0003800000 */
[----:B------:R-:W2:Y:S04]  /*6bc0*/  LDL R4, [R1+0x14] ;  /* 0x0000140001047983 */ /* 0x000ea80000100800 */
[----:B------:R-:W3:Y:S01]  /*6bd0*/  LDL R2, [R1+0x18] ;  /* 0x0000180001027983 */ /* 0x000ee20000100800 */
[----:B------:R-:W-:Y:S01]  /*6be0*/  SHF.R.S32.HI R0, RZ, 0x1f, R252 ;  /* 0x0000001fff007819 */ /* 0x000fe200000114fc */
[----:B------:R-:W-:Y:S01]  /*6bf0*/  IMAD.MOV.U32 R134, RZ, RZ, R3 ;  /* 0x000000ffff867224 */ /* 0x000fe200078e0003 */
[C---:B------:R-:W-:Y:S01]  /*6c00*/  IADD3 R5, R252.reuse, 0x40, RZ ;  /* 0x00000040fc057810 */ /* 0x040fe20007ffe0ff */
[----:B------:R-:W-:Y:S01]  /*6c10*/  IMAD.MOV.U32 R133, RZ, RZ, R132 ;  /* 0x000000ffff857224 */ /* 0x000fe200078e0084 */
[C---:B------:R-:W-:Y:S01]  /*6c20*/  SHF.L.U64.HI R210, R252.reuse, 0x1, R0 ;  /* 0x00000001fcd27819 */ /* 0x040fe20000010200 */
[C---:B------:R-:W-:Y:S01]  /*6c30*/  IMAD.SHL.U32 R3, R252.reuse, 0x2, RZ ;  /* 0x00000002fc037824 */ /* 0x040fe200078e00ff */
[----:B------:R-:W-:-:S02]  /*6c40*/  IADD3 R0, R252, 0x80, RZ ;  /* 0x00000080fc007810 */ /* 0x000fc40007ffe0ff */
[----:B------:R-:W-:Y:S02]  /*6c50*/  IADD3 R6, R252, 0x40, RZ ;  /* 0x00000040fc067810 */ /* 0x000fe40007ffe0ff */
[----:B------:R-:W-:Y:S02]  /*6c60*/  SHF.R.S32.HI R0, RZ, 0x1f, R0 ;  /* 0x0000001fff007819 */ /* 0x000fe40000011400 */
[----:B------:R-:W-:-:S04]  /*6c70*/  SHF.R.S32.HI R5, RZ, 0x1f, R5 ;  /* 0x0000001fff057819 */ /* 0x000fc80000011405 */
[----:B------:R-:W-:-:S04]  /*6c80*/  LEA.HI R5, R5, R6, RZ, 0x3 ;  /* 0x0000000605057211 */ /* 0x000fc800078f18ff */
[----:B------:R-:W-:-:S05]  /*6c90*/  LOP3.LUT R5, R5, 0xfffffff8, RZ, 0xc0, !PT ;  /* 0xfffffff805057812 */ /* 0x000fca00078ec0ff */
[C---:B------:R-:W-:Y:S02]  /*6ca0*/  IMAD.SHL.U32 R208, R5.reuse, 0x2, RZ ;  /* 0x0000000205d07824 */ /* 0x040fe400078e00ff */
[----:B--2---:R-:W-:Y:S02]  /*6cb0*/  IMAD.MOV.U32 R7, RZ, RZ, R4 ;  /* 0x000000ffff077224 */ /* 0x004fe400078e0004 */
[----:B---3--:R-:W-:Y:S01]  /*6cc0*/  IMAD.MOV.U32 R4, RZ, RZ, R2 ;  /* 0x000000ffff047224 */ /* 0x008fe200078e0002 */
[----:B------:R-:W-:Y:S02]  /*6cd0*/  IADD3 R2, R252, 0x80, RZ ;  /* 0x00000080fc027810 */ /* 0x000fe40007ffe0ff */
[----:B------:R-:W-:Y:S02]  /*6ce0*/  SHF.L.U64.HI R209, R5, 0x1, R7 ;  /* 0x0000000105d17819 */ /* 0x000fe40000010207 */
[----:B------:R-:W-:Y:S02]  /*6cf0*/  LEA.HI R0, R0, R2, RZ, 0x3 ;  /* 0x0000000200007211 */ /* 0x000fe400078f18ff */
[----:B------:R-:W-:-:S02]  /*6d00*/  SEL R2, RZ, 0x10, P6 ;  /* 0x00000010ff027807 */ /* 0x000fc40003000000 */
[----:B------:R-:W-:-:S04]  /*6d10*/  LOP3.LUT R0, R0, 0xfffffff8, RZ, 0xc0, !PT ;  /* 0xfffffff800007812 */ /* 0x000fc800078ec0ff */
[C---:B------:R-:W-:Y:S01]  /*6d20*/  SHF.L.U64.HI R207, R0.reuse, 0x1, R4 ;  /* 0x0000000100cf7819 */ /* 0x040fe20000010204 */
[----:B------:R-:W-:Y:S01]  /*6d30*/  IMAD.SHL.U32 R206, R0, 0x2, RZ ;  /* 0x0000000200ce7824 */ /* 0x000fe200078e00ff */
[----:B------:R-:W-:Y:S02]  /*6d40*/  SEL R0, RZ, 0x10, P5 ;  /* 0x00000010ff007807 */ /* 0x000fe40002800000 */
.L_x_997:
[----:B------:R-:W-:Y:S04]  /*6d50*/  DEPBAR.LE SB0, 0x0 ;  /* 0x000080000000791a */ /* 0x000fe80000000000 */
[----:B------:R-:W-:Y:S01]  /*6d60*/  BAR.SYNC.DEFER_BLOCKING 0x0 ;  /* 0x0000000000007b1d */ /* 0x000fe20000010000 */
[----:B------:R-:W-:Y:S01]  /*6d70*/  UISETP.GT.AND UP0, UPT, UR7, UR21, UPT ;  /* 0x000000150700728c */ /* 0x000fe2000bf04270 */
[----:B------:R-:W-:Y:S01]  /*6d80*/  SEL R204, RZ, 0x10, P4 ;  /* 0x00000010ffcc7807 */ /* 0x000fe20002000000 */
[----:B------:R-:W-:Y:S01]  /*6d90*/  IMAD.SHL.U32 R243, R252, 0x2, RZ ;  /* 0x00000002fcf37824 */ /* 0x000fe200078e00ff */
[----:B------:R-:W-:Y:S02]  /*6da0*/  SEL R205, RZ, 0x10, P5 ;  /* 0x00000010ffcd7807 */ /* 0x000fe40002800000 */
[----:B------:R-:W-:Y:S02]  /*6db0*/  SEL R211, RZ, 0x10, P6 ;  /* 0x00000010ffd37807 */ /* 0x000fe40003000000 */
[----:B------:R-:W-:Y:S02]  /*6dc0*/  PLOP3.LUT P0, PT, PT, PT, UP0, 0x80, 0x0 ;  /* 0x000000000000781c */ /* 0x000fe40003f0f008 */
[----:B------:R-:W-:Y:S01]  /*6dd0*/  SHF.R.S32.HI R244, RZ, 0x1f, R250 ;  /* 0x0000001ffff47819 */ /* 0x000fe200000114fa */
[----:B-1---5:R1:W2:Y:S04]  /*6de0*/  LDSM.16.M88.4 R32, [R219+0x10100] ;  /* 0x01010000db20783b */ /* 0x0222a80000000200 */
[----:B------:R1:W3:Y:S04]  /*6df0*/  LDSM.16.M88.4 R8, [R212+0x8100] ;  /* 0x00810000d408783b */ /* 0x0002e80000000200 */
[----:B------:R1:W4:Y:S04]  /*6e00*/  LDSM.16.M88.4 R16, [R212+0x8900] ;  /* 0x00890000d410783b */ /* 0x0003280000000200 */
[----:B------:R1:W1:Y:S04]  /*6e10*/  LDSM.16.M88.4 R24, [R212+0x9100] ;  /* 0x00910000d418783b */ /* 0x0002680000000200 */
[----:B------:R1:W1:Y:S04]  /*6e20*/  LDSM.16.M88.4 R136, [R212+0x9900] ;  /* 0x00990000d488783b */ /* 0x0002680000000200 */
[----:B------:R1:W1:Y:S04]  /*6e30*/  LDSM.16.M88.4 R172, [R220+0x10100] ;  /* 0x01010000dcac783b */ /* 0x0002680000000200 */
[----:B------:R1:W1:Y:S04]  /*6e40*/  LDSM.16.M88.4 R176, [R223] ;  /* 0x00000000dfb0783b */ /* 0x0002680000000200 */
[----:B------:R1:W1:Y:S04]  /*6e50*/  LDSM.16.M88.4 R180, [R238] ;  /* 0x00000000eeb4783b */ /* 0x0002680000000200 */
[----:B------:R1:W1:Y:S04]  /*6e60*/  LDSM.16.M88.4 R184, [R237] ;  /* 0x00000000edb8783b */ /* 0x0002680000000200 */
[----:B------:R1:W1:Y:S01]  /*6e70*/  LDSM.16.M88.4 R188, [R236] ;  /* 0x00000000ecbc783b */ /* 0x0002620000000200 */
[----:B------:R-:W-:-:S05]  /*6e80*/  @P0 BRA `(.L_x_987) ;  /* 0x0000037000000947 */ /* 0x000fca0003800000 */
[----:B------:R-:W-:Y:S01]  /*6e90*/  SHF.R.S32.HI R0, RZ, 0x1f, R242 ;  /* 0x0000001fff007819 */ /* 0x000fe200000114f2 */
[----:B------:R-:W-:Y:S01]  /*6ea0*/  IMAD.WIDE.U32 R2, R242, c[0x0][0x208], RZ ;  /* 0x00008200f2027a25 */ /* 0x000fe200078e00ff */
[----:B------:R-:W-:Y:S02]  /*6eb0*/  SHF.R.S32.HI R4, RZ, 0x1f, R240 ;  /* 0x0000001fff047819 */ /* 0x000fe400000114f0 */
[----:B------:R-:W-:Y:S01]  /*6ec0*/  IADD3 R30, -R211, 0x10, RZ ;  /* 0x00000010d31e7810 */ /* 0x000fe20007ffe1ff */
[----:B------:R-:W-:Y:S01]  /*6ed0*/  IMAD R0, R0, c[0x0][0x208], RZ ;  /* 0x0000820000007a24 */ /* 0x000fe200078e02ff */
[----:B------:R-:W-:Y:S01]  /*6ee0*/  IADD3 R28, -R205, 0x10, RZ ;  /* 0x00000010cd1c7810 */ /* 0x000fe20007ffe1ff */
[----:B------:R-:W-:Y:S01]  /*6ef0*/  IMAD R4, R4, c[0x0][0x218], RZ ;  /* 0x0000860004047a24 */ /* 0x000fe200078e02ff */
[----:B------:R-:W-:Y:S01]  /*6f00*/  LOP3.LUT R30, R30, 0xf, RZ, 0xc0, !PT ;  /* 0x0000000f1e1e7812 */ /* 0x000fe200078ec0ff */
[----:B------:R-:W-:Y:S01]  /*6f10*/  IMAD R0, R242, c[0x0][0x20c], R0 ;  /* 0x00008300f2007a24 */ /* 0x000fe200078e0200 */
[----:B------:R-:W-:Y:S01]  /*6f20*/  LOP3.LUT R28, R28, 0xf, RZ, 0xc0, !PT ;  /* 0x0000000f1c1c7812 */ /* 0x000fe200078ec0ff */
[----:B------:R-:W-:Y:S01]  /*6f30*/  IMAD R4, R240, c[0x0][0x21c], R4 ;  /* 0x00008700f0047a24 */ /* 0x000fe200078e0204 */
[----:B------:R-:W-:Y:S01]  /*6f40*/  IADD3 R22, -R204, 0x10, RZ ;  /* 0x00000010cc167810 */ /* 0x000fe20007ffe1ff */
[----:B------:R-:W-:Y:S01]  /*6f50*/  IMAD.IADD R3, R3, 0x1, R0 ;  /* 0x0000000103037824 */ /* 0x000fe200078e0200 */
[C---:B------:R-:W-:Y:S01]  /*6f60*/  SHF.L.U64.HI R6, R250.reuse, 0x1, R244 ;  /* 0x00000001fa067819 */ /* 0x040fe200000102f4 */
[----:B------:R-:W-:Y:S01]  /*6f70*/  IMAD.SHL.U32 R5, R250, 0x2, RZ ;  /* 0x00000002fa057824 */ /* 0x000fe200078e00ff */
[----:B------:R-:W-:Y:S01]  /*6f80*/  LOP3.LUT R22, R22, 0xf, RZ, 0xc0, !PT ;  /* 0x0000000f16167812 */ /* 0x000fe200078ec0ff */
[----:B------:R-:W-:Y:S05]  /*6f90*/  IMAD.WIDE.U32 R2, R240, c[0x0][0x218], R2 ;  /* 0x00008600f0027a25 */ /* 0x000fea00078e0002 */
[----:B------:R-:W-:Y:S04]  /*6fa0*/  IADD3 R0, P0, R2, UR14, RZ ;  /* 0x0000000e02007c10 */ /* 0x000fe8000ff1e0ff */
[----:B------:R-:W-:Y:S02]  /*6fb0*/  IADD3.X R4, R3, UR19, R4, P0, !PT ;  /* 0x0000001303047c10 */ /* 0x000fe400087fe404 */
[C---:B------:R-:W-:Y:S04]  /*6fc0*/  LEA R3, P0, R0.reuse, c[0x0][0x1f8], 0x1 ;  /* 0x00007e0000037a11 */ /* 0x040fe800078008ff */
[----:B------:R-:W-:Y:S02]  /*6fd0*/  LEA.HI.X R4, R0, c[0x0][0x1fc], R4, 0x1, P0 ;  /* 0x00007f0000047a11 */ /* 0x000fe400000f0c04 */
[----:B------:R-:W5:Y:S04]  /*6fe0*/  SHFL.IDX PT, R0, R3, 0x1, 0x181f ;  /* 0x00381f0003007f89 */ /* 0x000f6800000e0000 */
[----:B------:R-:W4:Y:S04]  /*6ff0*/  SHFL.IDX PT, R2, R4, 0x1, 0x181f ;  /* 0x00381f0004027f89 */ /* 0x000f2800000e0000 */
[----:B------:R-:W3:Y:S04]  /*7000*/  SHFL.IDX PT, R3, R3, RZ, 0x181f ;  /* 0x00181fff03037589 */ /* 0x000ee800000e0000 */
[----:B------:R-:W2:Y:S01]  /*7010*/  SHFL.IDX PT, R4, R4, RZ, 0x181f ;  /* 0x00181fff04047589 */ /* 0x000ea200000e0000 */
[----:B-----5:R-:W-:Y:S04]  /*7020*/  IADD3 R30, P2, P0, R30, R0, R208 ;  /* 0x000000001e1e7210 */ /* 0x020fe8000785e0d0 */
[----:B----4-:R-:W-:Y:S02]  /*7030*/  IADD3.X R31, RZ, R2, R209, P2, P0 ;  /* 0x00000002ff1f7210 */ /* 0x010fe400017e04d1 */
[----:B------:R-:W-:Y:S04]  /*7040*/  IADD3 R28, P2, P0, R28, R0, R206 ;  /* 0x000000001c1c7210 */ /* 0x000fe8000785e0ce */
[----:B------:R-:W-:Y:S02]  /*7050*/  IADD3.X R29, RZ, R2, R207, P2, P0 ;  /* 0x00000002ff1d7210 */ /* 0x000fe400017e04cf */
[----:B------:R-:W-:Y:S04]  /*7060*/  IADD3 R22, P2, P0, R22, R0, R5 ;  /* 0x0000000016167210 */ /* 0x000fe8000785e005 */
[--C-:B------:R-:W-:Y:S02]  /*7070*/  IADD3.X R23, RZ, R2, R6.reuse, P2, P0 ;  /* 0x00000002ff177210 */ /* 0x100fe400017e0406 */
[C---:B---3--:R-:W-:Y:S02]  /*7080*/  IADD3 R20, P0, R3.reuse, R5, RZ ;  /* 0x0000000503147210 */ /* 0x048fe40007f1e0ff */
[----:B------:R-:W-:Y:S03]  /*7090*/  ISETP.GE.AND P2, PT, R252, c[0x0][0x1d4], PT ;  /* 0x00007500fc007a0c */ /* 0x000fe60003f46270 */
[C---:B--2---:R-:W-:Y:S01]  /*70a0*/  IMAD.X R21, R4.reuse, 0x1, R6, P0 ;  /* 0x0000000104157824 */ /* 0x044fe200000e0606 */
[CC--:B------:R-:W-:Y:S05]  /*70b0*/  IADD3 R14, P0, R3.reuse, R243.reuse, RZ ;  /* 0x000000f3030e7210 */ /* 0x0c0fea0007f1e0ff */
[C-C-:B------:R-:W-:Y:S01]  /*70c0*/  IMAD.X R15, R4.reuse, 0x1, R210.reuse, P0 ;  /* 0x00000001040f7824 */ /* 0x140fe200000e06d2 */
[C---:B------:R-:W-:Y:S04]  /*70d0*/  IADD3 R12, P0, R3.reuse, R208, RZ ;  /* 0x000000d0030c7210 */ /* 0x040fe80007f1e0ff */
[----:B------:R2:W-:Y:S01]  /*70e0*/  LDGSTS.E.BYPASS.LTC128B.128 [R241], [R14.64], !P2 ;  /* 0x000000000ef17fae */ /* 0x0005e2000d101d50 */
[C---:B------:R-:W-:Y:S01]  /*70f0*/  IMAD.X R13, R4.reuse, 0x1, R209, P0 ;  /* 0x00000001040d7824 */ /* 0x040fe200000e06d1 */
[----:B------:R-:W-:Y:S04]  /*7100*/  IADD3 R6, P0, R3, R206, RZ ;  /* 0x000000ce03067210 */ /* 0x000fe80007f1e0ff */
[----:B------:R2:W-:Y:S01]  /*7110*/  LDGSTS.E.BYPASS.LTC128B.128 [R241+0x2000], [R12.64], !P6 ;  /* 0x020000000cf17fae */ /* 0x0005e2000f101d50 */
[----:B------:R-:W-:Y:S01]  /*7120*/  IMAD.X R7, R4, 0x1, R207, P0 ;  /* 0x0000000104077824 */ /* 0x000fe200000e06cf */
[----:B------:R-:W-:Y:S04]  /*7130*/  IADD3 R4, P0, R0, R243, RZ ;  /* 0x000000f300047210 */ /* 0x000fe80007f1e0ff */
[----:B------:R2:W-:Y:S01]  /*7140*/  LDGSTS.E.BYPASS.LTC128B.128 [R241+0x4000], [R6.64], !P5 ;  /* 0x0400000006f17fae */ /* 0x0005e2000e901d50 */
[----:B------:R-:W-:Y:S01]  /*7150*/  IMAD.X R5, R2, 0x1, R210, P0 ;  /* 0x0000000102057824 */ /* 0x000fe200000e06d2 */
[----:B------:R-:W-:Y:S02]  /*7160*/  ISETP.NE.U32.AND P0, PT, R211, RZ, PT ;  /* 0x000000ffd300720c */ /* 0x000fe40003f05070 */
[----:B------:R2:W-:Y:S04]  /*7170*/  LDGSTS.E.BYPASS.LTC128B.128 [R241+0x6000], [R20.64], !P4 ;  /* 0x0600000014f17fae */ /* 0x0005e8000e101d50 */
[----:B------:R2:W-:Y:S07]  /*7180*/  LDGSTS.E.BYPASS.LTC128B.128 [R241+0x1000], [R4.64], !P2 ;  /* 0x0100000004f17fae */ /* 0x0005ee000d101d50 */
[----:B------:R2:W-:Y:S01]  /*7190*/  LDGSTS.E.BYPASS.LTC128B.128.ZFILL [R241+0x3000], [R30.64], P0 ;  /* 0x030000001ef17fae */ /* 0x0005e20008141d50 */
[----:B------:R-:W-:Y:S11]  /*71a0*/  ISETP.NE.U32.AND P0, PT, R205, RZ, PT ;  /* 0x000000ffcd00720c */ /* 0x000ff60003f05070 */
[----:B------:R-:W-:Y:S02]  /*71b0*/  @!UPT UIADD3 URZ, URZ, URZ, URZ ;  /* 0x0000003f3f3ff290 */ /* 0x000fe4000fffe03f */
[----:B------:R2:W-:Y:S01]  /*71c0*/  LDGSTS.E.BYPASS.LTC128B.128.ZFILL [R241+0x5000], [R28.64], P0 ;  /* 0x050000001cf17fae */ /* 0x0005e20008141d50 */
[----:B------:R-:W-:Y:S11]  /*71d0*/  ISETP.NE.U32.AND P0, PT, R204, RZ, PT ;  /* 0x000000ffcc00720c */ /* 0x000ff60003f05070 */
[----:B------:R-:W-:Y:S02]  /*71e0*/  @!UPT UIADD3 URZ, URZ, URZ, URZ ;  /* 0x0000003f3f3ff290 */ /* 0x000fe4000fffe03f */
[----:B------:R2:W-:Y:S02]  /*71f0*/  LDGSTS.E.BYPASS.LTC128B.128.ZFILL [R241+0x7000], [R22.64], P0 ;  /* 0x0700000016f17fae */ /* 0x0005e40008141d50 */
.L_x_987:
[C---:B--23--:R-:W-:Y:S01]  /*7200*/  HMMA.16816.F32 R4, R32.reuse, R8, RZ ;  /* 0x000000082004723c */ /* 0x04cfe200000018ff */
[----:B------:R-:W-:Y:S01]  /*7210*/  LDSM.16.M88.4 R192, [R218+0x8100] ;  /* 0x00810000dac0783b */ /* 0x000fe20000000200 */
[----:B------:R-:W-:Y:S06]  /*7220*/  UISETP.GT.AND UP0, UPT, UR21, UR7, UPT ;  /* 0x000000071500728c */ /* 0x000fec000bf04270 */
[C---:B------:R-:W-:Y:S01]  /*7230*/  HMMA.16816.F32 R8, R32.reuse, R10, RZ ;  /* 0x0000000a2008723c */ /* 0x040fe200000018ff */
[----:B------:R-:W0:Y:S01]  /*7240*/  LDGDEPBAR ;  /* 0x00000000000079af */ /* 0x000e220000000000 */
[----:B------:R-:W-:Y:S06]  /*7250*/  PLOP3.LUT P0, PT, PT, PT, UP0, 0x40, 0x0 ;  /* 0x000000000000781c */ /* 0x000fec0003f0e808 */
[C---:B----4-:R-:W-:Y:S01]  /*7260*/  HMMA.16816.F32 R12, R32.reuse, R16, RZ ;  /* 0x00000010200c723c */ /* 0x050fe200000018ff */
[----:B------:R-:W-:Y:S07]  /*7270*/  LDSM.16.M88.4 R196, [R218+0x8900] ;  /* 0x00890000dac4783b */ /* 0x000fee0000000200 */
[C---:B------:R-:W-:Y:S01]  /*7280*/  HMMA.16816.F32 R16, R32.reuse, R18, RZ ;  /* 0x000000122010723c */ /* 0x040fe200000018ff */
[----:B------:R-:W-:Y:S07]  /*7290*/  LDSM.16.M88.4 R200, [R217] ;  /* 0x00000000d9c8783b */ /* 0x000fee0000000200 */
[C---:B-1----:R-:W-:Y:S08]  /*72a0*/  HMMA.16816.F32 R20, R32.reuse, R24, RZ ;  /* 0x000000182014723c */ /* 0x042ff000000018ff */
[C---:B------:R-:W-:Y:S08]  /*72b0*/  HMMA.16816.F32 R24, R32.reuse, R26, RZ ;  /* 0x0000001a2018723c */ /* 0x040ff000000018ff */
[C---:B------:R-:W-:Y:S08]  /*72c0*/  HMMA.16816.F32 R28, R32.reuse, R136, RZ ;  /* 0x00000088201c723c */ /* 0x040ff000000018ff */
[----:B------:R-:W-:Y:S01]  /*72d0*/  HMMA.16816.F32 R32, R32, R138, RZ ;  /* 0x0000008a2020723c */ /* 0x000fe200000018ff */
        /* <DEDUP_REMOVED lines=11> */
[----:B------:R-:W-:Y:S01]  /*7390*/  HMMA.16816.F32 R32, R172, R190, R32 ;  /* 0x000000beac20723c */ /* 0x000fe20000001820 */
[----:B------:R-:W5:Y:S07]  /*73a0*/  LDSM.16.M88.4 R172, [R217+0x800] ;  /* 0x00080000d9ac783b */ /* 0x000f6e0000000200 */
[C---:B-1----:R-:W-:Y:S01]  /*73b0*/  HMMA.16816.F32 R4, R136.reuse, R192, R4 ;  /* 0x000000c08804723c */ /* 0x042fe20000001804 */
[----:B------:R-:W-:Y:S07]  /*73c0*/  LDSM.16.M88.4 R188, [R217+0x1800] ;  /* 0x00180000d9bc783b */ /* 0x000fee0000000200 */
        /* <DEDUP_REMOVED lines=10> */
[----:B------:R-:W2:Y:S07]  /*7470*/  LDSM.16.M88.4 R136, [R212+0xa900] ;  /* 0x00a90000d488783b */ /* 0x000eae0000000200 */
[C---:B----4-:R-:W-:Y:S01]  /*7480*/  HMMA.16816.F32 R4, R184.reuse, R200, R4 ;  /* 0x000000c8b804723c */ /* 0x050fe20000001804 */
[----:B------:R-:W3:Y:S07]  /*7490*/  LDSM.16.M88.4 R180, [R212+0xb100] ;  /* 0x00b10000d4b4783b */ /* 0x000eee0000000200 */
[C---:B------:R-:W-:Y:S01]  /*74a0*/  HMMA.16816.F32 R8, R184.reuse, R202, R8 ;  /* 0x000000cab808723c */ /* 0x040fe20000001808 */
[----:B------:R-:W4:Y:S07]  /*74b0*/  LDSM.16.M88.4 R200, [R212+0xb900] ;  /* 0x00b90000d4c8783b */ /* 0x000f2e0000000200 */
[C---:B-----5:R-:W-:Y:S08]  /*74c0*/  HMMA.16816.F32 R12, R184.reuse, R172, R12 ;  /* 0x000000acb80c723c */ /* 0x060ff0000000180c */
[C---:B------:R-:W-:Y:S01]  /*74d0*/  HMMA.16816.F32 R16, R184.reuse, R174, R16 ;  /* 0x000000aeb810723c */ /* 0x040fe20000001810 */
[----:B------:R-:W-:Y:S07]  /*74e0*/  LDSM.16.M88.4 R172, [R220+0x14100] ;  /* 0x01410000dcac783b */ /* 0x000fee0000000200 */
[C---:B-1----:R-:W-:Y:S08]  /*74f0*/  HMMA.16816.F32 R20, R184.reuse, R176, R20 ;  /* 0x000000b0b814723c */ /* 0x042ff00000001814 */
[C---:B------:R-:W-:Y:S01]  /*7500*/  HMMA.16816.F32 R24, R184.reuse, R178, R24 ;  /* 0x000000b2b818723c */ /* 0x040fe20000001818 */
[----:B------:R-:W1:Y:S07]  /*7510*/  LDSM.16.M88.4 R176, [R235] ;  /* 0x00000000ebb0783b */ /* 0x000e6e0000000200 */
[C---:B------:R-:W-:Y:S08]  /*7520*/  HMMA.16816.F32 R28, R184.reuse, R188, R28 ;  /* 0x000000bcb81c723c */ /* 0x040ff0000000181c */
[----:B------:R-:W-:Y:S01]  /*7530*/  HMMA.16816.F32 R32, R184, R190, R32 ;  /* 0x000000beb820723c */ /* 0x000fe20000001820 */
[----:B------:R-:W5:Y:S07]  /*7540*/  LDSM.16.M88.4 R184, [R234] ;  /* 0x00000000eab8783b */ /* 0x000f6e0000000200 */
[C---:B------:R-:W-:Y:S01]  /*7550*/  HMMA.16816.F32 R4, R192.reuse, R196, R4 ;  /* 0x000000c4c004723c */ /* 0x040fe20000001804 */
[----:B------:R-:W1:Y:S07]  /*7560*/  LDSM.16.M88.4 R188, [R233] ;  /* 0x00000000e9bc783b */ /* 0x000e6e0000000200 */
[C---:B------:R-:W-:Y:S01]  /*7570*/  HMMA.16816.F32 R8, R192.reuse, R198, R8 ;  /* 0x000000c6c008723c */ /* 0x040fe20000001808 */
[----:B------:R-:W1:Y:S07]  /*7580*/  LDSM.16.M88.4 R196, [R232] ;  /* 0x00000000e8c4783b */ /* 0x000e6e0000000200 */
[C---:B--2---:R-:W-:Y:S08]  /*7590*/  HMMA.16816.F32 R12, R192.reuse, R136, R12 ;  /* 0x00000088c00c723c */ /* 0x044ff0000000180c */
[C---:B------:R-:W-:Y:S01]  /*75a0*/  HMMA.16816.F32 R16, R192.reuse, R138, R16 ;  /* 0x0000008ac010723c */ /* 0x040fe20000001810 */
[----:B------:R-:W-:Y:S07]  /*75b0*/  LDSM.16.M88.4 R136, [R222+0x14100] ;  /* 0x01410000de88783b */ /* 0x000fee0000000200 */
[C---:B---3--:R-:W-:Y:S08]  /*75c0*/  HMMA.16816.F32 R20, R192.reuse, R180, R20 ;  /* 0x000000b4c014723c */ /* 0x048ff00000001814 */
[C---:B------:R-:W-:Y:S01]  /*75d0*/  HMMA.16816.F32 R24, R192.reuse, R182, R24 ;  /* 0x000000b6c018723c */ /* 0x040fe20000001818 */
[----:B------:R-:W2:Y:S07]  /*75e0*/  LDSM.16.M88.4 R180, [R218+0xa100] ;  /* 0x00a10000dab4783b */ /* 0x000eae0000000200 */
[C---:B----4-:R-:W-:Y:S08]  /*75f0*/  HMMA.16816.F32 R28, R192.reuse, R200, R28 ;  /* 0x000000c8c01c723c */ /* 0x050ff0000000181c */
[----:B------:R-:W-:Y:S01]  /*7600*/  HMMA.16816.F32 R32, R192, R202, R32 ;  /* 0x000000cac020723c */ /* 0x000fe20000001820 */
[----:B------:R-:W3:Y:S07]  /*7610*/  LDSM.16.M88.4 R192, [R218+0xa900] ;  /* 0x00a90000dac0783b */ /* 0x000eee0000000200 */
[C---:B-1----:R-:W-:Y:S01]  /*7620*/  HMMA.16816.F32 R4, R172.reuse, R176, R4 ;  /* 0x000000b0ac04723c */ /* 0x042fe20000001804 */
[----:B------:R-:W-:Y:S07]  /*7630*/  LDSM.16.M88.4 R200, [R217+0x3800] ;  /* 0x00380000d9c8783b */ /* 0x000fee0000000200 */
[C---:B------:R-:W-:Y:S01]  /*7640*/  HMMA.16816.F32 R8, R172.reuse, R178, R8 ;  /* 0x000000b2ac08723c */ /* 0x040fe20000001808 */
[----:B------:R-:W1:Y:S07]  /*7650*/  LDSM.16.M88.4 R176, [R218+0xb100] ;  /* 0x00b10000dab0783b */ /* 0x000e6e0000000200 */
[C---:B-----5:R-:W-:Y:S08]  /*7660*/  HMMA.16816.F32 R12, R172.reuse, R184, R12 ;  /* 0x000000b8ac0c723c */ /* 0x060ff0000000180c */
        /* <DEDUP_REMOVED lines=8> */
[C---:B--2---:R-:W-:Y:S01]  /*76f0*/  HMMA.16816.F32 R4, R136.reuse, R180, R4 ;  /* 0x000000b48804723c */ /* 0x044fe20000001804 */
[----:B------:R-:W-:Y:S07]  /*7700*/  LDSM.16.M88.4 R196, [R217+0x3000] ;  /* 0x00300000d9c4783b */ /* 0x000fee0000000200 */
[C---:B------:R-:W-:Y:S01]  /*7710*/  HMMA.16816.F32 R8, R136.reuse, R182, R8 ;  /* 0x000000b68808723c */ /* 0x040fe20000001808 */
[----:B------:R-:W2:Y:S07]  /*7720*/  LDSM.16.M88.4 R180, [R217+0x2800] ;  /* 0x00280000d9b4783b */ /* 0x000eae0000000200 */
[C---:B---3--:R-:W-:Y:S08]  /*7730*/  HMMA.16816.F32 R12, R136.reuse, R192, R12 ;  /* 0x000000c0880c723c */ /* 0x048ff0000000180c */
[C---:B------:R-:W-:Y:S01]  /*7740*/  HMMA.16816.F32 R16, R136.reuse, R194, R16 ;  /* 0x000000c28810723c */ /* 0x040fe20000001810 */
[----:B------:R-:W-:Y:S07]  /*7750*/  LDSM.16.M88.4 R192, [R220+0x18100] ;  /* 0x01810000dcc0783b */ /* 0x000fee0000000200 */
[C---:B-1----:R-:W-:Y:S08]  /*7760*/  HMMA.16816.F32 R20, R136.reuse, R176, R20 ;  /* 0x000000b08814723c */ /* 0x042ff00000001814 */
[C---:B------:R-:W-:Y:S01]  /*7770*/  HMMA.16816.F32 R24, R136.reuse, R178, R24 ;  /* 0x000000b28818723c */ /* 0x040fe20000001818 */
[----:B------:R-:W-:Y:S07]  /*7780*/  LDSM.16.M88.4 R176, [R212+0xc100] ;  /* 0x00c10000d4b0783b */ /* 0x000fee0000000200 */
[C---:B----4-:R-:W-:Y:S08]  /*7790*/  HMMA.16816.F32 R28, R136.reuse, R184, R28 ;  /* 0x000000b8881c723c */ /* 0x050ff0000000181c */
[----:B------:R-:W-:Y:S01]  /*77a0*/  HMMA.16816.F32 R32, R136, R186, R32 ;  /* 0x000000ba8820723c */ /* 0x000fe20000001820 */
[----:B------:R-:W1:Y:S07]  /*77b0*/  LDSM.16.M88.4 R136, [R219+0x18100] ;  /* 0x01810000db88783b */ /* 0x000e6e0000000200 */
[C---:B-----5:R-:W-:Y:S01]  /*77c0*/  HMMA.16816.F32 R4, R172.reuse, R188, R4 ;  /* 0x000000bcac04723c */ /* 0x060fe20000001804 */
[----:B------:R-:W3:Y:S07]  /*77d0*/  LDSM.16.M88.4 R184, [R212+0xc900] ;  /* 0x00c90000d4b8783b */ /* 0x000eee0000000200 */
[C---:B------:R-:W-:Y:S01]  /*77e0*/  HMMA.16816.F32 R8, R172.reuse, R190, R8 ;  /* 0x000000beac08723c */ /* 0x040fe20000001808 */
[----:B------:R-:W-:Y:S07]  /*77f0*/  LDSM.16.M88.4 R188, [R212+0xd900] ;  /* 0x00d90000d4bc783b */ /* 0x000fee0000000200 */
[C---:B--2---:R-:W-:Y:S08]  /*7800*/  HMMA.16816.F32 R12, R172.reuse, R180, R12 ;  /* 0x000000b4ac0c723c */ /* 0x044ff0000000180c */
[C---:B------:R-:W-:Y:S01]  /*7810*/  HMMA.16816.F32 R16, R172.reuse, R182, R16 ;  /* 0x000000b6ac10723c */ /* 0x040fe20000001810 */
[----:B------:R-:W2:Y:S07]  /*7820*/  LDSM.16.M88.4 R180, [R212+0xd100] ;  /* 0x00d10000d4b4783b */ /* 0x000eae0000000200 */
[C---:B------:R-:W-:Y:S08]  /*7830*/  HMMA.16816.F32 R20, R172.reuse, R196, R20 ;  /* 0x000000c4ac14723c */ /* 0x040ff00000001814 */
[C---:B------:R-:W-:Y:S01]  /*7840*/  HMMA.16816.F32 R24, R172.reuse, R198, R24 ;  /* 0x000000c6ac18723c */ /* 0x040fe20000001818 */
[----:B------:R-:W4:Y:S07]  /*7850*/  LDSM.16.M88.4 R196, [R231] ;  /* 0x00000000e7c4783b */ /* 0x000f2e0000000200 */
[C---:B------:R-:W-:Y:S08]  /*7860*/  HMMA.16816.F32 R28, R172.reuse, R200, R28 ;  /* 0x000000c8ac1c723c */ /* 0x040ff0000000181c */
[----:B------:R-:W-:Y:S01]  /*7870*/  HMMA.16816.F32 R32, R172, R202, R32 ;  /* 0x000000caac20723c */ /* 0x000fe20000001820 */
[----:B------:R-:W5:Y:S07]  /*7880*/  LDSM.16.M88.4 R172, [R230] ;  /* 0x00000000e6ac783b */ /* 0x000f6e0000000200 */
[C---:B-1----:R-:W-:Y:S01]  /*7890*/  HMMA.16816.F32 R4, R136.reuse, R176, R4 ;  /* 0x000000b08804723c */ /* 0x042fe20000001804 */
[----:B------:R-:W-:Y:S07]  /*78a0*/  LDSM.16.M88.4 R200, [R228] ;  /* 0x00000000e4c8783b */ /* 0x000fee0000000200 */
[C---:B------:R-:W-:Y:S01]  /*78b0*/  HMMA.16816.F32 R8, R136.reuse, R178, R8 ;  /* 0x000000b28808723c */ /* 0x040fe20000001808 */
[----:B------:R-:W1:Y:S07]  /*78c0*/  LDSM.16.M88.4 R176, [R229] ;  /* 0x00000000e5b0783b */ /* 0x000e6e0000000200 */
[C---:B---3--:R-:W-:Y:S08]  /*78d0*/  HMMA.16816.F32 R12, R136.reuse, R184, R12 ;  /* 0x000000b8880c723c */ /* 0x048ff0000000180c */
[C---:B------:R-:W-:Y:S01]  /*78e0*/  HMMA.16816.F32 R16, R136.reuse, R186, R16 ;  /* 0x000000ba8810723c */ /* 0x040fe20000001810 */
[----:B------:R-:W-:Y:S07]  /*78f0*/  LDSM.16.M88.4 R184, [R218+0xc900] ;  /* 0x00c90000dab8783b */ /* 0x000fee0000000200 */
[C---:B--2---:R-:W-:Y:S08]  /*7900*/  HMMA.16816.F32 R20, R136.reuse, R180, R20 ;  /* 0x000000b48814723c */ /* 0x044ff00000001814 */
[C---:B------:R-:W-:Y:S01]  /*7910*/  HMMA.16816.F32 R24, R136.reuse, R182, R24 ;  /* 0x000000b68818723c */ /* 0x040fe20000001818 */
[----:B------:R-:W-:Y:S07]  /*7920*/  LDSM.16.M88.4 R180, [R218+0xc100] ;  /* 0x00c10000dab4783b */ /* 0x000fee0000000200 */
[C---:B------:R-:W-:Y:S08]  /*7930*/  HMMA.16816.F32 R28, R136.reuse, R188, R28 ;  /* 0x000000bc881c723c */ /* 0x040ff0000000181c */
        /* <DEDUP_REMOVED lines=11> */
[----:B------:R-:W1:Y:S07]  /*79f0*/  LDSM.16.M88.4 R176, [R217+0x4000] ;  /* 0x00400000d9b0783b */ /* 0x000e6e0000000200 */
[C---:B------:R-:W-:Y:S08]  /*7a00*/  HMMA.16816.F32 R28, R192.reuse, R200, R28 ;  /* 0x000000c8c01c723c */ /* 0x040ff0000000181c */
[----:B------:R-:W-:Y:S01]  /*7a10*/  HMMA.16816.F32 R32, R192, R202, R32 ;  /* 0x000000cac020723c */ /* 0x000fe20000001820 */
[----:B------:R-:W5:Y:S07]  /*7a20*/  LDSM.16.M88.4 R192, [R217+0x4800] ;  /* 0x00480000d9c0783b */ /* 0x000f6e0000000200 */
[C---:B--2---:R-:W-:Y:S01]  /*7a30*/  HMMA.16816.F32 R4, R136.reuse, R180, R4 ;  /* 0x000000b48804723c */ /* 0x044fe20000001804 */
[----:B------:R-:W-:Y:S07]  /*7a40*/  LDSM.16.M88.4 R200, [R212+0xe100] ;  /* 0x00e10000d4c8783b */ /* 0x000fee0000000200 */
[C---:B------:R-:W-:Y:S01]  /*7a50*/  HMMA.16816.F32 R8, R136.reuse, R182, R8 ;  /* 0x000000b68808723c */ /* 0x040fe20000001808 */
[----:B------:R-:W2:Y:S07]  /*7a60*/  LDSM.16.M88.4 R180, [R217+0x5000] ;  /* 0x00500000d9b4783b */ /* 0x000eae0000000200 */
[C---:B------:R-:W-:Y:S08]  /*7a70*/  HMMA.16816.F32 R12, R136.reuse, R184, R12 ;  /* 0x000000b8880c723c */ /* 0x040ff0000000180c */
[C---:B------:R-:W-:Y:S01]  /*7a80*/  HMMA.16816.F32 R16, R136.reuse, R186, R16 ;  /* 0x000000ba8810723c */ /* 0x040fe20000001810 */
[----:B------:R-:W2:Y:S07]  /*7a90*/  LDSM.16.M88.4 R184, [R217+0x5800] ;  /* 0x00580000d9b8783b */ /* 0x000eae0000000200 */
[C---:B---3--:R-:W-:Y:S08]  /*7aa0*/  HMMA.16816.F32 R20, R136.reuse, R188, R20 ;  /* 0x000000bc8814723c */ /* 0x048ff00000001814 */
[C---:B------:R-:W-:Y:S01]  /*7ab0*/  HMMA.16816.F32 R24, R136.reuse, R190, R24 ;  /* 0x000000be8818723c */ /* 0x040fe20000001818 */
[----:B------:R-:W3:Y:S07]  /*7ac0*/  LDSM.16.M88.4 R188, [R219+0x1c100] ;  /* 0x01c10000dbbc783b */ /* 0x000eee0000000200 */
[C---:B----4-:R-:W-:Y:S08]  /*7ad0*/  HMMA.16816.F32 R28, R136.reuse, R196, R28 ;  /* 0x000000c4881c723c */ /* 0x050ff0000000181c */
[----:B------:R-:W-:Y:S01]  /*7ae0*/  HMMA.16816.F32 R32, R136, R198, R32 ;  /* 0x000000c68820723c */ /* 0x000fe20000001820 */
[----:B------:R-:W4:Y:S07]  /*7af0*/  LDSM.16.M88.4 R136, [R212+0xe900] ;  /* 0x00e90000d488783b */ /* 0x000f2e0000000200 */
[C---:B-1----:R-:W-:Y:S01]  /*7b00*/  HMMA.16816.F32 R4, R172.reuse, R176, R4 ;  /* 0x000000b0ac04723c */ /* 0x042fe20000001804 */
[----:B------:R-:W-:Y:S07]  /*7b10*/  LDSM.16.M88.4 R196, [R225] ;  /* 0x00000000e1c4783b */ /* 0x000fee0000000200 */
[C---:B------:R-:W-:Y:S01]  /*7b20*/  HMMA.16816.F32 R8, R172.reuse, R178, R8 ;  /* 0x000000b2ac08723c */ /* 0x040fe20000001808 */
[----:B------:R-:W1:Y:S07]  /*7b30*/  LDSM.16.M88.4 R176, [R212+0xf100] ;  /* 0x00f10000d4b0783b */ /* 0x000e6e0000000200 */
[C---:B-----5:R-:W-:Y:S08]  /*7b40*/  HMMA.16816.F32 R12, R172.reuse, R192, R12 ;  /* 0x000000c0ac0c723c */ /* 0x060ff0000000180c */
[C---:B------:R-:W-:Y:S01]  /*7b50*/  HMMA.16816.F32 R16, R172.reuse, R194, R16 ;  /* 0x000000c2ac10723c */ /* 0x040fe20000001810 */
[----:B------:R-:W5:Y:S07]  /*7b60*/  LDSM.16.M88.4 R192, [R212+0xf900] ;  /* 0x00f90000d4c0783b */ /* 0x000f6e0000000200 */
[C---:B--2---:R-:W-:Y:S08]  /*7b70*/  HMMA.16816.F32 R20, R172.reuse, R180, R20 ;  /* 0x000000b4ac14723c */ /* 0x044ff00000001814 */
[C---:B------:R-:W-:Y:S01]  /*7b80*/  HMMA.16816.F32 R24, R172.reuse, R182, R24 ;  /* 0x000000b6ac18723c */ /* 0x040fe20000001818 */
[----:B------:R-:W-:Y:S07]  /*7b90*/  LDSM.16.M88.4 R180, [R227] ;  /* 0x00000000e3b4783b */ /* 0x000fee0000000200 */
[C---:B------:R-:W-:Y:S08]  /*7ba0*/  HMMA.16816.F32 R28, R172.reuse, R184, R28 ;  /* 0x000000b8ac1c723c */ /* 0x040ff0000000181c */
[----:B------:R-:W-:Y:S01]  /*7bb0*/  HMMA.16816.F32 R32, R172, R186, R32 ;  /* 0x000000baac20723c */ /* 0x000fe20000001820 */
[----:B------:R-:W2:Y:S07]  /*7bc0*/  LDSM.16.M88.4 R172, [R220+0x1c100] ;  /* 0x01c10000dcac783b */ /* 0x000eae0000000200 */
[C---:B---3--:R-:W-:Y:S01]  /*7bd0*/  HMMA.16816.F32 R4, R188.reuse, R200, R4 ;  /* 0x000000c8bc04723c */ /* 0x048fe20000001804 */
[----:B------:R-:W3:Y:S07]  /*7be0*/  LDSM.16.M88.4 R184, [R226] ;  /* 0x00000000e2b8783b */ /* 0x000eee0000000200 */
[C---:B------:R-:W-:Y:S01]  /*7bf0*/  HMMA.16816.F32 R8, R188.reuse, R202, R8 ;  /* 0x000000cabc08723c */ /* 0x040fe20000001808 */
[----:B------:R-:W2:Y:S07]  /*7c00*/  LDSM.16.M88.4 R200, [R224] ;  /* 0x00000000e0c8783b */ /* 0x000eae0000000200 */
[C---:B----4-:R-:W-:Y:S08]  /*7c10*/  HMMA.16816.F32 R12, R188.reuse, R136, R12 ;  /* 0x00000088bc0c723c */ /* 0x050ff0000000180c */
[C---:B------:R-:W-:Y:S01]  /*7c20*/  HMMA.16816.F32 R16, R188.reuse, R138, R16 ;  /* 0x0000008abc10723c */ /* 0x040fe20000001810 */
[----:B------:R-:W-:Y:S07]  /*7c30*/  LDSM.16.M88.4 R136, [R222+0x1c100] ;  /* 0x01c10000de88783b */ /* 0x000fee0000000200 */
[C---:B-1----:R-:W-:Y:S08]  /*7c40*/  HMMA.16816.F32 R20, R188.reuse, R176, R20 ;  /* 0x000000b0bc14723c */ /* 0x042ff00000001814 */
[C---:B------:R-:W-:Y:S01]  /*7c50*/  HMMA.16816.F32 R24, R188.reuse, R178, R24 ;  /* 0x000000b2bc18723c */ /* 0x040fe20000001818 */
[----:B------:R-:W1:Y:S07]  /*7c60*/  LDSM.16.M88.4 R176, [R218+0xe100] ;  /* 0x00e10000dab0783b */ /* 0x000e6e0000000200 */
[C---:B-----5:R-:W-:Y:S08]  /*7c70*/  HMMA.16816.F32 R28, R188.reuse, R192, R28 ;  /* 0x000000c0bc1c723c */ /* 0x060ff0000000181c */
[----:B------:R-:W-:Y:S01]  /*7c80*/  HMMA.16816.F32 R32, R188, R194, R32 ;  /* 0x000000c2bc20723c */ /* 0x000fe20000001820 */
[----:B------:R-:W-:Y:S07]  /*7c90*/  LDSM.16.M88.4 R188, [R218+0xf900] ;  /* 0x00f90000dabc783b */ /* 0x000fee0000000200 */
[C---:B--2---:R-:W-:Y:S01]  /*7ca0*/  HMMA.16816.F32 R4, R172.reuse, R180, R4 ;  /* 0x000000b4ac04723c */ /* 0x044fe20000001804 */
[----:B------:R-:W-:Y:S07]  /*7cb0*/  LDSM.16.M88.4 R192, [R221+0x1c100] ;  /* 0x01c10000ddc0783b */ /* 0x000fee0000000200 */
[C---:B------:R-:W-:Y:S01]  /*7cc0*/  HMMA.16816.F32 R8, R172.reuse, R182, R8 ;  /* 0x000000b6ac08723c */ /* 0x040fe20000001808 */
[----:B------:R-:W2:Y:S07]  /*7cd0*/  LDSM.16.M88.4 R180, [R218+0xe900] ;  /* 0x00e90000dab4783b */ /* 0x000eae0000000200 */
[C---:B---3--:R-:W-:Y:S08]  /*7ce0*/  HMMA.16816.F32 R12, R172.reuse, R184, R12 ;  /* 0x000000b8ac0c723c */ /* 0x048ff0000000180c */
[C---:B------:R-:W-:Y:S01]  /*7cf0*/  HMMA.16816.F32 R16, R172.reuse, R186, R16 ;  /* 0x000000baac10723c */ /* 0x040fe20000001810 */
[----:B------:R-:W3:Y:S07]  /*7d00*/  LDSM.16.M88.4 R184, [R218+0xf100] ;  /* 0x00f10000dab8783b */ /* 0x000eee0000000200 */
[C---:B------:R-:W-:Y:S08]  /*7d10*/  HMMA.16816.F32 R20, R172.reuse, R196, R20 ;  /* 0x000000c4ac14723c */ /* 0x040ff00000001814 */
[C---:B------:R-:W-:Y:S01]  /*7d20*/  HMMA.16816.F32 R24, R172.reuse, R198, R24 ;  /* 0x000000c6ac18723c */ /* 0x040fe20000001818 */
[----:B------:R-:W4:Y:S07]  /*7d30*/  LDSM.16.M88.4 R196, [R217+0x6000] ;  /* 0x00600000d9c4783b */ /* 0x000f2e0000000200 */
[C---:B------:R-:W-:Y:S08]  /*7d40*/  HMMA.16816.F32 R28, R172.reuse, R200, R28 ;  /* 0x000000c8ac1c723c */ /* 0x040ff0000000181c */
[----:B------:R-:W-:Y:S08]  /*7d50*/  HMMA.16816.F32 R32, R172, R202, R32 ;  /* 0x000000caac20723c */ /* 0x000ff00000001820 */
[C---:B-1----:R-:W-:Y:S08]  /*7d60*/  HMMA.16816.F32 R4, R136.reuse, R176, R4 ;  /* 0x000000b08804723c */ /* 0x042ff00000001804 */
[C---:B------:R-:W-:Y:S08]  /*7d70*/  HMMA.16816.F32 R8, R136.reuse, R178, R8 ;  /* 0x000000b28808723c */ /* 0x040ff00000001808 */
[C---:B--2---:R-:W-:Y:S08]  /*7d80*/  HMMA.16816.F32 R12, R136.reuse, R180, R12 ;  /* 0x000000b4880c723c */ /* 0x044ff0000000180c */
[C---:B------:R-:W-:Y:S08]  /*7d90*/  HMMA.16816.F32 R16, R136.reuse, R182, R16 ;  /* 0x000000b68810723c */ /* 0x040ff00000001810 */
[C---:B---3--:R-:W-:Y:S08]  /*7da0*/  HMMA.16816.F32 R20, R136.reuse, R184, R20 ;  /* 0x000000b88814723c */ /* 0x048ff00000001814 */
[C---:B------:R-:W-:Y:S08]  /*7db0*/  HMMA.16816.F32 R24, R136.reuse, R186, R24 ;  /* 0x000000ba8818723c */ /* 0x040ff00000001818 */
[C---:B------:R-:W-:Y:S08]  /*7dc0*/  HMMA.16816.F32 R28, R136.reuse, R188, R28 ;  /* 0x000000bc881c723c */ /* 0x040ff0000000181c */
[----:B------:R-:W-:Y:S01]  /*7dd0*/  HMMA.16816.F32 R32, R136, R190, R32 ;  /* 0x000000be8820723c */ /* 0x000fe20000001820 */
[----:B------:R-:W1:Y:S07]  /*7de0*/  LDSM.16.M88.4 R136, [R217+0x6800] ;  /* 0x00680000d988783b */ /* 0x000e6e0000000200 */
[C---:B----4-:R-:W-:Y:S08]  /*7df0*/  HMMA.16816.F32 R4, R192.reuse, R196, R4 ;  /* 0x000000c4c004723c */ /* 0x050ff00000001804 */
        /* <DEDUP_REMOVED lines=16> */
[----:B------:R-:W-:Y:S02]  /*7f00*/  FMUL.FTZ R12, R12, c[0x0][0x320] ;  /* 0x0000c8000c0c7a20 */ /* 0x000fe40000410000 */
[----:B------:R-:W-:Y:S02]  /*7f10*/  FMUL.FTZ R13, R13, c[0x0][0x320] ;  /* 0x0000c8000d0d7a20 */ /* 0x000fe40000410000 */
[----:B------:R-:W-:Y:S02]  /*7f20*/  FMUL.FTZ R14, R14, c[0x0][0x320] ;  /* 0x0000c8000e0e7a20 */ /* 0x000fe40000410000 */
[----:B------:R-:W-:Y:S02]  /*7f30*/  FMUL.FTZ R15, R15, c[0x0][0x320] ;  /* 0x0000c8000f0f7a20 */ /* 0x000fe40000410000 */
[----:B------:R-:W-:Y:S01]  /*7f40*/  FMUL.FTZ R16, R16, c[0x0][0x320] ;  /* 0x0000c80010107a20 */ /* 0x000fe20000410000 */
[----:B------:R-:W1:Y:S01]  /*7f50*/  MUFU.TANH R181, R8 ;  /* 0x0000000800b57308 */ /* 0x000e620000002400 */
[----:B------:R-:W-:Y:S02]  /*7f60*/  FMUL.FTZ R17, R17, c[0x0][0x320] ;  /* 0x0000c80011117a20 */ /* 0x000fe40000410000 */
[----:B------:R-:W-:Y:S02]  /*7f70*/  FMUL.FTZ R18, R18, c[0x0][0x320] ;  /* 0x0000c80012127a20 */ /* 0x000fe40000410000 */
[----:B------:R-:W-:Y:S05]  /*7f80*/  FMUL.FTZ R19, R19, c[0x0][0x320] ;  /* 0x0000c80013137a20 */ /* 0x000fea0000410000 */
[----:B------:R-:W1:Y:S01]  /*7f90*/  MUFU.TANH R178, R9 ;  /* 0x0000000900b27308 */ /* 0x000e620000002400 */
[----:B----4-:R-:W4:Y:S09]  /*7fa0*/  LDSM.16.M88.4 R4, [R217+0x7000] ;  /* 0x00700000d904783b */ /* 0x010f320000000200 */
[----:B------:R-:W1:Y:S10]  /*7fb0*/  MUFU.TANH R185, R10 ;  /* 0x0000000a00b97308 */ /* 0x000e740000002400 */
[----:B------:R5:W1:Y:S10]  /*7fc0*/  MUFU.TANH R184, R11 ;  /* 0x0000000b00b87308 */ /* 0x000a740000002400 */
[----:B------:R-:W1:Y:S10]  /*7fd0*/  MUFU.TANH R175, R12 ;  /* 0x0000000c00af7308 */ /* 0x000e740000002400 */
[----:B------:R-:W1:Y:S01]  /*7fe0*/  MUFU.TANH R174, R13 ;  /* 0x0000000d00ae7308 */ /* 0x000e620000002400 */
[----:B-----5:R-:W5:Y:S01]  /*7ff0*/  LDSM.16.M88.4 R8, [R217+0x7800] ;  /* 0x00780000d908783b */ /* 0x020f620000000200 */
[----:B------:R-:W-:Y:S04]  /*8000*/  DEPBAR.LE SB0, 0x0 ;  /* 0x000080000000791a */ /* 0x000fe80000000000 */
[C---:B----4-:R-:W-:Y:S04]  /*8010*/  HMMA.16816.F32 R20, R192.reuse, R4, R20 ;  /* 0x00000004c014723c */ /* 0x050fe80000001814 */
[----:B------:R-:W4:Y:S01]  /*8020*/  MUFU.TANH R180, R14 ;  /* 0x0000000e00b47308 */ /* 0x000f220000002400 */
[----:B------:R-:W-:Y:S03]  /*8030*/  BAR.SYNC.DEFER_BLOCKING 0x0 ;  /* 0x0000000000007b1d */ /* 0x000fe60000010000 */
[C---:B------:R-:W-:Y:S06]  /*8040*/  HMMA.16816.F32 R24, R192.reuse, R6, R24 ;  /* 0x00000006c018723c */ /* 0x040fec0000001818 */
[----:B------:R-:W1:Y:S10]  /*8050*/  MUFU.TANH R179, R15 ;  /* 0x0000000f00b37308 */ /* 0x000e740000002400 */
[----:B------:R-:W1:Y:S01]  /*8060*/  MUFU.TANH R173, R16 ;  /* 0x0000001000ad7308 */ /* 0x000e620000002400 */
[----:B------:R-:W-:Y:S02]  /*8070*/  FMUL.FTZ R20, R20, c[0x0][0x320] ;  /* 0x0000c80014147a20 */ /* 0x000fe40000410000 */
[----:B------:R-:W-:Y:S02]  /*8080*/  FMUL.FTZ R21, R21, c[0x0][0x320] ;  /* 0x0000c80015157a20 */ /* 0x000fe40000410000 */
[----:B------:R-:W-:Y:S02]  /*8090*/  FMUL.FTZ R22, R22, c[0x0][0x320] ;  /* 0x0000c80016167a20 */ /* 0x000fe40000410000 */
[----:B------:R-:W-:Y:S03]  /*80a0*/  FMUL.FTZ R23, R23, c[0x0][0x320] ;  /* 0x0000c80017177a20 */ /* 0x000fe60000410000 */
[----:B------:R-:W1:Y:S01]  /*80b0*/  MUFU.TANH R136, R20 ;  /* 0x0000001400887308 */ /* 0x000e620000002400 */
[----:B------:R-:W-:Y:S02]  /*80c0*/  FMUL.FTZ R24, R24, c[0x0][0x320] ;  /* 0x0000c80018187a20 */ /* 0x000fe40000410000 */
[----:B------:R-:W-:Y:S01]  /*80d0*/  FMUL.FTZ R27, R27, c[0x0][0x320] ;  /* 0x0000c8001b1b7a20 */ /* 0x000fe20000410000 */
[C---:B-----5:R-:W-:Y:S03]  /*80e0*/  HMMA.16816.F32 R28, R192.reuse, R8, R28 ;  /* 0x00000008c01c723c */ /* 0x060fe6000000181c */
[----:B------:R-:W-:Y:S03]  /*80f0*/  FMUL.FTZ R26, R26, c[0x0][0x320] ;  /* 0x0000c8001a1a7a20 */ /* 0x000fe60000410000 */
[----:B------:R5:W1:Y:S02]  /*8100*/  MUFU.TANH R135, R21 ;  /* 0x0000001500877308 */ /* 0x000a640000002400 */
[----:B------:R-:W-:Y:S08]  /*8110*/  HMMA.16816.F32 R32, R192, R10, R32 ;  /* 0x0000000ac020723c */ /* 0x000ff00000001820 */
[----:B------:R1:W1:Y:S10]  /*8120*/  MUFU.TANH R139, R22 ;  /* 0x00000016008b7308 */ /* 0x0002740000002400 */
[----:B------:R2:W2:Y:S06]  /*8130*/  MUFU.TANH R172, R23 ;  /* 0x0000001700ac7308 */ /* 0x0004ac0000002400 */
[----:B-----5:R-:W-:Y:S02]  /*8140*/  FMUL.FTZ R21, R32, c[0x0][0x320] ;  /* 0x0000c80020157a20 */ /* 0x020fe40000410000 */
[----:B------:R-:W-:Y:S02]  /*8150*/  FMUL.FTZ R20, R33, c[0x0][0x320] ;  /* 0x0000c80021147a20 */ /* 0x000fe40000410000 */
[----:B------:R5:W3:Y:S01]  /*8160*/  MUFU.TANH R132, R24 ;  /* 0x0000001800847308 */ /* 0x000ae20000002400 */
[----:B-1----:R-:W-:Y:S02]  /*8170*/  FMUL.FTZ R22, R29, c[0x0][0x320] ;  /* 0x0000c8001d167a20 */ /* 0x002fe40000410000 */
[----:B------:R-:W-:Y:S07]  /*8180*/  FMUL.FTZ R29, R35, c[0x0][0x320] ;  /* 0x0000c800231d7a20 */ /* 0x000fee0000410000 */
[----:B------:R1:W1:Y:S01]  /*8190*/  MUFU.TANH R138, R27 ;  /* 0x0000001b008a7308 */ /* 0x0002620000002400 */
[----:B--2---:R-:W-:Y:S02]  /*81a0*/  FMUL.FTZ R23, R28, c[0x0][0x320] ;  /* 0x0000c8001c177a20 */ /* 0x004fe40000410000 */
[----:B------:R-:W-:Y:S07]  /*81b0*/  FMUL.FTZ R28, R34, c[0x0][0x320] ;  /* 0x0000c800221c7a20 */ /* 0x000fee0000410000 */
[----:B------:R2:W2:Y:S01]  /*81c0*/  MUFU.TANH R137, R17 ;  /* 0x0000001100897308 */ /* 0x0004a20000002400 */
[----:B-----5:R-:W-:Y:S02]  /*81d0*/  FMUL.FTZ R24, R25, c[0x0][0x320] ;  /* 0x0000c80019187a20 */ /* 0x020fe40000410000 */
[----:B------:R-:W-:Y:S07]  /*81e0*/  FMUL.FTZ R25, R30, c[0x0][0x320] ;  /* 0x0000c8001e197a20 */ /* 0x000fee0000410000 */
[----:B------:R2:W2:Y:S01]  /*81f0*/  MUFU.TANH R177, R18 ;  /* 0x0000001200b17308 */ /* 0x0004a20000002400 */
[----:B-1----:R-:W-:Y:S09]  /*8200*/  FMUL.FTZ R27, R31, c[0x0][0x320] ;  /* 0x0000c8001f1b7a20 */ /* 0x002ff20000410000 */
[----:B------:R1:W1:Y:S10]  /*8210*/  MUFU.TANH R176, R19 ;  /* 0x0000001300b07308 */ /* 0x0002740000002400 */
        /* <DEDUP_REMOVED lines=11> */
[----:B--234-:R-:W-:Y:S01]  /*82d0*/  IADD3 R18, -R211, 0x10, RZ ;  /* 0x00000010d3127810 */ /* 0x01cfe20007ffe1ff */
[----:B------:R-:W-:Y:S01]  /*82e0*/  ULEA UR5, UR21, UR10, 0x6 ;  /* 0x0000000a15057291 */ /* 0x000fe2000f8e303f */
[----:B------:R-:W-:Y:S01]  /*82f0*/  IADD3 R16, -R205, 0x10, RZ ;  /* 0x00000010cd107810 */ /* 0x000fe20007ffe1ff */
[----:B------:R-:W-:Y:S01]  /*8300*/  IMAD.MOV.U32 R240, RZ, RZ, RZ ;  /* 0x000000fffff07224 */ /* 0x000fe200078e00ff */
[----:B------:R-:W-:Y:S02]  /*8310*/  LOP3.LUT R18, R18, 0xf, RZ, 0xc0, !PT ;  /* 0x0000000f12127812 */ /* 0x000fe400078ec0ff */
[----:B------:R-:W-:Y:S01]  /*8320*/  LOP3.LUT R16, R16, 0xf, RZ, 0xc0, !PT ;  /* 0x0000000f10107812 */ /* 0x000fe200078ec0ff */
[----:B------:R-:W-:Y:S01]  /*8330*/  IMAD.U32 R2, RZ, RZ, UR5 ;  /* 0x00000005ff027e24 */ /* 0x000fe2000f8e00ff */
[----:B------:R-:W-:Y:S02]  /*8340*/  IADD3 R14, -R204, 0x10, RZ ;  /* 0x00000010cc0e7810 */ /* 0x000fe40007ffe1ff */
[----:B------:R-:W-:Y:S02]  /*8350*/  SHF.L.U64.HI R6, R250, 0x1, R244 ;  /* 0x00000001fa067819 */ /* 0x000fe400000102f4 */
[----:B------:R-:W-:Y:S02]  /*8360*/  IADD3 R2, R2, -0x40, R251 ;  /* 0xffffffc002027810 */ /* 0x000fe40007ffe0fb */
[----:B------:R-:W-:Y:S03]  /*8370*/  LOP3.LUT R14, R14, 0xf, RZ, 0xc0, !PT ;  /* 0x0000000f0e0e7812 */ /* 0x000fe600078ec0ff */
        /* <DEDUP_REMOVED lines=8> */
[----:B------:R-:W-:Y:S03]  /*8400*/  @!P1 LEA.HI.X R5, R3, c[0x0][0x2a4], R5, 0x2, P0 ;  /* 0x0000a90003059a11 */ /* 0x000fe600000f1405 */
[----:B------:R-:W-:Y:S01]  /*8410*/  IMAD.WIDE.U32 R2, R242, c[0x0][0x1e0], RZ ;  /* 0x00007800f2027a25 */ /* 0x000fe200078e00ff */
[----:B------:R-:W-:Y:S01]  /*8420*/  SHF.R.S32.HI R0, RZ, 0x1f, R242 ;  /* 0x0000001fff007819 */ /* 0x000fe200000114f2 */
[----:B------:R2:W3:Y:S04]  /*8430*/  @!P1 LDG.E R240, [R4.64] ;  /* 0x0000001004f09981 */ /* 0x0004e8000c1e1900 */
[----:B------:R-:W-:Y:S04]  /*8440*/  IMAD R0, R0, c[0x0][0x1e0], RZ ;  /* 0x0000780000007a24 */ /* 0x000fe800078e02ff */
[----:B------:R-:W-:Y:S04]  /*8450*/  IMAD R0, R242, c[0x0][0x1e4], R0 ;  /* 0x00007900f2007a24 */ /* 0x000fe800078e0200 */
[----:B------:R-:W-:Y:S02]  /*8460*/  IMAD.IADD R3, R3, 0x1, R0 ;  /* 0x0000000103037824 */ /* 0x000fe400078e0200 */
[----:B--2---:R-:W-:Y:S01]  /*8470*/  IMAD.SHL.U32 R5, R250, 0x2, RZ ;  /* 0x00000002fa057824 */ /* 0x004fe200078e00ff */
[----:B---3--:R-:W-:Y:S01]  /*8480*/  SHF.R.S32.HI R4, RZ, 0x1f, R240 ;  /* 0x0000001fff047819 */ /* 0x008fe200000114f0 */
[----:B------:R-:W-:Y:S04]  /*8490*/  IMAD.WIDE.U32 R2, R240, c[0x0][0x1f0], R2 ;  /* 0x00007c00f0027a25 */ /* 0x000fe800078e0002 */
[----:B------:R-:W-:Y:S01]  /*84a0*/  IMAD R4, R4, c[0x0][0x1f0], RZ ;  /* 0x00007c0004047a24 */ /* 0x000fe200078e02ff */
[----:B------:R-:W-:Y:S03]  /*84b0*/  IADD3 R0, P0, R2, UR22, RZ ;  /* 0x0000001602007c10 */ /* 0x000fe6000ff1e0ff */
[----:B------:R-:W-:Y:S05]  /*84c0*/  IMAD R4, R240, c[0x0][0x1f4], R4 ;  /* 0x00007d00f0047a24 */ /* 0x000fea00078e0204 */
[----:B------:R-:W-:Y:S02]  /*84d0*/  IADD3.X R4, R3, UR18, R4, P0, !PT ;  /* 0x0000001203047c10 */ /* 0x000fe400087fe404 */
[C---:B------:R-:W-:Y:S04]  /*84e0*/  LEA R3, P0, R0.reuse, c[0x0][0x1c8], 0x1 ;  /* 0x0000720000037a11 */ /* 0x040fe800078008ff */
[----:B------:R-:W-:Y:S02]  /*84f0*/  LEA.HI.X R4, R0, c[0x0][0x1cc], R4, 0x1, P0 ;  /* 0x0000730000047a11 */ /* 0x000fe400000f0c04 */
[----:B------:R-:W2:Y:S04]  /*8500*/  SHFL.IDX PT, R0, R3, 0x1, 0x181f ;  /* 0x00381f0003007f89 */ /* 0x000ea800000e0000 */
[----:B------:R-:W3:Y:S04]  /*8510*/  SHFL.IDX PT, R2, R4, 0x1, 0x181f ;  /* 0x00381f0004027f89 */ /* 0x000ee800000e0000 */
[----:B------:R-:W4:Y:S04]  /*8520*/  SHFL.IDX PT, R3, R3, RZ, 0x181f ;  /* 0x00181fff03037589 */ /* 0x000f2800000e0000 */
[----:B------:R-:W5:Y:S01]  /*8530*/  SHFL.IDX PT, R4, R4, RZ, 0x181f ;  /* 0x00181fff04047589 */ /* 0x000f6200000e0000 */
[----:B--2---:R-:W-:Y:S04]  /*8540*/  IADD3 R18, P2, P0, R18, R0, R208 ;  /* 0x0000000012127210 */ /* 0x004fe8000785e0d0 */
[----:B-1-3--:R-:W-:Y:S02]  /*8550*/  IADD3.X R19, RZ, R2, R209, P2, P0 ;  /* 0x00000002ff137210 */ /* 0x00afe400017e04d1 */
[----:B------:R-:W-:Y:S04]  /*8560*/  IADD3 R16, P2, P0, R16, R0, R206 ;  /* 0x0000000010107210 */ /* 0x000fe8000785e0ce */
[----:B------:R-:W-:Y:S02]  /*8570*/  IADD3.X R17, RZ, R2, R207, P2, P0 ;  /* 0x00000002ff117210 */ /* 0x000fe400017e04cf */
[----:B------:R-:W-:Y:S04]  /*8580*/  IADD3 R14, P2, P0, R14, R0, R5 ;  /* 0x000000000e0e7210 */ /* 0x000fe8000785e005 */
[--C-:B------:R-:W-:Y:S02]  /*8590*/  IADD3.X R15, RZ, R2, R6.reuse, P2, P0 ;  /* 0x00000002ff0f7210 */ /* 0x100fe400017e0406 */
[C---:B----4-:R-:W-:Y:S02]  /*85a0*/  IADD3 R12, P0, R3.reuse, R5, RZ ;  /* 0x00000005030c7210 */ /* 0x050fe40007f1e0ff */
[----:B------:R-:W-:Y:S03]  /*85b0*/  ISETP.GE.AND P2, PT, R252, c[0x0][0x1d4], PT ;  /* 0x00007500fc007a0c */ /* 0x000fe60003f46270 */
[C---:B-----5:R-:W-:Y:S01]  /*85c0*/  IMAD.X R13, R4.reuse, 0x1, R6, P0 ;  /* 0x00000001040d7824 */ /* 0x060fe200000e0606 */
[CC--:B------:R-:W-:Y:S05]  /*85d0*/  IADD3 R10, P0, R3.reuse, R243.reuse, RZ ;  /* 0x000000f3030a7210 */ /* 0x0c0fea0007f1e0ff */
[C-C-:B------:R-:W-:Y:S01]  /*85e0*/  IMAD.X R11, R4.reuse, 0x1, R210.reuse, P0 ;  /* 0x00000001040b7824 */ /* 0x140fe200000e06d2 */
        /* <DEDUP_REMOVED lines=19> */
.L_x_988:
[----:B--234-:R-:W2:Y:S01]  /*8720*/  LDL R2, [R1+0xc] ;  /* 0x00000c0001027983 */ /* 0x01cea20000100800 */
[----:B------:R-:W-:Y:S01]  /*8730*/  PLOP3.LUT P0, PT, PT, PT, UP2, 0x80, 0x0 ;  /* 0x000000000000781c */ /* 0x000fe20003f0f028 */
[----:B------:R-:W-:Y:S02]  /*8740*/  USHF.L.U32 UR5, UR21, 0x6, URZ ;  /* 0x0000000615057899 */ /* 0x000fe4000800063f */
[----:B-1----:R-:W3:Y:S04]  /*8750*/  LDL R12, [R1+0x8] ;  /* 0x00000800010c7983 */ /* 0x002ee80000100800 */
[----:B------:R-:W-:Y:S01]  /*8760*/  IMAD.U32 R5, RZ, RZ, UR5 ;  /* 0x00000005ff057e24 */ /* 0x000fe2000f8e00ff */
[----:B------:R-:W0:Y:S05]  /*8770*/  LDGDEPBAR ;  /* 0x00000000000079af */ /* 0x000e2a0000000000 */
[----:B--2---:R-:W-:Y:S01]  /*8780*/  @P0 IMAD.HI.U32 R0, R2, c[0x0][0x2c8], RZ ;  /* 0x0000b20002000a27 */ /* 0x004fe200078e00ff */
[----:B------:R-:W-:Y:S03]  /*8790*/  PLOP3.LUT P0, PT, PT, PT, UP2, 0x80, 0x0 ;  /* 0x000000000000781c */ /* 0x000fe60003f0f028 */
[----:B------:R-:W-:Y:S02]  /*87a0*/  IMAD.MOV.U32 R4, RZ, RZ, R2 ;  /* 0x000000ffff047224 */ /* 0x000fe400078e0002 */
[----:B------:R-:W-:Y:S08]  /*87b0*/  IMAD.U32 R2, RZ, RZ, UR11 ;  /* 0x0000000bff027e24 */ /* 0x000ff0000f8e00ff */
[----:B------:R-:W-:Y:S02]  /*87c0*/  @P0 SHF.R.U32.HI R4, RZ, c[0x0][0x2cc], R0 ;  /* 0x0000b300ff040a19 */ /* 0x000fe40000011600 */
[----:B---3--:R-:W-:Y:S02]  /*87d0*/  IADD3 R0, -R12, 0x1, -R5 ;  /* 0x000000010c007810 */ /* 0x008fe40007ffe905 */
[----:B------:R-:W-:Y:S01]  /*87e0*/  PLOP3.LUT P0, PT, PT, PT, UP1, 0x40, 0x0 ;  /* 0x000000000000781c */ /* 0x000fe20003f0e818 */
[----:B------:R-:W1:Y:S02]  /*87f0*/  SHFL.IDX PT, R3, R4, RZ, 0x1c1f ;  /* 0x001c1fff04037589 */ /* 0x000e6400000e0000 */
[----:B------:R-:W-:Y:S05]  /*8800*/  IMAD R0, R2, c[0x0][0x1d0], R0 ;  /* 0x0000740002007a24 */ /* 0x000fea00078e0200 */
[----:B------:R-:W-:Y:S04]  /*8810*/  IADD3 R0, R0, -c[0x0][0x168], RZ ;  /* 0x80005a0000007a10 */ /* 0x000fe80007ffe0ff */
[C---:B------:R-:W-:Y:S02]  /*8820*/  IADD3 R7, R0.reuse, c[0x0][0x328], RZ ;  /* 0x0000ca0000077a10 */ /* 0x040fe40007ffe0ff */
[----:B------:R-:W-:Y:S03]  /*8830*/  IADD3 R6, R0, UR20, RZ ;  /* 0x0000001400067c10 */ /* 0x000fe6000fffe0ff */
[--C-:B-1----:R-:W-:Y:S02]  /*8840*/  IMAD.IADD R2, R7, 0x1, R3.reuse ;  /* 0x0000000107027824 */ /* 0x102fe400078e0203 */
        /* <DEDUP_REMOVED lines=17> */
.L_x_991:
[----:B------:R-:W-:Y:S04]  /*8960*/  MOV R8, c[0x0][0x32c] ;  /* 0x0000cb0000087a02 */ /* 0x000fe80000000f00 */
[----:B------:R-:W-:Y:S11]  /*8970*/  ISETP.NE.AND P0, PT, R8, 0x1, PT ;  /* 0x000000010800780c */ /* 0x000ff60003f05270 */
[----:B------:R-:W-:Y:S02]  /*8980*/  @!UPT UIADD3 URZ, URZ, URZ, URZ ;  /* 0x0000003f3f3ff290 */ /* 0x000fe4000fffe03f */
[----:B------:R-:W-:Y:S05]  /*8990*/  @P0 IMAD.HI.U32 R8, R3, c[0x0][0x330], RZ ;  /* 0x0000cc0003080a27 */ /* 0x000fea00078e00ff */
[----:B------:R-:W-:Y:S02]  /*89a0*/  @P0 SHF.R.U32.HI R3, RZ, c[0x0][0x334], R8 ;  /* 0x0000cd00ff030a19 */ /* 0x000fe40000011608 */
.L_x_992:
[----:B------:R-:W-:Y:S05]  /*89b0*/  BSYNC B0 ;  /* 0x0000000000007941 */ /* 0x000fea0003800000 */
.L_x_990:
[----:B------:R-:W-:Y:S04]  /*89c0*/  IMAD R3, R3, c[0x0][0x32c], -R5 ;  /* 0x0000cb0003037a24 */ /* 0x000fe800078e0a05 */
[----:B------:R-:W-:Y:S05]  /*89d0*/  IMAD.IADD R3, R3, 0x1, -R12 ;  /* 0x0000000103037824 */ /* 0x000fea00078e0a0c */
[----:B------:R-:W-:Y:S02]  /*89e0*/  IADD3 R8, R3, c[0x0][0x32c], RZ ;  /* 0x0000cb0003087a10 */ /* 0x000fe40007ffe0ff */
[----:B------:R-:W-:Y:S02]  /*89f0*/  IMNMX R0, R0, R3, !PT ;  /* 0x0000000300007217 */ /* 0x000fe40007800200 */
[----:B------:R-:W-:Y:S02]  /*8a00*/  IMNMX R2, R2, R8, PT ;  /* 0x0000000802027217 */ /* 0x000fe40003800200 */
.L_x_989:
[----:B------:R-:W-:Y:S01]  /*8a10*/  UISETP.GT.AND UP0, UPT, UR21, -0x1, UPT ;  /* 0xffffffff1500788c */ /* 0x000fe2000bf04270 */
[----:B------:R-:W1:Y:S05]  /*8a20*/  SHFL.IDX PT, R3, R4, 0x1, 0x1c1f ;  /* 0x003c1f0004037f89 */ /* 0x000e6a00000e0000 */
[----:B------:R-:W-:Y:S04]  /*8a30*/  PLOP3.LUT P0, PT, PT, PT, UP0, 0x80, 0x0 ;  /* 0x000000000000781c */ /* 0x000fe80003f0f008 */
[----:B------:R-:W-:Y:S04]  /*8a40*/  ISETP.GT.AND P0, PT, R0, RZ, P0 ;  /* 0x000000ff0000720c */ /* 0x000fe80000704270 */
        /* <DEDUP_REMOVED lines=59> */
[----:B------:R-:W-:Y:S01]  /*8e00*/  ISETP.GT.AND P0, PT, R0, 0x39, P0 ;  /* 0x000000390000780c */ /* 0x000fe20000704270 */
[--C-:B-1----:R-:W-:Y:S03]  /*8e10*/  IMAD.IADD R0, R6, 0x1, R3.reuse ;  /* 0x0000000106007824 */ /* 0x102fe600078e0203 */
[----:B------:R-:W-:Y:S01]  /*8e20*/  ISETP.LT.OR P0, PT, R2, 0x3a, P0 ;  /* 0x0000003a0200780c */ /* 0x000fe20000701670 */
[----:B------:R-:W-:Y:S03]  /*8e30*/  IMAD.IADD R2, R7, 0x1, R3 ;  /* 0x0000000107027824 */ /* 0x000fe600078e0203 */
[----:B------:R-:W-:Y:S02]  /*8e40*/  FSEL R201, R20, -INF , !P0 ;  /* 0xff80000014c97808 */ /* 0x000fe40004000000 */
[----:B------:R-:W-:Y:S11]  /*8e50*/  PLOP3.LUT P0, PT, PT, PT, UP1, 0x40, 0x0 ;  /* 0x000000000000781c */ /* 0x000ff60003f0e818 */
[----:B------:R-:W-:Y:S02]  /*8e60*/  @!UPT UIADD3 URZ, URZ, URZ, URZ ;  /* 0x0000003f3f3ff290 */ /* 0x000fe4000fffe03f */
        /* <DEDUP_REMOVED lines=16> */
.L_x_995:
[----:B------:R-:W-:Y:S04]  /*8f70*/  MOV R4, c[0x0][0x32c] ;  /* 0x0000cb0000047a02 */ /* 0x000fe80000000f00 */
[----:B------:R-:W-:Y:S11]  /*8f80*/  ISETP.NE.AND P0, PT, R4, 0x1, PT ;  /* 0x000000010400780c */ /* 0x000ff60003f05270 */
[----:B------:R-:W-:Y:S02]  /*8f90*/  @!UPT UIADD3 URZ, URZ, URZ, URZ ;  /* 0x0000003f3f3ff290 */ /* 0x000fe4000fffe03f */
[----:B------:R-:W-:Y:S05]  /*8fa0*/  @P0 IMAD.HI.U32 R4, R3, c[0x0][0x330], RZ ;  /* 0x0000cc0003040a27 */ /* 0x000fea00078e00ff */
[----:B------:R-:W-:Y:S02]  /*8fb0*/  @P0 SHF.R.U32.HI R3, RZ, c[0x0][0x334], R4 ;  /* 0x0000cd00ff030a19 */ /* 0x000fe40000011604 */
.L_x_996:
[----:B------:R-:W-:Y:S05]  /*8fc0*/  BSYNC B0 ;  /* 0x0000000000007941 */ /* 0x000fea0003800000 */
.L_x_994:
[----:B------:R-:W-:Y:S04]  /*8fd0*/  IMAD R5, R3, c[0x0][0x32c], -R5 ;  /* 0x0000cb0003057a24 */ /* 0x000fe800078e0a05 */
[----:B------:R-:W-:Y:S05]  /*8fe0*/  IMAD.IADD R5, R5, 0x1, -R12 ;  /* 0x0000000105057824 */ /* 0x000fea00078e0a0c */
[----:B------:R-:W-:Y:S02]  /*8ff0*/  IADD3 R3, R5, c[0x0][0x32c], RZ ;  /* 0x0000cb0005037a10 */ /* 0x000fe40007ffe0ff */
[----:B------:R-:W-:Y:S02]  /*9000*/  IMNMX R0, R0, R5, !PT ;  /* 0x0000000500007217 */ /* 0x000fe40007800200 */
[----:B------:R-:W-:Y:S02]  /*9010*/  IMNMX R2, R2, R3, PT ;  /* 0x0000000302027217 */ /* 0x000fe40003800200 */
.L_x_993:
[----:B------:R-:W-:Y:S01]  /*9020*/  PLOP3.LUT P0, PT, PT, PT, UP0, 0x80, 0x0 ;  /* 0x000000000000781c */ /* 0x000fe20003f0f008 */
[----:B------:R-:W-:Y:S01]  /*9030*/  LDSM.16.MT88.4 R20, [R214+0x100] ;  /* 0x00010000d614783b */ /* 0x000fe20000004200 */
[----:B------:R-:W-:Y:S02]  /*9040*/  FMNMX.FTZ R3, R8, R133, !PT ;  /* 0x0000008508037209 */ /* 0x000fe40007810000 */
[----:B------:R-:W-:Y:S02]  /*9050*/  ISETP.GT.AND P0, PT, R0, RZ, P0 ;  /* 0x000000ff0000720c */ /* 0x000fe40000704270 */
[----:B------:R-:W-:Y:S02]  /*9060*/  FMNMX.FTZ R3, R10, R3, !PT ;  /* 0x000000030a037209 */ /* 0x000fe40007810000 */
        /* <DEDUP_REMOVED lines=49> */
[----:B------:R-:W-:Y:S03]  /*9380*/  ISETP.LT.OR P0, PT, R2, 0x1a, P0 ;  /* 0x0000001a0200780c */ /* 0x000fe60000701670 */
[----:B------:R-:W1:Y:S01]  /*9390*/  SHFL.BFLY PT, R13, R3, 0x2, 0x1f ;  /* 0x0c401f00030d7f89 */ /* 0x000e6200000e0000 */
[----:B------:R-:W-:Y:S02]  /*93a0*/  FSEL R176, R176, -INF , !P0 ;  /* 0xff800000b0b07808 */ /* 0x000fe40004000000 */
[----:B------:R-:W-:Y:S02]  /*93b0*/  PLOP3.LUT P0, PT, PT, PT, UP0, 0x80, 0x0 ;  /* 0x000000000000781c */ /* 0x000fe40003f0f008 */
[----:B------:R-:W-:Y:S02]  /*93c0*/  FMNMX.FTZ R12, R176, R12, !PT ;  /* 0x0000000cb00c7209 */ /* 0x000fe40007810000 */
[----:B------:R-:W-:Y:S04]  /*93d0*/  ISETP.GT.AND P0, PT, R0, 0x20, P0 ;  /* 0x000000200000780c */ /* 0x000fe80000704270 */
[----:B------:R-:W-:Y:S04]  /*93e0*/  ISETP.LT.OR P0, PT, R2, 0x21, P0 ;  /* 0x000000210200780c */ /* 0x000fe80000701670 */
[----:B------:R-:W-:Y:S02]  /*93f0*/  FSEL R181, R139, -INF , !P0 ;  /* 0xff8000008bb57808 */ /* 0x000fe40004000000 */
[----:B------:R-:W-:Y:S02]  /*9400*/  PLOP3.LUT P0, PT, PT, PT, UP0, 0x80, 0x0 ;  /* 0x000000000000781c */ /* 0x000fe40003f0f008 */
[----:B------:R-:W-:Y:S02]  /*9410*/  FMNMX.FTZ R12, R181, R12, !PT ;  /* 0x0000000cb50c7209 */ /* 0x000fe40007810000 */
[----:B------:R-:W-:Y:S02]  /*9420*/  ISETP.GT.AND P0, PT, R0, 0x21, P0 ;  /* 0x000000210000780c */ /* 0x000fe40000704270 */
[----:B-1----:R-:W-:Y:S02]  /*9430*/  FMNMX.FTZ R3, R3, R13, !PT ;  /* 0x0000000d03037209 */ /* 0x002fe40007810000 */
        /* <DEDUP_REMOVED lines=13> */
[----:B------:R-:W-:Y:S01]  /*9510*/  FMUL.FTZ R172, R132, c[0x0][0x2d0] ;  /* 0x0000b40084ac7a20 */ /* 0x000fe20000410000 */
[----:B------:R-:W-:Y:S02]  /*9520*/  FSEL R187, R138, -INF , !P0 ;  /* 0xff8000008abb7808 */ /* 0x000fe40004000000 */
[----:B------:R-:W-:Y:S02]  /*9530*/  PLOP3.LUT P0, PT, PT, PT, UP0, 0x80, 0x0 ;  /* 0x000000000000781c */ /* 0x000fe40003f0f008 */
[----:B------:R-:W-:Y:S02]  /*9540*/  FMNMX.FTZ R12, R187, R12, !PT ;  /* 0x0000000cbb0c7209 */ /* 0x000fe40007810000 */
        /* <DEDUP_REMOVED lines=11> */
[----:B------:R-:W-:Y:S01]  /*9600*/  PLOP3.LUT P0, PT, PT, PT, UP0, 0x80, 0x0 ;  /* 0x000000000000781c */ /* 0x000fe20003f0f008 */
[----:B------:R-:W-:Y:S02]  /*9610*/  UISETP.GT.AND UP0, UPT, UR21, UR4, UPT ;  /* 0x000000041500728c */ /* 0x000fe4000bf04270 */
[----:B------:R-:W-:Y:S01]  /*9620*/  UIADD3 UR21, UR21, -0x1, URZ ;  /* 0xffffffff15157890 */ /* 0x000fe2000fffe03f */
[----:B------:R-:W-:Y:S02]  /*9630*/  ISETP.GT.AND P0, PT, R0, 0x39, P0 ;  /* 0x000000390000780c */ /* 0x000fe40000704270 */
[----:B------:R-:W-:Y:S02]  /*9640*/  FMNMX.FTZ R0, R195, R12, !PT ;  /* 0x0000000cc3007209 */ /* 0x000fe40007810000 */
[----:B------:R-:W-:Y:S01]  /*9650*/  ISETP.LT.OR P0, PT, R2, 0x3a, P0 ;  /* 0x0000003a0200780c */ /* 0x000fe20000701670 */
[----:B------:R-:W-:Y:S01]  /*9660*/  LDSM.16.MT88.4 R12, [R213+0x100] ;  /* 0x00010000d50c783b */ /* 0x000fe20000004200 */
[----:B------:R-:W-:Y:S02]  /*9670*/  FMNMX.FTZ R0, R196, R0, !PT ;  /* 0x00000000c4007209 */ /* 0x000fe40007810000 */
[----:B------:R-:W-:Y:S02]  /*9680*/  FSEL R135, R29, -INF , !P0 ;  /* 0xff8000001d877808 */ /* 0x000fe40004000000 */
[----:B------:R-:W-:Y:S02]  /*9690*/  FMNMX.FTZ R0, R197, R0, !PT ;  /* 0x00000000c5007209 */ /* 0x000fe40007810000 */
[----:B------:R-:W-:Y:S01]  /*96a0*/  FSETP.NEU.FTZ.AND P0, PT, R132, -INF , PT ;  /* 0xff8000008400780b */ /* 0x000fe20003f1d000 */
[----:B------:R-:W-:Y:S01]  /*96b0*/  LDSM.16.MT88.4 R28, [R216+0x100] ;  /* 0x00010000d81c783b */ /* 0x000fe20000004200 */
[----:B------:R-:W-:Y:S02]  /*96c0*/  FMNMX.FTZ R0, R135, R0, !PT ;  /* 0x0000000087007209 */ /* 0x000fe40007810000 */
[----:B------:R-:W-:Y:S05]  /*96d0*/  FSEL R172, R172, RZ, P0 ;  /* 0x000000ffacac7208 */ /* 0x000fea0000000000 */
[----:B------:R-:W1:Y:S01]  /*96e0*/  SHFL.BFLY PT, R2, R0, 0x2, 0x1f ;  /* 0x0c401f0000027f89 */ /* 0x000e6200000e0000 */
[--C-:B------:R-:W-:Y:S02]  /*96f0*/  FFMA.FTZ R8, R8, c[0x0][0x2d0], -R172.reuse ;  /* 0x0000b40008087a23 */ /* 0x100fe400000108ac */
[--C-:B------:R-:W-:Y:S02]  /*9700*/  FFMA.FTZ R10, R10, c[0x0][0x2d0], -R172.reuse ;  /* 0x0000b4000a0a7a23 */ /* 0x100fe400000108ac */
[--C-:B------:R-:W-:Y:S01]  /*9710*/  FFMA.FTZ R9, R9, c[0x0][0x2d0], -R172.reuse ;  /* 0x0000b40009097a23 */ /* 0x100fe200000108ac */
[----:B------:R-:W-:Y:S01]  /*9720*/  MUFU.EX2 R249, R8 ;  /* 0x0000000800f97308 */ /* 0x000fe20000000800 */
[----:B------:R-:W-:Y:S09]  /*9730*/  FFMA.FTZ R11, R11, c[0x0][0x2d0], -R172 ;  /* 0x0000b4000b0b7a23 */ /* 0x000ff200000108ac */
[----:B------:R-:W2:Y:S01]  /*9740*/  MUFU.EX2 R33, R10 ;  /* 0x0000000a00217308 */ /* 0x000ea20000000800 */
[----:B-1----:R-:W-:Y:S02]  /*9750*/  FMNMX.FTZ R2, R0, R2, !PT ;  /* 0x0000000200027209 */ /* 0x002fe40007810000 */
[----:B------:R-:W-:Y:S07]  /*9760*/  FSEL R0, R132, RZ, P0 ;  /* 0x000000ff84007208 */ /* 0x000fee0000000000 */
[----:B------:R-:W-:Y:S01]  /*9770*/  MUFU.EX2 R34, R9 ;  /* 0x0000000900227308 */ /* 0x000fe20000000800 */
[----:B------:R-:W1:Y:S01]  /*9780*/  SHFL.BFLY PT, R3, R2, 0x1, 0x1f ;  /* 0x0c201f0002037f89 */ /* 0x000e6200000e0000 */
[----:B------:R-:W-:Y:S04]  /*9790*/  FADD.FTZ R0, -R0, R133 ;  /* 0x0000008500007221 */ /* 0x000fe80000010100 */
[----:B------:R-:W-:Y:S04]  /*97a0*/  FMUL.FTZ R0, R0, c[0x0][0x2d0] ;  /* 0x0000b40000007a20 */ /* 0x000fe80000410000 */
[----:B------:R-:W3:Y:S01]  /*97b0*/  MUFU.EX2 R35, R11 ;  /* 0x0000000b00237308 */ /* 0x000ee20000000800 */
[----:B--2---:R-:W-:Y:S02]  /*97c0*/  F2FP.PACK_AB R136, R33, R249 ;  /* 0x000000f92188723e */ /* 0x004fe400000000ff */
[----:B-1----:R-:W-:Y:S07]  /*97d0*/  FMNMX.FTZ R3, R2, R3, !PT ;  /* 0x0000000302037209 */ /* 0x002fee0007810000 */
[----:B------:R1:W2:Y:S01]  /*97e0*/  MUFU.EX2 R2, R0 ;  /* 0x0000000000027308 */ /* 0x0002a20000000800 */
[C---:B------:R-:W-:Y:S01]  /*97f0*/  FSETP.NEU.FTZ.AND P0, PT, R3.reuse, -INF , PT ;  /* 0xff8000000300780b */ /* 0x040fe20003f1d000 */
[----:B------:R-:W-:Y:S01]  /*9800*/  FMUL.FTZ R133, R3, c[0x0][0x2d0] ;  /* 0x0000b40003857a20 */ /* 0x000fe20000410000 */
[----:B---3--:R-:W-:Y:S04]  /*9810*/  F2FP.PACK_AB R138, R35, R34 ;  /* 0x00000022238a723e */ /* 0x008fe800000000ff */
[----:B------:R-:W-:Y:S05]  /*9820*/  FSEL R133, R133, RZ, P0 ;  /* 0x000000ff85857208 */ /* 0x000fea0000000000 */
[--C-:B------:R-:W-:Y:S02]  /*9830*/  FFMA.FTZ R4, R4, c[0x0][0x2d0], -R133.reuse ;  /* 0x0000b40004047a23 */ /* 0x100fe40000010885 */
[--C-:B------:R-:W-:Y:S02]  /*9840*/  FFMA.FTZ R6, R6, c[0x0][0x2d0], -R133.reuse ;  /* 0x0000b40006067a23 */ /* 0x100fe40000010885 */
[--C-:B------:R-:W-:Y:S01]  /*9850*/  FFMA.FTZ R5, R5, c[0x0][0x2d0], -R133.reuse ;  /* 0x0000b40005057a23 */ /* 0x100fe20000010885 */
[----:B------:R3:W-:Y:S01]  /*9860*/  MUFU.EX2 R205, R4 ;  /* 0x0000000400cd7308 */ /* 0x0007e20000000800 */
[--C-:B------:R-:W-:Y:S01]  /*9870*/  FFMA.FTZ R7, R7, c[0x0][0x2d0], -R133.reuse ;  /* 0x0000b40007077a23 */ /* 0x100fe20000010885 */
[----:B-1----:R-:W-:Y:S01]  /*9880*/  FSEL R0, R3, RZ, P0 ;  /* 0x000000ff03007208 */ /* 0x002fe20000000000 */
[C---:B--2---:R-:W-:Y:S01]  /*9890*/  FMUL.FTZ R8, R2.reuse, R144 ;  /* 0x0000009002087220 */ /* 0x044fe20000410000 */
[----:B------:R-:W-:Y:S01]  /*98a0*/  PLOP3.LUT P0, PT, PT, PT, UP0, 0x80, 0x0 ;  /* 0x000000000000781c */ /* 0x000fe20003f0f008 */
[----:B------:R-:W-:Y:S05]  /*98b0*/  FMUL.FTZ R9, R2, R145 ;  /* 0x0000009102097220 */ /* 0x000fea0000410000 */
[----:B------:R-:W1:Y:S01]  /*98c0*/  MUFU.EX2 R204, R6 ;  /* 0x0000000600cc7308 */ /* 0x000e620000000800 */
[----:B------:R-:W-:Y:S02]  /*98d0*/  FADD.FTZ R0, -R0, R134 ;  /* 0x0000008600007221 */ /* 0x000fe40000010100 */
[----:B------:R-:W-:Y:S02]  /*98e0*/  FMUL.FTZ R16, R2, R152 ;  /* 0x0000009802107220 */ /* 0x000fe40000410000 */
[----:B------:R-:W-:Y:S02]  /*98f0*/  FMUL.FTZ R0, R0, c[0x0][0x2d0] ;  /* 0x0000b40000007a20 */ /* 0x000fe40000410000 */
[C---:B------:R-:W-:Y:S02]  /*9900*/  FMUL.FTZ R17, R2.reuse, R153 ;  /* 0x0000009902117220 */ /* 0x040fe40000410000 */
[C---:B------:R-:W-:Y:S01]  /*9910*/  FMUL.FTZ R24, R2.reuse, R160 ;  /* 0x000000a002187220 */ /* 0x040fe20000410000 */
[----:B------:R2:W-:Y:S01]  /*9920*/  MUFU.EX2 R203, R5 ;  /* 0x0000000500cb7308 */ /* 0x0005e20000000800 */
[C---:B------:R-:W-:Y:S02]  /*9930*/  FMUL.FTZ R25, R2.reuse, R161 ;  /* 0x000000a102197220 */ /* 0x040fe40000410000 */
[--C-:B------:R-:W-:Y:S02]  /*9940*/  FFMA.FTZ R134, R175, c[0x0][0x2d0], -R172.reuse ;  /* 0x0000b400af867a23 */ /* 0x100fe400000108ac */
[C---:B---3--:R-:W-:Y:S02]  /*9950*/  FMUL.FTZ R4, R2.reuse, R140 ;  /* 0x0000008c02047220 */ /* 0x048fe40000410000 */
[C---:B------:R-:W-:Y:S01]  /*9960*/  FMUL.FTZ R32, R2.reuse, R168 ;  /* 0x000000a802207220 */ /* 0x040fe20000410000 */
[----:B------:R-:W-:Y:S01]  /*9970*/  MOV R168, R33 ;  /* 0x0000002100a87202 */ /* 0x000fe20000000f00 */
[C---:B------:R-:W-:Y:S01]  /*9980*/  FMUL.FTZ R33, R2.reuse, R169 ;  /* 0x000000a902217220 */ /* 0x040fe20000410000 */
[----:B------:R-:W3:Y:S01]  /*9990*/  MUFU.EX2 R202, R7 ;  /* 0x0000000700ca7308 */ /* 0x000ee20000000800 */
[----:B------:R-:W-:Y:S01]  /*99a0*/  MOV R169, R34 ;  /* 0x0000002200a97202 */ /* 0x000fe20000000f00 */
[----:B------:R-:W-:Y:S01]  /*99b0*/  FMUL.FTZ R36, R2, R36 ;  /* 0x0000002402247220 */ /* 0x000fe20000410000 */
[----:B-1----:R-:W-:Y:S01]  /*99c0*/  F2FP.PACK_AB R137, R204, R205 ;  /* 0x000000cdcc89723e */ /* 0x002fe200000000ff */
[C---:B------:R-:W-:Y:S02]  /*99d0*/  FMUL.FTZ R37, R2.reuse, R37 ;  /* 0x0000002502257220 */ /* 0x040fe40000410000 */
[C---:B------:R-:W-:Y:S02]  /*99e0*/  FMUL.FTZ R40, R2.reuse, R40 ;  /* 0x0000002802287220 */ /* 0x040fe40000410000 */
[C---:B------:R-:W-:Y:S02]  /*99f0*/  FMUL.FTZ R41, R2.reuse, R41 ;  /* 0x0000002902297220 */ /* 0x040fe40000410000 */
[----:B------:R-:W1:Y:S01]  /*9a00*/  MUFU.EX2 R0, R0 ;  /* 0x0000000000007308 */ /* 0x000e620000000800 */
[C---:B------:R-:W-:Y:S02]  /*9a10*/  FMUL.FTZ R44, R2.reuse, R44 ;  /* 0x0000002c022c7220 */ /* 0x040fe40000410000 */
[C---:B------:R-:W-:Y:S02]  /*9a20*/  FMUL.FTZ R45, R2.reuse, R45 ;  /* 0x0000002d022d7220 */ /* 0x040fe40000410000 */
[C---:B--2---:R-:W-:Y:S02]  /*9a30*/  FMUL.FTZ R5, R2.reuse, R141 ;  /* 0x0000008d02057220 */ /* 0x044fe40000410000 */
[C---:B------:R-:W-:Y:S02]  /*9a40*/  FMUL.FTZ R48, R2.reuse, R48 ;  /* 0x0000003002307220 */ /* 0x040fe40000410000 */
[C---:B------:R-:W-:Y:S01]  /*9a50*/  FMUL.FTZ R49, R2.reuse, R49 ;  /* 0x0000003102317220 */ /* 0x040fe20000410000 */
[----:B------:R2:W-:Y:S01]  /*9a60*/  MUFU.EX2 R248, R134 ;  /* 0x0000008600f87308 */ /* 0x0005e20000000800 */
[C---:B------:R-:W-:Y:S02]  /*9a70*/  FMUL.FTZ R52, R2.reuse, R52 ;  /* 0x0000003402347220 */ /* 0x040fe40000410000 */
[----:B------:R-:W-:Y:S01]  /*9a80*/  FMUL.FTZ R53, R2, R53 ;  /* 0x0000003502357220 */ /* 0x000fe20000410000 */
[----:B---3--:R-:W-:Y:S01]  /*9a90*/  F2FP.PACK_AB R139, R202, R203 ;  /* 0x000000cbca8b723e */ /* 0x008fe200000000ff */
[C---:B------:R-:W-:Y:S02]  /*9aa0*/  FMUL.FTZ R56, R2.reuse, R56 ;  /* 0x0000003802387220 */ /* 0x040fe40000410000 */
[C---:B------:R-:W-:Y:S02]  /*9ab0*/  FMUL.FTZ R57, R2.reuse, R57 ;  /* 0x0000003902397220 */ /* 0x040fe40000410000 */
[C---:B------:R-:W-:Y:S02]  /*9ac0*/  FMUL.FTZ R60, R2.reuse, R60 ;  /* 0x0000003c023c7220 */ /* 0x040fe40000410000 */
[C---:B------:R-:W-:Y:S02]  /*9ad0*/  FMUL.FTZ R61, R2.reuse, R61 ;  /* 0x0000003d023d7220 */ /* 0x040fe40000410000 */
[----:B------:R-:W-:Y:S02]  /*9ae0*/  FMUL.FTZ R64, R2, R64 ;  /* 0x0000004002407220 */ /* 0x000fe40000410000 */
[C---:B-1----:R-:W-:Y:S02]  /*9af0*/  FMUL.FTZ R6, R0.reuse, R142 ;  /* 0x0000008e00067220 */ /* 0x042fe40000410000 */
[C---:B------:R-:W-:Y:S02]  /*9b00*/  FMUL.FTZ R7, R0.reuse, R143 ;  /* 0x0000008f00077220 */ /* 0x040fe40000410000 */
[----:B------:R-:W1:Y:S01]  /*9b10*/  LDSM.16.MT88.4 R140, [R215+0x100] ;  /* 0x00010000d78c783b */ /* 0x000e620000004200 */
[C---:B------:R-:W-:Y:S02]  /*9b20*/  FMUL.FTZ R10, R0.reuse, R146 ;  /* 0x00000092000a7220 */ /* 0x040fe40000410000 */
[C---:B------:R-:W-:Y:S02]  /*9b30*/  FMUL.FTZ R11, R0.reuse, R147 ;  /* 0x00000093000b7220 */ /* 0x040fe40000410000 */
[C---:B------:R-:W-:Y:S03]  /*9b40*/  HMMA.16816.F32 R4, R136.reuse, R12, R4 ;  /* 0x0000000c8804723c */ /* 0x040fe60000001804 */
[----:B------:R-:W3:Y:S02]  /*9b50*/  LDSM.16.MT88.4 R144, [R213+0x2100] ;  /* 0x00210000d590783b */ /* 0x000ee40000004200 */
[----:B------:R-:W-:Y:S02]  /*9b60*/  FMUL.FTZ R18, R0, R154 ;  /* 0x0000009a00127220 */ /* 0x000fe40000410000 */
[C---:B------:R-:W-:Y:S01]  /*9b70*/  FMUL.FTZ R12, R2.reuse, R148 ;  /* 0x00000094020c7220 */ /* 0x040fe20000410000 */
[C---:B------:R-:W-:Y:S04]  /*9b80*/  HMMA.16816.F32 R8, R136.reuse, R14, R8 ;  /* 0x0000000e8808723c */ /* 0x040fe80000001808 */
[----:B------:R-:W-:Y:S02]  /*9b90*/  FMUL.FTZ R13, R2, R149 ;  /* 0x00000095020d7220 */ /* 0x000fe40000410000 */
[C---:B------:R-:W-:Y:S02]  /*9ba0*/  FMUL.FTZ R19, R0.reuse, R155 ;  /* 0x0000009b00137220 */ /* 0x040fe40000410000 */
[C---:B------:R-:W-:Y:S01]  /*9bb0*/  FMUL.FTZ R14, R0.reuse, R150 ;  /* 0x00000096000e7220 */ /* 0x040fe20000410000 */
[----:B------:R-:W-:Y:S03]  /*9bc0*/  LDSM.16.MT88.4 R152, [R214+0x900] ;  /* 0x00090000d698783b */ /* 0x000fe60000004200 */
[C---:B------:R-:W-:Y:S02]  /*9bd0*/  FMUL.FTZ R15, R0.reuse, R151 ;  /* 0x00000097000f7220 */ /* 0x040fe40000410000 */
[C---:B------:R-:W-:Y:S02]  /*9be0*/  FMUL.FTZ R26, R0.reuse, R162 ;  /* 0x000000a2001a7220 */ /* 0x040fe40000410000 */
[----:B------:R-:W-:Y:S01]  /*9bf0*/  FMUL.FTZ R27, R0, R163 ;  /* 0x000000a3001b7220 */ /* 0x000fe20000410000 */
[----:B------:R-:W4:Y:S01]  /*9c00*/  LDSM.16.MT88.4 R148, [R214+0x2100] ;  /* 0x00210000d694783b */ /* 0x000f220000004200 */
[--C-:B--2---:R-:W-:Y:S01]  /*9c10*/  FFMA.FTZ R134, R174, c[0x0][0x2d0], -R172.reuse ;  /* 0x0000b400ae867a23 */ /* 0x104fe200000108ac */
[C---:B------:R-:W-:Y:S03]  /*9c20*/  HMMA.16816.F32 R12, R136.reuse, R20, R12 ;  /* 0x00000014880c723c */ /* 0x040fe6000000180c */
[C---:B------:R-:W-:Y:S01]  /*9c30*/  FMUL.FTZ R34, R0.reuse, R170 ;  /* 0x000000aa00227220 */ /* 0x040fe20000410000 */
[----:B------:R-:W-:Y:S01]  /*9c40*/  MOV R170, R35 ;  /* 0x0000002300aa7202 */ /* 0x000fe20000000f00 */
[----:B------:R-:W-:Y:S01]  /*9c50*/  FMUL.FTZ R35, R0, R171 ;  /* 0x000000ab00237220 */ /* 0x000fe20000410000 */
[----:B------:R-:W-:Y:S01]  /*9c60*/  LDSM.16.MT88.4 R160, [R213+0x4900] ;  /* 0x00490000d5a0783b */ /* 0x000fe20000004200 */
[C---:B------:R-:W-:Y:S01]  /*9c70*/  FMUL.FTZ R20, R2.reuse, R156 ;  /* 0x0000009c02147220 */ /* 0x040fe20000410000 */
[C---:B------:R-:W-:Y:S01]  /*9c80*/  HMMA.16816.F32 R16, R136.reuse, R22, R16 ;  /* 0x000000168810723c */ /* 0x040fe20000001810 */
[----:B------:R2:W5:Y:S03]  /*9c90*/  MUFU.EX2 R247, R134 ;  /* 0x0000008600f77308 */ /* 0x0005660000000800 */
[----:B------:R-:W-:Y:S02]  /*9ca0*/  FMUL.FTZ R21, R2, R157 ;  /* 0x0000009d02157220 */ /* 0x000fe40000410000 */
        /* <DEDUP_REMOVED lines=8> */
[----:B------:R-:W-:Y:S02]  /*9d30*/  FMUL.FTZ R46, R0, R46 ;  /* 0x0000002e002e7220 */ /* 0x000fe40000410000 */
[C---:B------:R-:W-:Y:S01]  /*9d40*/  FMUL.FTZ R28, R2.reuse, R164 ;  /* 0x000000a4021c7220 */ /* 0x040fe20000410000 */
[C---:B------:R-:W-:Y:S04]  /*9d50*/  HMMA.16816.F32 R24, R136.reuse, R30, R24 ;  /* 0x0000001e8818723c */ /* 0x040fe80000001818 */
[----:B------:R-:W-:Y:S02]  /*9d60*/  FMUL.FTZ R29, R2, R165 ;  /* 0x000000a5021d7220 */ /* 0x000fe40000410000 */
[C---:B------:R-:W-:Y:S02]  /*9d70*/  FMUL.FTZ R47, R0.reuse, R47 ;  /* 0x0000002f002f7220 */ /* 0x040fe40000410000 */
[C---:B------:R-:W-:Y:S04]  /*9d80*/  FMUL.FTZ R30, R0.reuse, R166 ;  /* 0x000000a6001e7220 */ /* 0x040fe80000410000 */
[C---:B------:R-:W-:Y:S02]  /*9d90*/  FMUL.FTZ R31, R0.reuse, R167 ;  /* 0x000000a7001f7220 */ /* 0x040fe40000410000 */
[----:B------:R-:W-:Y:S01]  /*9da0*/  LDSM.16.MT88.4 R164, [R214+0x4900] ;  /* 0x00490000d6a4783b */ /* 0x000fe20000004200 */
[--C-:B--2---:R-:W-:Y:S02]  /*9db0*/  FFMA.FTZ R134, R173, c[0x0][0x2d0], -R172.reuse ;  /* 0x0000b400ad867a23 */ /* 0x104fe400000108ac */
[C---:B------:R-:W-:Y:S02]  /*9dc0*/  FMUL.FTZ R50, R0.reuse, R50 ;  /* 0x0000003200327220 */ /* 0x040fe40000410000 */
[C---:B-1----:R-:W-:Y:S01]  /*9dd0*/  HMMA.16816.F32 R28, R136.reuse, R140, R28 ;  /* 0x0000008c881c723c */ /* 0x042fe2000000181c */
[----:B------:R1:W-:Y:S02]  /*9de0*/  MUFU.EX2 R246, R134 ;  /* 0x0000008600f67308 */ /* 0x0003e40000000800 */
[C---:B------:R-:W-:Y:S02]  /*9df0*/  FMUL.FTZ R51, R0.reuse, R51 ;  /* 0x0000003300337220 */ /* 0x040fe40000410000 */
[C---:B------:R-:W-:Y:S02]  /*9e00*/  FMUL.FTZ R54, R0.reuse, R54 ;  /* 0x0000003600367220 */ /* 0x040fe40000410000 */
[C---:B------:R-:W-:Y:S01]  /*9e10*/  FMUL.FTZ R55, R0.reuse, R55 ;  /* 0x0000003700377220 */ /* 0x040fe20000410000 */
[C---:B------:R-:W-:Y:S01]  /*9e20*/  HMMA.16816.F32 R32, R136.reuse, R142, R32 ;  /* 0x0000008e8820723c */ /* 0x040fe20000001820 */
[----:B------:R-:W2:Y:S03]  /*9e30*/  LDSM.16.MT88.4 R140, [R216+0x2100] ;  /* 0x00210000d88c783b */ /* 0x000ea60000004200 */
[C---:B------:R-:W-:Y:S02]  /*9e40*/  FMUL.FTZ R58, R0.reuse, R58 ;  /* 0x0000003a003a7220 */ /* 0x040fe40000410000 */
[C---:B------:R-:W-:Y:S02]  /*9e50*/  FMUL.FTZ R59, R0.reuse, R59 ;  /* 0x0000003b003b7220 */ /* 0x040fe40000410000 */
[C---:B---3--:R-:W-:Y:S04]  /*9e60*/  HMMA.16816.F32 R36, R136.reuse, R144, R36 ;  /* 0x000000908824723c */ /* 0x048fe80000001824 */
[C---:B------:R-:W-:Y:S02]  /*9e70*/  FMUL.FTZ R62, R0.reuse, R62 ;  /* 0x0000003e003e7220 */ /* 0x040fe40000410000 */
[----:B------:R-:W-:Y:S02]  /*9e80*/  FMUL.FTZ R63, R0, R63 ;  /* 0x0000003f003f7220 */ /* 0x000fe40000410000 */
[C---:B------:R-:W-:Y:S01]  /*9e90*/  HMMA.16816.F32 R40, R136.reuse, R146, R40 ;  /* 0x000000928828723c */ /* 0x040fe20000001828 */
[----:B------:R-:W3:Y:S03]  /*9ea0*/  LDSM.16.MT88.4 R144, [R215+0x2100] ;  /* 0x00210000d790783b */ /* 0x000ee60000004200 */
[--C-:B-1----:R-:W-:Y:S02]  /*9eb0*/  FFMA.FTZ R134, R178, c[0x0][0x2d0], -R172.reuse ;  /* 0x0000b400b2867a23 */ /* 0x102fe400000108ac */
[----:B------:R-:W-:Y:S02]  /*9ec0*/  FMUL.FTZ R65, R2, R65 ;  /* 0x0000004102417220 */ /* 0x000fe40000410000 */
[C---:B----4-:R-:W-:Y:S01]  /*9ed0*/  HMMA.16816.F32 R44, R136.reuse, R148, R44 ;  /* 0x00000094882c723c */ /* 0x050fe2000000182c */
[----:B------:R1:W4:Y:S03]  /*9ee0*/  MUFU.EX2 R245, R134 ;  /* 0x0000008600f57308 */ /* 0x0003260000000800 */
[C---:B------:R-:W-:Y:S02]  /*9ef0*/  FMUL.FTZ R66, R0.reuse, R66 ;  /* 0x0000004200427220 */ /* 0x040fe40000410000 */
[----:B------:R-:W-:Y:S02]  /*9f00*/  FMUL.FTZ R67, R0, R67 ;  /* 0x0000004300437220 */ /* 0x000fe40000410000 */
[C---:B------:R-:W-:Y:S01]  /*9f10*/  HMMA.16816.F32 R48, R136.reuse, R150, R48 ;  /* 0x000000968830723c */ /* 0x040fe20000001830 */
[----:B------:R-:W1:Y:S03]  /*9f20*/  LDSM.16.MT88.4 R148, [R213+0x4100] ;  /* 0x00410000d594783b */ /* 0x000e660000004200 */
[C---:B------:R-:W-:Y:S02]  /*9f30*/  FMUL.FTZ R68, R2.reuse, R68 ;  /* 0x0000004402447220 */ /* 0x040fe40000410000 */
[----:B------:R-:W-:Y:S02]  /*9f40*/  FMUL.FTZ R69, R2, R69 ;  /* 0x0000004502457220 */ /* 0x000fe40000410000 */
[C---:B------:R-:W-:Y:S01]  /*9f50*/  FMUL.FTZ R70, R0.reuse, R70 ;  /* 0x0000004600467220 */ /* 0x040fe20000410000 */
[C---:B--2---:R-:W-:Y:S03]  /*9f60*/  HMMA.16816.F32 R52, R136.reuse, R140, R52 ;  /* 0x0000008c8834723c */ /* 0x044fe60000001834 */
[----:B------:R-:W-:Y:S02]  /*9f70*/  FMUL.FTZ R71, R0, R71 ;  /* 0x0000004700477220 */ /* 0x000fe40000410000 */
[C---:B------:R-:W-:Y:S02]  /*9f80*/  FMUL.FTZ R72, R2.reuse, R72 ;  /* 0x0000004802487220 */ /* 0x040fe40000410000 */
[----:B------:R-:W-:Y:S01]  /*9f90*/  FMUL.FTZ R73, R2, R73 ;  /* 0x0000004902497220 */ /* 0x000fe20000410000 */
[C---:B------:R-:W-:Y:S01]  /*9fa0*/  HMMA.16816.F32 R56, R136.reuse, R142, R56 ;  /* 0x0000008e8838723c */ /* 0x040fe20000001838 */
[----:B------:R-:W2:Y:S03]  /*9fb0*/  LDSM.16.MT88.4 R140, [R214+0x4100] ;  /* 0x00410000d68c783b */ /* 0x000ea60000004200 */
[C---:B------:R-:W-:Y:S02]  /*9fc0*/  FMUL.FTZ R74, R0.reuse, R74 ;  /* 0x0000004a004a7220 */ /* 0x040fe40000410000 */
[----:B------:R-:W-:Y:S02]  /*9fd0*/  FMUL.FTZ R75, R0, R75 ;  /* 0x0000004b004b7220 */ /* 0x000fe40000410000 */
[C---:B---3--:R-:W-:Y:S04]  /*9fe0*/  HMMA.16816.F32 R60, R136.reuse, R144, R60 ;  /* 0x00000090883c723c */ /* 0x048fe8000000183c */
[C---:B------:R-:W-:Y:S02]  /*9ff0*/  FMUL.FTZ R76, R2.reuse, R76 ;  /* 0x0000004c024c7220 */ /* 0x040fe40000410000 */
[----:B------:R-:W-:Y:S02]  /*a000*/  FMUL.FTZ R77, R2, R77 ;  /* 0x0000004d024d7220 */ /* 0x000fe40000410000 */
[C---:B------:R-:W-:Y:S01]  /*a010*/  HMMA.16816.F32 R64, R136.reuse, R146, R64 ;  /* 0x000000928840723c */ /* 0x040fe20000001840 */
[----:B------:R-:W3:Y:S03]  /*a020*/  LDSM.16.MT88.4 R144, [R216+0x4100] ;  /* 0x00410000d890783b */ /* 0x000ee60000004200 */
[C---:B------:R-:W-:Y:S02]  /*a030*/  FMUL.FTZ R78, R0.reuse, R78 ;  /* 0x0000004e004e7220 */ /* 0x040fe40000410000 */
[----:B------:R-:W-:Y:S02]  /*a040*/  FMUL.FTZ R79, R0, R79 ;  /* 0x0000004f004f7220 */ /* 0x000fe40000410000 */
[C---:B-1----:R-:W-:Y:S04]  /*a050*/  HMMA.16816.F32 R68, R136.reuse, R148, R68 ;  /* 0x000000948844723c */ /* 0x042fe80000001844 */
[--C-:B------:R-:W-:Y:S02]  /*a060*/  FFMA.FTZ R134, R180, c[0x0][0x2d0], -R133.reuse ;  /* 0x0000b400b4867a23 */ /* 0x100fe40000010885 */
[C---:B------:R-:W-:Y:S02]  /*a070*/  FMUL.FTZ R80, R2.reuse, R80 ;  /* 0x0000005002507220 */ /* 0x040fe40000410000 */
[C---:B------:R-:W-:Y:S01]  /*a080*/  HMMA.16816.F32 R72, R136.reuse, R150, R72 ;  /* 0x000000968848723c */ /* 0x040fe20000001848 */
[----:B------:R-:W1:Y:S01]  /*a090*/  LDSM.16.MT88.4 R148, [R215+0x4100] ;  /* 0x00410000d794783b */ /* 0x000e620000004200 */
[----:B------:R3:W-:Y:S02]  /*a0a0*/  MUFU.EX2 R194, R134 ;  /* 0x0000008600c27308 */ /* 0x0007e40000000800 */
[----:B------:R-:W-:Y:S02]  /*a0b0*/  FMUL.FTZ R81, R2, R81 ;  /* 0x0000005102517220 */ /* 0x000fe40000410000 */
[C---:B------:R-:W-:Y:S02]  /*a0c0*/  FMUL.FTZ R82, R0.reuse, R82 ;  /* 0x0000005200527220 */ /* 0x040fe40000410000 */
[----:B------:R-:W-:Y:S01]  /*a0d0*/  FMUL.FTZ R83, R0, R83 ;  /* 0x0000005300537220 */ /* 0x000fe20000410000 */
[C---:B--2---:R-:W-:Y:S03]  /*a0e0*/  HMMA.16816.F32 R76, R136.reuse, R140, R76 ;  /* 0x0000008c884c723c */ /* 0x044fe6000000184c */
[C---:B------:R-:W-:Y:S02]  /*a0f0*/  FMUL.FTZ R84, R2.reuse, R84 ;  /* 0x0000005402547220 */ /* 0x040fe40000410000 */
[----:B------:R-:W-:Y:S02]  /*a100*/  FMUL.FTZ R85, R2, R85 ;  /* 0x0000005502557220 */ /* 0x000fe40000410000 */
[C---:B------:R-:W-:Y:S01]  /*a110*/  FMUL.FTZ R86, R0.reuse, R86 ;  /* 0x0000005600567220 */ /* 0x040fe20000410000 */
[C---:B------:R-:W-:Y:S01]  /*a120*/  HMMA.16816.F32 R80, R136.reuse, R142, R80 ;  /* 0x0000008e8850723c */ /* 0x040fe20000001850 */
[----:B------:R-:W2:Y:S03]  /*a130*/  LDSM.16.MT88.4 R140, [R213+0x6100] ;  /* 0x00610000d58c783b */ /* 0x000ea60000004200 */
[----:B------:R-:W-:Y:S02]  /*a140*/  FMUL.FTZ R87, R0, R87 ;  /* 0x0000005700577220 */ /* 0x000fe40000410000 */
[C---:B------:R-:W-:Y:S02]  /*a150*/  FMUL.FTZ R88, R2.reuse, R88 ;  /* 0x0000005802587220 */ /* 0x040fe40000410000 */
[----:B------:R-:W-:Y:S03]  /*a160*/  FMUL.FTZ R89, R2, R89 ;  /* 0x0000005902597220 */ /* 0x000fe60000410000 */
[C---:B---3--:R-:W-:Y:S03]  /*a170*/  HMMA.16816.F32 R84, R136.reuse, R144, R84 ;  /* 0x000000908854723c */ /* 0x048fe60000001854 */
[C---:B------:R-:W-:Y:S02]  /*a180*/  FMUL.FTZ R90, R0.reuse, R90 ;  /* 0x0000005a005a7220 */ /* 0x040fe40000410000 */
[----:B------:R-:W-:Y:S02]  /*a190*/  FMUL.FTZ R91, R0, R91 ;  /* 0x0000005b005b7220 */ /* 0x000fe40000410000 */
[--C-:B------:R-:W-:Y:S02]  /*a1a0*/  FFMA.FTZ R134, R179, c[0x0][0x2d0], -R133.reuse ;  /* 0x0000b400b3867a23 */ /* 0x100fe40000010885 */
[C---:B------:R-:W-:Y:S02]  /*a1b0*/  FMUL.FTZ R92, R2.reuse, R92 ;  /* 0x0000005c025c7220 */ /* 0x040fe40000410000 */
[----:B------:R3:W2:Y:S01]  /*a1c0*/  MUFU.EX2 R193, R134 ;  /* 0x0000008600c17308 */ /* 0x0006a20000000800 */
[C---:B------:R-:W-:Y:S01]  /*a1d0*/  HMMA.16816.F32 R88, R136.reuse, R146, R88 ;  /* 0x000000928858723c */ /* 0x040fe20000001858 */
[----:B------:R-:W4:Y:S02]  /*a1e0*/  LDSM.16.MT88.4 R144, [R214+0x6100] ;  /* 0x00610000d690783b */ /* 0x000f240000004200 */
[----:B------:R-:W-:Y:S02]  /*a1f0*/  FMUL.FTZ R93, R2, R93 ;  /* 0x0000005d025d7220 */ /* 0x000fe40000410000 */
[C---:B------:R-:W-:Y:S02]  /*a200*/  FMUL.FTZ R94, R0.reuse, R94 ;  /* 0x0000005e005e7220 */ /* 0x040fe40000410000 */
[----:B------:R-:W-:Y:S02]  /*a210*/  FMUL.FTZ R95, R0, R95 ;  /* 0x0000005f005f7220 */ /* 0x000fe40000410000 */
[C---:B------:R-:W-:Y:S03]  /*a220*/  FMUL.FTZ R96, R2.reuse, R96 ;  /* 0x0000006002607220 */ /* 0x040fe60000410000 */
[----:B------:R-:W-:Y:S02]  /*a230*/  FMUL.FTZ R97, R2, R97 ;  /* 0x0000006102617220 */ /* 0x000fe40000410000 */
[C---:B-1----:R-:W-:Y:S03]  /*a240*/  HMMA.16816.F32 R92, R136.reuse, R148, R92 ;  /* 0x00000094885c723c */ /* 0x042fe6000000185c */
[C---:B------:R-:W-:Y:S02]  /*a250*/  FMUL.FTZ R98, R0.reuse, R98 ;  /* 0x0000006200627220 */ /* 0x040fe40000410000 */
[----:B------:R-:W-:Y:S02]  /*a260*/  FMUL.FTZ R99, R0, R99 ;  /* 0x0000006300637220 */ /* 0x000fe40000410000 */
[C---:B------:R-:W-:Y:S02]  /*a270*/  FMUL.FTZ R100, R2.reuse, R100 ;  /* 0x0000006402647220 */ /* 0x040fe40000410000 */
[--C-:B---3--:R-:W-:Y:S03]  /*a280*/  FFMA.FTZ R134, R177, c[0x0][0x2d0], -R133.reuse ;  /* 0x0000b400b1867a23 */ /* 0x108fe60000010885 */
[C---:B------:R-:W-:Y:S01]  /*a290*/  HMMA.16816.F32 R96, R136.reuse, R150, R96 ;  /* 0x000000968860723c */ /* 0x040fe20000001860 */
[----:B------:R-:W1:Y:S01]  /*a2a0*/  LDSM.16.MT88.4 R148, [R216+0x6100] ;  /* 0x00610000d894783b */ /* 0x000e620000004200 */
[----:B------:R3:W-:Y:S01]  /*a2b0*/  MUFU.EX2 R192, R134 ;  /* 0x0000008600c07308 */ /* 0x0007e20000000800 */
[----:B------:R-:W-:Y:S02]  /*a2c0*/  FMUL.FTZ R101, R2, R101 ;  /* 0x0000006502657220 */ /* 0x000fe40000410000 */
[C---:B------:R-:W-:Y:S02]  /*a2d0*/  FMUL.FTZ R102, R0.reuse, R102 ;  /* 0x0000006600667220 */ /* 0x040fe40000410000 */
[----:B------:R-:W-:Y:S02]  /*a2e0*/  FMUL.FTZ R103, R0, R103 ;  /* 0x0000006700677220 */ /* 0x000fe40000410000 */
[C---:B------:R-:W-:Y:S03]  /*a2f0*/  FMUL.FTZ R104, R2.reuse, R104 ;  /* 0x0000006802687220 */ /* 0x040fe60000410000 */
[----:B------:R-:W-:Y:S02]  /*a300*/  FMUL.FTZ R105, R2, R105 ;  /* 0x0000006902697220 */ /* 0x000fe40000410000 */
        /* <DEDUP_REMOVED lines=9> */
[--C-:B---3--:R-:W-:Y:S02]  /*a3a0*/  FFMA.FTZ R134, R176, c[0x0][0x2d0], -R133.reuse ;  /* 0x0000b400b0867a23 */ /* 0x108fe40000010885 */
[----:B------:R-:W-:Y:S02]  /*a3b0*/  LDSM.16.MT88.4 R176, [R214+0x3900] ;  /* 0x00390000d6b0783b */ /* 0x000fe40000004200 */
[----:B------:R3:W1:Y:S01]  /*a3c0*/  MUFU.EX2 R191, R134 ;  /* 0x0000008600bf7308 */ /* 0x0006620000000800 */
[C---:B----4-:R-:W-:Y:S03]  /*a3d0*/  HMMA.16816.F32 R108, R136.reuse, R144, R108 ;  /* 0x00000090886c723c */ /* 0x050fe6000000186c */
[C---:B------:R-:W-:Y:S02]  /*a3e0*/  FMUL.FTZ R112, R2.reuse, R112 ;  /* 0x0000007002707220 */ /* 0x040fe40000410000 */
[----:B------:R-:W-:Y:S02]  /*a3f0*/  FMUL.FTZ R113, R2, R113 ;  /* 0x0000007102717220 */ /* 0x000fe40000410000 */
[C---:B------:R-:W-:Y:S02]  /*a400*/  FMUL.FTZ R114, R0.reuse, R114 ;  /* 0x0000007200727220 */ /* 0x040fe40000410000 */
[----:B------:R-:W-:Y:S03]  /*a410*/  FMUL.FTZ R115, R0, R115 ;  /* 0x0000007300737220 */ /* 0x000fe60000410000 */
[C---:B------:R-:W-:Y:S02]  /*a420*/  FMUL.FTZ R116, R2.reuse, R116 ;  /* 0x0000007402747220 */ /* 0x040fe40000410000 */
[----:B------:R-:W-:Y:S02]  /*a430*/  FMUL.FTZ R117, R2, R117 ;  /* 0x0000007502757220 */ /* 0x000fe40000410000 */
[C---:B------:R-:W-:Y:S01]  /*a440*/  HMMA.16816.F32 R112, R136.reuse, R146, R112 ;  /* 0x000000928870723c */ /* 0x040fe20000001870 */
[----:B------:R-:W4:Y:S02]  /*a450*/  LDSM.16.MT88.4 R144, [R213+0x900] ;  /* 0x00090000d590783b */ /* 0x000f240000004200 */
        /* <DEDUP_REMOVED lines=18> */
[--C-:B---3--:R-:W-:Y:S04]  /*a580*/  FFMA.FTZ R134, R182, c[0x0][0x2d0], -R172.reuse ;  /* 0x0000b400b6867a23 */ /* 0x108fe800000108ac */
[----:B------:R2:W-:Y:S01]  /*a590*/  MUFU.EX2 R244, R134 ;  /* 0x0000008600f47308 */ /* 0x0005e20000000800 */
[----:B------:R-:W-:Y:S01]  /*a5a0*/  HMMA.16816.F32 R128, R136, R142, R128 ;  /* 0x0000008e8880723c */ /* 0x000fe20000001880 */
[----:B------:R-:W3:Y:S06]  /*a5b0*/  LDSM.16.MT88.4 R140, [R213+0x2900] ;  /* 0x00290000d58c783b */ /* 0x000eec0000004200 */
[----:B-----5:R-:W-:Y:S02]  /*a5c0*/  F2FP.PACK_AB R136, R247, R248 ;  /* 0x000000f8f788723e */ /* 0x020fe400000000ff */
[----:B------:R-:W-:Y:S03]  /*a5d0*/  F2FP.PACK_AB R138, R245, R246 ;  /* 0x000000f6f58a723e */ /* 0x000fe600000000ff */
[----:B------:R-:W-:Y:S02]  /*a5e0*/  F2FP.PACK_AB R137, R193, R194 ;  /* 0x000000c2c189723e */ /* 0x000fe400000000ff */
[----:B------:R-:W-:Y:S07]  /*a5f0*/  F2FP.PACK_AB R139, R191, R192 ;  /* 0x000000c0bf8b723e */ /* 0x000fee00000000ff */
[C---:B----4-:R-:W-:Y:S03]  /*a600*/  HMMA.16816.F32 R4, R136.reuse, R144, R4 ;  /* 0x000000908804723c */ /* 0x050fe60000001804 */
[--C-:B--2---:R-:W-:Y:S04]  /*a610*/  FFMA.FTZ R134, R188, c[0x0][0x2d0], -R172.reuse ;  /* 0x0000b400bc867a23 */ /* 0x104fe800000108ac */
[----:B------:R2:W4:Y:S01]  /*a620*/  MUFU.EX2 R243, R134 ;  /* 0x0000008600f37308 */ /* 0x0005220000000800 */
[C---:B------:R-:W-:Y:S01]  /*a630*/  HMMA.16816.F32 R8, R136.reuse, R146, R8 ;  /* 0x000000928808723c */ /* 0x040fe20000001808 */
[----:B------:R-:W5:Y:S07]  /*a640*/  LDSM.16.MT88.4 R144, [R214+0x2900] ;  /* 0x00290000d690783b */ /* 0x000f6e0000004200 */
[C---:B------:R-:W-:Y:S08]  /*a650*/  HMMA.16816.F32 R12, R136.reuse, R152, R12 ;  /* 0x00000098880c723c */ /* 0x040ff0000000180c */
[C---:B------:R-:W-:Y:S01]  /*a660*/  HMMA.16816.F32 R16, R136.reuse, R154, R16 ;  /* 0x0000009a8810723c */ /* 0x040fe20000001810 */
[----:B------:R-:W-:Y:S03]  /*a670*/  LDSM.16.MT88.4 R152, [R215+0x2900] ;  /* 0x00290000d798783b */ /* 0x000fe60000004200 */
[--C-:B--2---:R-:W-:Y:S04]  /*a680*/  FFMA.FTZ R134, R189, c[0x0][0x2d0], -R172.reuse ;  /* 0x0000b400bd867a23 */ /* 0x104fe800000108ac */
[C---:B-1----:R-:W-:Y:S01]  /*a690*/  HMMA.16816.F32 R20, R136.reuse, R148, R20 ;  /* 0x000000948814723c */ /* 0x042fe20000001814 */
[----:B------:R1:W-:Y:S07]  /*a6a0*/  MUFU.EX2 R211, R134 ;  /* 0x0000008600d37308 */ /* 0x0003ee0000000800 */
[C---:B------:R-:W-:Y:S01]  /*a6b0*/  HMMA.16816.F32 R24, R136.reuse, R150, R24 ;  /* 0x000000968818723c */ /* 0x040fe20000001818 */
[----:B------:R-:W2:Y:S07]  /*a6c0*/  LDSM.16.MT88.4 R148, [R216+0x2900] ;  /* 0x00290000d894783b */ /* 0x000eae0000004200 */
[C---:B------:R-:W-:Y:S08]  /*a6d0*/  HMMA.16816.F32 R28, R136.reuse, R156, R28 ;  /* 0x0000009c881c723c */ /* 0x040ff0000000181c */
[C---:B------:R-:W-:Y:S01]  /*a6e0*/  HMMA.16816.F32 R32, R136.reuse, R158, R32 ;  /* 0x0000009e8820723c */ /* 0x040fe20000001820 */
[----:B------:R-:W4:Y:S03]  /*a6f0*/  LDSM.16.MT88.4 R156, [R216+0x4900] ;  /* 0x00490000d89c783b */ /* 0x000f260000004200 */
[--C-:B-1----:R-:W-:Y:S04]  /*a700*/  FFMA.FTZ R134, R190, c[0x0][0x2d0], -R172.reuse ;  /* 0x0000b400be867a23 */ /* 0x102fe800000108ac */
[C---:B---3--:R-:W-:Y:S01]  /*a710*/  HMMA.16816.F32 R36, R136.reuse, R140, R36 ;  /* 0x0000008c8824723c */ /* 0x048fe20000001824 */
[----:B------:R1:W3:Y:S07]  /*a720*/  MUFU.EX2 R190, R134 ;  /* 0x0000008600be7308 */ /* 0x0002ee0000000800 */
[C---:B------:R-:W-:Y:S01]  /*a730*/  HMMA.16816.F32 R40, R136.reuse, R142, R40 ;  /* 0x0000008e8828723c */ /* 0x040fe20000001828 */
[----:B------:R-:W3:Y:S07]  /*a740*/  LDSM.16.MT88.4 R140, [R215+0x4900] ;  /* 0x00490000d78c783b */ /* 0x000eee0000004200 */
[C---:B-----5:R-:W-:Y:S08]  /*a750*/  HMMA.16816.F32 R44, R136.reuse, R144, R44 ;  /* 0x00000090882c723c */ /* 0x060ff0000000182c */
[C---:B------:R-:W-:Y:S01]  /*a760*/  HMMA.16816.F32 R48, R136.reuse, R146, R48 ;  /* 0x000000928830723c */ /* 0x040fe20000001830 */
[----:B------:R-:W5:Y:S03]  /*a770*/  LDSM.16.MT88.4 R144, [R213+0x6900] ;  /* 0x00690000d590783b */ /* 0x000f660000004200 */
[--C-:B-1----:R-:W-:Y:S04]  /*a780*/  FFMA.FTZ R134, R181, c[0x0][0x2d0], -R133.reuse ;  /* 0x0000b400b5867a23 */ /* 0x102fe80000010885 */
[C---:B--2---:R-:W-:Y:S01]  /*a790*/  HMMA.16816.F32 R52, R136.reuse, R148, R52 ;  /* 0x000000948834723c */ /* 0x044fe20000001834 */
[----:B------:R1:W-:Y:S07]  /*a7a0*/  MUFU.EX2 R185, R134 ;  /* 0x0000008600b97308 */ /* 0x0003ee0000000800 */
[C---:B------:R-:W-:Y:S01]  /*a7b0*/  HMMA.16816.F32 R56, R136.reuse, R150, R56 ;  /* 0x000000968838723c */ /* 0x040fe20000001838 */
[----:B------:R-:W2:Y:S07]  /*a7c0*/  LDSM.16.MT88.4 R148, [R214+0x6900] ;  /* 0x00690000d694783b */ /* 0x000eae0000004200 */
[C---:B------:R-:W-:Y:S08]  /*a7d0*/  HMMA.16816.F32 R60, R136.reuse, R152, R60 ;  /* 0x00000098883c723c */ /* 0x040ff0000000183c */
[C---:B------:R-:W-:Y:S01]  /*a7e0*/  HMMA.16816.F32 R64, R136.reuse, R154, R64 ;  /* 0x0000009a8840723c */ /* 0x040fe20000001840 */
[----:B------:R-:W2:Y:S03]  /*a7f0*/  LDSM.16.MT88.4 R152, [R216+0x6900] ;  /* 0x00690000d898783b */ /* 0x000ea60000004200 */
[--C-:B-1----:R-:W-:Y:S04]  /*a800*/  FFMA.FTZ R134, R183, c[0x0][0x2d0], -R133.reuse ;  /* 0x0000b400b7867a23 */ /* 0x102fe80000010885 */
[C---:B------:R-:W-:Y:S01]  /*a810*/  HMMA.16816.F32 R68, R136.reuse, R160, R68 ;  /* 0x000000a08844723c */ /* 0x040fe20000001844 */
[----:B------:R1:W1:Y:S07]  /*a820*/  MUFU.EX2 R184, R134 ;  /* 0x0000008600b87308 */ /* 0x00026e0000000800 */
[C---:B------:R-:W-:Y:S01]  /*a830*/  HMMA.16816.F32 R72, R136.reuse, R162, R72 ;  /* 0x000000a28848723c */ /* 0x040fe20000001848 */
[----:B------:R-:W-:Y:S07]  /*a840*/  LDSM.16.MT88.4 R160, [R215+0x1100] ;  /* 0x00110000d7a0783b */ /* 0x000fee0000004200 */
[C---:B------:R-:W-:Y:S08]  /*a850*/  HMMA.16816.F32 R76, R136.reuse, R164, R76 ;  /* 0x000000a4884c723c */ /* 0x040ff0000000184c */
[C---:B------:R-:W-:Y:S01]  /*a860*/  HMMA.16816.F32 R80, R136.reuse, R166, R80 ;  /* 0x000000a68850723c */ /* 0x040fe20000001850 */
[----:B------:R-:W-:Y:S03]  /*a870*/  LDSM.16.MT88.4 R164, [R214+0x5100] ;  /* 0x00510000d6a4783b */ /* 0x000fe60000004200 */
[--C-:B-1----:R-:W-:Y:S04]  /*a880*/  FFMA.FTZ R134, R186, c[0x0][0x2d0], -R133.reuse ;  /* 0x0000b400ba867a23 */ /* 0x102fe80000010885 */
[C---:B----4-:R-:W-:Y:S01]  /*a890*/  HMMA.16816.F32 R84, R136.reuse, R156, R84 ;  /* 0x0000009c8854723c */ /* 0x050fe20000001854 */
[----:B------:R1:W-:Y:S07]  /*a8a0*/  MUFU.EX2 R183, R134 ;  /* 0x0000008600b77308 */ /* 0x0003ee0000000800 */
[C---:B------:R-:W-:Y:S01]  /*a8b0*/  HMMA.16816.F32 R88, R136.reuse, R158, R88 ;  /* 0x0000009e8858723c */ /* 0x040fe20000001858 */
[----:B------:R-:W-:Y:S07]  /*a8c0*/  LDSM.16.MT88.4 R156, [R214+0x1100] ;  /* 0x00110000d69c783b */ /* 0x000fee0000004200 */
[C---:B---3--:R-:W-:Y:S08]  /*a8d0*/  HMMA.16816.F32 R92, R136.reuse, R140, R92 ;  /* 0x0000008c885c723c */ /* 0x048ff0000000185c */
[C---:B------:R-:W-:Y:S01]  /*a8e0*/  HMMA.16816.F32 R96, R136.reuse, R142, R96 ;  /* 0x0000008e8860723c */ /* 0x040fe20000001860 */
[----:B------:R-:W3:Y:S03]  /*a8f0*/  LDSM.16.MT88.4 R140, [R215+0x6900] ;  /* 0x00690000d78c783b */ /* 0x000ee60000004200 */
[--C-:B-1----:R-:W-:Y:S04]  /*a900*/  FFMA.FTZ R134, R187, c[0x0][0x2d0], -R133.reuse ;  /* 0x0000b400bb867a23 */ /* 0x102fe80000010885 */
[C---:B-----5:R-:W-:Y:S01]  /*a910*/  HMMA.16816.F32 R100, R136.reuse, R144, R100 ;  /* 0x000000908864723c */ /* 0x060fe20000001864 */
[----:B------:R1:W4:Y:S07]  /*a920*/  MUFU.EX2 R182, R134 ;  /* 0x0000008600b67308 */ /* 0x00032e0000000800 */
[C---:B------:R-:W-:Y:S01]  /*a930*/  HMMA.16816.F32 R104, R136.reuse, R146, R104 ;  /* 0x000000928868723c */ /* 0x040fe20000001868 */
[----:B------:R-:W5:Y:S07]  /*a940*/  LDSM.16.MT88.4 R144, [R213+0x1100] ;  /* 0x00110000d590783b */ /* 0x000f6e0000004200 */
[C---:B--2---:R-:W-:Y:S08]  /*a950*/  HMMA.16816.F32 R108, R136.reuse, R148, R108 ;  /* 0x00000094886c723c */ /* 0x044ff0000000186c */
[C---:B------:R-:W-:Y:S01]  /*a960*/  HMMA.16816.F32 R112, R136.reuse, R150, R112 ;  /* 0x000000968870723c */ /* 0x040fe20000001870 */
[----:B------:R-:W2:Y:S03]  /*a970*/  LDSM.16.MT88.4 R148, [R216+0x1100] ;  /* 0x00110000d894783b */ /* 0x000ea60000004200 */
[--C-:B-1----:R-:W-:Y:S01]  /*a980*/  FFMA.FTZ R134, R198, c[0x0][0x2d0], -R172.reuse ;  /* 0x0000b400c6867a23 */ /* 0x102fe200000108ac */
[----:B------:R-:W-:Y:S03]  /*a990*/  MOV R198, R170 ;  /* 0x000000aa00c67202 */ /* 0x000fe60000000f00 */
[C---:B------:R-:W-:Y:S01]  /*a9a0*/  HMMA.16816.F32 R116, R136.reuse, R152, R116 ;  /* 0x000000988874723c */ /* 0x040fe20000001874 */
[----:B------:R1:W-:Y:S07]  /*a9b0*/  MUFU.EX2 R189, R134 ;  /* 0x0000008600bd7308 */ /* 0x0003ee0000000800 */
[C---:B------:R-:W-:Y:S01]  /*a9c0*/  HMMA.16816.F32 R120, R136.reuse, R154, R120 ;  /* 0x0000009a8878723c */ /* 0x040fe20000001878 */
[----:B------:R-:W-:Y:S07]  /*a9d0*/  LDSM.16.MT88.4 R152, [R216+0x3100] ;  /* 0x00310000d898783b */ /* 0x000fee0000004200 */
[C---:B---3--:R-:W-:Y:S08]  /*a9e0*/  HMMA.16816.F32 R124, R136.reuse, R140, R124 ;  /* 0x0000008c887c723c */ /* 0x048ff0000000187c */
[----:B------:R-:W-:Y:S01]  /*a9f0*/  HMMA.16816.F32 R128, R136, R142, R128 ;  /* 0x0000008e8880723c */ /* 0x000fe20000001880 */
[----:B------:R-:W3:Y:S03]  /*aa00*/  LDSM.16.MT88.4 R140, [R213+0x3100] ;  /* 0x00310000d58c783b */ /* 0x000ee60000004200 */
[--C-:B-1----:R-:W-:Y:S01]  /*aa10*/  FFMA.FTZ R134, R199, c[0x0][0x2d0], -R172.reuse ;  /* 0x0000b400c7867a23 */ /* 0x102fe200000108ac */
[----:B------:R-:W-:Y:S02]  /*aa20*/  MOV R199, R169 ;  /* 0x000000a900c77202 */ /* 0x000fe40000000f00 */
[----:B------:R-:W-:Y:S01]  /*aa30*/  F2FP.PACK_AB R136, R243, R244 ;  /* 0x000000f4f388723e */ /* 0x000fe200000000ff */
[----:B------:R1:W1:Y:S01]  /*aa40*/  MUFU.EX2 R188, R134 ;  /* 0x0000008600bc7308 */ /* 0x0002620000000800 */
[----:B------:R-:W-:Y:S03]  /*aa50*/  F2FP.PACK_AB R138, R190, R211 ;  /* 0x000000d3be8a723e */ /* 0x000fe600000000ff */
[----:B------:R-:W-:Y:S02]  /*aa60*/  F2FP.PACK_AB R137, R184, R185 ;  /* 0x000000b9b889723e */ /* 0x000fe400000000ff */
[----:B----4-:R-:W-:Y:S07]  /*aa70*/  F2FP.PACK_AB R139, R182, R183 ;  /* 0x000000b7b68b723e */ /* 0x010fee00000000ff */
[C---:B-----5:R-:W-:Y:S08]  /*aa80*/  HMMA.16816.F32 R4, R136.reuse, R144, R4 ;  /* 0x000000908804723c */ /* 0x060ff00000001804 */
[C---:B------:R-:W-:Y:S01]  /*aa90*/  HMMA.16816.F32 R8, R136.reuse, R146, R8 ;  /* 0x000000928808723c */ /* 0x040fe20000001808 */
[----:B------:R-:W4:Y:S03]  /*aaa0*/  LDSM.16.MT88.4 R144, [R214+0x3100] ;  /* 0x00310000d690783b */ /* 0x000f260000004200 */
[--C-:B-1----:R-:W-:Y:S01]  /*aab0*/  FFMA.FTZ R134, R200, c[0x0][0x2d0], -R172.reuse ;  /* 0x0000b400c8867a23 */ /* 0x102fe200000108ac */
[----:B------:R-:W-:Y:S01]  /*aac0*/  MOV R200, R168 ;  /* 0x000000a800c87202 */ /* 0x000fe20000000f00 */
[----:B------:R-:W-:Y:S02]  /*aad0*/  FFMA.FTZ R172, R201, c[0x0][0x2d0], -R172 ;  /* 0x0000b400c9ac7a23 */ /* 0x000fe400000108ac */
[C---:B------:R-:W-:Y:S01]  /*aae0*/  HMMA.16816.F32 R12, R136.reuse, R156, R12 ;  /* 0x0000009c880c723c */ /* 0x040fe2000000180c */
[----:B------:R-:W5:Y:S01]  /*aaf0*/  LDL.LU R201, [R1+0x4] ;  /* 0x0000040001c97983 */ /* 0x000f620000300800 */
[----:B------:R1:W-:Y:S03]  /*ab00*/  MUFU.EX2 R186, R172 ;  /* 0x000000ac00ba7308 */ /* 0x0003e60000000800 */
[----:B------:R-:W-:Y:S03]  /*ab10*/  LDSM.16.MT88.4 R168, [R215+0x1900] ;  /* 0x00190000d7a8783b */ /* 0x000fe60000004200 */
[C---:B------:R-:W-:Y:S04]  /*ab20*/  HMMA.16816.F32 R16, R136.reuse, R158, R16 ;  /* 0x0000009e8810723c */ /* 0x040fe80000001810 */
[----:B------:R3:W3:Y:S01]  /*ab30*/  MUFU.EX2 R187, R134 ;  /* 0x0000008600bb7308 */ /* 0x0006e20000000800 */
[----:B------:R-:W4:Y:S03]  /*ab40*/  LDSM.16.MT88.4 R156, [R215+0x3100] ;  /* 0x00310000d79c783b */ /* 0x000f260000004200 */
[C---:B--2---:R-:W-:Y:S08]  /*ab50*/  HMMA.16816.F32 R20, R136.reuse, R148, R20 ;  /* 0x000000948814723c */ /* 0x044ff00000001814 */
[C---:B------:R-:W-:Y:S01]  /*ab60*/  HMMA.16816.F32 R24, R136.reuse, R150, R24 ;  /* 0x000000968818723c */ /* 0x040fe20000001818 */
[----:B------:R-:W2:Y:S07]  /*ab70*/  LDSM.16.MT88.4 R148, [R213+0x5100] ;  /* 0x00510000d594783b */ /* 0x000eae0000004200 */
[C---:B------:R-:W-:Y:S01]  /*ab80*/  HMMA.16816.F32 R28, R136.reuse, R160, R28 ;  /* 0x000000a0881c723c */ /* 0x040fe2000000181c */
[----:B-1----:R-:W-:Y:S03]  /*ab90*/  LDSM.16.MT88.4 R172, [R213+0x3900] ;  /* 0x00390000d5ac783b */ /* 0x002fe60000004200 */
[--C-:B---3--:R-:W-:Y:S04]  /*aba0*/  FFMA.FTZ R134, R195, c[0x0][0x2d0], -R133.reuse ;  /* 0x0000b400c3867a23 */ /* 0x108fe80000010885 */
[C---:B------:R-:W-:Y:S01]  /*abb0*/  HMMA.16816.F32 R32, R136.reuse, R162, R32 ;  /* 0x000000a28820723c */ /* 0x040fe20000001820 */
[----:B------:R-:W3:Y:S01]  /*abc0*/  LDL.LU R195, [R1] ;  /* 0x0000000001c37983 */ /* 0x000ee20000300800 */
[----:B------:R1:W-:Y:S03]  /*abd0*/  MUFU.EX2 R181, R134 ;  /* 0x0000008600b57308 */ /* 0x0003e60000000800 */
[----:B------:R-:W2:Y:S03]  /*abe0*/  LDSM.16.MT88.4 R160, [R216+0x5100] ;  /* 0x00510000d8a0783b */ /* 0x000ea60000004200 */
[C---:B------:R-:W-:Y:S08]  /*abf0*/  HMMA.16816.F32 R36, R136.reuse, R140, R36 ;  /* 0x0000008c8824723c */ /* 0x040ff00000001824 */
[C---:B------:R-:W-:Y:S01]  /*ac00*/  HMMA.16816.F32 R40, R136.reuse, R142, R40 ;  /* 0x0000008e8828723c */ /* 0x040fe20000001828 */
[----:B------:R-:W2:Y:S07]  /*ac10*/  LDSM.16.MT88.4 R140, [R215+0x5100] ;  /* 0x00510000d78c783b */ /* 0x000eae0000004200 */
[C---:B----4-:R-:W-:Y:S04]  /*ac20*/  HMMA.16816.F32 R44, R136.reuse, R144, R44 ;  /* 0x00000090882c723c */ /* 0x050fe8000000182c */
[--C-:B-1----:R-:W-:Y:S04]  /*ac30*/  FFMA.FTZ R134, R196, c[0x0][0x2d0], -R133.reuse ;  /* 0x0000b400c4867a23 */ /* 0x102fe80000010885 */
[C---:B------:R-:W-:Y:S01]  /*ac40*/  HMMA.16816.F32 R48, R136.reuse, R146, R48 ;  /* 0x000000928830723c */ /* 0x040fe20000001830 */
[----:B------:R-:W1:Y:S01]  /*ac50*/  LDSM.16.MT88.4 R144, [R213+0x7100] ;  /* 0x00710000d590783b */ /* 0x000e620000004200 */
[----:B------:R4:W1:Y:S06]  /*ac60*/  MUFU.EX2 R180, R134 ;  /* 0x0000008600b47308 */ /* 0x00086c0000000800 */
[C---:B------:R-:W-:Y:S08]  /*ac70*/  HMMA.16816.F32 R52, R136.reuse, R152, R52 ;  /* 0x000000988834723c */ /* 0x040ff00000001834 */
[C---:B------:R-:W-:Y:S01]  /*ac80*/  HMMA.16816.F32 R56, R136.reuse, R154, R56 ;  /* 0x0000009a8838723c */ /* 0x040fe20000001838 */
[----:B------:R-:W-:Y:S07]  /*ac90*/  LDSM.16.MT88.4 R152, [R216+0x7100] ;  /* 0x00710000d898783b */ /* 0x000fee0000004200 */
[C---:B------:R-:W-:Y:S04]  /*aca0*/  HMMA.16816.F32 R60, R136.reuse, R156, R60 ;  /* 0x0000009c883c723c */ /* 0x040fe8000000183c */
[--C-:B----4-:R-:W-:Y:S02]  /*acb0*/  FFMA.FTZ R134, R197, c[0x0][0x2d0], -R133.reuse ;  /* 0x0000b400c5867a23 */ /* 0x110fe40000010885 */
[----:B------:R-:W-:Y:S02]  /*acc0*/  FFMA.FTZ R133, R135, c[0x0][0x2d0], -R133 ;  /* 0x0000b40087857a23 */ /* 0x000fe40000010885 */
[C---:B------:R-:W-:Y:S01]  /*acd0*/  HMMA.16816.F32 R64, R136.reuse, R158, R64 ;  /* 0x0000009e8840723c */ /* 0x040fe20000001840 */
[----:B------:R-:W-:Y:S01]  /*ace0*/  LDSM.16.MT88.4 R156, [R214+0x1900] ;  /* 0x00190000d69c783b */ /* 0x000fe20000004200 */
[----:B------:R-:W-:Y:S06]  /*acf0*/  MUFU.EX2 R134, R134 ;  /* 0x0000008600867308 */ /* 0x000fec0000000800 */
[C---:B--2---:R-:W-:Y:S04]  /*ad00*/  HMMA.16816.F32 R68, R136.reuse, R148, R68 ;  /* 0x000000948844723c */ /* 0x044fe80000001844 */
[----:B------:R-:W2:Y:S04]  /*ad10*/  MUFU.EX2 R133, R133 ;  /* 0x0000008500857308 */ /* 0x000ea80000000800 */
[C---:B------:R-:W-:Y:S01]  /*ad20*/  HMMA.16816.F32 R72, R136.reuse, R150, R72 ;  /* 0x000000968848723c */ /* 0x040fe20000001848 */
[----:B------:R-:W4:Y:S07]  /*ad30*/  LDSM.16.MT88.4 R148, [R214+0x7100] ;  /* 0x00710000d694783b */ /* 0x000f2e0000004200 */
[C---:B------:R-:W-:Y:S08]  /*ad40*/  HMMA.16816.F32 R76, R136.reuse, R164, R76 ;  /* 0x000000a4884c723c */ /* 0x040ff0000000184c */
[C---:B------:R-:W-:Y:S08]  /*ad50*/  HMMA.16816.F32 R80, R136.reuse, R166, R80 ;  /* 0x000000a68850723c */ /* 0x040ff00000001850 */
[C---:B------:R-:W-:Y:S08]  /*ad60*/  HMMA.16816.F32 R84, R136.reuse, R160, R84 ;  /* 0x000000a08854723c */ /* 0x040ff00000001854 */
[C---:B------:R-:W-:Y:S01]  /*ad70*/  HMMA.16816.F32 R88, R136.reuse, R162, R88 ;  /* 0x000000a28858723c */ /* 0x040fe20000001858 */
[----:B------:R-:W-:Y:S07]  /*ad80*/  LDSM.16.MT88.4 R160, [R216+0x1900] ;  /* 0x00190000d8a0783b */ /* 0x000fee0000004200 */
[C---:B------:R-:W-:Y:S08]  /*ad90*/  HMMA.16816.F32 R92, R136.reuse, R140, R92 ;  /* 0x0000008c885c723c */ /* 0x040ff0000000185c */
[C---:B------:R-:W-:Y:S01]  /*ada0*/  HMMA.16816.F32 R96, R136.reuse, R142, R96 ;  /* 0x0000008e8860723c */ /* 0x040fe20000001860 */
[----:B------:R-:W2:Y:S07]  /*adb0*/  LDSM.16.MT88.4 R140, [R215+0x7100] ;  /* 0x00710000d78c783b */ /* 0x000eae0000004200 */
[C---:B-1----:R-:W-:Y:S08]  /*adc0*/  HMMA.16816.F32 R100, R136.reuse, R144, R100 ;  /* 0x000000908864723c */ /* 0x042ff00000001864 */
[C---:B------:R-:W-:Y:S01]  /*add0*/  HMMA.16816.F32 R104, R136.reuse, R146, R104 ;  /* 0x000000928868723c */ /* 0x040fe20000001868 */
[----:B------:R-:W1:Y:S07]  /*ade0*/  LDSM.16.MT88.4 R144, [R213+0x1900] ;  /* 0x00190000d590783b */ /* 0x000e6e0000004200 */
[C---:B----4-:R-:W-:Y:S08]  /*adf0*/  HMMA.16816.F32 R108, R136.reuse, R148, R108 ;  /* 0x00000094886c723c */ /* 0x050ff0000000186c */
[C---:B------:R-:W-:Y:S08]  /*ae00*/  HMMA.16816.F32 R112, R136.reuse, R150, R112 ;  /* 0x000000968870723c */ /* 0x040ff00000001870 */
[C---:B------:R-:W-:Y:S08]  /*ae10*/  HMMA.16816.F32 R116, R136.reuse, R152, R116 ;  /* 0x000000988874723c */ /* 0x040ff00000001874 */
[C---:B------:R-:W-:Y:S08]  /*ae20*/  HMMA.16816.F32 R120, R136.reuse, R154, R120 ;  /* 0x0000009a8878723c */ /* 0x040ff00000001878 */
[C---:B--2---:R-:W-:Y:S08]  /*ae30*/  HMMA.16816.F32 R124, R136.reuse, R140, R124 ;  /* 0x0000008c887c723c */ /* 0x044ff0000000187c */
[----:B------:R-:W-:Y:S07]  /*ae40*/  HMMA.16816.F32 R128, R136, R142, R128 ;  /* 0x0000008e8880723c */ /* 0x000fee0000001880 */
[----:B------:R-:W-:Y:S02]  /*ae50*/  F2FP.PACK_AB R136, R188, R189 ;  /* 0x000000bdbc88723e */ /* 0x000fe400000000ff */
[----:B------:R-:W-:Y:S03]  /*ae60*/  F2FP.PACK_AB R138, R186, R187 ;  /* 0x000000bbba8a723e */ /* 0x000fe600000000ff */
[----:B------:R-:W-:Y:S02]  /*ae70*/  F2FP.PACK_AB R137, R180, R181 ;  /* 0x000000b5b489723e */ /* 0x000fe400000000ff */
[----:B------:R-:W-:Y:S07]  /*ae80*/  F2FP.PACK_AB R139, R133, R134 ;  /* 0x00000086858b723e */ /* 0x000fee00000000ff */
[C---:B-1----:R-:W-:Y:S01]  /*ae90*/  HMMA.16816.F32 R140, R136.reuse, R144, R4 ;  /* 0x00000090888c723c */ /* 0x042fe20000001804 */
[----:B------:R-:W1:Y:S07]  /*aea0*/  LDSM.16.MT88.4 R4, [R216+0x3900] ;  /* 0x00390000d804783b */ /* 0x000e6e0000004200 */
[C---:B------:R-:W-:Y:S01]  /*aeb0*/  HMMA.16816.F32 R144, R136.reuse, R146, R8 ;  /* 0x000000928890723c */ /* 0x040fe20000001808 */
[----:B------:R-:W2:Y:S07]  /*aec0*/  LDSM.16.MT88.4 R8, [R215+0x3900] ;  /* 0x00390000d708783b */ /* 0x000eae0000004200 */
[C---:B------:R-:W-:Y:S01]  /*aed0*/  HMMA.16816.F32 R148, R136.reuse, R156, R12 ;  /* 0x0000009c8894723c */ /* 0x040fe2000000180c */
[----:B------:R-:W4:Y:S07]  /*aee0*/  LDSM.16.MT88.4 R12, [R213+0x5900] ;  /* 0x00590000d50c783b */ /* 0x000f2e0000004200 */
[C---:B------:R-:W-:Y:S01]  /*aef0*/  HMMA.16816.F32 R152, R136.reuse, R158, R16 ;  /* 0x0000009e8898723c */ /* 0x040fe20000001810 */
[----:B------:R-:W1:Y:S07]  /*af00*/  LDSM.16.MT88.4 R16, [R214+0x5900] ;  /* 0x00590000d610783b */ /* 0x000e6e0000004200 */
[C---:B------:R-:W-:Y:S01]  /*af10*/  HMMA.16816.F32 R156, R136.reuse, R160, R20 ;  /* 0x000000a0889c723c */ /* 0x040fe20000001814 */
[----:B------:R-:W1:Y:S07]  /*af20*/  LDSM.16.MT88.4 R20, [R216+0x5900] ;  /* 0x00590000d814783b */ /* 0x000e6e0000004200 */
[C---:B------:R-:W-:Y:S01]  /*af30*/  HMMA.16816.F32 R160, R136.reuse, R162, R24 ;  /* 0x000000a288a0723c */ /* 0x040fe20000001818 */
[----:B------:R-:W1:Y:S07]  /*af40*/  LDSM.16.MT88.4 R24, [R215+0x5900] ;  /* 0x00590000d718783b */ /* 0x000e6e0000004200 */
[C---:B------:R-:W-:Y:S01]  /*af50*/  HMMA.16816.F32 R164, R136.reuse, R168, R28 ;  /* 0x000000a888a4723c */ /* 0x040fe2000000181c */
[----:B------:R-:W1:Y:S07]  /*af60*/  LDSM.16.MT88.4 R28, [R213+0x7900] ;  /* 0x00790000d51c783b */ /* 0x000e6e0000004200 */
[C---:B------:R-:W-:Y:S08]  /*af70*/  HMMA.16816.F32 R168, R136.reuse, R170, R32 ;  /* 0x000000aa88a8723c */ /* 0x040ff00000001820 */
[C---:B------:R-:W-:Y:S08]  /*af80*/  HMMA.16816.F32 R36, R136.reuse, R172, R36 ;  /* 0x000000ac8824723c */ /* 0x040ff00000001824 */
        /* <DEDUP_REMOVED lines=12> */
[C---:B------:R-:W-:Y:S07]  /*b050*/  HMMA.16816.F32 R76, R136.reuse, R16, R76 ;  /* 0x00000010884c723c */ /* 0x040fee000000184c */
[----:B---3--:R-:W-:Y:S01]  /*b060*/  FFMA.FTZ R16, R2, R195, R249 ;  /* 0x000000c302107223 */ /* 0x008fe200000100f9 */
[C---:B------:R-:W-:Y:S04]  /*b070*/  HMMA.16816.F32 R80, R136.reuse, R18, R80 ;  /* 0x000000128850723c */ /* 0x040fe80000001850 */
[----:B-----5:R-:W-:Y:S02]  /*b080*/  FFMA.FTZ R2, R0, R201, R205 ;  /* 0x000000c900027223 */ /* 0x020fe400000100cd */
        /* <DEDUP_REMOVED lines=19> */
[C---:B-1----:R-:W-:Y:S04]  /*b1c0*/  HMMA.16816.F32 R108, R136.reuse, R4, R108 ;  /* 0x00000004886c723c */ /* 0x042fe8000000186c */
        /* <DEDUP_REMOVED lines=11> */
[----:B------:R-:W-:Y:S01]  /*b280*/  FADD.FTZ R4, R182, R2 ;  /* 0x00000002b6047221 */ /* 0x000fe20000010000 */
[C---:B----4-:R-:W-:Y:S03]  /*b290*/  HMMA.16816.F32 R124, R136.reuse, R12, R124 ;  /* 0x0000000c887c723c */ /* 0x050fe6000000187c */
[----:B------:R-:W-:Y:S02]  /*b2a0*/  FADD.FTZ R2, R189, R0 ;  /* 0x00000000bd027221 */ /* 0x000fe40000010000 */
[----:B------:R-:W-:Y:S02]  /*b2b0*/  FADD.FTZ R0, R181, R4 ;  /* 0x00000004b5007221 */ /* 0x000fe40000010000 */
[----:B------:R-:W-:Y:S01]  /*b2c0*/  FADD.FTZ R2, R188, R2 ;  /* 0x00000002bc027221 */ /* 0x000fe20000010000 */
[----:B------:R-:W-:Y:S04]  /*b2d0*/  HMMA.16816.F32 R128, R136, R14, R128 ;  /* 0x0000000e8880723c */ /* 0x000fe80000001880 */
[----:B------:R-:W-:Y:S02]  /*b2e0*/  FADD.FTZ R0, R180, R0 ;  /* 0x00000000b4007221 */ /* 0x000fe40000010000 */
[----:B------:R-:W-:Y:S02]  /*b2f0*/  FADD.FTZ R2, R187, R2 ;  /* 0x00000002bb027221 */ /* 0x000fe40000010000 */
[----:B------:R-:W-:Y:S01]  /*b300*/  FADD.FTZ R0, R134, R0 ;  /* 0x0000000086007221 */ /* 0x000fe20000010000 */
[----:B------:R-:W-:Y:S03]  /*b310*/  MOV R134, R3 ;  /* 0x0000000300867202 */ /* 0x000fe60000000f00 */
[----:B------:R-:W-:Y:S02]  /*b320*/  FADD.FTZ R2, R186, R2 ;  /* 0x00000002ba027221 */ /* 0x000fe40000010000 */
[----:B------:R-:W-:Y:S01]  /*b330*/  FADD.FTZ R0, R133, R0 ;  /* 0x0000000085007221 */ /* 0x000fe20000010000 */
[----:B------:R-:W-:Y:S02]  /*b340*/  MOV R133, R132 ;  /* 0x0000008400857202 */ /* 0x000fe40000000f00 */
[----:B------:R1:W-:Y:S04]  /*b350*/  STL [R1], R2 ;  /* 0x0000000201007387 */ /* 0x0003e80000100800 */
[----:B------:R1:W-:Y:S01]  /*b360*/  STL [R1+0x4], R0 ;  /* 0x0000040001007387 */ /* 0x0003e20000100800 */
[----:B------:R-:W-:-:S05]  /*b370*/  @P0 BRA `(.L_x_997) ;  /* 0xffffb9d000000947 */ /* 0x000fca000383ffff */
.L_x_986:
[----:B------:R-:W2:Y:S01]  /*b380*/  S2UR UR24, SR_CTAID.X ;  /* 0x00000000001879c3 */ /* 0x000ea20000002500 */
[----:B------:R-:W-:Y:S01]  /*b390*/  ULDC UR25, c[0x0][0x168] ;  /* 0x00005a0000197ab9 */ /* 0x000fe20000000800 */
[----:B------:R-:W-:Y:S01]  /*b3a0*/  PLOP3.LUT P0, PT, PT, PT, UP1, 0x40, 0x0 ;  /* 0x000000000000781c */ /* 0x000fe20003f0e818 */
[----:B------:R-:W-:-:S02]  /*b3b0*/  ULDC.64 UR4, c[0x0][0x2c8] ;  /* 0x0000b20000047ab9 */ /* 0x000fc40000000a00 */
[----:B------:R-:W-:Y:S02]  /*b3c0*/  UIADD3 UR25, -UR25, 0x1, URZ ;  /* 0x0000000119197890 */ /* 0x000fe4000fffe13f */
[----:B--2---:R-:W-:-:S04]  /*b3d0*/  ULEA UR24, UR24, 0x7f, 0x7 ;  /* 0x0000007f18187891 */ /* 0x004fc8000f8e383f */
        /* <DEDUP_REMOVED lines=20> */
.L_x_999:
[----:B------:R-:W-:Y:S02]  /*b520*/  ULDC UR4, c[0x0][0x32c] ;  /* 0x0000cb0000047ab9 */ /* 0x000fe40000000800 */
[----:B------:R-:W-:-:S03]  /*b530*/  UISETP.NE.AND UP0, UPT, UR4, 0x1, UPT ;  /* 0x000000010400788c */ /* 0x000fc6000bf05270 */
[----:B------:R-:W-:Y:S02]  /*b540*/  ULDC.64 UR4, c[0x0][0x330] ;  /* 0x0000cc0000047ab9 */ /* 0x000fe40000000a00 */
[----:B------:R-:W-:-:S07]  /*b550*/  UIMAD.WIDE.U32 UR26, UR24, UR4, URZ ;  /* 0x00000004181a72a5 */ /* 0x000fce000f8e003f */
[----:B------:R-:W-:Y:S02]  /*b560*/  @UP0 UMOV UR25, UR27 ;  /* 0x0000001b00190c82 */ /* 0x000fe40008000000 */
[----:B------:R-:W-:Y:S02]  /*b570*/  @UP0 USHF.R.U32.HI UR24, URZ, UR5, UR25 ;  /* 0x000000053f180299 */ /* 0x000fe40008011619 */
.L_x_1000:
[----:B------:R-:W-:Y:S02]  /*b580*/  ULDC UR4, c[0x0][0x32c] ;  /* 0x0000cb0000047ab9 */ /* 0x000fe40000000800 */
[----:B------:R-:W-:-:S04]  /*b590*/  UIMAD UR4, UR24, UR4, URZ ;  /* 0x00000004180472a4 */ /* 0x000fc8000f8e023f */
[----:B------:R-:W-:-:S04]  /*b5a0*/  UISETP.LT.AND UP0, UPT, UR11, UR4, UPT ;  /* 0x000000040b00728c */ /* 0x000fc8000bf01270 */
[----:B------:R-:W-:-:S04]  /*b5b0*/  USEL UR11, UR11, UR4, !UP0 ;  /* 0x000000040b0b7287 */ /* 0x000fc8000c000000 */
.L_x_998:
        /* <DEDUP_REMOVED lines=11> */
[C---:B-1----:R-:W-:Y:S02]  /*b670*/  IADD3 R0, R252.reuse, 0x80, RZ ;  /* 0x00000080fc007810 */ /* 0x042fe40007ffe0ff */
[C---:B------:R-:W-:Y:S02]  /*b680*/  IADD3 R5, R252.reuse, 0x40, RZ ;  /* 0x00000040fc057810 */ /* 0x040fe40007ffe0ff */
[----:B------:R-:W-:Y:S02]  /*b690*/  IADD3 R2, R252, 0x80, RZ ;  /* 0x00000080fc027810 */ /* 0x000fe40007ffe0ff */
[----:B------:R-:W-:-:S02]  /*b6a0*/  SHF.R.S32.HI R0, RZ, 0x1f, R0 ;  /* 0x0000001fff007819 */ /* 0x000fc40000011400 */
[----:B------:R-:W-:Y:S02]  /*b6b0*/  IADD3 R6, R252, 0x40, RZ ;  /* 0x00000040fc067810 */ /* 0x000fe40007ffe0ff */
[----:B------:R-:W-:Y:S02]  /*b6c0*/  SHF.R.S32.HI R5, RZ, 0x1f, R5 ;  /* 0x0000001fff057819 */ /* 0x000fe40000011405 */
[----:B------:R-:W-:Y:S02]  /*b6d0*/  LEA.HI R0, R0, R2, RZ, 0x3 ;  /* 0x0000000200007211 */ /* 0x000fe400078f18ff */
[----:B------:R-:W-:Y:S02]  /*b6e0*/  LEA.HI R5, R5, R6, RZ, 0x3 ;  /* 0x0000000605057211 */ /* 0x000fe400078f18ff */
[----:B------:R-:W-:Y:S02]  /*b6f0*/  LOP3.LUT R0, R0, 0xfffffff8, RZ, 0xc0, !PT ;  /* 0xfffffff800007812 */ /* 0x000fe400078ec0ff */
[----:B------:R-:W-:-:S02]  /*b700*/  LOP3.LUT R5, R5, 0xfffffff8, RZ, 0xc0, !PT ;  /* 0xfffffff805057812 */ /* 0x000fc400078ec0ff */
[----:B------:R-:W-:Y:S01]  /*b710*/  SHF.R.S32.HI R208, RZ, 0x1f, R252 ;  /* 0x0000001fffd07819 */ /* 0x000fe200000114fc */
[----:B------:R-:W-:Y:S01]  /*b720*/  IMAD.MOV.U32 R134, RZ, RZ, R3 ;  /* 0x000000ffff867224 */ /* 0x000fe200078e0003 */
[----:B------:R-:W-:Y:S01]  /*b730*/  SEL R2, RZ, 0x10, P6 ;  /* 0x00000010ff027807 */ /* 0x000fe20003000000 */
[----:B------:R-:W-:Y:S01]  /*b740*/  IMAD.SHL.U32 R204, R0, 0x2, RZ ;  /* 0x0000000200cc7824 */ /* 0x000fe200078e00ff */
[C---:B------:R-:W-:Y:S01]  /*b750*/  SHF.L.U64.HI R208, R252.reuse, 0x1, R208 ;  /* 0x00000001fcd07819 */ /* 0x040fe200000102d0 */
[----:B------:R-:W-:Y:S02]  /*b760*/  IMAD.MOV.U32 R133, RZ, RZ, R132 ;  /* 0x000000ffff857224 */ /* 0x000fe400078e0084 */
[----:B------:R-:W-:Y:S02]  /*b770*/  IMAD.SHL.U32 R3, R252, 0x2, RZ ;  /* 0x00000002fc037824 */ /* 0x000fe400078e00ff */
[----:B------:R-:W-:Y:S01]  /*b780*/  IMAD.SHL.U32 R206, R5, 0x2, RZ ;  /* 0x0000000205ce7824 */ /* 0x000fe200078e00ff */
[----:B--2---:R-:W-:-:S02]  /*b790*/  SHF.L.U64.HI R205, R0, 0x1, R4 ;  /* 0x0000000100cd7819 */ /* 0x004fc40000010204 */
[----:B------:R-:W-:Y:S02]  /*b7a0*/  SEL R0, RZ, 0x10, P5 ;  /* 0x00000010ff007807 */ /* 0x000fe40002800000 */
[----:B---3--:R-:W-:Y:S02]  /*b7b0*/  SHF.L.U64.HI R207, R5, 0x1, R7 ;  /* 0x0000000105cf7819 */ /* 0x008fe40000010207 */
.L_x_1004:
        /* <DEDUP_REMOVED lines=75> */
.L_x_1002:
        /* <DEDUP_REMOVED lines=221> */
[----:B------:R1:W1:Y:S10]  /*ca40*/  MUFU.TANH R138, R12 ;  /* 0x0000000c008a7308 */ /* 0x0002740000002400 */
[----:B------:R1:W1:Y:S01]  /*ca50*/  MUFU.TANH R139, R13 ;  /* 0x0000000d008b7308 */ /* 0x0002620000002400 */
[----:B-----5:R-:W5:Y:S01]  /*ca60*/  LDSM.16.M88.4 R8, [R217+0x7800] ;  /* 0x00780000d908783b */ /* 0x020f620000000200 */
[----:B------:R-:W-:Y:S04]  /*ca70*/  DEPBAR.LE SB0, 0x0 ;  /* 0x000080000000791a */ /* 0x000fe80000000000 */
[C---:B----4-:R-:W-:Y:S04]  /*ca80*/  HMMA.16816.F32 R20, R192.reuse, R4, R20 ;  /* 0x00000004c014723c */ /* 0x050fe80000001814 */
[----:B------:R4:W1:Y:S01]  /*ca90*/  MUFU.TANH R179, R14 ;  /* 0x0000000e00b37308 */ /* 0x0008620000002400 */
[----:B------:R-:W-:Y:S03]  /*caa0*/  BAR.SYNC.DEFER_BLOCKING 0x0 ;  /* 0x0000000000007b1d */ /* 0x000fe60000010000 */
[C---:B------:R-:W-:Y:S06]  /*cab0*/  HMMA.16816.F32 R24, R192.reuse, R6, R24 ;  /* 0x00000006c018723c */ /* 0x040fec0000001818 */
[----:B------:R4:W1:Y:S10]  /*cac0*/  MUFU.TANH R180, R15 ;  /* 0x0000000f00b47308 */ /* 0x0008740000002400 */
[----:B------:R4:W1:Y:S01]  /*cad0*/  MUFU.TANH R181, R16 ;  /* 0x0000001000b57308 */ /* 0x0008620000002400 */
[----:B------:R-:W-:Y:S02]  /*cae0*/  FMUL.FTZ R20, R20, c[0x0][0x320] ;  /* 0x0000c80014147a20 */ /* 0x000fe40000410000 */
[----:B------:R-:W-:Y:S02]  /*caf0*/  FMUL.FTZ R21, R21, c[0x0][0x320] ;  /* 0x0000c80015157a20 */ /* 0x000fe40000410000 */
[----:B------:R-:W-:Y:S02]  /*cb00*/  FMUL.FTZ R22, R22, c[0x0][0x320] ;  /* 0x0000c80016167a20 */ /* 0x000fe40000410000 */
[----:B------:R-:W-:Y:S03]  /*cb10*/  FMUL.FTZ R23, R23, c[0x0][0x320] ;  /* 0x0000c80017177a20 */ /* 0x000fe60000410000 */
[----:B------:R4:W1:Y:S01]  /*cb20*/  MUFU.TANH R182, R17 ;  /* 0x0000001100b67308 */ /* 0x0008620000002400 */
[----:B------:R-:W-:Y:S02]  /*cb30*/  FMUL.FTZ R24, R24, c[0x0][0x320] ;  /* 0x0000c80018187a20 */ /* 0x000fe40000410000 */
[----:B------:R-:W-:Y:S01]  /*cb40*/  FMUL.FTZ R25, R25, c[0x0][0x320] ;  /* 0x0000c80019197a20 */ /* 0x000fe20000410000 */
[C---:B-----5:R-:W-:Y:S03]  /*cb50*/  HMMA.16816.F32 R28, R192.reuse, R8, R28 ;  /* 0x00000008c01c723c */ /* 0x060fe6000000181c */
[----:B------:R-:W-:Y:S02]  /*cb60*/  FMUL.FTZ R26, R26, c[0x0][0x320] ;  /* 0x0000c8001a1a7a20 */ /* 0x000fe40000410000 */
[----:B------:R-:W-:Y:S01]  /*cb70*/  FMUL.FTZ R27, R27, c[0x0][0x320] ;  /* 0x0000c8001b1b7a20 */ /* 0x000fe20000410000 */
[----:B------:R4:W1:Y:S02]  /*cb80*/  MUFU.TANH R183, R18 ;  /* 0x0000001200b77308 */ /* 0x0008640000002400 */
[----:B------:R-:W-:Y:S08]  /*cb90*/  HMMA.16816.F32 R32, R192, R10, R32 ;  /* 0x0000000ac020723c */ /* 0x000ff00000001820 */
[----:B------:R4:W1:Y:S08]  /*cba0*/  MUFU.TANH R184, R19 ;  /* 0x0000001300b87308 */ /* 0x0008700000002400 */
[----:B------:R-:W-:Y:S02]  /*cbb0*/  FMUL.FTZ R28, R28, c[0x0][0x320] ;  /* 0x0000c8001c1c7a20 */ /* 0x000fe40000410000 */
[----:B------:R4:W1:Y:S01]  /*cbc0*/  MUFU.TANH R185, R20 ;  /* 0x0000001400b97308 */ /* 0x0008620000002400 */
        /* <DEDUP_REMOVED lines=21> */
[----:B------:R4:W1:Y:S01]  /*cd20*/  MUFU.TANH R136, R0 ;  /* 0x0000000000887308 */ /* 0x0008620000002400 */
        /* <DEDUP_REMOVED lines=41> */
[----:B---3--:R-:W-:Y:S02]  /*cfc0*/  IADD3.X R19, RZ, R2, R207, P2, P0 ;  /* 0x00000002ff137210 */ /* 0x008fe400017e04cf */
[----:B------:R-:W-:Y:S04]  /*cfd0*/  IADD3 R16, P2, P0, R16, R0, R204 ;  /* 0x0000000010107210 */ /* 0x000fe8000785e0cc */
[----:B------:R-:W-:Y:S02]  /*cfe0*/  IADD3.X R17, RZ, R2, R205, P2, P0 ;  /* 0x00000002ff117210 */ /* 0x000fe400017e04cd */
[----:B------:R-:W-:Y:S04]  /*cff0*/  IADD3 R14, P2, P0, R14, R0, R5 ;  /* 0x000000000e0e7210 */ /* 0x000fe8000785e005 */
[--C-:B------:R-:W-:Y:S02]  /*d000*/  IADD3.X R15, RZ, R2, R6.reuse, P2, P0 ;  /* 0x00000002ff0f7210 */ /* 0x100fe400017e0406 */
[C---:B-1--4-:R-:W-:Y:S02]  /*d010*/  IADD3 R12, P0, R3.reuse, R5, RZ ;  /* 0x00000005030c7210 */ /* 0x052fe40007f1e0ff */
        /* <DEDUP_REMOVED lines=23> */
.L_x_1003:
[----:B--234-:R-:W-:Y:S01]  /*d190*/  FMNMX.FTZ R0, R172, R133, !PT ;  /* 0x00000085ac007209 */ /* 0x01cfe20007810000 */
[----:B-1----:R-:W-:Y:S01]  /*d1a0*/  LDSM.16.MT88.4 R12, [R213+0x100] ;  /* 0x00010000d50c783b */ /* 0x002fe20000004200 */
        /* <DEDUP_REMOVED lines=31> */
[----:B------:R-:W-:Y:S02]  /*d3a0*/  PLOP3.LUT P0, PT, PT, PT, UP0, 0x80, 0x0 ;  /* 0x000000000000781c */ /* 0x000fe40003f0f008 */
[----:B------:R-:W-:Y:S02]  /*d3b0*/  FMNMX.FTZ R132, R198, R0, !PT ;  /* 0x00000000c6847209 */ /* 0x000fe40007810000 */
[----:B------:R-:W-:Y:S02]  /*d3c0*/  FMNMX.FTZ R0, R195, R2, !PT ;  /* 0x00000002c3007209 */ /* 0x000fe40007810000 */
[----:B------:R-:W-:Y:S02]  /*d3d0*/  FMNMX.FTZ R132, R199, R132, !PT ;  /* 0x00000084c7847209 */ /* 0x000fe40007810000 */
[----:B------:R-:W-:Y:S03]  /*d3e0*/  FMNMX.FTZ R0, R135, R0, !PT ;  /* 0x0000000087007209 */ /* 0x000fe60007810000 */
[----:B------:R-:W-:Y:S01]  /*d3f0*/  SHFL.BFLY PT, R3, R132, 0x2, 0x1f ;  /* 0x0c401f0084037f89 */ /* 0x000fe200000e0000 */
[----:B------:R-:W-:Y:S07]  /*d400*/  FMNMX.FTZ R0, R136, R0, !PT ;  /* 0x0000000088007209 */ /* 0x000fee0007810000 */
        /* <DEDUP_REMOVED lines=11> */
[----:B------:R1:W-:Y:S01]  /*d4c0*/  MUFU.EX2 R172, R4 ;  /* 0x0000000400ac7308 */ /* 0x0003e20000000800 */
[----:B------:R-:W-:Y:S04]  /*d4d0*/  FMUL.FTZ R133, R3, c[0x0][0x2d0] ;  /* 0x0000b40003857a20 */ /* 0x000fe80000410000 */
[--C-:B------:R-:W-:Y:S02]  /*d4e0*/  FFMA.FTZ R6, R174, c[0x0][0x2d0], -R133.reuse ;  /* 0x0000b400ae067a23 */ /* 0x100fe40000010885 */
[--C-:B------:R-:W-:Y:S02]  /*d4f0*/  FFMA.FTZ R8, R178, c[0x0][0x2d0], -R133.reuse ;  /* 0x0000b400b2087a23 */ /* 0x100fe40000010885 */
[--C-:B------:R-:W-:Y:S01]  /*d500*/  FFMA.FTZ R135, R135, c[0x0][0x2d0], -R133.reuse ;  /* 0x0000b40087877a23 */ /* 0x100fe20000010885 */
[----:B------:R2:W3:Y:S10]  /*d510*/  MUFU.EX2 R2, R0 ;  /* 0x0000000000027308 */ /* 0x0004f40000000800 */
[----:B------:R-:W-:Y:S01]  /*d520*/  MUFU.EX2 R135, R135 ;  /* 0x0000008700877308 */ /* 0x000fe20000000800 */
[----:B-1----:R-:W-:Y:S09]  /*d530*/  FFMA.FTZ R4, R177, c[0x0][0x2d0], -R192 ;  /* 0x0000b400b1047a23 */ /* 0x002ff200000108c0 */
[----:B------:R1:W4:Y:S01]  /*d540*/  MUFU.EX2 R5, R4 ;  /* 0x0000000400057308 */ /* 0x0003220000000800 */
[----:B--2---:R-:W-:Y:S02]  /*d550*/  FADD.FTZ R0, -R3, R134 ;  /* 0x0000008603007221 */ /* 0x004fe40000010100 */
[----:B---3--:R-:W-:Y:S02]  /*d560*/  FMUL.FTZ R9, R2, R145 ;  /* 0x0000009102097220 */ /* 0x008fe40000410000 */
[----:B------:R-:W-:Y:S05]  /*d570*/  FMUL.FTZ R0, R0, c[0x0][0x2d0] ;  /* 0x0000b40000007a20 */ /* 0x000fea0000410000 */
[----:B------:R-:W-:Y:S01]  /*d580*/  MUFU.EX2 R177, R6 ;  /* 0x0000000600b17308 */ /* 0x000fe20000000800 */
[C---:B------:R-:W-:Y:S02]  /*d590*/  FMUL.FTZ R16, R2.reuse, R152 ;  /* 0x0000009802107220 */ /* 0x040fe40000410000 */
[C---:B------:R-:W-:Y:S02]  /*d5a0*/  FMUL.FTZ R17, R2.reuse, R153 ;  /* 0x0000009902117220 */ /* 0x040fe40000410000 */
[C---:B------:R-:W-:Y:S02]  /*d5b0*/  FMUL.FTZ R24, R2.reuse, R160 ;  /* 0x000000a002187220 */ /* 0x040fe40000410000 */
[----:B------:R-:W-:Y:S02]  /*d5c0*/  FMUL.FTZ R25, R2, R161 ;  /* 0x000000a102197220 */ /* 0x000fe40000410000 */
[--C-:B------:R-:W-:Y:S01]  /*d5d0*/  FFMA.FTZ R134, R138, c[0x0][0x2d0], -R192.reuse ;  /* 0x0000b4008a867a23 */ /* 0x100fe200000108c0 */
[----:B------:R-:W2:Y:S01]  /*d5e0*/  MUFU.EX2 R0, R0 ;  /* 0x0000000000007308 */ /* 0x000ea20000000800 */
[C---:B------:R-:W-:Y:S02]  /*d5f0*/  FMUL.FTZ R32, R2.reuse, R168 ;  /* 0x000000a802207220 */ /* 0x040fe40000410000 */
[C---:B------:R-:W-:Y:S02]  /*d600*/  FMUL.FTZ R33, R2.reuse, R169 ;  /* 0x000000a902217220 */ /* 0x040fe40000410000 */
[--C-:B-1----:R-:W-:Y:S01]  /*d610*/  FFMA.FTZ R4, R175, c[0x0][0x2d0], -R192.reuse ;  /* 0x0000b400af047a23 */ /* 0x102fe200000108c0 */
[----:B----4-:R-:W-:Y:S01]  /*d620*/  MOV R175, R5 ;  /* 0x0000000500af7202 */ /* 0x010fe20000000f00 */
        /* <DEDUP_REMOVED lines=8> */
[----:B------:R3:W-:Y:S01]  /*d6b0*/  MUFU.EX2 R247, R134 ;  /* 0x0000008600f77308 */ /* 0x0007e20000000800 */
[C---:B------:R-:W-:Y:S02]  /*d6c0*/  FMUL.FTZ R49, R2.reuse, R49 ;  /* 0x0000003102317220 */ /* 0x040fe40000410000 */
[----:B------:R-:W-:Y:S02]  /*d6d0*/  FMUL.FTZ R52, R2, R52 ;  /* 0x0000003402347220 */ /* 0x000fe40000410000 */
[C---:B--2---:R-:W-:Y:S02]  /*d6e0*/  FMUL.FTZ R6, R0.reuse, R142 ;  /* 0x0000008e00067220 */ /* 0x044fe40000410000 */
[C---:B------:R-:W-:Y:S02]  /*d6f0*/  FMUL.FTZ R10, R0.reuse, R146 ;  /* 0x00000092000a7220 */ /* 0x040fe40000410000 */
[C---:B------:R-:W-:Y:S02]  /*d700*/  FMUL.FTZ R11, R0.reuse, R147 ;  /* 0x00000093000b7220 */ /* 0x040fe40000410000 */
[C---:B------:R-:W-:Y:S02]  /*d710*/  FMUL.FTZ R18, R0.reuse, R154 ;  /* 0x0000009a00127220 */ /* 0x040fe40000410000 */
[C---:B------:R-:W-:Y:S01]  /*d720*/  FMUL.FTZ R19, R0.reuse, R155 ;  /* 0x0000009b00137220 */ /* 0x040fe20000410000 */
[----:B-1----:R-:W-:Y:S01]  /*d730*/  MOV R174, R7 ;  /* 0x0000000700ae7202 */ /* 0x002fe20000000f00 */
[--C-:B------:R-:W-:Y:S01]  /*d740*/  FFMA.FTZ R4, R137, c[0x0][0x2d0], -R192.reuse ;  /* 0x0000b40089047a23 */ /* 0x100fe200000108c0 */
[----:B------:R-:W-:Y:S01]  /*d750*/  LDSM.16.MT88.4 R152, [R214+0x2100] ;  /* 0x00210000d698783b */ /* 0x000fe20000004200 */
[----:B------:R1:W-:Y:S01]  /*d760*/  MUFU.EX2 R137, R8 ;  /* 0x0000000800897308 */ /* 0x0003e20000000800 */
[C---:B------:R-:W-:Y:S02]  /*d770*/  FMUL.FTZ R7, R0.reuse, R143 ;  /* 0x0000008f00077220 */ /* 0x040fe40000410000 */
[C---:B------:R-:W-:Y:S02]  /*d780*/  FMUL.FTZ R26, R0.reuse, R162 ;  /* 0x000000a2001a7220 */ /* 0x040fe40000410000 */
[C---:B------:R-:W-:Y:S02]  /*d790*/  FMUL.FTZ R27, R0.reuse, R163 ;  /* 0x000000a3001b7220 */ /* 0x040fe40000410000 */
[C---:B------:R-:W-:Y:S01]  /*d7a0*/  FMUL.FTZ R34, R0.reuse, R170 ;  /* 0x000000aa00227220 */ /* 0x040fe20000410000 */
[----:B------:R-:W-:Y:S01]  /*d7b0*/  LDSM.16.MT88.4 R160, [R215+0x900] ;  /* 0x00090000d7a0783b */ /* 0x000fe20000004200 */
[C---:B------:R-:W-:Y:S01]  /*d7c0*/  FMUL.FTZ R35, R0.reuse, R171 ;  /* 0x000000ab00237220 */ /* 0x040fe20000410000 */
[----:B------:R2:W4:Y:S01]  /*d7d0*/  MUFU.EX2 R5, R4 ;  /* 0x0000000400057308 */ /* 0x0005220000000800 */
[C---:B------:R-:W-:Y:S02]  /*d7e0*/  FMUL.FTZ R38, R0.reuse, R38 ;  /* 0x0000002600267220 */ /* 0x040fe40000410000 */
[C---:B------:R-:W-:Y:S02]  /*d7f0*/  FMUL.FTZ R39, R0.reuse, R39 ;  /* 0x0000002700277220 */ /* 0x040fe40000410000 */
[--C-:B---3--:R-:W-:Y:S01]  /*d800*/  FFMA.FTZ R134, R139, c[0x0][0x2d0], -R192.reuse ;  /* 0x0000b4008b867a23 */ /* 0x108fe200000108c0 */
[----:B------:R-:W-:Y:S01]  /*d810*/  LDSM.16.MT88.4 R168, [R214+0x4900] ;  /* 0x00490000d6a8783b */ /* 0x000fe20000004200 */
[C---:B------:R-:W-:Y:S02]  /*d820*/  FMUL.FTZ R42, R0.reuse, R42 ;  /* 0x0000002a002a7220 */ /* 0x040fe40000410000 */
[C---:B------:R-:W-:Y:S01]  /*d830*/  FMUL.FTZ R43, R0.reuse, R43 ;  /* 0x0000002b002b7220 */ /* 0x040fe20000410000 */
[----:B------:R3:W-:Y:S01]  /*d840*/  MUFU.EX2 R246, R134 ;  /* 0x0000008600f67308 */ /* 0x0007e20000000800 */
[C---:B------:R-:W-:Y:S02]  /*d850*/  FMUL.FTZ R46, R0.reuse, R46 ;  /* 0x0000002e002e7220 */ /* 0x040fe40000410000 */
[----:B------:R-:W-:Y:S02]  /*d860*/  FMUL.FTZ R47, R0, R47 ;  /* 0x0000002f002f7220 */ /* 0x000fe40000410000 */
[----:B-1----:R-:W-:Y:S02]  /*d870*/  FMUL.FTZ R8, R2, R144 ;  /* 0x0000009002087220 */ /* 0x002fe40000410000 */
[----:B------:R-:W1:Y:S01]  /*d880*/  LDSM.16.MT88.4 R144, [R215+0x100] ;  /* 0x00010000d790783b */ /* 0x000e620000004200 */
[C---:B------:R-:W-:Y:S02]  /*d890*/  FMUL.FTZ R50, R0.reuse, R50 ;  /* 0x0000003200327220 */ /* 0x040fe40000410000 */
[----:B------:R-:W-:Y:S02]  /*d8a0*/  FMUL.FTZ R51, R0, R51 ;  /* 0x0000003300337220 */ /* 0x000fe40000410000 */
[C---:B------:R-:W-:Y:S02]  /*d8b0*/  FMUL.FTZ R53, R2.reuse, R53 ;  /* 0x0000003502357220 */ /* 0x040fe40000410000 */
[--C-:B--2---:R-:W-:Y:S01]  /*d8c0*/  FFMA.FTZ R4, R173, c[0x0][0x2d0], -R133.reuse ;  /* 0x0000b400ad047a23 */ /* 0x104fe20000010885 */
[----:B----4-:R-:W-:Y:S01]  /*d8d0*/  MOV R178, R5 ;  /* 0x0000000500b27202 */ /* 0x010fe20000000f00 */
[----:B------:R-:W-:Y:S01]  /*d8e0*/  FMUL.FTZ R5, R2, R141 ;  /* 0x0000008d02057220 */ /* 0x000fe20000410000 */
[----:B------:R-:W-:Y:S01]  /*d8f0*/  F2FP.PACK_AB R141, R137, R177 ;  /* 0x000000b1898d723e */ /* 0x000fe200000000ff */
[----:B------:R2:W-:Y:S01]  /*d900*/  MUFU.EX2 R249, R4 ;  /* 0x0000000400f97308 */ /* 0x0005e20000000800 */
[----:B------:R-:W-:Y:S01]  /*d910*/  F2FP.PACK_AB R142, R178, R174 ;  /* 0x000000aeb28e723e */ /* 0x000fe200000000ff */
[C---:B------:R-:W-:Y:S02]  /*d920*/  FMUL.FTZ R54, R0.reuse, R54 ;  /* 0x0000003600367220 */ /* 0x040fe40000410000 */
[----:B------:R-:W-:Y:S02]  /*d930*/  FMUL.FTZ R55, R0, R55 ;  /* 0x0000003700377220 */ /* 0x000fe40000410000 */
[--C-:B---3--:R-:W-:Y:S02]  /*d940*/  FFMA.FTZ R134, R179, c[0x0][0x2d0], -R133.reuse ;  /* 0x0000b400b3867a23 */ /* 0x108fe40000010885 */
[C---:B------:R-:W-:Y:S02]  /*d950*/  FMUL.FTZ R56, R2.reuse, R56 ;  /* 0x0000003802387220 */ /* 0x040fe40000410000 */
[----:B------:R-:W-:Y:S01]  /*d960*/  FMUL.FTZ R57, R2, R57 ;  /* 0x0000003902397220 */ /* 0x000fe20000410000 */
[----:B------:R-:W-:Y:S01]  /*d970*/  MUFU.EX2 R245, R134 ;  /* 0x0000008600f57308 */ /* 0x000fe20000000800 */
[C---:B------:R-:W-:Y:S02]  /*d980*/  FMUL.FTZ R58, R0.reuse, R58 ;  /* 0x0000003a003a7220 */ /* 0x040fe40000410000 */
[----:B------:R-:W-:Y:S02]  /*d990*/  FMUL.FTZ R59, R0, R59 ;  /* 0x0000003b003b7220 */ /* 0x000fe40000410000 */
[C---:B------:R-:W-:Y:S02]  /*d9a0*/  FMUL.FTZ R60, R2.reuse, R60 ;  /* 0x0000003c023c7220 */ /* 0x040fe40000410000 */
[----:B------:R-:W-:Y:S02]  /*d9b0*/  FMUL.FTZ R61, R2, R61 ;  /* 0x0000003d023d7220 */ /* 0x000fe40000410000 */
[C---:B------:R-:W-:Y:S02]  /*d9c0*/  FMUL.FTZ R62, R0.reuse, R62 ;  /* 0x0000003e003e7220 */ /* 0x040fe40000410000 */
[----:B------:R-:W-:Y:S02]  /*d9d0*/  FMUL.FTZ R63, R0, R63 ;  /* 0x0000003f003f7220 */ /* 0x000fe40000410000 */
[--C-:B--2---:R-:W-:Y:S02]  /*d9e0*/  FFMA.FTZ R4, R176, c[0x0][0x2d0], -R133.reuse ;  /* 0x0000b400b0047a23 */ /* 0x104fe40000010885 */
[C---:B------:R-:W-:Y:S02]  /*d9f0*/  FMUL.FTZ R64, R2.reuse, R64 ;  /* 0x0000004002407220 */ /* 0x040fe40000410000 */
[----:B------:R-:W2:Y:S01]  /*da00*/  MUFU.EX2 R248, R4 ;  /* 0x0000000400f87308 */ /* 0x000ea20000000800 */
[----:B------:R-:W-:Y:S02]  /*da10*/  FMUL.FTZ R65, R2, R65 ;  /* 0x0000004102417220 */ /* 0x000fe40000410000 */
[C---:B------:R-:W-:Y:S02]  /*da20*/  FMUL.FTZ R66, R0.reuse, R66 ;  /* 0x0000004200427220 */ /* 0x040fe40000410000 */
        /* <DEDUP_REMOVED lines=9> */
[----:B------:R-:W-:Y:S01]  /*dac0*/  FMUL.FTZ R76, R2, R76 ;  /* 0x0000004c024c7220 */ /* 0x000fe20000410000 */
[----:B--2---:R-:W-:Y:S01]  /*dad0*/  F2FP.PACK_AB R143, R248, R249 ;  /* 0x000000f9f88f723e */ /* 0x004fe200000000ff */
[C---:B------:R-:W-:Y:S01]  /*dae0*/  FMUL.FTZ R4, R2.reuse, R140 ;  /* 0x0000008c02047220 */ /* 0x040fe20000410000 */
[----:B------:R-:W-:Y:S01]  /*daf0*/  F2FP.PACK_AB R140, R175, R172 ;  /* 0x000000acaf8c723e */ /* 0x000fe200000000ff */
[----:B------:R-:W-:Y:S02]  /*db00*/  FMUL.FTZ R77, R2, R77 ;  /* 0x0000004d024d7220 */ /* 0x000fe40000410000 */
[C---:B------:R-:W-:Y:S02]  /*db10*/  FMUL.FTZ R78, R0.reuse, R78 ;  /* 0x0000004e004e7220 */ /* 0x040fe40000410000 */
[----:B------:R-:W-:Y:S02]  /*db20*/  FMUL.FTZ R79, R0, R79 ;  /* 0x0000004f004f7220 */ /* 0x000fe40000410000 */
[C---:B------:R-:W-:Y:S05]  /*db30*/  HMMA.16816.F32 R4, R140.reuse, R12, R4 ;  /* 0x0000000c8c04723c */ /* 0x040fea0000001804 */
[C---:B------:R-:W-:Y:S02]  /*db40*/  FMUL.FTZ R80, R2.reuse, R80 ;  /* 0x0000005002507220 */ /* 0x040fe40000410000 */
[C---:B------:R-:W-:Y:S01]  /*db50*/  FMUL.FTZ R12, R2.reuse, R148 ;  /* 0x00000094020c7220 */ /* 0x040fe20000410000 */
[C---:B------:R-:W-:Y:S04]  /*db60*/  HMMA.16816.F32 R8, R140.reuse, R14, R8 ;  /* 0x0000000e8c08723c */ /* 0x040fe80000001808 */
[C---:B------:R-:W-:Y:S02]  /*db70*/  FMUL.FTZ R13, R2.reuse, R149 ;  /* 0x00000095020d7220 */ /* 0x040fe40000410000 */
[----:B------:R-:W-:Y:S02]  /*db80*/  FMUL.FTZ R81, R2, R81 ;  /* 0x0000005102517220 */ /* 0x000fe40000410000 */
[C---:B------:R-:W-:Y:S04]  /*db90*/  FMUL.FTZ R14, R0.reuse, R150 ;  /* 0x00000096000e7220 */ /* 0x040fe80000410000 */
[C---:B------:R-:W-:Y:S02]  /*dba0*/  FMUL.FTZ R15, R0.reuse, R151 ;  /* 0x00000097000f7220 */ /* 0x040fe40000410000 */
[----:B------:R-:W2:Y:S01]  /*dbb0*/  LDSM.16.MT88.4 R148, [R213+0x2100] ;  /* 0x00210000d594783b */ /* 0x000ea20000004200 */
[C---:B------:R-:W-:Y:S02]  /*dbc0*/  FMUL.FTZ R82, R0.reuse, R82 ;  /* 0x0000005200527220 */ /* 0x040fe40000410000 */
[----:B------:R-:W-:Y:S02]  /*dbd0*/  FMUL.FTZ R83, R0, R83 ;  /* 0x0000005300537220 */ /* 0x000fe40000410000 */
[C---:B------:R-:W-:Y:S03]  /*dbe0*/  HMMA.16816.F32 R12, R140.reuse, R20, R12 ;  /* 0x000000148c0c723c */ /* 0x040fe6000000180c */
[C---:B------:R-:W-:Y:S02]  /*dbf0*/  FMUL.FTZ R84, R2.reuse, R84 ;  /* 0x0000005402547220 */ /* 0x040fe40000410000 */
[C---:B------:R-:W-:Y:S02]  /*dc00*/  FMUL.FTZ R85, R2.reuse, R85 ;  /* 0x0000005502557220 */ /* 0x040fe40000410000 */
[C---:B------:R-:W-:Y:S01]  /*dc10*/  FMUL.FTZ R20, R2.reuse, R156 ;  /* 0x0000009c02147220 */ /* 0x040fe20000410000 */
[C---:B------:R-:W-:Y:S04]  /*dc20*/  HMMA.16816.F32 R16, R140.reuse, R22, R16 ;  /* 0x000000168c10723c */ /* 0x040fe80000001810 */
[----:B------:R-:W-:Y:S02]  /*dc30*/  FMUL.FTZ R21, R2, R157 ;  /* 0x0000009d02157220 */ /* 0x000fe40000410000 */
[C---:B------:R-:W-:Y:S02]  /*dc40*/  FMUL.FTZ R86, R0.reuse, R86 ;  /* 0x0000005600567220 */ /* 0x040fe40000410000 */
[C---:B------:R-:W-:Y:S04]  /*dc50*/  FMUL.FTZ R22, R0.reuse, R158 ;  /* 0x0000009e00167220 */ /* 0x040fe80000410000 */
[C---:B------:R-:W-:Y:S02]  /*dc60*/  FMUL.FTZ R23, R0.reuse, R159 ;  /* 0x0000009f00177220 */ /* 0x040fe40000410000 */
[----:B------:R-:W-:Y:S01]  /*dc70*/  LDSM.16.MT88.4 R156, [R214+0x900] ;  /* 0x00090000d69c783b */ /* 0x000fe20000004200 */
[----:B------:R-:W-:Y:S02]  /*dc80*/  FMUL.FTZ R87, R0, R87 ;  /* 0x0000005700577220 */ /* 0x000fe40000410000 */
[C---:B------:R-:W-:Y:S02]  /*dc90*/  FMUL.FTZ R88, R2.reuse, R88 ;  /* 0x0000005802587220 */ /* 0x040fe40000410000 */
[C---:B------:R-:W-:Y:S03]  /*dca0*/  HMMA.16816.F32 R20, R140.reuse, R28, R20 ;  /* 0x0000001c8c14723c */ /* 0x040fe60000001814 */
[----:B------:R-:W-:Y:S02]  /*dcb0*/  FMUL.FTZ R89, R2, R89 ;  /* 0x0000005902597220 */ /* 0x000fe40000410000 */
[----:B------:R-:W-:Y:S02]  /*dcc0*/  FMUL.FTZ R90, R0, R90 ;  /* 0x0000005a005a7220 */ /* 0x000fe40000410000 */
[C---:B------:R-:W-:Y:S01]  /*dcd0*/  FMUL.FTZ R28, R2.reuse, R164 ;  /* 0x000000a4021c7220 */ /* 0x040fe20000410000 */
[C---:B------:R-:W-:Y:S04]  /*dce0*/  HMMA.16816.F32 R24, R140.reuse, R30, R24 ;  /* 0x0000001e8c18723c */ /* 0x040fe80000001818 */
[----:B------:R-:W-:Y:S02]  /*dcf0*/  FMUL.FTZ R29, R2, R165 ;  /* 0x000000a5021d7220 */ /* 0x000fe40000410000 */
[C---:B------:R-:W-:Y:S02]  /*dd00*/  FMUL.FTZ R91, R0.reuse, R91 ;  /* 0x0000005b005b7220 */ /* 0x040fe40000410000 */
[C---:B------:R-:W-:Y:S04]  /*dd10*/  FMUL.FTZ R30, R0.reuse, R166 ;  /* 0x000000a6001e7220 */ /* 0x040fe80000410000 */
[----:B------:R-:W-:Y:S02]  /*dd20*/  FMUL.FTZ R31, R0, R167 ;  /* 0x000000a7001f7220 */ /* 0x000fe40000410000 */
[----:B------:R-:W-:Y:S01]  /*dd30*/  LDSM.16.MT88.4 R164, [R213+0x4900] ;  /* 0x00490000d5a4783b */ /* 0x000fe20000004200 */
[C---:B------:R-:W-:Y:S02]  /*dd40*/  FMUL.FTZ R92, R2.reuse, R92 ;  /* 0x0000005c025c7220 */ /* 0x040fe40000410000 */
[----:B------:R-:W-:Y:S02]  /*dd50*/  FMUL.FTZ R93, R2, R93 ;  /* 0x0000005d025d7220 */ /* 0x000fe40000410000 */
        /* <DEDUP_REMOVED lines=30> */
[----:B------:R-:W-:Y:S02]  /*df40*/  FMUL.FTZ R112, R2, R112 ;  /* 0x0000007002707220 */ /* 0x000fe40000410000 */
[C---:B--2---:R-:W-:Y:S04]  /*df50*/  HMMA.16816.F32 R60, R140.reuse, R148, R60 ;  /* 0x000000948c3c723c */ /* 0x044fe8000000183c */
[--C-:B------:R-:W-:Y:S02]  /*df60*/  FFMA.FTZ R134, R180, c[0x0][0x2d0], -R133.reuse ;  /* 0x0000b400b4867a23 */ /* 0x100fe40000010885 */
[----:B------:R-:W-:Y:S02]  /*df70*/  FMUL.FTZ R113, R2, R113 ;  /* 0x0000007102717220 */ /* 0x000fe40000410000 */
[C---:B------:R-:W-:Y:S01]  /*df80*/  HMMA.16816.F32 R64, R140.reuse, R150, R64 ;  /* 0x000000968c40723c */ /* 0x040fe20000001840 */
[----:B------:R2:W4:Y:S01]  /*df90*/  MUFU.EX2 R244, R134 ;  /* 0x0000008600f47308 */ /* 0x0005220000000800 */
[----:B------:R-:W5:Y:S02]  /*dfa0*/  LDSM.16.MT88.4 R148, [R216+0x4100] ;  /* 0x00410000d894783b */ /* 0x000f640000004200 */
        /* <DEDUP_REMOVED lines=9> */
[C---:B------:R-:W-:Y:S01]  /*e040*/  FMUL.FTZ R120, R2.reuse, R120 ;  /* 0x0000007802787220 */ /* 0x040fe20000410000 */
[C---:B-1----:R-:W-:Y:S03]  /*e050*/  HMMA.16816.F32 R76, R140.reuse, R144, R76 ;  /* 0x000000908c4c723c */ /* 0x042fe6000000184c */
[--C-:B--2---:R-:W-:Y:S02]  /*e060*/  FFMA.FTZ R134, R181, c[0x0][0x2d0], -R192.reuse ;  /* 0x0000b400b5867a23 */ /* 0x104fe400000108c0 */
[----:B------:R-:W-:Y:S02]  /*e070*/  FMUL.FTZ R121, R2, R121 ;  /* 0x0000007902797220 */ /* 0x000fe40000410000 */
[----:B------:R1:W-:Y:S01]  /*e080*/  MUFU.EX2 R243, R134 ;  /* 0x0000008600f37308 */ /* 0x0003e20000000800 */
[C---:B------:R-:W-:Y:S01]  /*e090*/  HMMA.16816.F32 R80, R140.reuse, R146, R80 ;  /* 0x000000928c50723c */ /* 0x040fe20000001850 */
[----:B------:R-:W2:Y:S03]  /*e0a0*/  LDSM.16.MT88.4 R144, [R213+0x6100] ;  /* 0x00610000d590783b */ /* 0x000ea60000004200 */
[C---:B------:R-:W-:Y:S02]  /*e0b0*/  FMUL.FTZ R122, R0.reuse, R122 ;  /* 0x0000007a007a7220 */ /* 0x040fe40000410000 */
[----:B------:R-:W-:Y:S02]  /*e0c0*/  FMUL.FTZ R123, R0, R123 ;  /* 0x0000007b007b7220 */ /* 0x000fe40000410000 */
[C---:B------:R-:W-:Y:S01]  /*e0d0*/  FMUL.FTZ R124, R2.reuse, R124 ;  /* 0x0000007c027c7220 */ /* 0x040fe20000410000 */
[C---:B-----5:R-:W-:Y:S03]  /*e0e0*/  HMMA.16816.F32 R84, R140.reuse, R148, R84 ;  /* 0x000000948c54723c */ /* 0x060fe60000001854 */
[----:B------:R-:W-:Y:S02]  /*e0f0*/  FMUL.FTZ R125, R2, R125 ;  /* 0x0000007d027d7220 */ /* 0x000fe40000410000 */
[C---:B------:R-:W-:Y:S02]  /*e100*/  FMUL.FTZ R126, R0.reuse, R126 ;  /* 0x0000007e007e7220 */ /* 0x040fe40000410000 */
[----:B------:R-:W-:Y:S01]  /*e110*/  FMUL.FTZ R127, R0, R127 ;  /* 0x0000007f007f7220 */ /* 0x000fe20000410000 */
[C---:B------:R-:W-:Y:S01]  /*e120*/  HMMA.16816.F32 R88, R140.reuse, R150, R88 ;  /* 0x000000968c58723c */ /* 0x040fe20000001858 */
[----:B------:R-:W5:Y:S03]  /*e130*/  LDSM.16.MT88.4 R148, [R214+0x6100] ;  /* 0x00610000d694783b */ /* 0x000f660000004200 */
[----:B------:R-:W-:Y:S02]  /*e140*/  FMUL.FTZ R128, R2, R128 ;  /* 0x0000008002807220 */ /* 0x000fe40000410000 */
[--C-:B-1----:R-:W-:Y:S02]  /*e150*/  FFMA.FTZ R134, R182, c[0x0][0x2d0], -R192.reuse ;  /* 0x0000b400b6867a23 */ /* 0x102fe400000108c0 */
[C---:B---3--:R-:W-:Y:S02]  /*e160*/  HMMA.16816.F32 R92, R140.reuse, R152, R92 ;  /* 0x000000988c5c723c */ /* 0x048fe4000000185c */
[----:B------:R1:W3:Y:S02]  /*e170*/  MUFU.EX2 R211, R134 ;  /* 0x0000008600d37308 */ /* 0x0002e40000000800 */
[----:B------:R-:W-:Y:S02]  /*e180*/  FMUL.FTZ R129, R2, R129 ;  /* 0x0000008102817220 */ /* 0x000fe40000410000 */
[C---:B------:R-:W-:Y:S02]  /*e190*/  FMUL.FTZ R130, R0.reuse, R130 ;  /* 0x0000008200827220 */ /* 0x040fe40000410000 */
[C---:B------:R-:W-:Y:S01]  /*e1a0*/  HMMA.16816.F32 R96, R140.reuse, R154, R96 ;  /* 0x0000009a8c60723c */ /* 0x040fe20000001860 */
[----:B------:R-:W3:Y:S03]  /*e1b0*/  LDSM.16.MT88.4 R152, [R216+0x6100] ;  /* 0x00610000d898783b */ /* 0x000ee60000004200 */
[----:B------:R-:W-:Y:S04]  /*e1c0*/  FMUL.FTZ R131, R0, R131 ;  /* 0x0000008300837220 */ /* 0x000fe80000410000 */
[C---:B--2---:R-:W-:Y:S08]  /*e1d0*/  HMMA.16816.F32 R100, R140.reuse, R144, R100 ;  /* 0x000000908c64723c */ /* 0x044ff00000001864 */
[C---:B------:R-:W-:Y:S01]  /*e1e0*/  HMMA.16816.F32 R104, R140.reuse, R146, R104 ;  /* 0x000000928c68723c */ /* 0x040fe20000001868 */
[----:B------:R-:W2:Y:S03]  /*e1f0*/  LDSM.16.MT88.4 R144, [R215+0x6100] ;  /* 0x00610000d790783b */ /* 0x000ea60000004200 */
[--C-:B-1----:R-:W-:Y:S04]  /*e200*/  FFMA.FTZ R134, R183, c[0x0][0x2d0], -R133.reuse ;  /* 0x0000b400b7867a23 */ /* 0x102fe80000010885 */
[----:B------:R1:W-:Y:S01]  /*e210*/  MUFU.EX2 R210, R134 ;  /* 0x0000008600d27308 */ /* 0x0003e20000000800 */
[C---:B-----5:R-:W-:Y:S08]  /*e220*/  HMMA.16816.F32 R108, R140.reuse, R148, R108 ;  /* 0x000000948c6c723c */ /* 0x060ff0000000186c */
[C---:B------:R-:W-:Y:S01]  /*e230*/  HMMA.16816.F32 R112, R140.reuse, R150, R112 ;  /* 0x000000968c70723c */ /* 0x040fe20000001870 */
[----:B------:R-:W5:Y:S07]  /*e240*/  LDSM.16.MT88.4 R148, [R213+0x900] ;  /* 0x00090000d594783b */ /* 0x000f6e0000004200 */
[C---:B---3--:R-:W-:Y:S04]  /*e250*/  HMMA.16816.F32 R116, R140.reuse, R152, R116 ;  /* 0x000000988c74723c */ /* 0x048fe80000001874 */
[--C-:B-1----:R-:W-:Y:S04]  /*e260*/  FFMA.FTZ R134, R184, c[0x0][0x2d0], -R133.reuse ;  /* 0x0000b400b8867a23 */ /* 0x102fe80000010885 */
[C---:B------:R-:W-:Y:S01]  /*e270*/  HMMA.16816.F32 R120, R140.reuse, R154, R120 ;  /* 0x0000009a8c78723c */ /* 0x040fe20000001878 */
[----:B------:R-:W1:Y:S01]  /*e280*/  LDSM.16.MT88.4 R152, [R216+0x900] ;  /* 0x00090000d898783b */ /* 0x000e620000004200 */
[----:B------:R3:W3:Y:S06]  /*e290*/  MUFU.EX2 R209, R134 ;  /* 0x0000008600d17308 */ /* 0x0006ec0000000800 */
[C---:B--2---:R-:W-:Y:S08]  /*e2a0*/  HMMA.16816.F32 R124, R140.reuse, R144, R124 ;  /* 0x000000908c7c723c */ /* 0x044ff0000000187c */
[----:B------:R-:W-:Y:S01]  /*e2b0*/  HMMA.16816.F32 R128, R140, R146, R128 ;  /* 0x000000928c80723c */ /* 0x000fe20000001880 */
[----:B------:R-:W2:Y:S06]  /*e2c0*/  LDSM.16.MT88.4 R144, [R213+0x2900] ;  /* 0x00290000d590783b */ /* 0x000eac0000004200 */
[----:B------:R-:W-:Y:S02]  /*e2d0*/  F2FP.PACK_AB R140, R246, R247 ;  /* 0x000000f7f68c723e */ /* 0x000fe400000000ff */
[----:B----4-:R-:W-:Y:S03]  /*e2e0*/  F2FP.PACK_AB R141, R244, R245 ;  /* 0x000000f5f48d723e */ /* 0x010fe600000000ff */
[----:B------:R-:W-:Y:S01]  /*e2f0*/  F2FP.PACK_AB R142, R211, R243 ;  /* 0x000000f3d38e723e */ /* 0x000fe200000000ff */
[--C-:B---3--:R-:W-:Y:S01]  /*e300*/  FFMA.FTZ R134, R185, c[0x0][0x2d0], -R192.reuse ;  /* 0x0000b400b9867a23 */ /* 0x108fe200000108c0 */
[----:B------:R-:W-:Y:S03]  /*e310*/  F2FP.PACK_AB R143, R209, R210 ;  /* 0x000000d2d18f723e */ /* 0x000fe600000000ff */
[----:B------:R3:W-:Y:S04]  /*e320*/  MUFU.EX2 R203, R134 ;  /* 0x0000008600cb7308 */ /* 0x0007e80000000800 */
[C---:B-----5:R-:W-:Y:S08]  /*e330*/  HMMA.16816.F32 R4, R140.reuse, R148, R4 ;  /* 0x000000948c04723c */ /* 0x060ff00000001804 */
[C---:B------:R-:W-:Y:S01]  /*e340*/  HMMA.16816.F32 R8, R140.reuse, R150, R8 ;  /* 0x000000968c08723c */ /* 0x040fe20000001808 */
[----:B------:R-:W4:Y:S07]  /*e350*/  LDSM.16.MT88.4 R148, [R214+0x2900] ;  /* 0x00290000d694783b */ /* 0x000f2e0000004200 */
[C---:B------:R-:W-:Y:S04]  /*e360*/  HMMA.16816.F32 R12, R140.reuse, R156, R12 ;  /* 0x0000009c8c0c723c */ /* 0x040fe8000000180c */
[--C-:B---3--:R-:W-:Y:S04]  /*e370*/  FFMA.FTZ R134, R186, c[0x0][0x2d0], -R192.reuse ;  /* 0x0000b400ba867a23 */ /* 0x108fe800000108c0 */
[C---:B------:R-:W-:Y:S01]  /*e380*/  HMMA.16816.F32 R16, R140.reuse, R158, R16 ;  /* 0x0000009e8c10723c */ /* 0x040fe20000001810 */
[----:B------:R-:W-:Y:S01]  /*e390*/  LDSM.16.MT88.4 R156, [R215+0x2900] ;  /* 0x00290000d79c783b */ /* 0x000fe20000004200 */
[----:B------:R3:W5:Y:S06]  /*e3a0*/  MUFU.EX2 R202, R134 ;  /* 0x0000008600ca7308 */ /* 0x00076c0000000800 */
[C---:B-1----:R-:W-:Y:S08]  /*e3b0*/  HMMA.16816.F32 R20, R140.reuse, R152, R20 ;  /* 0x000000988c14723c */ /* 0x042ff00000001814 */
[C---:B------:R-:W-:Y:S01]  /*e3c0*/  HMMA.16816.F32 R24, R140.reuse, R154, R24 ;  /* 0x0000009a8c18723c */ /* 0x040fe20000001818 */
[----:B------:R-:W1:Y:S07]  /*e3d0*/  LDSM.16.MT88.4 R152, [R216+0x2900] ;  /* 0x00290000d898783b */ /* 0x000e6e0000004200 */
[C---:B------:R-:W-:Y:S04]  /*e3e0*/  HMMA.16816.F32 R28, R140.reuse, R160, R28 ;  /* 0x000000a08c1c723c */ /* 0x040fe8000000181c */
[--C-:B---3--:R-:W-:Y:S04]  /*e3f0*/  FFMA.FTZ R134, R187, c[0x0][0x2d0], -R133.reuse ;  /* 0x0000b400bb867a23 */ /* 0x108fe80000010885 */
[C---:B------:R-:W-:Y:S01]  /*e400*/  HMMA.16816.F32 R32, R140.reuse, R162, R32 ;  /* 0x000000a28c20723c */ /* 0x040fe20000001820 */
[----:B------:R-:W3:Y:S01]  /*e410*/  LDSM.16.MT88.4 R160, [R216+0x4900] ;  /* 0x00490000d8a0783b */ /* 0x000ee20000004200 */
[----:B------:R1:W-:Y:S06]  /*e420*/  MUFU.EX2 R201, R134 ;  /* 0x0000008600c97308 */ /* 0x0003ec0000000800 */
[C---:B--2---:R-:W-:Y:S08]  /*e430*/  HMMA.16816.F32 R36, R140.reuse, R144, R36 ;  /* 0x000000908c24723c */ /* 0x044ff00000001824 */
        /* <DEDUP_REMOVED lines=9> */
[----:B------:R-:W1:Y:S07]  /*e4d0*/  LDSM.16.MT88.4 R152, [R214+0x6900] ;  /* 0x00690000d698783b */ /* 0x000e6e0000004200 */
[C---:B------:R-:W-:Y:S04]  /*e4e0*/  HMMA.16816.F32 R60, R140.reuse, R156, R60 ;  /* 0x0000009c8c3c723c */ /* 0x040fe8000000183c */
[--C-:B----4-:R-:W-:Y:S01]  /*e4f0*/  FFMA.FTZ R134, R189, c[0x0][0x2d0], -R192.reuse ;  /* 0x0000b400bd867a23 */ /* 0x110fe200000108c0 */
[----:B------:R-:W-:Y:S03]  /*e500*/  MOV R189, R178 ;  /* 0x000000b200bd7202 */ /* 0x000fe60000000f00 */
[C---:B------:R-:W-:Y:S01]  /*e510*/  HMMA.16816.F32 R64, R140.reuse, R158, R64 ;  /* 0x0000009e8c40723c */ /* 0x040fe20000001840 */
[----:B------:R-:W4:Y:S01]  /*e520*/  LDSM.16.MT88.4 R156, [R216+0x6900] ;  /* 0x00690000d89c783b */ /* 0x000f220000004200 */
[----:B------:R1:W-:Y:S06]  /*e530*/  MUFU.EX2 R188, R134 ;  /* 0x0000008600bc7308 */ /* 0x0003ec0000000800 */
[C---:B------:R-:W-:Y:S08]  /*e540*/  HMMA.16816.F32 R68, R140.reuse, R164, R68 ;  /* 0x000000a48c44723c */ /* 0x040ff00000001844 */
[C---:B------:R-:W-:Y:S01]  /*e550*/  HMMA.16816.F32 R72, R140.reuse, R166, R72 ;  /* 0x000000a68c48723c */ /* 0x040fe20000001848 */
[----:B------:R-:W-:Y:S07]  /*e560*/  LDSM.16.MT88.4 R164, [R215+0x1100] ;  /* 0x00110000d7a4783b */ /* 0x000fee0000004200 */
[C---:B------:R-:W-:Y:S04]  /*e570*/  HMMA.16816.F32 R76, R140.reuse, R168, R76 ;  /* 0x000000a88c4c723c */ /* 0x040fe8000000184c */
[--C-:B-1----:R-:W-:Y:S01]  /*e580*/  FFMA.FTZ R134, R190, c[0x0][0x2d0], -R192.reuse ;  /* 0x0000b400be867a23 */ /* 0x102fe200000108c0 */
[----:B------:R-:W-:Y:S03]  /*e590*/  MOV R190, R174 ;  /* 0x000000ae00be7202 */ /* 0x000fe60000000f00 */
[C---:B------:R-:W-:Y:S01]  /*e5a0*/  HMMA.16816.F32 R80, R140.reuse, R170, R80 ;  /* 0x000000aa8c50723c */ /* 0x040fe20000001850 */
[----:B------:R-:W-:Y:S01]  /*e5b0*/  LDSM.16.MT88.4 R168, [R214+0x5100] ;  /* 0x00510000d6a8783b */ /* 0x000fe20000004200 */
[----:B------:R1:W1:Y:S06]  /*e5c0*/  MUFU.EX2 R187, R134 ;  /* 0x0000008600bb7308 */ /* 0x00026c0000000800 */
[C---:B---3--:R-:W-:Y:S08]  /*e5d0*/  HMMA.16816.F32 R84, R140.reuse, R160, R84 ;  /* 0x000000a08c54723c */ /* 0x048ff00000001854 */
[C---:B------:R-:W-:Y:S01]  /*e5e0*/  HMMA.16816.F32 R88, R140.reuse, R162, R88 ;  /* 0x000000a28c58723c */ /* 0x040fe20000001858 */
[----:B------:R-:W-:Y:S07]  /*e5f0*/  LDSM.16.MT88.4 R160, [R214+0x1100] ;  /* 0x00110000d6a0783b */ /* 0x000fee0000004200 */
[C---:B--2---:R-:W-:Y:S04]  /*e600*/  HMMA.16816.F32 R92, R140.reuse, R144, R92 ;  /* 0x000000908c5c723c */ /* 0x044fe8000000185c */
[--C-:B-1----:R-:W-:Y:S01]  /*e610*/  FFMA.FTZ R134, R191, c[0x0][0x2d0], -R133.reuse ;  /* 0x0000b400bf867a23 */ /* 0x102fe20000010885 */
[----:B------:R-:W-:Y:S03]  /*e620*/  MOV R191, R137 ;  /* 0x0000008900bf7202 */ /* 0x000fe60000000f00 */
[C---:B------:R-:W-:Y:S01]  /*e630*/  HMMA.16816.F32 R96, R140.reuse, R146, R96 ;  /* 0x000000928c60723c */ /* 0x040fe20000001860 */
[----:B------:R-:W1:Y:S01]  /*e640*/  LDSM.16.MT88.4 R144, [R215+0x6900] ;  /* 0x00690000d790783b */ /* 0x000e620000004200 */
[----:B------:R2:W-:Y:S06]  /*e650*/  MUFU.EX2 R186, R134 ;  /* 0x0000008600ba7308 */ /* 0x0005ec0000000800 */
[C---:B------:R-:W-:Y:S08]  /*e660*/  HMMA.16816.F32 R100, R140.reuse, R148, R100 ;  /* 0x000000948c64723c */ /* 0x040ff00000001864 */
[C---:B------:R-:W-:Y:S01]  /*e670*/  HMMA.16816.F32 R104, R140.reuse, R150, R104 ;  /* 0x000000968c68723c */ /* 0x040fe20000001868 */
[----:B------:R-:W3:Y:S07]  /*e680*/  LDSM.16.MT88.4 R148, [R213+0x1100] ;  /* 0x00110000d594783b */ /* 0x000eee0000004200 */
[C---:B------:R-:W-:Y:S04]  /*e690*/  HMMA.16816.F32 R108, R140.reuse, R152, R108 ;  /* 0x000000988c6c723c */ /* 0x040fe8000000186c */
[--C-:B--2---:R-:W-:Y:S01]  /*e6a0*/  FFMA.FTZ R134, R196, c[0x0][0x2d0], -R133.reuse ;  /* 0x0000b400c4867a23 */ /* 0x104fe20000010885 */
[----:B------:R-:W-:Y:S03]  /*e6b0*/  MOV R196, R175 ;  /* 0x000000af00c47202 */ /* 0x000fe60000000f00 */
[C---:B------:R-:W-:Y:S01]  /*e6c0*/  HMMA.16816.F32 R112, R140.reuse, R154, R112 ;  /* 0x0000009a8c70723c */ /* 0x040fe20000001870 */
[----:B------:R-:W2:Y:S01]  /*e6d0*/  LDSM.16.MT88.4 R152, [R216+0x1100] ;  /* 0x00110000d898783b */ /* 0x000ea20000004200 */
[----:B------:R3:W2:Y:S06]  /*e6e0*/  MUFU.EX2 R185, R134 ;  /* 0x0000008600b97308 */ /* 0x0006ac0000000800 */
[C---:B----4-:R-:W-:Y:S08]  /*e6f0*/  HMMA.16816.F32 R116, R140.reuse, R156, R116 ;  /* 0x0000009c8c74723c */ /* 0x050ff00000001874 */
[C---:B------:R-:W-:Y:S01]  /*e700*/  HMMA.16816.F32 R120, R140.reuse, R158, R120 ;  /* 0x0000009e8c78723c */ /* 0x040fe20000001878 */
[----:B------:R-:W-:Y:S07]  /*e710*/  LDSM.16.MT88.4 R156, [R216+0x3100] ;  /* 0x00310000d89c783b */ /* 0x000fee0000004200 */
[C---:B-1----:R-:W-:Y:S04]  /*e720*/  HMMA.16816.F32 R124, R140.reuse, R144, R124 ;  /* 0x000000908c7c723c */ /* 0x042fe8000000187c */
[--C-:B---3--:R-:W-:Y:S02]  /*e730*/  FFMA.FTZ R134, R197, c[0x0][0x2d0], -R192.reuse ;  /* 0x0000b400c5867a23 */ /* 0x108fe400000108c0 */
[----:B------:R-:W3:Y:S02]  /*e740*/  LDL.LU R197, [R1+0x4] ;  /* 0x0000040001c57983 */ /* 0x000ee40000300800 */
[----:B------:R-:W-:Y:S01]  /*e750*/  HMMA.16816.F32 R128, R140, R146, R128 ;  /* 0x000000928c80723c */ /* 0x000fe20000001880 */
[----:B------:R1:W-:Y:S01]  /*e760*/  MUFU.EX2 R184, R134 ;  /* 0x0000008600b87308 */ /* 0x0003e20000000800 */
[----:B------:R-:W4:Y:S05]  /*e770*/  LDSM.16.MT88.4 R144, [R213+0x3100] ;  /* 0x00310000d590783b */ /* 0x000f2a0000004200 */
[----:B-----5:R-:W-:Y:S02]  /*e780*/  F2FP.PACK_AB R140, R202, R203 ;  /* 0x000000cbca8c723e */ /* 0x020fe400000000ff */
[----:B------:R-:W-:Y:S03]  /*e790*/  F2FP.PACK_AB R141, R200, R201 ;  /* 0x000000c9c88d723e */ /* 0x000fe600000000ff */
[----:B------:R-:W-:Y:S02]  /*e7a0*/  F2FP.PACK_AB R142, R187, R188 ;  /* 0x000000bcbb8e723e */ /* 0x000fe400000000ff */
[----:B--2---:R-:W-:Y:S07]  /*e7b0*/  F2FP.PACK_AB R143, R185, R186 ;  /* 0x000000bab98f723e */ /* 0x004fee00000000ff */
[C---:B------:R-:W-:Y:S03]  /*e7c0*/  HMMA.16816.F32 R4, R140.reuse, R148, R4 ;  /* 0x000000948c04723c */ /* 0x040fe60000001804 */
[--C-:B-1----:R-:W-:Y:S01]  /*e7d0*/  FFMA.FTZ R134, R193, c[0x0][0x2d0], -R192.reuse ;  /* 0x0000b400c1867a23 */ /* 0x102fe200000108c0 */
[----:B------:R-:W-:Y:S02]  /*e7e0*/  MOV R193, R177 ;  /* 0x000000b100c17202 */ /* 0x000fe40000000f00 */
[----:B------:R-:W-:Y:S02]  /*e7f0*/  LDSM.16.MT88.4 R176, [R214+0x3900] ;  /* 0x00390000d6b0783b */ /* 0x000fe40000004200 */
[C---:B------:R-:W-:Y:S01]  /*e800*/  HMMA.16816.F32 R8, R140.reuse, R150, R8 ;  /* 0x000000968c08723c */ /* 0x040fe20000001808 */
[----:B------:R1:W2:Y:S05]  /*e810*/  MUFU.EX2 R183, R134 ;  /* 0x0000008600b77308 */ /* 0x0002aa0000000800 */
[----:B------:R-:W5:Y:S02]  /*e820*/  LDSM.16.MT88.4 R148, [R214+0x3100] ;  /* 0x00310000d694783b */ /* 0x000f640000004200 */
[C---:B------:R-:W-:Y:S08]  /*e830*/  HMMA.16816.F32 R12, R140.reuse, R160, R12 ;  /* 0x000000a08c0c723c */ /* 0x040ff0000000180c */
[C---:B------:R-:W-:Y:S01]  /*e840*/  HMMA.16816.F32 R16, R140.reuse, R162, R16 ;  /* 0x000000a28c10723c */ /* 0x040fe20000001810 */
[----:B------:R-:W2:Y:S07]  /*e850*/  LDSM.16.MT88.4 R160, [R215+0x3100] ;  /* 0x00310000d7a0783b */ /* 0x000eae0000004200 */
[C---:B------:R-:W-:Y:S04]  /*e860*/  HMMA.16816.F32 R20, R140.reuse, R152, R20 ;  /* 0x000000988c14723c */ /* 0x040fe80000001814 */
[--C-:B-1----:R-:W-:Y:S02]  /*e870*/  FFMA.FTZ R134, R194, c[0x0][0x2d0], -R133.reuse ;  /* 0x0000b400c2867a23 */ /* 0x102fe40000010885 */
[----:B------:R-:W3:Y:S02]  /*e880*/  LDL.LU R194, [R1] ;  /* 0x0000000001c27983 */ /* 0x000ee40000300800 */
[C---:B------:R-:W-:Y:S01]  /*e890*/  HMMA.16816.F32 R24, R140.reuse, R154, R24 ;  /* 0x0000009a8c18723c */ /* 0x040fe20000001818 */
[----:B------:R1:W-:Y:S01]  /*e8a0*/  MUFU.EX2 R182, R134 ;  /* 0x0000008600b67308 */ /* 0x0003e20000000800 */
[----:B------:R-:W5:Y:S06]  /*e8b0*/  LDSM.16.MT88.4 R152, [R213+0x5100] ;  /* 0x00510000d598783b */ /* 0x000f6c0000004200 */
[C---:B------:R-:W-:Y:S08]  /*e8c0*/  HMMA.16816.F32 R28, R140.reuse, R164, R28 ;  /* 0x000000a48c1c723c */ /* 0x040ff0000000181c */
[C---:B------:R-:W-:Y:S01]  /*e8d0*/  HMMA.16816.F32 R32, R140.reuse, R166, R32 ;  /* 0x000000a68c20723c */ /* 0x040fe20000001820 */
[----:B------:R-:W5:Y:S07]  /*e8e0*/  LDSM.16.MT88.4 R164, [R216+0x5100] ;  /* 0x00510000d8a4783b */ /* 0x000f6e0000004200 */
[C---:B----4-:R-:W-:Y:S04]  /*e8f0*/  HMMA.16816.F32 R36, R140.reuse, R144, R36 ;  /* 0x000000908c24723c */ /* 0x050fe80000001824 */
[--C-:B-1----:R-:W-:Y:S01]  /*e900*/  FFMA.FTZ R134, R195, c[0x0][0x2d0], -R133.reuse ;  /* 0x0000b400c3867a23 */ /* 0x102fe20000010885 */
[----:B------:R-:W-:Y:S01]  /*e910*/  MOV R195, R172 ;  /* 0x000000ac00c37202 */ /* 0x000fe20000000f00 */
[----:B------:R-:W-:Y:S01]  /*e920*/  FFMA.FTZ R133, R136, c[0x0][0x2d0], -R133 ;  /* 0x0000b40088857a23 */ /* 0x000fe20000010885 */
[----:B------:R-:W-:Y:S01]  /*e930*/  LDSM.16.MT88.4 R172, [R213+0x3900] ;  /* 0x00390000d5ac783b */ /* 0x000fe20000004200 */
[C---:B------:R-:W-:Y:S01]  /*e940*/  HMMA.16816.F32 R40, R140.reuse, R146, R40 ;  /* 0x000000928c28723c */ /* 0x040fe20000001828 */
[----:B------:R-:W1:Y:S03]  /*e950*/  MUFU.EX2 R181, R134 ;  /* 0x0000008600b57308 */ /* 0x000e660000000800 */
[----:B--2---:R-:W-:Y:S03]  /*e960*/  F2FP.PACK_AB R136, R183, R184 ;  /* 0x000000b8b788723e */ /* 0x004fe600000000ff */
[----:B------:R-:W2:Y:S01]  /*e970*/  LDSM.16.MT88.4 R144, [R215+0x5100] ;  /* 0x00510000d790783b */ /* 0x000ea20000004200 */
[C---:B-----5:R-:W-:Y:S03]  /*e980*/  HMMA.16816.F32 R44, R140.reuse, R148, R44 ;  /* 0x000000948c2c723c */ /* 0x060fe6000000182c */
[----:B------:R-:W4:Y:S05]  /*e990*/  MUFU.EX2 R133, R133 ;  /* 0x0000008500857308 */ /* 0x000f2a0000000800 */
[C---:B------:R-:W-:Y:S01]  /*e9a0*/  HMMA.16816.F32 R48, R140.reuse, R150, R48 ;  /* 0x000000968c30723c */ /* 0x040fe20000001830 */
[----:B------:R-:W5:Y:S07]  /*e9b0*/  LDSM.16.MT88.4 R148, [R213+0x7100] ;  /* 0x00710000d594783b */ /* 0x000f6e0000004200 */
[C---:B------:R-:W-:Y:S04]  /*e9c0*/  HMMA.16816.F32 R52, R140.reuse, R156, R52 ;  /* 0x0000009c8c34723c */ /* 0x040fe80000001834 */
[----:B-1----:R-:W-:Y:S01]  /*e9d0*/  F2FP.PACK_AB R137, R181, R182 ;  /* 0x000000b6b589723e */ /* 0x002fe200000000ff */
[--C-:B------:R-:W-:Y:S03]  /*e9e0*/  FFMA.FTZ R134, R198, c[0x0][0x2d0], -R192.reuse ;  /* 0x0000b400c6867a23 */ /* 0x100fe600000108c0 */
[C---:B------:R-:W-:Y:S01]  /*e9f0*/  HMMA.16816.F32 R56, R140.reuse, R158, R56 ;  /* 0x0000009e8c38723c */ /* 0x040fe20000001838 */
[----:B------:R-:W-:Y:S01]  /*ea00*/  LDSM.16.MT88.4 R156, [R216+0x7100] ;  /* 0x00710000d89c783b */ /* 0x000fe20000004200 */
[----:B------:R1:W-:Y:S02]  /*ea10*/  MUFU.EX2 R180, R134 ;  /* 0x0000008600b47308 */ /* 0x0003e40000000800 */
[----:B----4-:R-:W-:Y:S04]  /*ea20*/  F2FP.PACK_AB R139, R133, R135 ;  /* 0x00000087858b723e */ /* 0x010fe800000000ff */
[C---:B------:R-:W-:Y:S08]  /*ea30*/  HMMA.16816.F32 R60, R140.reuse, R160, R60 ;  /* 0x000000a08c3c723c */ /* 0x040ff0000000183c */
[C---:B------:R-:W-:Y:S01]  /*ea40*/  HMMA.16816.F32 R64, R140.reuse, R162, R64 ;  /* 0x000000a28c40723c */ /* 0x040fe20000001840 */
[----:B------:R-:W-:Y:S07]  /*ea50*/  LDSM.16.MT88.4 R160, [R214+0x1900] ;  /* 0x00190000d6a0783b */ /* 0x000fee0000004200 */
[C---:B------:R-:W-:Y:S04]  /*ea60*/  HMMA.16816.F32 R68, R140.reuse, R152, R68 ;  /* 0x000000988c44723c */ /* 0x040fe80000001844 */
[----:B-1----:R-:W-:Y:S04]  /*ea70*/  FFMA.FTZ R134, R199, c[0x0][0x2d0], -R192 ;  /* 0x0000b400c7867a23 */ /* 0x002fe800000108c0 */
[C---:B------:R-:W-:Y:S01]  /*ea80*/  HMMA.16816.F32 R72, R140.reuse, R154, R72 ;  /* 0x0000009a8c48723c */ /* 0x040fe20000001848 */
[----:B------:R-:W1:Y:S01]  /*ea90*/  LDSM.16.MT88.4 R152, [R214+0x7100] ;  /* 0x00710000d698783b */ /* 0x000e620000004200 */
[----:B------:R-:W4:Y:S06]  /*eaa0*/  MUFU.EX2 R134, R134 ;  /* 0x0000008600867308 */ /* 0x000f2c0000000800 */
[C---:B------:R-:W-:Y:S08]  /*eab0*/  HMMA.16816.F32 R76, R140.reuse, R168, R76 ;  /* 0x000000a88c4c723c */ /* 0x040ff0000000184c */
[C---:B------:R-:W-:Y:S01]  /*eac0*/  HMMA.16816.F32 R80, R140.reuse, R170, R80 ;  /* 0x000000aa8c50723c */ /* 0x040fe20000001850 */
[----:B------:R-:W-:Y:S07]  /*ead0*/  LDSM.16.MT88.4 R168, [R215+0x1900] ;  /* 0x00190000d7a8783b */ /* 0x000fee0000004200 */
[C---:B------:R-:W-:Y:S04]  /*eae0*/  HMMA.16816.F32 R84, R140.reuse, R164, R84 ;  /* 0x000000a48c54723c */ /* 0x040fe80000001854 */
[----:B----4-:R-:W-:Y:S04]  /*eaf0*/  F2FP.PACK_AB R138, R134, R180 ;  /* 0x000000b4868a723e */ /* 0x010fe800000000ff */
[C---:B------:R-:W-:Y:S01]  /*eb00*/  HMMA.16816.F32 R88, R140.reuse, R166, R88 ;  /* 0x000000a68c58723c */ /* 0x040fe20000001858 */
[----:B------:R-:W-:Y:S07]  /*eb10*/  LDSM.16.MT88.4 R164, [R216+0x1900] ;  /* 0x00190000d8a4783b */ /* 0x000fee0000004200 */
[C---:B--2---:R-:W-:Y:S08]  /*eb20*/  HMMA.16816.F32 R92, R140.reuse, R144, R92 ;  /* 0x000000908c5c723c */ /* 0x044ff0000000185c */
[C---:B------:R-:W-:Y:S01]  /*eb30*/  HMMA.16816.F32 R96, R140.reuse, R146, R96 ;  /* 0x000000928c60723c */ /* 0x040fe20000001860 */
[----:B------:R-:W2:Y:S07]  /*eb40*/  LDSM.16.MT88.4 R144, [R215+0x7100] ;  /* 0x00710000d790783b */ /* 0x000eae0000004200 */
[C---:B-----5:R-:W-:Y:S08]  /*eb50*/  HMMA.16816.F32 R100, R140.reuse, R148, R100 ;  /* 0x000000948c64723c */ /* 0x060ff00000001864 */
[C---:B------:R-:W-:Y:S01]  /*eb60*/  HMMA.16816.F32 R104, R140.reuse, R150, R104 ;  /* 0x000000968c68723c */ /* 0x040fe20000001868 */
[----:B------:R-:W4:Y:S07]  /*eb70*/  LDSM.16.MT88.4 R148, [R213+0x1900] ;  /* 0x00190000d594783b */ /* 0x000f2e0000004200 */
[C---:B-1----:R-:W-:Y:S08]  /*eb80*/  HMMA.16816.F32 R108, R140.reuse, R152, R108 ;  /* 0x000000988c6c723c */ /* 0x042ff0000000186c */
[C---:B------:R-:W-:Y:S08]  /*eb90*/  HMMA.16816.F32 R112, R140.reuse, R154, R112 ;  /* 0x0000009a8c70723c */ /* 0x040ff00000001870 */
[C---:B------:R-:W-:Y:S08]  /*eba0*/  HMMA.16816.F32 R116, R140.reuse, R156, R116 ;  /* 0x0000009c8c74723c */ /* 0x040ff00000001874 */
[C---:B------:R-:W-:Y:S08]  /*ebb0*/  HMMA.16816.F32 R120, R140.reuse, R158, R120 ;  /* 0x0000009e8c78723c */ /* 0x040ff00000001878 */
[C---:B--2---:R-:W-:Y:S08]  /*ebc0*/  HMMA.16816.F32 R124, R140.reuse, R144, R124 ;  /* 0x000000908c7c723c */ /* 0x044ff0000000187c */
[----:B------:R-:W-:Y:S08]  /*ebd0*/  HMMA.16816.F32 R128, R140, R146, R128 ;  /* 0x000000928c80723c */ /* 0x000ff00000001880 */
[C---:B----4-:R-:W-:Y:S01]  /*ebe0*/  HMMA.16816.F32 R140, R136.reuse, R148, R4 ;  /* 0x00000094888c723c */ /* 0x050fe20000001804 */
[----:B------:R-:W1:Y:S07]  /*ebf0*/  LDSM.16.MT88.4 R4, [R216+0x3900] ;  /* 0x00390000d804783b */ /* 0x000e6e0000004200 */
[C---:B------:R-:W-:Y:S01]  /*ec00*/  HMMA.16816.F32 R144, R136.reuse, R150, R8 ;  /* 0x000000968890723c */ /* 0x040fe20000001808 */
[----:B------:R-:W2:Y:S07]  /*ec10*/  LDSM.16.MT88.4 R8, [R215+0x3900] ;  /* 0x00390000d708783b */ /* 0x000eae0000004200 */
[C---:B------:R-:W-:Y:S01]  /*ec20*/  HMMA.16816.F32 R148, R136.reuse, R160, R12 ;  /* 0x000000a08894723c */ /* 0x040fe2000000180c */
[----:B------:R-:W4:Y:S03]  /*ec30*/  LDSM.16.MT88.4 R12, [R213+0x5900] ;  /* 0x00590000d50c783b */ /* 0x000f260000004200 */
[----:B---3--:R-:W-:Y:S04]  /*ec40*/  FFMA.FTZ R0, R0, R197, R193 ;  /* 0x000000c500007223 */ /* 0x008fe800000100c1 */
[C---:B------:R-:W-:Y:S01]  /*ec50*/  HMMA.16816.F32 R152, R136.reuse, R162, R16 ;  /* 0x000000a28898723c */ /* 0x040fe20000001810 */
[----:B------:R-:W3:Y:S03]  /*ec60*/  LDSM.16.MT88.4 R16, [R214+0x5900] ;  /* 0x00590000d610783b */ /* 0x000ee60000004200 */
[----:B------:R-:W-:Y:S04]  /*ec70*/  FADD.FTZ R0, R191, R0 ;  /* 0x00000000bf007221 */ /* 0x000fe80000010000 */
[C---:B------:R-:W-:Y:S01]  /*ec80*/  HMMA.16816.F32 R156, R136.reuse, R164, R20 ;  /* 0x000000a4889c723c */ /* 0x040fe20000001814 */
[----:B------:R-:W5:Y:S03]  /*ec90*/  LDSM.16.MT88.4 R20, [R216+0x5900] ;  /* 0x00590000d814783b */ /* 0x000f660000004200 */
[----:B------:R-:W-:Y:S04]  /*eca0*/  FADD.FTZ R0, R249, R0 ;  /* 0x00000000f9007221 */ /* 0x000fe80000010000 */
[C---:B------:R-:W-:Y:S01]  /*ecb0*/  HMMA.16816.F32 R160, R136.reuse, R166, R24 ;  /* 0x000000a688a0723c */ /* 0x040fe20000001818 */
[----:B------:R-:W1:Y:S03]  /*ecc0*/  LDSM.16.MT88.4 R24, [R215+0x5900] ;  /* 0x00590000d718783b */ /* 0x000e660000004200 */
[----:B------:R-:W-:Y:S04]  /*ecd0*/  FADD.FTZ R0, R248, R0 ;  /* 0x00000000f8007221 */ /* 0x000fe80000010000 */
[C---:B------:R-:W-:Y:S01]  /*ece0*/  HMMA.16816.F32 R164, R136.reuse, R168, R28 ;  /* 0x000000a888a4723c */ /* 0x040fe2000000181c */
[----:B------:R-:W1:Y:S07]  /*ecf0*/  LDSM.16.MT88.4 R28, [R213+0x7900] ;  /* 0x00790000d51c783b */ /* 0x000e6e0000004200 */
[C---:B------:R-:W-:Y:S08]  /*ed00*/  HMMA.16816.F32 R168, R136.reuse, R170, R32 ;  /* 0x000000aa88a8723c */ /* 0x040ff00000001820 */
[C---:B------:R-:W-:Y:S08]  /*ed10*/  HMMA.16816.F32 R36, R136.reuse, R172, R36 ;  /* 0x000000ac8824723c */ /* 0x040ff00000001824 */
[C---:B------:R-:W-:Y:S08]  /*ed20*/  HMMA.16816.F32 R40, R136.reuse, R174, R40 ;  /* 0x000000ae8828723c */ /* 0x040ff00000001828 */
[C---:B------:R-:W-:Y:S04]  /*ed30*/  HMMA.16816.F32 R44, R136.reuse, R176, R44 ;  /* 0x000000b0882c723c */ /* 0x040fe8000000182c */
[----:B------:R-:W-:Y:S04]  /*ed40*/  FFMA.FTZ R2, R2, R194, R195 ;  /* 0x000000c202027223 */ /* 0x000fe800000100c3 */
[C---:B------:R-:W-:Y:S04]  /*ed50*/  HMMA.16816.F32 R48, R136.reuse, R178, R48 ;  /* 0x000000b28830723c */ /* 0x040fe80000001830 */
[----:B------:R-:W-:Y:S04]  /*ed60*/  FADD.FTZ R2, R196, R2 ;  /* 0x00000002c4027221 */ /* 0x000fe80000010000 */
[C---:B-1----:R-:W-:Y:S04]  /*ed70*/  HMMA.16816.F32 R52, R136.reuse, R4, R52 ;  /* 0x000000048834723c */ /* 0x042fe80000001834 */
[----:B------:R-:W-:Y:S04]  /*ed80*/  FADD.FTZ R2, R190, R2 ;  /* 0x00000002be027221 */ /* 0x000fe80000010000 */
        /* <DEDUP_REMOVED lines=8> */
[C---:B---3--:R-:W-:Y:S08]  /*ee10*/  HMMA.16816.F32 R76, R136.reuse, R16, R76 ;  /* 0x00000010884c723c */ /* 0x048ff0000000184c */
[C---:B------:R-:W-:Y:S08]  /*ee20*/  HMMA.16816.F32 R80, R136.reuse, R18, R80 ;  /* 0x000000128850723c */ /* 0x040ff00000001850 */
[C---:B-----5:R-:W-:Y:S08]  /*ee30*/  HMMA.16816.F32 R84, R136.reuse, R20, R84 ;  /* 0x000000148854723c */ /* 0x060ff00000001854 */
[C---:B------:R-:W-:Y:S08]  /*ee40*/  HMMA.16816.F32 R88, R136.reuse, R22, R88 ;  /* 0x000000168858723c */ /* 0x040ff00000001858 */
[C---:B------:R-:W-:Y:S08]  /*ee50*/  HMMA.16816.F32 R92, R136.reuse, R24, R92 ;  /* 0x00000018885c723c */ /* 0x040ff0000000185c */
[C---:B------:R-:W-:Y:S08]  /*ee60*/  HMMA.16816.F32 R96, R136.reuse, R26, R96 ;  /* 0x0000001a8860723c */ /* 0x040ff00000001860 */
[C---:B------:R-:W-:Y:S08]  /*ee70*/  HMMA.16816.F32 R100, R136.reuse, R28, R100 ;  /* 0x0000001c8864723c */ /* 0x040ff00000001864 */
[C---:B------:R-:W-:Y:S08]  /*ee80*/  HMMA.16816.F32 R104, R136.reuse, R30, R104 ;  /* 0x0000001e8868723c */ /* 0x040ff00000001868 */
[C---:B-1----:R-:W-:Y:S07]  /*ee90*/  HMMA.16816.F32 R108, R136.reuse, R4, R108 ;  /* 0x00000004886c723c */ /* 0x042fee000000186c */
[----:B------:R-:W-:Y:S01]  /*eea0*/  FADD.FTZ R4, R189, R2 ;  /* 0x00000002bd047221 */ /* 0x000fe20000010000 */
[C---:B------:R-:W-:Y:S04]  /*eeb0*/  HMMA.16816.F32 R112, R136.reuse, R6, R112 ;  /* 0x000000068870723c */ /* 0x040fe80000001870 */
[----:B------:R-:W-:Y:S02]  /*eec0*/  FADD.FTZ R4, R247, R4 ;  /* 0x00000004f7047221 */ /* 0x000fe40000010000 */
[----:B------:R-:W-:Y:S02]  /*eed0*/  FADD.FTZ R2, R245, R0 ;  /* 0x00000000f5027221 */ /* 0x000fe40000010000 */
[----:B------:R-:W-:Y:S01]  /*eee0*/  FADD.FTZ R0, R246, R4 ;  /* 0x00000004f6007221 */ /* 0x000fe20000010000 */
[C---:B--2---:R-:W-:Y:S03]  /*eef0*/  HMMA.16816.F32 R116, R136.reuse, R8, R116 ;  /* 0x000000088874723c */ /* 0x044fe60000001874 */
[----:B------:R-:W-:Y:S02]  /*ef00*/  FADD.FTZ R2, R244, R2 ;  /* 0x00000002f4027221 */ /* 0x000fe40000010000 */
[----:B------:R-:W-:Y:S02]  /*ef10*/  FADD.FTZ R0, R243, R0 ;  /* 0x00000000f3007221 */ /* 0x000fe40000010000 */
[----:B------:R-:W-:Y:S01]  /*ef20*/  FADD.FTZ R2, R210, R2 ;  /* 0x00000002d2027221 */ /* 0x000fe20000010000 */
        /* <DEDUP_REMOVED lines=11> */
[----:B------:R-:W-:Y:S04]  /*efe0*/  FADD.FTZ R0, R187, R0 ;  /* 0x00000000bb007221 */ /* 0x000fe80000010000 */
[----:B------:R-:W-:Y:S02]  /*eff0*/  FADD.FTZ R4, R185, R2 ;  /* 0x00000002b9047221 */ /* 0x000fe40000010000 */
[----:B------:R-:W-:Y:S02]  /*f000*/  FADD.FTZ R2, R184, R0 ;  /* 0x00000000b8027221 */ /* 0x000fe40000010000 */
[----:B------:R-:W-:Y:S02]  /*f010*/  FADD.FTZ R0, R182, R4 ;  /* 0x00000004b6007221 */ /* 0x000fe40000010000 */
[----:B------:R-:W-:Y:S02]  /*f020*/  FADD.FTZ R2, R183, R2 ;  /* 0x00000002b7027221 */ /* 0x000fe40000010000 */
[----:B------:R-:W-:Y:S02]  /*f030*/  FADD.FTZ R0, R181, R0 ;  /* 0x00000000b5007221 */ /* 0x000fe40000010000 */
[----:B------:R-:W-:Y:S02]  /*f040*/  FADD.FTZ R2, R180, R2 ;  /* 0x00000002b4027221 */ /* 0x000fe40000010000 */
[----:B------:R-:W-:Y:S02]  /*f050*/  FADD.FTZ R0, R135, R0 ;  /* 0x0000000087007221 */ /* 0x000fe40000010000 */
[----:B------:R-:W-:Y:S01]  /*f060*/  FADD.FTZ R2, R134, R2 ;  /* 0x0000000286027221 */ /* 0x000fe20000010000 */
[----:B------:R-:W-:Y:S01]  /*f070*/  MOV R134, R3 ;  /* 0x0000000300867202 */ /* 0x000fe20000000f00 */
[----:B------:R-:W-:Y:S01]  /*f080*/  FADD.FTZ R0, R133, R0 ;  /* 0x0000000085007221 */ /* 0x000fe20000010000 */
[----:B------:R-:W-:Y:S02]  /*f090*/  MOV R133, R132 ;  /* 0x0000008400857202 */ /* 0x000fe40000000f00 */
[----:B------:R1:W-:Y:S04]  /*f0a0*/  STL [R1], R2 ;  /* 0x0000000201007387 */ /* 0x0003e80000100800 */
[----:B------:R1:W-:Y:S01]  /*f0b0*/  STL [R1+0x4], R0 ;  /* 0x0000040001007387 */ /* 0x0003e20000100800 */
[----:B------:R-:W-:-:S05]  /*f0c0*/  @P0 BRA `(.L_x_1004) ;  /* 0xffffc6f000000947 */ /* 0x000fca000383ffff */
.L_x_1001:
[----:B------:R-:W-:-:S06]  /*f0d0*/  UISETP.GE.AND UP0, UPT, UR21, UR7, UPT ;  /* 0x000000071500728c */ /* 0x000fcc000bf06270 */
[----:B------:R-:W-:-:S13]  /*f0e0*/  PLOP3.LUT P0, PT, PT, PT, UP0, 0x40, 0x0 ;  /* 0x000000000000781c */ /* 0x000fda0003f0e808 */
[----:B------:R-:W-:Y:S05]  /*f0f0*/  @P0 BRA `(.L_x_1005) ;  /* 0x0000457000000947 */ /* 0x000fea0003800000 */
[C---:B-1----:R-:W-:Y:S01]  /*f100*/  IMAD.SHL.U32 R0, R252.reuse, 0x2, RZ ;  /* 0x00000002fc007824 */ /* 0x042fe200078e00ff */
[----:B------:R-:W-:Y:S01]  /*f110*/  SHF.R.S32.HI R249, RZ, 0x1f, R252 ;  /* 0x0000001ffff97819 */ /* 0x000fe200000114fc */
[----:B------:R-:W-:Y:S01]  /*f120*/  IMAD.MOV.U32 R134, RZ, RZ, R3 ;  /* 0x000000ffff867224 */ /* 0x000fe200078e0003 */
[C---:B------:R-:W-:Y:S01]  /*f130*/  IADD3 R6, R252.reuse, 0x40, RZ ;  /* 0x00000040fc067810 */ /* 0x040fe20007ffe0ff */
[----:B------:R-:W-:Y:S01]  /*f140*/  IMAD.MOV.U32 R133, RZ, RZ, R132 ;  /* 0x000000ffff857224 */ /* 0x000fe200078e0084 */
[C---:B------:R-:W-:Y:S01]  /*f150*/  IADD3 R2, R252.reuse, 0x80, RZ ;  /* 0x00000080fc027810 */ /* 0x040fe20007ffe0ff */
[----:B------:R-:W2:Y:S01]  /*f160*/  LDL.LU R0, [R1+0x14] ;  /* 0x0000140001007983 */ /* 0x000ea20000300800 */
[C---:B------:R-:W-:Y:S02]  /*f170*/  IADD3 R7, R252.reuse, 0x40, RZ ;  /* 0x00000040fc077810 */ /* 0x040fe40007ffe0ff */
[----:B------:R-:W-:Y:S01]  /*f180*/  IADD3 R4, R252, 0x80, RZ ;  /* 0x00000080fc047810 */ /* 0x000fe20007ffe0ff */
[----:B------:R-:W3:Y:S01]  /*f190*/  LDL.LU R5, [R1+0x18] ;  /* 0x0000180001057983 */ /* 0x000ee20000300800 */
[----:B------:R-:W-:-:S02]  /*f1a0*/  SHF.R.S32.HI R6, RZ, 0x1f, R6 ;  /* 0x0000001fff067819 */ /* 0x000fc40000011406 */
[----:B------:R-:W-:Y:S02]  /*f1b0*/  SHF.R.S32.HI R2, RZ, 0x1f, R2 ;  /* 0x0000001fff027819 */ /* 0x000fe40000011402 */
[----:B------:R-:W-:Y:S02]  /*f1c0*/  LEA.HI R6, R6, R7, RZ, 0x3 ;  /* 0x0000000706067211 */ /* 0x000fe400078f18ff */
[----:B------:R-:W-:Y:S02]  /*f1d0*/  LEA.HI R2, R2, R4, RZ, 0x3 ;  /* 0x0000000402027211 */ /* 0x000fe400078f18ff */
[----:B------:R-:W-:Y:S02]  /*f1e0*/  LOP3.LUT R6, R6, 0xfffffff8, RZ, 0xc0, !PT ;  /* 0xfffffff806067812 */ /* 0x000fe400078ec0ff */
[----:B------:R-:W-:Y:S01]  /*f1f0*/  LOP3.LUT R2, R2, 0xfffffff8, RZ, 0xc0, !PT ;  /* 0xfffffff802027812 */ /* 0x000fe200078ec0ff */
[----:B------:R-:W-:Y:S01]  /*f200*/  IMAD.SHL.U32 R243, R250, 0x2, RZ ;  /* 0x00000002faf37824 */ /* 0x000fe200078e00ff */
[----:B------:R-:W-:Y:S01]  /*f210*/  SHF.L.U64.HI R249, R252, 0x1, R249 ;  /* 0x00000001fcf97819 */ /* 0x000fe200000102f9 */
[----:B------:R-:W-:-:S02]  /*f220*/  IMAD.SHL.U32 R247, R6, 0x2, RZ ;  /* 0x0000000206f77824 */ /* 0x000fc400078e00ff */
[----:B------:R-:W-:Y:S01]  /*f230*/  IMAD.SHL.U32 R245, R2, 0x2, RZ ;  /* 0x0000000202f57824 */ /* 0x000fe200078e00ff */
[----:B--2---:R-:W-:Y:S02]  /*f240*/  SHF.L.U64.HI R248, R6, 0x1, R0 ;  /* 0x0000000106f87819 */ /* 0x004fe40000010200 */
[----:B------:R-:W-:Y:S02]  /*f250*/  SHF.R.S32.HI R0, RZ, 0x1f, R250 ;  /* 0x0000001fff007819 */ /* 0x000fe400000114fa */
[----:B---3--:R-:W-:Y:S02]  /*f260*/  SHF.L.U64.HI R246, R2, 0x1, R5 ;  /* 0x0000000102f67819 */ /* 0x008fe40000010205 */
[----:B------:R-:W-:Y:S02]  /*f270*/  SHF.L.U64.HI R244, R250, 0x1, R0 ;  /* 0x00000001faf47819 */ /* 0x000fe40000010200 */
.L_x_1015:
[----:B-1----:R-:W-:Y:S01]  /*f280*/  SHF.R.S32.HI R0, RZ, 0x1f, R242 ;  /* 0x0000001fff007819 */ /* 0x002fe200000114f2 */
[----:B------:R-:W-:Y:S01]  /*f290*/  IMAD.WIDE.U32 R2, R242, c[0x0][0x208], RZ ;  /* 0x00008200f2027a25 */ /* 0x000fe200078e00ff */
[----:B------:R-:W-:Y:S01]  /*f2a0*/  SHF.R.S32.HI R4, RZ, 0x1f, R240 ;  /* 0x0000001fff047819 */ /* 0x000fe200000114f0 */
[----:B------:R-:W-:Y:S04]  /*f2b0*/  DEPBAR.LE SB0, 0x0 ;  /* 0x000080000000791a */ /* 0x000fe80000000000 */
[----:B------:R-:W-:Y:S01]  /*f2c0*/  IMAD R0, R0, c[0x0][0x208], RZ ;  /* 0x0000820000007a24 */ /* 0x000fe200078e02ff */
[----:B------:R-:W-:Y:S01]  /*f2d0*/  BAR.SYNC.DEFER_BLOCKING 0x0 ;  /* 0x0000000000007b1d */ /* 0x000fe20000010000 */
[----:B------:R-:W-:Y:S01]  /*f2e0*/  IMAD R4, R4, c[0x0][0x218], RZ ;  /* 0x0000860004047a24 */ /* 0x000fe200078e02ff */
[----:B------:R-:W-:Y:S01]  /*f2f0*/  ISETP.GE.AND P2, PT, R252, c[0x0][0x1d4], PT ;  /* 0x00007500fc007a0c */ /* 0x000fe20003f46270 */
[----:B------:R-:W-:Y:S01]  /*f300*/  IMAD R0, R242, c[0x0][0x20c], R0 ;  /* 0x00008300f2007a24 */ /* 0x000fe200078e0200 */
[----:B------:R-:W-:Y:S01]  /*f310*/  SHF.L.U32 R250, R252, 0x1, RZ ;  /* 0x00000001fcfa7819 */ /* 0x000fe200000006ff */
[C---:B------:R-:W-:Y:S01]  /*f320*/  IMAD R4, R240.reuse, c[0x0][0x21c], R4 ;  /* 0x00008700f0047a24 */ /* 0x040fe200078e0204 */
[----:B------:R-:W-:Y:S02]  /*f330*/  UISETP.GT.AND UP0, UPT, UR21, UR7, UPT ;  /* 0x000000071500728c */ /* 0x000fe4000bf04270 */
[----:B------:R-:W-:Y:S05]  /*f340*/  IADD3 R3, R3, R0, RZ ;  /* 0x0000000003037210 */ /* 0x000fea0007ffe0ff */
[----:B------:R-:W-:Y:S05]  /*f350*/  IMAD.WIDE.U32 R2, R240, c[0x0][0x218], R2 ;  /* 0x00008600f0027a25 */ /* 0x000fea00078e0002 */
[----:B------:R-:W-:Y:S04]  /*f360*/  IADD3 R0, P0, R2, UR14, RZ ;  /* 0x0000000e02007c10 */ /* 0x000fe8000ff1e0ff */
[----:B------:R-:W-:Y:S02]  /*f370*/  IADD3.X R4, R3, UR19, R4, P0, !PT ;  /* 0x0000001303047c10 */ /* 0x000fe400087fe404 */
[C---:B------:R-:W-:Y:S01]  /*f380*/  LEA R3, P0, R0.reuse, c[0x0][0x1f8], 0x1 ;  /* 0x00007e0000037a11 */ /* 0x040fe200078008ff */
[----:B-----5:R-:W-:Y:S03]  /*f390*/  LDSM.16.M88.4 R32, [R219+0x10100] ;  /* 0x01010000db20783b */ /* 0x020fe60000000200 */
[----:B------:R-:W-:Y:S03]  /*f3a0*/  LEA.HI.X R20, R0, c[0x0][0x1fc], R4, 0x1, P0 ;  /* 0x00007f0000147a11 */ /* 0x000fe600000f0c04 */
[----:B------:R-:W-:Y:S06]  /*f3b0*/  SHFL.IDX PT, R0, R3, RZ, 0x181f ;  /* 0x00181fff03007589 */ /* 0x000fec00000e0000 */
[----:B------:R-:W-:Y:S06]  /*f3c0*/  SHFL.IDX PT, R2, R20, RZ, 0x181f ;  /* 0x00181fff14027589 */ /* 0x000fec00000e0000 */
[----:B------:R-:W1:Y:S06]  /*f3d0*/  LDSM.16.M88.4 R8, [R212+0x8100] ;  /* 0x00810000d408783b */ /* 0x000e6c0000000200 */
[----:B------:R-:W2:Y:S06]  /*f3e0*/  SHFL.IDX PT, R3, R3, 0x1, 0x181f ;  /* 0x00381f0003037f89 */ /* 0x000eac00000e0000 */
[----:B------:R-:W-:Y:S06]  /*f3f0*/  LDSM.16.M88.4 R16, [R212+0x8900] ;  /* 0x00890000d410783b */ /* 0x000fec0000000200 */
[----:B------:R-:W-:Y:S06]  /*f400*/  LDSM.16.M88.4 R24, [R212+0x9100] ;  /* 0x00910000d418783b */ /* 0x000fec0000000200 */
[----:B------:R-:W-:Y:S06]  /*f410*/  LDSM.16.M88.4 R136, [R212+0x9900] ;  /* 0x00990000d488783b */ /* 0x000fec0000000200 */
[----:B------:R-:W-:Y:S06]  /*f420*/  LDSM.16.M88.4 R172, [R220+0x10100] ;  /* 0x01010000dcac783b */ /* 0x000fec0000000200 */
[----:B------:R-:W-:Y:S01]  /*f430*/  LDSM.16.M88.4 R176, [R223] ;  /* 0x00000000dfb0783b */ /* 0x000fe20000000200 */
[C---:B-1----:R-:W-:Y:S05]  /*f440*/  HMMA.16816.F32 R4, R32.reuse, R8, RZ ;  /* 0x000000082004723c */ /* 0x042fea00000018ff */
[----:B------:R-:W-:Y:S01]  /*f450*/  LDSM.16.M88.4 R180, [R238] ;  /* 0x00000000eeb4783b */ /* 0x000fe20000000200 */
[----:B------:R-:W-:Y:S06]  /*f460*/  IADD3 R28, P0, R0, R250, RZ ;  /* 0x000000fa001c7210 */ /* 0x000fec0007f1e0ff */
[----:B------:R-:W-:Y:S01]  /*f470*/  IADD3.X R29, R2, R249, RZ, P0, !PT ;  /* 0x000000f9021d7210 */ /* 0x000fe200007fe4ff */
[C---:B------:R-:W-:Y:S01]  /*f480*/  HMMA.16816.F32 R8, R32.reuse, R10, RZ ;  /* 0x0000000a2008723c */ /* 0x040fe200000018ff */
[----:B------:R-:W-:Y:S01]  /*f490*/  LDSM.16.M88.4 R184, [R237] ;  /* 0x00000000edb8783b */ /* 0x000fe20000000200 */
[----:B------:R-:W-:Y:S05]  /*f4a0*/  IADD3 R14, P0, R0, R247, RZ ;  /* 0x000000f7000e7210 */ /* 0x000fea0007f1e0ff */
[----:B------:R-:W-:Y:S01]  /*f4b0*/  LDSM.16.M88.4 R188, [R236] ;  /* 0x00000000ecbc783b */ /* 0x000fe20000000200 */
[----:B------:R-:W-:Y:S04]  /*f4c0*/  IADD3.X R15, R2, R248, RZ, P0, !PT ;  /* 0x000000f8020f7210 */ /* 0x000fe800007fe4ff */
[----:B------:R-:W-:Y:S01]  /*f4d0*/  IADD3 R12, P0, R0, R245, RZ ;  /* 0x000000f5000c7210 */ /* 0x000fe20007f1e0ff */
[----:B------:R-:W1:Y:S03]  /*f4e0*/  SHFL.IDX PT, R20, R20, 0x1, 0x181f ;  /* 0x00381f0014147f89 */ /* 0x000e6600000e0000 */
[----:B------:R-:W-:Y:S02]  /*f4f0*/  IADD3.X R13, R2, R246, RZ, P0, !PT ;  /* 0x000000f6020d7210 */ /* 0x000fe400007fe4ff */
[----:B------:R-:W-:Y:S01]  /*f500*/  IADD3 R192, P0, R0, R243, RZ ;  /* 0x000000f300c07210 */ /* 0x000fe20007f1e0ff */
[----:B------:R-:W-:Y:S01]  /*f510*/  @!PT LDS RZ, [RZ] ;  /* 0x00000000fffff984 */ /* 0x000fe20000000800 */
[----:B------:R-:W-:Y:S01]  /*f520*/  @!PT LDS RZ, [RZ] ;  /* 0x00000000fffff984 */ /* 0x000fe20000000800 */
[----:B------:R3:W-:Y:S03]  /*f530*/  LDGSTS.E.BYPASS.LTC128B.128 [R241], [R28.64], !P2 ;  /* 0x000000001cf17fae */ /* 0x0007e6000d101d50 */
[----:B------:R-:W-:Y:S02]  /*f540*/  IADD3.X R193, R2, R244, RZ, P0, !PT ;  /* 0x000000f402c17210 */ /* 0x000fe400007fe4ff */
[C---:B--2---:R-:W-:Y:S01]  /*f550*/  IADD3 R30, P0, R3.reuse, R250, RZ ;  /* 0x000000fa031e7210 */ /* 0x044fe20007f1e0ff */
[----:B------:R2:W-:Y:S06]  /*f560*/  LDGSTS.E.BYPASS.LTC128B.128 [R241+0x2000], [R14.64], !P6 ;  /* 0x020000000ef17fae */ /* 0x0005ec000f101d50 */
[----:B------:R2:W-:Y:S06]  /*f570*/  LDGSTS.E.BYPASS.LTC128B.128 [R241+0x4000], [R12.64], !P5 ;  /* 0x040000000cf17fae */ /* 0x0005ec000e901d50 */
[----:B------:R4:W-:Y:S01]  /*f580*/  LDGSTS.E.BYPASS.LTC128B.128 [R241+0x6000], [R192.64], !P4 ;  /* 0x06000000c0f17fae */ /* 0x0009e2000e101d50 */
[C---:B-1----:R-:W-:Y:S02]  /*f590*/  IADD3.X R31, R20.reuse, R249, RZ, P0, !PT ;  /* 0x000000f9141f7210 */ /* 0x042fe400007fe4ff */
[C---:B------:R-:W-:Y:S03]  /*f5a0*/  IADD3 R22, P0, R3.reuse, R247, RZ ;  /* 0x000000f703167210 */ /* 0x040fe60007f1e0ff */
[----:B------:R1:W-:Y:S01]  /*f5b0*/  LDGSTS.E.BYPASS.LTC128B.128 [R241+0x1000], [R30.64], !P2 ;  /* 0x010000001ef17fae */ /* 0x0003e2000d101d50 */
[C---:B------:R-:W-:Y:S02]  /*f5c0*/  IADD3.X R23, R20.reuse, R248, RZ, P0, !PT ;  /* 0x000000f814177210 */ /* 0x040fe400007fe4ff */
[C---:B---3--:R-:W-:Y:S03]  /*f5d0*/  IADD3 R28, P0, R3.reuse, R245, RZ ;  /* 0x000000f5031c7210 */ /* 0x048fe60007f1e0ff */
[----:B------:R3:W-:Y:S01]  /*f5e0*/  LDGSTS.E.BYPASS.LTC128B.128 [R241+0x3000], [R22.64], !P6 ;  /* 0x0300000016f17fae */ /* 0x0007e2000f101d50 */
[C---:B------:R-:W-:Y:S02]  /*f5f0*/  IADD3.X R29, R20.reuse, R246, RZ, P0, !PT ;  /* 0x000000f6141d7210 */ /* 0x040fe400007fe4ff */
[----:B------:R-:W-:Y:S03]  /*f600*/  IADD3 R2, P0, R3, R243, RZ ;  /* 0x000000f303027210 */ /* 0x000fe60007f1e0ff */
[----:B------:R1:W-:Y:S01]  /*f610*/  LDGSTS.E.BYPASS.LTC128B.128 [R241+0x5000], [R28.64], !P5 ;  /* 0x050000001cf17fae */ /* 0x0003e2000e901d50 */
[----:B------:R-:W-:Y:S01]  /*f620*/  IADD3.X R3, R20, R244, RZ, P0, !PT ;  /* 0x000000f414037210 */ /* 0x000fe200007fe4ff */
[C---:B--2---:R-:W-:Y:S01]  /*f630*/  HMMA.16816.F32 R12, R32.reuse, R16, RZ ;  /* 0x00000010200c723c */ /* 0x044fe200000018ff */
[----:B------:R-:W-:Y:S03]  /*f640*/  PLOP3.LUT P0, PT, PT, PT, UP0, 0x40, 0x0 ;  /* 0x000000000000781c */ /* 0x000fe60003f0e808 */
[----:B------:R2:W-:Y:S04]  /*f650*/  LDGSTS.E.BYPASS.LTC128B.128 [R241+0x7000], [R2.64], !P4 ;  /* 0x0700000002f17fae */ /* 0x0005e8000e101d50 */
[C---:B------:R-:W-:Y:S02]  /*f660*/  HMMA.16816.F32 R16, R32.reuse, R18, RZ ;  /* 0x000000122010723c */ /* 0x040fe400000018ff */
[----:B----4-:R-:W-:Y:S06]  /*f670*/  LDSM.16.M88.4 R192, [R222+0x10100] ;  /* 0x01010000dec0783b */ /* 0x010fec0000000200 */
[----:B------:R-:W0:Y:S01]  /*f680*/  LDGDEPBAR ;  /* 0x00000000000079af */ /* 0x000e220000000000 */
[C---:B---3--:R-:W-:Y:S05]  /*f690*/  HMMA.16816.F32 R20, R32.reuse, R24, RZ ;  /* 0x000000182014723c */ /* 0x048fea00000018ff */
[----:B------:R-:W3:Y:S03]  /*f6a0*/  LDSM.16.M88.4 R196, [R218+0x8100] ;  /* 0x00810000dac4783b */ /* 0x000ee60000000200 */
[C---:B------:R-:W-:Y:S03]  /*f6b0*/  HMMA.16816.F32 R24, R32.reuse, R26, RZ ;  /* 0x0000001a2018723c */ /* 0x040fe600000018ff */
[----:B------:R-:W-:Y:S06]  /*f6c0*/  LDSM.16.M88.4 R200, [R212+0xa100] ;  /* 0x00a10000d4c8783b */ /* 0x000fec0000000200 */
[----:B------:R-:W-:Y:S01]  /*f6d0*/  LDSM.16.M88.4 R204, [R212+0xa900] ;  /* 0x00a90000d4cc783b */ /* 0x000fe20000000200 */
[C---:B-1----:R-:W-:Y:S05]  /*f6e0*/  HMMA.16816.F32 R28, R32.reuse, R136, RZ ;  /* 0x00000088201c723c */ /* 0x042fea00000018ff */
[----:B------:R-:W-:Y:S03]  /*f6f0*/  LDSM.16.M88.4 R208, [R212+0xc100] ;  /* 0x00c10000d4d0783b */ /* 0x000fe60000000200 */
[----:B------:R-:W-:Y:S03]  /*f700*/  HMMA.16816.F32 R32, R32, R138, RZ ;  /* 0x0000008a2020723c */ /* 0x000fe600000018ff */
[----:B------:R-:W1:Y:S05]  /*f710*/  LDSM.16.M88.4 R136, [R218+0x8900] ;  /* 0x00890000da88783b */ /* 0x000e6a0000000200 */
        /* <DEDUP_REMOVED lines=8> */
[----:B------:R-:W-:Y:S07]  /*f7a0*/  LDSM.16.M88.4 R184, [R217] ;  /* 0x00000000d9b8783b */ /* 0x000fee0000000200 */
[C---:B------:R-:W-:Y:S08]  /*f7b0*/  HMMA.16816.F32 R28, R172.reuse, R188, R28 ;  /* 0x000000bcac1c723c */ /* 0x040ff0000000181c */
[----:B------:R-:W-:Y:S01]  /*f7c0*/  HMMA.16816.F32 R32, R172, R190, R32 ;  /* 0x000000beac20723c */ /* 0x000fe20000001820 */
[----:B------:R-:W2:Y:S06]  /*f7d0*/  LDSM.16.M88.4 R172, [R221+0x10100] ;  /* 0x01010000ddac783b */ /* 0x000eac0000000200 */
[----:B------:R-:W2:Y:S01]  /*f7e0*/  LDSM.16.M88.4 R188, [R217+0x800] ;  /* 0x00080000d9bc783b */ /* 0x000ea20000000200 */
[C---:B---3--:R-:W-:Y:S08]  /*f7f0*/  HMMA.16816.F32 R4, R192.reuse, R196, R4 ;  /* 0x000000c4c004723c */ /* 0x048ff00000001804 */
[C---:B------:R-:W-:Y:S01]  /*f800*/  HMMA.16816.F32 R8, R192.reuse, R198, R8 ;  /* 0x000000c6c008723c */ /* 0x040fe20000001808 */
[----:B------:R-:W3:Y:S07]  /*f810*/  LDSM.16.M88.4 R196, [R217+0x1000] ;  /* 0x00100000d9c4783b */ /* 0x000eee0000000200 */
        /* <DEDUP_REMOVED lines=8> */
[----:B------:R-:W1:Y:S06]  /*f8a0*/  LDSM.16.M88.4 R180, [R212+0xb100] ;  /* 0x00b10000d4b4783b */ /* 0x000e6c0000000200 */
[----:B------:R-:W-:Y:S01]  /*f8b0*/  LDSM.16.M88.4 R192, [R235] ;  /* 0x00000000ebc0783b */ /* 0x000fe20000000200 */
[C---:B--2---:R-:W-:Y:S08]  /*f8c0*/  HMMA.16816.F32 R4, R172.reuse, R184, R4 ;  /* 0x000000b8ac04723c */ /* 0x044ff00000001804 */
[C---:B------:R-:W-:Y:S01]  /*f8d0*/  HMMA.16816.F32 R8, R172.reuse, R186, R8 ;  /* 0x000000baac08723c */ /* 0x040fe20000001808 */
[----:B------:R-:W2:Y:S07]  /*f8e0*/  LDSM.16.M88.4 R184, [R212+0xb900] ;  /* 0x00b90000d4b8783b */ /* 0x000eae0000000200 */
[C---:B------:R-:W-:Y:S08]  /*f8f0*/  HMMA.16816.F32 R12, R172.reuse, R188, R12 ;  /* 0x000000bcac0c723c */ /* 0x040ff0000000180c */
[C---:B------:R-:W-:Y:S01]  /*f900*/  HMMA.16816.F32 R16, R172.reuse, R190, R16 ;  /* 0x000000beac10723c */ /* 0x040fe20000001810 */
[----:B------:R-:W2:Y:S07]  /*f910*/  LDSM.16.M88.4 R188, [R220+0x14100] ;  /* 0x01410000dcbc783b */ /* 0x000eae0000000200 */
[C---:B---3--:R-:W-:Y:S08]  /*f920*/  HMMA.16816.F32 R20, R172.reuse, R196, R20 ;  /* 0x000000c4ac14723c */ /* 0x048ff00000001814 */
[C---:B------:R-:W-:Y:S01]  /*f930*/  HMMA.16816.F32 R24, R172.reuse, R198, R24 ;  /* 0x000000c6ac18723c */ /* 0x040fe20000001818 */
[----:B------:R-:W3:Y:S07]  /*f940*/  LDSM.16.M88.4 R196, [R234] ;  /* 0x00000000eac4783b */ /* 0x000eee0000000200 */
[C---:B-1----:R-:W-:Y:S08]  /*f950*/  HMMA.16816.F32 R28, R172.reuse, R136, R28 ;  /* 0x00000088ac1c723c */ /* 0x042ff0000000181c */
[----:B------:R-:W-:Y:S01]  /*f960*/  HMMA.16816.F32 R32, R172, R138, R32 ;  /* 0x0000008aac20723c */ /* 0x000fe20000001820 */
[----:B------:R-:W1:Y:S06]  /*f970*/  LDSM.16.M88.4 R136, [R233] ;  /* 0x00000000e988783b */ /* 0x000e6c0000000200 */
[----:B------:R-:W1:Y:S01]  /*f980*/  LDSM.16.M88.4 R172, [R232] ;  /* 0x00000000e8ac783b */ /* 0x000e620000000200 */
[C---:B----4-:R-:W-:Y:S08]  /*f990*/  HMMA.16816.F32 R4, R176.reuse, R200, R4 ;  /* 0x000000c8b004723c */ /* 0x050ff00000001804 */
[C---:B------:R-:W-:Y:S01]  /*f9a0*/  HMMA.16816.F32 R8, R176.reuse, R202, R8 ;  /* 0x000000cab008723c */ /* 0x040fe20000001808 */
[----:B------:R-:W-:Y:S07]  /*f9b0*/  LDSM.16.M88.4 R200, [R218+0xa100] ;  /* 0x00a10000dac8783b */ /* 0x000fee0000000200 */
[C---:B------:R-:W-:Y:S08]  /*f9c0*/  HMMA.16816.F32 R12, R176.reuse, R204, R12 ;  /* 0x000000ccb00c723c */ /* 0x040ff0000000180c */
[C---:B------:R-:W-:Y:S01]  /*f9d0*/  HMMA.16816.F32 R16, R176.reuse, R206, R16 ;  /* 0x000000ceb010723c */ /* 0x040fe20000001810 */
[----:B------:R-:W-:Y:S07]  /*f9e0*/  LDSM.16.M88.4 R204, [R218+0xa900] ;  /* 0x00a90000dacc783b */ /* 0x000fee0000000200 */
[C---:B------:R-:W-:Y:S08]  /*f9f0*/  HMMA.16816.F32 R20, R176.reuse, R180, R20 ;  /* 0x000000b4b014723c */ /* 0x040ff00000001814 */
[C---:B------:R-:W-:Y:S01]  /*fa00*/  HMMA.16816.F32 R24, R176.reuse, R182, R24 ;  /* 0x000000b6b018723c */ /* 0x040fe20000001818 */
[----:B------:R-:W4:Y:S07]  /*fa10*/  LDSM.16.M88.4 R180, [R222+0x14100] ;  /* 0x01410000deb4783b */ /* 0x000f2e0000000200 */
[C---:B--2---:R-:W-:Y:S08]  /*fa20*/  HMMA.16816.F32 R28, R176.reuse, R184, R28 ;  /* 0x000000b8b01c723c */ /* 0x044ff0000000181c */
[----:B------:R-:W-:Y:S01]  /*fa30*/  HMMA.16816.F32 R32, R176, R186, R32 ;  /* 0x000000bab020723c */ /* 0x000fe20000001820 */
[----:B------:R-:W2:Y:S06]  /*fa40*/  LDSM.16.M88.4 R176, [R218+0xb100] ;  /* 0x00b10000dab0783b */ /* 0x000eac0000000200 */
[----:B------:R-:W-:Y:S01]  /*fa50*/  LDSM.16.M88.4 R184, [R221+0x14100] ;  /* 0x01410000ddb8783b */ /* 0x000fe20000000200 */
[C---:B------:R-:W-:Y:S08]  /*fa60*/  HMMA.16816.F32 R4, R188.reuse, R192, R4 ;  /* 0x000000c0bc04723c */ /* 0x040ff00000001804 */
[C---:B------:R-:W-:Y:S01]  /*fa70*/  HMMA.16816.F32 R8, R188.reuse, R194, R8 ;  /* 0x000000c2bc08723c */ /* 0x040fe20000001808 */
[----:B------:R-:W-:Y:S07]  /*fa80*/  LDSM.16.M88.4 R192, [R217+0x2000] ;  /* 0x00200000d9c0783b */ /* 0x000fee0000000200 */
[C---:B---3--:R-:W-:Y:S08]  /*fa90*/  HMMA.16816.F32 R12, R188.reuse, R196, R12 ;  /* 0x000000c4bc0c723c */ /* 0x048ff0000000180c */
[C---:B------:R-:W-:Y:S01]  /*faa0*/  HMMA.16816.F32 R16, R188.reuse, R198, R16 ;  /* 0x000000c6bc10723c */ /* 0x040fe20000001810 */
[----:B------:R-:W-:Y:S07]  /*fab0*/  LDSM.16.M88.4 R196, [R217+0x3800] ;  /* 0x00380000d9c4783b */ /* 0x000fee0000000200 */
[C---:B-1----:R-:W-:Y:S08]  /*fac0*/  HMMA.16816.F32 R20, R188.reuse, R136, R20 ;  /* 0x00000088bc14723c */ /* 0x042ff00000001814 */
[C---:B------:R-:W-:Y:S01]  /*fad0*/  HMMA.16816.F32 R24, R188.reuse, R138, R24 ;  /* 0x0000008abc18723c */ /* 0x040fe20000001818 */
[----:B------:R-:W1:Y:S07]  /*fae0*/  LDSM.16.M88.4 R136, [R218+0xb900] ;  /* 0x00b90000da88783b */ /* 0x000e6e0000000200 */
[C---:B------:R-:W-:Y:S08]  /*faf0*/  HMMA.16816.F32 R28, R188.reuse, R172, R28 ;  /* 0x000000acbc1c723c */ /* 0x040ff0000000181c */
[----:B------:R-:W-:Y:S01]  /*fb00*/  HMMA.16816.F32 R32, R188, R174, R32 ;  /* 0x000000aebc20723c */ /* 0x000fe20000001820 */
[----:B------:R-:W3:Y:S06]  /*fb10*/  LDSM.16.M88.4 R172, [R217+0x2800] ;  /* 0x00280000d9ac783b */ /* 0x000eec0000000200 */
[----:B------:R-:W1:Y:S01]  /*fb20*/  LDSM.16.M88.4 R188, [R217+0x3000] ;  /* 0x00300000d9bc783b */ /* 0x000e620000000200 */
[C---:B----4-:R-:W-:Y:S08]  /*fb30*/  HMMA.16816.F32 R4, R180.reuse, R200, R4 ;  /* 0x000000c8b404723c */ /* 0x050ff00000001804 */
[C---:B------:R-:W-:Y:S01]  /*fb40*/  HMMA.16816.F32 R8, R180.reuse, R202, R8 ;  /* 0x000000cab408723c */ /* 0x040fe20000001808 */
[----:B------:R-:W4:Y:S07]  /*fb50*/  LDSM.16.M88.4 R200, [R219+0x18100] ;  /* 0x01810000dbc8783b */ /* 0x000f2e0000000200 */
[C---:B------:R-:W-:Y:S08]  /*fb60*/  HMMA.16816.F32 R12, R180.reuse, R204, R12 ;  /* 0x000000ccb40c723c */ /* 0x040ff0000000180c */
[C---:B------:R-:W-:Y:S01]  /*fb70*/  HMMA.16816.F32 R16, R180.reuse, R206, R16 ;  /* 0x000000ceb410723c */ /* 0x040fe20000001810 */
[----:B------:R-:W-:Y:S07]  /*fb80*/  LDSM.16.M88.4 R204, [R212+0xe100] ;  /* 0x00e10000d4cc783b */ /* 0x000fee0000000200 */
[C---:B--2---:R-:W-:Y:S08]  /*fb90*/  HMMA.16816.F32 R20, R180.reuse, R176, R20 ;  /* 0x000000b0b414723c */ /* 0x044ff00000001814 */
[C---:B------:R-:W-:Y:S01]  /*fba0*/  HMMA.16816.F32 R24, R180.reuse, R178, R24 ;  /* 0x000000b2b418723c */ /* 0x040fe20000001818 */
[----:B------:R-:W-:Y:S07]  /*fbb0*/  LDSM.16.M88.4 R176, [R212+0xd100] ;  /* 0x00d10000d4b0783b */ /* 0x000fee0000000200 */
[C---:B-1----:R-:W-:Y:S08]  /*fbc0*/  HMMA.16816.F32 R28, R180.reuse, R136, R28 ;  /* 0x00000088b41c723c */ /* 0x042ff0000000181c */
[----:B------:R-:W-:Y:S01]  /*fbd0*/  HMMA.16816.F32 R32, R180, R138, R32 ;  /* 0x0000008ab420723c */ /* 0x000fe20000001820 */
[----:B------:R-:W1:Y:S06]  /*fbe0*/  LDSM.16.M88.4 R136, [R212+0xc900] ;  /* 0x00c90000d488783b */ /* 0x000e6c0000000200 */
[----:B------:R-:W-:Y:S01]  /*fbf0*/  LDSM.16.M88.4 R180, [R220+0x18100] ;  /* 0x01810000dcb4783b */ /* 0x000fe20000000200 */
[C---:B------:R-:W-:Y:S08]  /*fc00*/  HMMA.16816.F32 R4, R184.reuse, R192, R4 ;  /* 0x000000c0b804723c */ /* 0x040ff00000001804 */
[C---:B------:R-:W-:Y:S01]  /*fc10*/  HMMA.16816.F32 R8, R184.reuse, R194, R8 ;  /* 0x000000c2b808723c */ /* 0x040fe20000001808 */
[----:B------:R-:W-:Y:S07]  /*fc20*/  LDSM.16.M88.4 R192, [R229] ;  /* 0x00000000e5c0783b */ /* 0x000fee0000000200 */
[C---:B---3--:R-:W-:Y:S08]  /*fc30*/  HMMA.16816.F32 R12, R184.reuse, R172, R12 ;  /* 0x000000acb80c723c */ /* 0x048ff0000000180c */
[C---:B------:R-:W-:Y:S01]  /*fc40*/  HMMA.16816.F32 R16, R184.reuse, R174, R16 ;  /* 0x000000aeb810723c */ /* 0x040fe20000001810 */
[----:B------:R-:W2:Y:S07]  /*fc50*/  LDSM.16.M88.4 R172, [R212+0xd900] ;  /* 0x00d90000d4ac783b */ /* 0x000eae0000000200 */
[C---:B------:R-:W-:Y:S08]  /*fc60*/  HMMA.16816.F32 R20, R184.reuse, R188, R20 ;  /* 0x000000bcb814723c */ /* 0x040ff00000001814 */
[C---:B------:R-:W-:Y:S01]  /*fc70*/  HMMA.16816.F32 R24, R184.reuse, R190, R24 ;  /* 0x000000beb818723c */ /* 0x040fe20000001818 */
[----:B------:R-:W-:Y:S07]  /*fc80*/  LDSM.16.M88.4 R188, [R230] ;  /* 0x00000000e6bc783b */ /* 0x000fee0000000200 */
[C---:B------:R-:W-:Y:S08]  /*fc90*/  HMMA.16816.F32 R28, R184.reuse, R196, R28 ;  /* 0x000000c4b81c723c */ /* 0x040ff0000000181c */
[----:B------:R-:W-:Y:S01]  /*fca0*/  HMMA.16816.F32 R32, R184, R198, R32 ;  /* 0x000000c6b820723c */ /* 0x000fe20000001820 */
[----:B------:R-:W3:Y:S06]  /*fcb0*/  LDSM.16.M88.4 R184, [R231] ;  /* 0x00000000e7b8783b */ /* 0x000eec0000000200 */
[----:B------:R-:W-:Y:S01]  /*fcc0*/  LDSM.16.M88.4 R196, [R218+0xc100] ;  /* 0x00c10000dac4783b */ /* 0x000fe20000000200 */
[C---:B----4-:R-:W-:Y:S08]  /*fcd0*/  HMMA.16816.F32 R4, R200.reuse, R208, R4 ;  /* 0x000000d0c804723c */ /* 0x050ff00000001804 */
[C---:B------:R-:W-:Y:S01]  /*fce0*/  HMMA.16816.F32 R8, R200.reuse, R210, R8 ;  /* 0x000000d2c808723c */ /* 0x040fe20000001808 */
[----:B------:R-:W-:Y:S07]  /*fcf0*/  LDSM.16.M88.4 R208, [R212+0xe900] ;  /* 0x00e90000d4d0783b */ /* 0x000fee0000000200 */
[C---:B-1----:R-:W-:Y:S08]  /*fd00*/  HMMA.16816.F32 R12, R200.reuse, R136, R12 ;  /* 0x00000088c80c723c */ /* 0x042ff0000000180c */
[C---:B------:R-:W-:Y:S01]  /*fd10*/  HMMA.16816.F32 R16, R200.reuse, R138, R16 ;  /* 0x0000008ac810723c */ /* 0x040fe20000001810 */
[----:B------:R-:W1:Y:S07]  /*fd20*/  LDSM.16.M88.4 R136, [R228] ;  /* 0x00000000e488783b */ /* 0x000e6e0000000200 */
[C---:B------:R-:W-:Y:S08]  /*fd30*/  HMMA.16816.F32 R20, R200.reuse, R176, R20 ;  /* 0x000000b0c814723c */ /* 0x040ff00000001814 */
[C---:B------:R-:W-:Y:S01]  /*fd40*/  HMMA.16816.F32 R24, R200.reuse, R178, R24 ;  /* 0x000000b2c818723c */ /* 0x040fe20000001818 */
[----:B------:R-:W4:Y:S07]  /*fd50*/  LDSM.16.M88.4 R176, [R222+0x18100] ;  /* 0x01810000deb0783b */ /* 0x000f2e0000000200 */
[C---:B--2---:R-:W-:Y:S08]  /*fd60*/  HMMA.16816.F32 R28, R200.reuse, R172, R28 ;  /* 0x000000acc81c723c */ /* 0x044ff0000000181c */
[----:B------:R-:W-:Y:S01]  /*fd70*/  HMMA.16816.F32 R32, R200, R174, R32 ;  /* 0x000000aec820723c */ /* 0x000fe20000001820 */
[----:B------:R-:W2:Y:S06]  /*fd80*/  LDSM.16.M88.4 R172, [R218+0xc900] ;  /* 0x00c90000daac783b */ /* 0x000eac0000000200 */
[----:B------:R-:W-:Y:S01]  /*fd90*/  LDSM.16.M88.4 R200, [R219+0x1c100] ;  /* 0x01c10000dbc8783b */ /* 0x000fe20000000200 */
[C---:B---3--:R-:W-:Y:S08]  /*fda0*/  HMMA.16816.F32 R4, R180.reuse, R184, R4 ;  /* 0x000000b8b404723c */ /* 0x048ff00000001804 */
[C---:B------:R-:W-:Y:S01]  /*fdb0*/  HMMA.16816.F32 R8, R180.reuse, R186, R8 ;  /* 0x000000bab408723c */ /* 0x040fe20000001808 */
[----:B------:R-:W3:Y:S07]  /*fdc0*/  LDSM.16.M88.4 R184, [R218+0xd100] ;  /* 0x00d10000dab8783b */ /* 0x000eee0000000200 */
[C---:B------:R-:W-:Y:S08]  /*fdd0*/  HMMA.16816.F32 R12, R180.reuse, R188, R12 ;  /* 0x000000bcb40c723c */ /* 0x040ff0000000180c */
[C---:B------:R-:W-:Y:S01]  /*fde0*/  HMMA.16816.F32 R16, R180.reuse, R190, R16 ;  /* 0x000000beb410723c */ /* 0x040fe20000001810 */
[----:B------:R-:W-:Y:S07]  /*fdf0*/  LDSM.16.M88.4 R188, [R217+0x4000] ;  /* 0x00400000d9bc783b */ /* 0x000fee0000000200 */
[C---:B------:R-:W-:Y:S08]  /*fe00*/  HMMA.16816.F32 R20, R180.reuse, R192, R20 ;  /* 0x000000c0b414723c */ /* 0x040ff00000001814 */
[C---:B------:R-:W-:Y:S01]  /*fe10*/  HMMA.16816.F32 R24, R180.reuse, R194, R24 ;  /* 0x000000c2b418723c */ /* 0x040fe20000001818 */
[----:B------:R-:W-:Y:S07]  /*fe20*/  LDSM.16.M88.4 R192, [R217+0x4800] ;  /* 0x00480000d9c0783b */ /* 0x000fee0000000200 */
[C---:B-1----:R-:W-:Y:S08]  /*fe30*/  HMMA.16816.F32 R28, R180.reuse, R136, R28 ;  /* 0x00000088b41c723c */ /* 0x042ff0000000181c */
[----:B------:R-:W-:Y:S01]  /*fe40*/  HMMA.16816.F32 R32, R180, R138, R32 ;  /* 0x0000008ab420723c */ /* 0x000fe20000001820 */
[----:B------:R-:W1:Y:S06]  /*fe50*/  LDSM.16.M88.4 R136, [R218+0xd900] ;  /* 0x00d90000da88783b */ /* 0x000e6c0000000200 */
[----:B------:R-:W1:Y:S01]  /*fe60*/  LDSM.16.M88.4 R180, [R221+0x18100] ;  /* 0x01810000ddb4783b */ /* 0x000e620000000200 */
[C---:B----4-:R-:W-:Y:S08]  /*fe70*/  HMMA.16816.F32 R4, R176.reuse, R196, R4 ;  /* 0x000000c4b004723c */ /* 0x050ff00000001804 */
[C---:B------:R-:W-:Y:S01]  /*fe80*/  HMMA.16816.F32 R8, R176.reuse, R198, R8 ;  /* 0x000000c6b008723c */ /* 0x040fe20000001808 */
[----:B------:R-:W4:Y:S07]  /*fe90*/  LDSM.16.M88.4 R196, [R217+0x5000] ;  /* 0x00500000d9c4783b */ /* 0x000f2e0000000200 */
[C---:B--2---:R-:W-:Y:S08]  /*fea0*/  HMMA.16816.F32 R12, R176.reuse, R172, R12 ;  /* 0x000000acb00c723c */ /* 0x044ff0000000180c */
[C---:B------:R-:W-:Y:S01]  /*feb0*/  HMMA.16816.F32 R16, R176.reuse, R174, R16 ;  /* 0x000000aeb010723c */ /* 0x040fe20000001810 */
[----:B------:R-:W2:Y:S07]  /*fec0*/  LDSM.16.M88.4 R172, [R217+0x5800] ;  /* 0x00580000d9ac783b */ /* 0x000eae0000000200 */
[C---:B---3--:R-:W-:Y:S08]  /*fed0*/  HMMA.16816.F32 R20, R176.reuse, R184, R20 ;  /* 0x000000b8b014723c */ /* 0x048ff00000001814 */
[C---:B------:R-:W-:Y:S01]  /*fee0*/  HMMA.16816.F32 R24, R176.reuse, R186, R24 ;  /* 0x000000bab018723c */ /* 0x040fe20000001818 */
[----:B------:R-:W-:Y:S07]  /*fef0*/  LDSM.16.M88.4 R184, [R220+0x1c100] ;  /* 0x01c10000dcb8783b */ /* 0x000fee0000000200 */
[C---:B-1----:R-:W-:Y:S08]  /*ff00*/  HMMA.16816.F32 R28, R176.reuse, R136, R28 ;  /* 0x00000088b01c723c */ /* 0x042ff0000000181c */
[----:B------:R-:W-:Y:S01]  /*ff10*/  HMMA.16816.F32 R32, R176, R138, R32 ;  /* 0x0000008ab020723c */ /* 0x000fe20000001820 */
[----:B------:R-:W1:Y:S06]  /*ff20*/  LDSM.16.M88.4 R136, [R212+0xf100] ;  /* 0x00f10000d488783b */ /* 0x000e6c0000000200 */
[----:B------:R-:W3:Y:S01]  /*ff30*/  LDSM.16.M88.4 R176, [R212+0xf900] ;  /* 0x00f90000d4b0783b */ /* 0x000ee20000000200 */
[C---:B------:R-:W-:Y:S08]  /*ff40*/  HMMA.16816.F32 R4, R180.reuse, R188, R4 ;  /* 0x000000bcb404723c */ /* 0x040ff00000001804 */
[C---:B------:R-:W-:Y:S01]  /*ff50*/  HMMA.16816.F32 R8, R180.reuse, R190, R8 ;  /* 0x000000beb408723c */ /* 0x040fe20000001808 */
[----:B------:R-:W1:Y:S07]  /*ff60*/  LDSM.16.M88.4 R188, [R227] ;  /* 0x00000000e3bc783b */ /* 0x000e6e0000000200 */
[C---:B------:R-:W-:Y:S08]  /*ff70*/  HMMA.16816.F32 R12, R180.reuse, R192, R12 ;  /* 0x000000c0b40c723c */ /* 0x040ff0000000180c */
[C---:B------:R-:W-:Y:S01]  /*ff80*/  HMMA.16816.F32 R16, R180.reuse, R194, R16 ;  /* 0x000000c2b410723c */ /* 0x040fe20000001810 */
[----:B------:R-:W1:Y:S07]  /*ff90*/  LDSM.16.M88.4 R192, [R226] ;  /* 0x00000000e2c0783b */ /* 0x000e6e0000000200 */
[C---:B----4-:R-:W-:Y:S08]  /*ffa0*/  HMMA.16816.F32 R20, R180.reuse, R196, R20 ;  /* 0x000000c4b414723c */ /* 0x050ff00000001814 */
[C---:B------:R-:W-:Y:S01]  /*ffb0*/  HMMA.16816.F32 R24, R180.reuse, R198, R24 ;  /* 0x000000c6b418723c */ /* 0x040fe20000001818 */
[----:B------:R-:W-:Y:S07]  /*ffc0*/  LDSM.16.M88.4 R196, [R222+0x1c100] ;  /* 0x01c10000dec4783b */ /* 0x000fee0000000200 */
[C---:B--2---:R-:W-:Y:S08]  /*ffd0*/  HMMA.16816.F32 R28, R180.reuse, R172, R28 ;  /* 0x000000acb41c723c */ /* 0x044ff0000000181c */
[----:B------:R-:W-:Y:S01]  /*ffe0*/  HMMA.16816.F32 R32, R180, R174, R32 ;  /* 0x000000aeb420723c */ /* 0x000fe20000001820 */
[----:B------:R-:W2:Y:S06]  /*fff0*/  LDSM.16.M88.4 R172, [R225] ;  /* 0x00000000e1ac783b */ /* 0x000eac0000000200 */
[----:B------:R-:W4:Y:S01]  /*10000*/  LDSM.16.M88.4 R180, [R224] ;  /* 0x00000000e0b4783b */ /* 0x000f220000000200 */
[C---:B------:R-:W-:Y:S08]  /*10010*/  HMMA.16816.F32 R4, R200.reuse, R204, R4 ;  /* 0x000000ccc804723c */ /* 0x040ff00000001804 */
[C---:B------:R-:W-:Y:S01]  /*10020*/  HMMA.16816.F32 R8, R200.reuse, R206, R8 ;  /* 0x000000cec808723c */ /* 0x040fe20000001808 */
[----:B------:R-:W2:Y:S07]  /*10030*/  LDSM.16.M88.4 R204, [R218+0xe100] ;  /* 0x00e10000dacc783b */ /* 0x000eae0000000200 */
[C---:B------:R-:W-:Y:S08]  /*10040*/  HMMA.16816.F32 R12, R200.reuse, R208, R12 ;  /* 0x000000d0c80c723c */ /* 0x040ff0000000180c */
[C---:B------:R-:W-:Y:S01]  /*10050*/  HMMA.16816.F32 R16, R200.reuse, R210, R16 ;  /* 0x000000d2c810723c */ /* 0x040fe20000001810 */
[----:B------:R-:W-:Y:S07]  /*10060*/  LDSM.16.M88.4 R208, [R217+0x6000] ;  /* 0x00600000d9d0783b */ /* 0x000fee0000000200 */
[C---:B-1----:R-:W-:Y:S08]  /*10070*/  HMMA.16816.F32 R20, R200.reuse, R136, R20 ;  /* 0x00000088c814723c */ /* 0x042ff00000001814 */
[C---:B------:R-:W-:Y:S01]  /*10080*/  HMMA.16816.F32 R24, R200.reuse, R138, R24 ;  /* 0x0000008ac818723c */ /* 0x040fe20000001818 */
[----:B------:R-:W1:Y:S07]  /*10090*/  LDSM.16.M88.4 R136, [R218+0xe900] ;  /* 0x00e90000da88783b */ /* 0x000e6e0000000200 */
[C---:B---3--:R-:W-:Y:S08]  /*100a0*/  HMMA.16816.F32 R28, R200.reuse, R176, R28 ;  /* 0x000000b0c81c723c */ /* 0x048ff0000000181c */
[----:B------:R-:W-:Y:S01]  /*100b0*/  HMMA.16816.F32 R32, R200, R178, R32 ;  /* 0x000000b2c820723c */ /* 0x000fe20000001820 */
[----:B------:R-:W3:Y:S06]  /*100c0*/  LDSM.16.M88.4 R176, [R218+0xf100] ;  /* 0x00f10000dab0783b */ /* 0x000eec0000000200 */
[----:B------:R-:W-:Y:S01]  /*100d0*/  LDSM.16.M88.4 R200, [R221+0x1c100] ;  /* 0x01c10000ddc8783b */ /* 0x000fe20000000200 */
[C---:B------:R-:W-:Y:S08]  /*100e0*/  HMMA.16816.F32 R4, R184.reuse, R188, R4 ;  /* 0x000000bcb804723c */ /* 0x040ff00000001804 */
[C---:B------:R-:W-:Y:S01]  /*100f0*/  HMMA.16816.F32 R8, R184.reuse, R190, R8 ;  /* 0x000000beb808723c */ /* 0x040fe20000001808 */
[----:B------:R-:W1:Y:S07]  /*10100*/  LDSM.16.M88.4 R188, [R218+0xf900] ;  /* 0x00f90000dabc783b */ /* 0x000e6e0000000200 */
[C---:B------:R-:W-:Y:S08]  /*10110*/  HMMA.16816.F32 R12, R184.reuse, R192, R12 ;  /* 0x000000c0b80c723c */ /* 0x040ff0000000180c */
[C---:B------:R-:W-:Y:S08]  /*10120*/  HMMA.16816.F32 R16, R184.reuse, R194, R16 ;  /* 0x000000c2b810723c */ /* 0x040ff00000001810 */
[C---:B--2---:R-:W-:Y:S08]  /*10130*/  HMMA.16816.F32 R20, R184.reuse, R172, R20 ;  /* 0x000000acb814723c */ /* 0x044ff00000001814 */
[C---:B------:R-:W-:Y:S08]  /*10140*/  HMMA.16816.F32 R24, R184.reuse, R174, R24 ;  /* 0x000000aeb818723c */ /* 0x040ff00000001818 */
[C---:B----4-:R-:W-:Y:S08]  /*10150*/  HMMA.16816.F32 R28, R184.reuse, R180, R28 ;  /* 0x000000b4b81c723c */ /* 0x050ff0000000181c */
[----:B------:R-:W-:Y:S08]  /*10160*/  HMMA.16816.F32 R32, R184, R182, R32 ;  /* 0x000000b6b820723c */ /* 0x000ff00000001820 */
[C---:B------:R-:W-:Y:S08]  /*10170*/  HMMA.16816.F32 R4, R196.reuse, R204, R4 ;  /* 0x000000ccc404723c */ /* 0x040ff00000001804 */
[C---:B------:R-:W-:Y:S08]  /*10180*/  HMMA.16816.F32 R8, R196.reuse, R206, R8 ;  /* 0x000000cec408723c */ /* 0x040ff00000001808 */
[C---:B-1----:R-:W-:Y:S08]  /*10190*/  HMMA.16816.F32 R12, R196.reuse, R136, R12 ;  /* 0x00000088c40c723c */ /* 0x042ff0000000180c */
[C---:B------:R-:W-:Y:S01]  /*101a0*/  HMMA.16816.F32 R16, R196.reuse, R138, R16 ;  /* 0x0000008ac410723c */ /* 0x040fe20000001810 */
[----:B------:R-:W1:Y:S07]  /*101b0*/  LDSM.16.M88.4 R136, [R217+0x6800] ;  /* 0x00680000d988783b */ /* 0x000e6e0000000200 */
[C---:B---3--:R-:W-:Y:S08]  /*101c0*/  HMMA.16816.F32 R20, R196.reuse, R176, R20 ;  /* 0x000000b0c414723c */ /* 0x048ff00000001814 */
[C---:B------:R-:W-:Y:S08]  /*101d0*/  HMMA.16816.F32 R24, R196.reuse, R178, R24 ;  /* 0x000000b2c418723c */ /* 0x040ff00000001818 */
[C---:B------:R-:W-:Y:S08]  /*101e0*/  HMMA.16816.F32 R28, R196.reuse, R188, R28 ;  /* 0x000000bcc41c723c */ /* 0x040ff0000000181c */
[----:B------:R-:W-:Y:S08]  /*101f0*/  HMMA.16816.F32 R32, R196, R190, R32 ;  /* 0x000000bec420723c */ /* 0x000ff00000001820 */
[C---:B------:R-:W-:Y:S08]  /*10200*/  HMMA.16816.F32 R4, R200.reuse, R208, R4 ;  /* 0x000000d0c804723c */ /* 0x040ff00000001804 */
        /* <DEDUP_REMOVED lines=15> */
[----:B------:R-:W3:Y:S01]  /*10300*/  MUFU.TANH R187, R6 ;  /* 0x0000000600bb7308 */ /* 0x000ee20000002400 */
[----:B------:R-:W-:Y:S02]  /*10310*/  FMUL.FTZ R14, R14, c[0x0][0x320] ;  /* 0x0000c8000e0e7a20 */ /* 0x000fe40000410000 */
[----:B------:R-:W-:Y:S02]  /*10320*/  FMUL.FTZ R15, R15, c[0x0][0x320] ;  /* 0x0000c8000f0f7a20 */ /* 0x000fe40000410000 */
[----:B------:R-:W-:Y:S02]  /*10330*/  FMUL.FTZ R16, R16, c[0x0][0x320] ;  /* 0x0000c80010107a20 */ /* 0x000fe40000410000 */
[----:B------:R-:W-:Y:S02]  /*10340*/  FMUL.FTZ R17, R17, c[0x0][0x320] ;  /* 0x0000c80011117a20 */ /* 0x000fe40000410000 */
[----:B------:R-:W-:Y:S01]  /*10350*/  FMUL.FTZ R18, R18, c[0x0][0x320] ;  /* 0x0000c80012127a20 */ /* 0x000fe20000410000 */
[----:B------:R4:W1:Y:S01]  /*10360*/  MUFU.TANH R186, R7 ;  /* 0x0000000700ba7308 */ /* 0x0008620000002400 */
[----:B------:R-:W-:Y:S09]  /*10370*/  FMUL.FTZ R19, R19, c[0x0][0x320] ;  /* 0x0000c80013137a20 */ /* 0x000ff20000410000 */
[----:B------:R-:W1:Y:S10]  /*10380*/  MUFU.TANH R181, R8 ;  /* 0x0000000800b57308 */ /* 0x000e740000002400 */
[----:B------:R-:W1:Y:S01]  /*10390*/  MUFU.TANH R178, R9 ;  /* 0x0000000900b27308 */ /* 0x000e620000002400 */
[----:B----4-:R-:W4:Y:S09]  /*103a0*/  LDSM.16.M88.4 R4, [R217+0x7000] ;  /* 0x00700000d904783b */ /* 0x010f320000000200 */
[----:B------:R-:W1:Y:S10]  /*103b0*/  MUFU.TANH R185, R10 ;  /* 0x0000000a00b97308 */ /* 0x000e740000002400 */
[----:B------:R1:W1:Y:S10]  /*103c0*/  MUFU.TANH R183, R11 ;  /* 0x0000000b00b77308 */ /* 0x0002740000002400 */
[----:B------:R-:W2:Y:S10]  /*103d0*/  MUFU.TANH R175, R12 ;  /* 0x0000000c00af7308 */ /* 0x000eb40000002400 */
[----:B------:R-:W2:Y:S01]  /*103e0*/  MUFU.TANH R174, R13 ;  /* 0x0000000d00ae7308 */ /* 0x000ea20000002400 */
[----:B-1----:R-:W1:Y:S01]  /*103f0*/  LDSM.16.M88.4 R8, [R217+0x7800] ;  /* 0x00780000d908783b */ /* 0x002e620000000200 */
[----:B------:R-:W-:Y:S04]  /*10400*/  DEPBAR.LE SB0, 0x0 ;  /* 0x000080000000791a */ /* 0x000fe80000000000 */
[C---:B----4-:R-:W-:Y:S04]  /*10410*/  HMMA.16816.F32 R20, R200.reuse, R4, R20 ;  /* 0x00000004c814723c */ /* 0x050fe80000001814 */
[----:B------:R-:W4:Y:S01]  /*10420*/  MUFU.TANH R180, R14 ;  /* 0x0000000e00b47308 */ /* 0x000f220000002400 */
[----:B------:R-:W-:Y:S03]  /*10430*/  BAR.SYNC.DEFER_BLOCKING 0x0 ;  /* 0x0000000000007b1d */ /* 0x000fe60000010000 */
[C---:B------:R-:W-:Y:S06]  /*10440*/  HMMA.16816.F32 R24, R200.reuse, R6, R24 ;  /* 0x00000006c818723c */ /* 0x040fec0000001818 */
[----:B------:R-:W1:Y:S10]  /*10450*/  MUFU.TANH R179, R15 ;  /* 0x0000000f00b37308 */ /* 0x000e740000002400 */
[----:B------:R-:W2:Y:S01]  /*10460*/  MUFU.TANH R173, R16 ;  /* 0x0000001000ad7308 */ /* 0x000ea20000002400 */
[----:B------:R-:W-:Y:S02]  /*10470*/  FMUL.FTZ R20, R20, c[0x0][0x320] ;  /* 0x0000c80014147a20 */ /* 0x000fe40000410000 */
[----:B------:R-:W-:Y:S02]  /*10480*/  FMUL.FTZ R21, R21, c[0x0][0x320] ;  /* 0x0000c80015157a20 */ /* 0x000fe40000410000 */
[----:B------:R-:W-:Y:S02]  /*10490*/  FMUL.FTZ R22, R22, c[0x0][0x320] ;  /* 0x0000c80016167a20 */ /* 0x000fe40000410000 */
[----:B------:R-:W-:Y:S03]  /*104a0*/  FMUL.FTZ R23, R23, c[0x0][0x320] ;  /* 0x0000c80017177a20 */ /* 0x000fe60000410000 */
[----:B------:R-:W2:Y:S01]  /*104b0*/  MUFU.TANH R136, R20 ;  /* 0x0000001400887308 */ /* 0x000ea20000002400 */
[----:B------:R-:W-:Y:S02]  /*104c0*/  FMUL.FTZ R24, R24, c[0x0][0x320] ;  /* 0x0000c80018187a20 */ /* 0x000fe40000410000 */
[----:B------:R-:W-:Y:S01]  /*104d0*/  FMUL.FTZ R27, R27, c[0x0][0x320] ;  /* 0x0000c8001b1b7a20 */ /* 0x000fe20000410000 */
[C---:B-1----:R-:W-:Y:S03]  /*104e0*/  HMMA.16816.F32 R28, R200.reuse, R8, R28 ;  /* 0x00000008c81c723c */ /* 0x042fe6000000181c */
[----:B------:R-:W-:Y:S03]  /*104f0*/  FMUL.FTZ R26, R26, c[0x0][0x320] ;  /* 0x0000c8001a1a7a20 */ /* 0x000fe60000410000 */
[----:B------:R1:W1:Y:S02]  /*10500*/  MUFU.TANH R135, R21 ;  /* 0x0000001500877308 */ /* 0x0002640000002400 */
[----:B------:R-:W-:Y:S08]  /*10510*/  HMMA.16816.F32 R32, R200, R10, R32 ;  /* 0x0000000ac820723c */ /* 0x000ff00000001820 */
[----:B------:R2:W2:Y:S10]  /*10520*/  MUFU.TANH R139, R22 ;  /* 0x00000016008b7308 */ /* 0x0004b40000002400 */
[----:B------:R3:W3:Y:S06]  /*10530*/  MUFU.TANH R172, R23 ;  /* 0x0000001700ac7308 */ /* 0x0006ec0000002400 */
[----:B-1----:R-:W-:Y:S02]  /*10540*/  FMUL.FTZ R21, R32, c[0x0][0x320] ;  /* 0x0000c80020157a20 */ /* 0x002fe40000410000 */
[----:B------:R-:W-:Y:S02]  /*10550*/  FMUL.FTZ R20, R33, c[0x0][0x320] ;  /* 0x0000c80021147a20 */ /* 0x000fe40000410000 */
[----:B------:R1:W1:Y:S01]  /*10560*/  MUFU.TANH R132, R24 ;  /* 0x0000001800847308 */ /* 0x0002620000002400 */
[----:B--2---:R-:W-:Y:S02]  /*10570*/  FMUL.FTZ R22, R29, c[0x0][0x320] ;  /* 0x0000c8001d167a20 */ /* 0x004fe40000410000 */
[----:B------:R-:W-:Y:S07]  /*10580*/  FMUL.FTZ R29, R35, c[0x0][0x320] ;  /* 0x0000c800231d7a20 */ /* 0x000fee0000410000 */
[----:B------:R2:W2:Y:S01]  /*10590*/  MUFU.TANH R138, R27 ;  /* 0x0000001b008a7308 */ /* 0x0004a20000002400 */
[----:B---3--:R-:W-:Y:S02]  /*105a0*/  FMUL.FTZ R23, R28, c[0x0][0x320] ;  /* 0x0000c8001c177a20 */ /* 0x008fe40000410000 */
[----:B------:R-:W-:Y:S07]  /*105b0*/  FMUL.FTZ R28, R34, c[0x0][0x320] ;  /* 0x0000c800221c7a20 */ /* 0x000fee0000410000 */
[----:B------:R3:W3:Y:S01]  /*105c0*/  MUFU.TANH R137, R17 ;  /* 0x0000001100897308 */ /* 0x0006e20000002400 */
[----:B-1----:R-:W-:Y:S02]  /*105d0*/  FMUL.FTZ R24, R25, c[0x0][0x320] ;  /* 0x0000c80019187a20 */ /* 0x002fe40000410000 */
[----:B------:R-:W-:Y:S07]  /*105e0*/  FMUL.FTZ R25, R30, c[0x0][0x320] ;  /* 0x0000c8001e197a20 */ /* 0x000fee0000410000 */
[----:B------:R1:W1:Y:S01]  /*105f0*/  MUFU.TANH R177, R18 ;  /* 0x0000001200b17308 */ /* 0x0002620000002400 */
[----:B--2---:R-:W-:Y:S09]  /*10600*/  FMUL.FTZ R27, R31, c[0x0][0x320] ;  /* 0x0000c8001f1b7a20 */ /* 0x004ff20000410000 */
        /* <DEDUP_REMOVED lines=12> */
[----:B--234-:R-:W-:Y:S01]  /*106d0*/  ULEA UR4, UR21, UR10, 0x6 ;  /* 0x0000000a15047291 */ /* 0x01cfe2000f8e303f */
[----:B------:R-:W-:Y:S05]  /*106e0*/  IMAD.MOV.U32 R240, RZ, RZ, RZ ;  /* 0x000000fffff07224 */ /* 0x000fea00078e00ff */
[----:B------:R-:W-:Y:S05]  /*106f0*/  IMAD.U32 R2, RZ, RZ, UR4 ;  /* 0x00000004ff027e24 */ /* 0x000fea000f8e00ff */
[----:B------:R-:W-:Y:S05]  /*10700*/  IADD3 R2, R2, -0x40, R251 ;  /* 0xffffffc002027810 */ /* 0x000fea0007ffe0fb */
        /* <DEDUP_REMOVED lines=22> */
[----:B------:R-:W-:Y:S01]  /*10870*/  LEA.HI.X R2, R0, c[0x0][0x1cc], R2, 0x1, P0 ;  /* 0x0000730000027a11 */ /* 0x000fe200000f0c02 */
[----:B------:R-:W2:Y:S04]  /*10880*/  SHFL.IDX PT, R3, R5, RZ, 0x181f ;  /* 0x00181fff05037589 */ /* 0x000ea800000e0000 */
[----:B------:R-:W3:Y:S04]  /*10890*/  SHFL.IDX PT, R4, R2, RZ, 0x181f ;  /* 0x00181fff02047589 */ /* 0x000ee800000e0000 */
[----:B------:R-:W4:Y:S04]  /*108a0*/  SHFL.IDX PT, R0, R5, 0x1, 0x181f ;  /* 0x00381f0005007f89 */ /* 0x000f2800000e0000 */
[----:B------:R-:W5:Y:S01]  /*108b0*/  SHFL.IDX PT, R2, R2, 0x1, 0x181f ;  /* 0x00381f0002027f89 */ /* 0x000f6200000e0000 */
[C---:B--2---:R-:W-:Y:S05]  /*108c0*/  IADD3 R16, P0, R3.reuse, R250, RZ ;  /* 0x000000fa03107210 */ /* 0x044fea0007f1e0ff */
[C-C-:B---3--:R-:W-:Y:S01]  /*108d0*/  IMAD.X R17, R4.reuse, 0x1, R249.reuse, P0 ;  /* 0x0000000104117824 */ /* 0x148fe200000e06f9 */
[C---:B------:R-:W-:Y:S04]  /*108e0*/  IADD3 R14, P0, R3.reuse, R247, RZ ;  /* 0x000000f7030e7210 */ /* 0x040fe80007f1e0ff */
[----:B------:R2:W-:Y:S01]  /*108f0*/  LDGSTS.E.BYPASS.LTC128B.128 [R239+0x8100], [R16.64], !P2 ;  /* 0x0810000010ef7fae */ /* 0x0005e2000d101d50 */
[C---:B------:R-:W-:Y:S02]  /*10900*/  IADD3.X R15, R4.reuse, R248, RZ, P0, !PT ;  /* 0x000000f8040f7210 */ /* 0x040fe400007fe4ff */
[C---:B-1----:R-:W-:Y:S03]  /*10910*/  IADD3 R18, P0, R3.reuse, R245, RZ ;  /* 0x000000f503127210 */ /* 0x042fe60007f1e0ff */
[----:B------:R2:W-:Y:S02]  /*10920*/  LDGSTS.E.BYPASS.LTC128B.128 [R239+0xa100], [R14.64], !P6 ;  /* 0x0a1000000eef7fae */ /* 0x0005e4000f101d50 */
[C---:B------:R-:W-:Y:S01]  /*10930*/  IMAD.X R19, R4.reuse, 0x1, R246, P0 ;  /* 0x0000000104137824 */ /* 0x040fe200000e06f6 */
[----:B------:R-:W-:Y:S04]  /*10940*/  IADD3 R12, P0, R3, R243, RZ ;  /* 0x000000f3030c7210 */ /* 0x000fe80007f1e0ff */
[----:B------:R2:W-:Y:S01]  /*10950*/  LDGSTS.E.BYPASS.LTC128B.128 [R239+0xc100], [R18.64], !P5 ;  /* 0x0c10000012ef7fae */ /* 0x0005e2000e901d50 */
[----:B------:R-:W-:Y:S01]  /*10960*/  IMAD.X R13, R4, 0x1, R244, P0 ;  /* 0x00000001040d7824 */ /* 0x000fe200000e06f4 */
[----:B----4-:R-:W-:Y:S04]  /*10970*/  IADD3 R10, P0, R0, R250, RZ ;  /* 0x000000fa000a7210 */ /* 0x010fe80007f1e0ff */
[----:B------:R2:W-:Y:S01]  /*10980*/  LDGSTS.E.BYPASS.LTC128B.128 [R239+0xe100], [R12.64], !P4 ;  /* 0x0e1000000cef7fae */ /* 0x0005e2000e101d50 */
[----:B-----5:R-:W-:Y:S01]  /*10990*/  IMAD.X R11, R2, 0x1, R249, P0 ;  /* 0x00000001020b7824 */ /* 0x020fe200000e06f9 */
[----:B------:R-:W-:Y:S04]  /*109a0*/  IADD3 R8, P0, R0, R247, RZ ;  /* 0x000000f700087210 */ /* 0x000fe80007f1e0ff */
[----:B------:R2:W-:Y:S01]  /*109b0*/  LDGSTS.E.BYPASS.LTC128B.128 [R239+0x9100], [R10.64], !P2 ;  /* 0x091000000aef7fae */ /* 0x0005e2000d101d50 */
[----:B------:R-:W-:Y:S02]  /*109c0*/  IADD3.X R9, R2, R248, RZ, P0, !PT ;  /* 0x000000f802097210 */ /* 0x000fe400007fe4ff */
[----:B------:R-:W-:Y:S03]  /*109d0*/  IADD3 R6, P0, R0, R245, RZ ;  /* 0x000000f500067210 */ /* 0x000fe60007f1e0ff */
[----:B------:R2:W-:Y:S02]  /*109e0*/  LDGSTS.E.BYPASS.LTC128B.128 [R239+0xb100], [R8.64], !P6 ;  /* 0x0b10000008ef7fae */ /* 0x0005e4000f101d50 */
[----:B------:R-:W-:Y:S01]  /*109f0*/  IMAD.X R7, R2, 0x1, R246, P0 ;  /* 0x0000000102077824 */ /* 0x000fe200000e06f6 */
[----:B------:R-:W-:Y:S04]  /*10a00*/  IADD3 R4, P0, R0, R243, RZ ;  /* 0x000000f300047210 */ /* 0x000fe80007f1e0ff */
[----:B------:R2:W-:Y:S01]  /*10a10*/  LDGSTS.E.BYPASS.LTC128B.128 [R239+0xd100], [R6.64], !P5 ;  /* 0x0d10000006ef7fae */ /* 0x0005e2000e901d50 */
[----:B------:R-:W-:Y:S05]  /*10a20*/  IMAD.X R5, R2, 0x1, R244, P0 ;  /* 0x0000000102057824 */ /* 0x000fea00000e06f4 */
[----:B------:R2:W-:Y:S03]  /*10a30*/  LDGSTS.E.BYPASS.LTC128B.128 [R239+0xf100], [R4.64], !P4 ;  /* 0x0f10000004ef7fae */ /* 0x0005e6000e101d50 */
.L_x_1006:
[----:B--234-:R-:W-:Y:S01]  /*10a40*/  PLOP3.LUT P0, PT, PT, PT, UP2, 0x80, 0x0 ;  /* 0x000000000000781c */ /* 0x01cfe20003f0f028 */
[----:B------:R-:W2:Y:S01]  /*10a50*/  LDL R2, [R1+0xc] ;  /* 0x00000c0001027983 */ /* 0x000ea20000100800 */
[----:B------:R-:W-:Y:S03]  /*10a60*/  USHF.L.U32 UR4, UR21, 0x6, URZ ;  /* 0x0000000615047899 */ /* 0x000fe6000800063f */
[----:B------:R-:W3:Y:S03]  /*10a70*/  LDL R12, [R1+0x8] ;  /* 0x00000800010c7983 */ /* 0x000ee60000100800 */
[----:B------:R-:W-:Y:S01]  /*10a80*/  IMAD.U32 R5, RZ, RZ, UR4 ;  /* 0x00000004ff057e24 */ /* 0x000fe2000f8e00ff */
[----:B------:R-:W0:Y:S04]  /*10a90*/  LDGDEPBAR ;  /* 0x00000000000079af */ /* 0x000e280000000000 */
[----:B--2---:R-:W-:Y:S01]  /*10aa0*/  @P0 IMAD.HI.U32 R0, R2, c[0x0][0x2c8], RZ ;  /* 0x0000b20002000a27 */ /* 0x004fe200078e00ff */
[----:B------:R-:W-:Y:S03]  /*10ab0*/  PLOP3.LUT P0, PT, PT, PT, UP2, 0x80, 0x0 ;  /* 0x000000000000781c */ /* 0x000fe60003f0f028 */
[----:B------:R-:W-:Y:S02]  /*10ac0*/  IMAD.MOV.U32 R4, RZ, RZ, R2 ;  /* 0x000000ffff047224 */ /* 0x000fe400078e0002 */
[----:B------:R-:W-:Y:S08]  /*10ad0*/  IMAD.U32 R2, RZ, RZ, UR8 ;  /* 0x00000008ff027e24 */ /* 0x000ff0000f8e00ff */
[----:B------:R-:W-:Y:S02]  /*10ae0*/  @P0 SHF.R.U32.HI R4, RZ, c[0x0][0x2cc], R0 ;  /* 0x0000b300ff040a19 */ /* 0x000fe40000011600 */
[----:B------:R-:W-:Y:S02]  /*10af0*/  PLOP3.LUT P0, PT, PT, PT, UP1, 0x40, 0x0 ;  /* 0x000000000000781c */ /* 0x000fe40003f0e818 */
[----:B---3--:R-:W-:Y:S01]  /*10b00*/  IADD3 R0, -R12, 0x1, -R5 ;  /* 0x000000010c007810 */ /* 0x008fe20007ffe905 */
[----:B------:R-:W2:Y:S03]  /*10b10*/  SHFL.IDX PT, R3, R4, RZ, 0x1c1f ;  /* 0x001c1fff04037589 */ /* 0x000ea600000e0000 */
[----:B------:R-:W-:Y:S04]  /*10b20*/  IADD3 R0, R0, -c[0x0][0x168], R2 ;  /* 0x80005a0000007a10 */ /* 0x000fe80007ffe002 */
[C---:B------:R-:W-:Y:S02]  /*10b30*/  IADD3 R7, R0.reuse, c[0x0][0x328], RZ ;  /* 0x0000ca0000077a10 */ /* 0x040fe40007ffe0ff */
[----:B------:R-:W-:Y:S03]  /*10b40*/  IADD3 R6, R0, UR20, RZ ;  /* 0x0000001400067c10 */ /* 0x000fe6000fffe0ff */
[--C-:B--2---:R-:W-:Y:S02]  /*10b50*/  IMAD.IADD R2, R7, 0x1, R3.reuse ;  /* 0x0000000107027824 */ /* 0x104fe400078e0203 */
        /* <DEDUP_REMOVED lines=17> */
.L_x_1009:
[----:B------:R-:W-:Y:S04]  /*10c70*/  MOV R8, c[0x0][0x32c] ;  /* 0x0000cb0000087a02 */ /* 0x000fe80000000f00 */
[----:B------:R-:W-:Y:S11]  /*10c80*/  ISETP.NE.AND P0, PT, R8, 0x1, PT ;  /* 0x000000010800780c */ /* 0x000ff60003f05270 */
[----:B------:R-:W-:Y:S02]  /*10c90*/  @!UPT UIADD3 URZ, URZ, URZ, URZ ;  /* 0x0000003f3f3ff290 */ /* 0x000fe4000fffe03f */
[----:B------:R-:W-:Y:S05]  /*10ca0*/  @P0 IMAD.HI.U32 R8, R3, c[0x0][0x330], RZ ;  /* 0x0000cc0003080a27 */ /* 0x000fea00078e00ff */
[----:B------:R-:W-:Y:S02]  /*10cb0*/  @P0 SHF.R.U32.HI R3, RZ, c[0x0][0x334], R8 ;  /* 0x0000cd00ff030a19 */ /* 0x000fe40000011608 */
.L_x_1010:
[----:B------:R-:W-:Y:S05]  /*10cc0*/  BSYNC B0 ;  /* 0x0000000000007941 */ /* 0x000fea0003800000 */
.L_x_1008:
[----:B------:R-:W-:Y:S04]  /*10cd0*/  IMAD R3, R3, c[0x0][0x32c], -R5 ;  /* 0x0000cb0003037a24 */ /* 0x000fe800078e0a05 */
[----:B------:R-:W-:Y:S05]  /*10ce0*/  IMAD.IADD R3, R3, 0x1, -R12 ;  /* 0x0000000103037824 */ /* 0x000fea00078e0a0c */
[----:B------:R-:W-:Y:S02]  /*10cf0*/  IADD3 R8, R3, c[0x0][0x32c], RZ ;  /* 0x0000cb0003087a10 */ /* 0x000fe40007ffe0ff */
[----:B------:R-:W-:Y:S02]  /*10d00*/  IMNMX R0, R0, R3, !PT ;  /* 0x0000000300007217 */ /* 0x000fe40007800200 */
[----:B------:R-:W-:Y:S02]  /*10d10*/  IMNMX R2, R2, R8, PT ;  /* 0x0000000802027217 */ /* 0x000fe40003800200 */
.L_x_1007:
[----:B------:R-:W-:Y:S01]  /*10d20*/  UISETP.GT.AND UP0, UPT, UR21, -0x1, UPT ;  /* 0xffffffff1500788c */ /* 0x000fe2000bf04270 */
[----:B------:R-:W2:Y:S05]  /*10d30*/  SHFL.IDX PT, R3, R4, 0x1, 0x1c1f ;  /* 0x003c1f0004037f89 */ /* 0x000eaa00000e0000 */
        /* <DEDUP_REMOVED lines=47> */
[----:B-1----:R-:W-:Y:S02]  /*11030*/  FSEL R190, R24, -INF , !P0 ;  /* 0xff80000018be7808 */ /* 0x002fe40004000000 */
        /* <DEDUP_REMOVED lines=14> */
[--C-:B--2---:R-:W-:Y:S03]  /*11120*/  IMAD.IADD R0, R6, 0x1, R3.reuse ;  /* 0x0000000106007824 */ /* 0x104fe600078e0203 */
[----:B------:R-:W-:Y:S01]  /*11130*/  ISETP.LT.OR P0, PT, R2, 0x3a, P0 ;  /* 0x0000003a0200780c */ /* 0x000fe20000701670 */
[----:B------:R-:W-:Y:S03]  /*11140*/  IMAD.IADD R2, R7, 0x1, R3 ;  /* 0x0000000107027824 */ /* 0x000fe600078e0203 */
[----:B------:R-:W-:Y:S02]  /*11150*/  FSEL R200, R20, -INF , !P0 ;  /* 0xff80000014c87808 */ /* 0x000fe40004000000 */
[----:B------:R-:W-:Y:S11]  /*11160*/  PLOP3.LUT P0, PT, PT, PT, UP1, 0x40, 0x0 ;  /* 0x000000000000781c */ /* 0x000ff60003f0e818 */
[----:B------:R-:W-:Y:S02]  /*11170*/  @!UPT UIADD3 URZ, URZ, URZ, URZ ;  /* 0x0000003f3f3ff290 */ /* 0x000fe4000fffe03f */
        /* <DEDUP_REMOVED lines=16> */
.L_x_1013:
[----:B------:R-:W-:Y:S04]  /*11280*/  MOV R4, c[0x0][0x32c] ;  /* 0x0000cb0000047a02 */ /* 0x000fe80000000f00 */
[----:B------:R-:W-:Y:S11]  /*11290*/  ISETP.NE.AND P0, PT, R4, 0x1, PT ;  /* 0x000000010400780c */ /* 0x000ff60003f05270 */
[----:B------:R-:W-:Y:S02]  /*112a0*/  @!UPT UIADD3 URZ, URZ, URZ, URZ ;  /* 0x0000003f3f3ff290 */ /* 0x000fe4000fffe03f */
[----:B------:R-:W-:Y:S05]  /*112b0*/  @P0 IMAD.HI.U32 R4, R3, c[0x0][0x330], RZ ;  /* 0x0000cc0003040a27 */ /* 0x000fea00078e00ff */
[----:B------:R-:W-:Y:S02]  /*112c0*/  @P0 SHF.R.U32.HI R3, RZ, c[0x0][0x334], R4 ;  /* 0x0000cd00ff030a19 */ /* 0x000fe40000011604 */
.L_x_1014:
[----:B------:R-:W-:Y:S05]  /*112d0*/  BSYNC B0 ;  /* 0x0000000000007941 */ /* 0x000fea0003800000 */
.L_x_1012:
[----:B------:R-:W-:Y:S04]  /*112e0*/  IMAD R5, R3, c[0x0][0x32c], -R5 ;  /* 0x0000cb0003057a24 */ /* 0x000fe800078e0a05 */
[----:B------:R-:W-:Y:S05]  /*112f0*/  IMAD.IADD R5, R5, 0x1, -R12 ;  /* 0x0000000105057824 */ /* 0x000fea00078e0a0c */
[----:B------:R-:W-:Y:S02]  /*11300*/  IADD3 R3, R5, c[0x0][0x32c], RZ ;  /* 0x0000cb0005037a10 */ /* 0x000fe40007ffe0ff */
[----:B------:R-:W-:Y:S02]  /*11310*/  IMNMX R0, R0, R5, !PT ;  /* 0x0000000500007217 */ /* 0x000fe40007800200 */
[----:B------:R-:W-:Y:S02]  /*11320*/  IMNMX R2, R2, R3, PT ;  /* 0x0000000302027217 */ /* 0x000fe40003800200 */
.L_x_1011:
        /* <DEDUP_REMOVED lines=148> */
[C---:B------:R-:W-:Y:S02]  /*11c70*/  FMUL.FTZ R32, R2.reuse, R168 ;  /* 0x000000a802207220 */ /* 0x040fe40000410000 */
[C---:B------:R-:W-:Y:S01]  /*11c80*/  FMUL.FTZ R33, R2.reuse, R169 ;  /* 0x000000a902217220 */ /* 0x040fe20000410000 */
[----:B------:R-:W3:Y:S01]  /*11c90*/  MUFU.EX2 R201, R7 ;  /* 0x0000000700c97308 */ /* 0x000ee20000000800 */
[C---:B------:R-:W-:Y:S02]  /*11ca0*/  FMUL.FTZ R36, R2.reuse, R36 ;  /* 0x0000002402247220 */ /* 0x040fe40000410000 */
[C---:B------:R-:W-:Y:S01]  /*11cb0*/  FMUL.FTZ R37, R2.reuse, R37 ;  /* 0x0000002502257220 */ /* 0x040fe20000410000 */
[----:B-1----:R-:W-:Y:S01]  /*11cc0*/  F2FP.PACK_AB R137, R203, R204 ;  /* 0x000000cccb89723e */ /* 0x002fe200000000ff */
[C---:B------:R-:W-:Y:S02]  /*11cd0*/  FMUL.FTZ R40, R2.reuse, R40 ;  /* 0x0000002802287220 */ /* 0x040fe40000410000 */
[C---:B------:R-:W-:Y:S02]  /*11ce0*/  FMUL.FTZ R41, R2.reuse, R41 ;  /* 0x0000002902297220 */ /* 0x040fe40000410000 */
[C---:B------:R-:W-:Y:S01]  /*11cf0*/  FMUL.FTZ R44, R2.reuse, R44 ;  /* 0x0000002c022c7220 */ /* 0x040fe20000410000 */
        /* <DEDUP_REMOVED lines=8> */
[C---:B------:R-:W-:Y:S01]  /*11d80*/  FMUL.FTZ R56, R2.reuse, R56 ;  /* 0x0000003802387220 */ /* 0x040fe20000410000 */
        /* <DEDUP_REMOVED lines=22> */
[C---:B------:R-:W-:Y:S01]  /*11ef0*/  FMUL.FTZ R27, R0.reuse, R163 ;  /* 0x000000a3001b7220 */ /* 0x040fe20000410000 */
[----:B------:R-:W4:Y:S01]  /*11f00*/  LDSM.16.MT88.4 R148, [R214+0x2100] ;  /* 0x00210000d694783b */ /* 0x000f220000004200 */
[C---:B------:R-:W-:Y:S01]  /*11f10*/  FMUL.FTZ R34, R0.reuse, R170 ;  /* 0x000000aa00227220 */ /* 0x040fe20000410000 */
[C---:B------:R-:W-:Y:S03]  /*11f20*/  HMMA.16816.F32 R12, R136.reuse, R20, R12 ;  /* 0x00000014880c723c */ /* 0x040fe6000000180c */
[----:B------:R-:W-:Y:S02]  /*11f30*/  FMUL.FTZ R35, R0, R171 ;  /* 0x000000ab00237220 */ /* 0x000fe40000410000 */
[--C-:B--2---:R-:W-:Y:S01]  /*11f40*/  FFMA.FTZ R134, R174, c[0x0][0x2d0], -R176.reuse ;  /* 0x0000b400ae867a23 */ /* 0x104fe200000108b0 */
[----:B------:R-:W-:Y:S01]  /*11f50*/  LDSM.16.MT88.4 R160, [R214+0x2900] ;  /* 0x00290000d6a0783b */ /* 0x000fe20000004200 */
[C---:B------:R-:W-:Y:S01]  /*11f60*/  FMUL.FTZ R20, R2.reuse, R156 ;  /* 0x0000009c02147220 */ /* 0x040fe20000410000 */
[C---:B------:R-:W-:Y:S01]  /*11f70*/  HMMA.16816.F32 R16, R136.reuse, R22, R16 ;  /* 0x000000168810723c */ /* 0x040fe20000001810 */
[----:B------:R2:W5:Y:S03]  /*11f80*/  MUFU.EX2 R209, R134 ;  /* 0x0000008600d17308 */ /* 0x0005660000000800 */
[----:B------:R-:W-:Y:S02]  /*11f90*/  FMUL.FTZ R21, R2, R157 ;  /* 0x0000009d02157220 */ /* 0x000fe40000410000 */
[C---:B------:R-:W-:Y:S01]  /*11fa0*/  FMUL.FTZ R38, R0.reuse, R38 ;  /* 0x0000002600267220 */ /* 0x040fe20000410000 */
[----:B------:R-:W-:Y:S01]  /*11fb0*/  LDSM.16.MT88.4 R168, [R213+0x4900] ;  /* 0x00490000d5a8783b */ /* 0x000fe20000004200 */
[C---:B------:R-:W-:Y:S04]  /*11fc0*/  FMUL.FTZ R22, R0.reuse, R158 ;  /* 0x0000009e00167220 */ /* 0x040fe80000410000 */
[C---:B------:R-:W-:Y:S02]  /*11fd0*/  FMUL.FTZ R23, R0.reuse, R159 ;  /* 0x0000009f00177220 */ /* 0x040fe40000410000 */
[C---:B------:R-:W-:Y:S01]  /*11fe0*/  FMUL.FTZ R39, R0.reuse, R39 ;  /* 0x0000002700277220 */ /* 0x040fe20000410000 */
[----:B------:R-:W-:Y:S01]  /*11ff0*/  LDSM.16.MT88.4 R156, [R213+0x2900] ;  /* 0x00290000d59c783b */ /* 0x000fe20000004200 */
[C---:B------:R-:W-:Y:S02]  /*12000*/  FMUL.FTZ R42, R0.reuse, R42 ;  /* 0x0000002a002a7220 */ /* 0x040fe40000410000 */
[C---:B------:R-:W-:Y:S01]  /*12010*/  FMUL.FTZ R43, R0.reuse, R43 ;  /* 0x0000002b002b7220 */ /* 0x040fe20000410000 */
[C---:B------:R-:W-:Y:S03]  /*12020*/  HMMA.16816.F32 R20, R136.reuse, R28, R20 ;  /* 0x0000001c8814723c */ /* 0x040fe60000001814 */
[C---:B------:R-:W-:Y:S02]  /*12030*/  FMUL.FTZ R46, R0.reuse, R46 ;  /* 0x0000002e002e7220 */ /* 0x040fe40000410000 */
[----:B------:R-:W-:Y:S02]  /*12040*/  FMUL.FTZ R47, R0, R47 ;  /* 0x0000002f002f7220 */ /* 0x000fe40000410000 */
[C---:B------:R-:W-:Y:S01]  /*12050*/  FMUL.FTZ R28, R2.reuse, R164 ;  /* 0x000000a4021c7220 */ /* 0x040fe20000410000 */
[C---:B------:R-:W-:Y:S04]  /*12060*/  HMMA.16816.F32 R24, R136.reuse, R30, R24 ;  /* 0x0000001e8818723c */ /* 0x040fe80000001818 */
[----:B------:R-:W-:Y:S02]  /*12070*/  FMUL.FTZ R29, R2, R165 ;  /* 0x000000a5021d7220 */ /* 0x000fe40000410000 */
[--C-:B--2---:R-:W-:Y:S02]  /*12080*/  FFMA.FTZ R134, R173, c[0x0][0x2d0], -R176.reuse ;  /* 0x0000b400ad867a23 */ /* 0x104fe400000108b0 */
[C---:B------:R-:W-:Y:S01]  /*12090*/  FMUL.FTZ R30, R0.reuse, R166 ;  /* 0x000000a6001e7220 */ /* 0x040fe20000410000 */
[----:B------:R-:W-:Y:S01]  /*120a0*/  LDSM.16.MT88.4 R172, [R214+0x4900] ;  /* 0x00490000d6ac783b */ /* 0x000fe20000004200 */
[----:B------:R2:W-:Y:S02]  /*120b0*/  MUFU.EX2 R208, R134 ;  /* 0x0000008600d07308 */ /* 0x0005e40000000800 */
[C---:B------:R-:W-:Y:S02]  /*120c0*/  FMUL.FTZ R31, R0.reuse, R167 ;  /* 0x000000a7001f7220 */ /* 0x040fe40000410000 */
[C---:B------:R-:W-:Y:S02]  /*120d0*/  FMUL.FTZ R50, R0.reuse, R50 ;  /* 0x0000003200327220 */ /* 0x040fe40000410000 */
[C---:B------:R-:W-:Y:S01]  /*120e0*/  FMUL.FTZ R51, R0.reuse, R51 ;  /* 0x0000003300337220 */ /* 0x040fe20000410000 */
[----:B------:R-:W-:Y:S01]  /*120f0*/  LDSM.16.MT88.4 R164, [R216+0x2900] ;  /* 0x00290000d8a4783b */ /* 0x000fe20000004200 */
        /* <DEDUP_REMOVED lines=11> */
[----:B------:R-:W-:Y:S02]  /*121b0*/  FMUL.FTZ R67, R0, R67 ;  /* 0x0000004300437220 */ /* 0x000fe40000410000 */
[C---:B------:R-:W-:Y:S01]  /*121c0*/  HMMA.16816.F32 R40, R136.reuse, R146, R40 ;  /* 0x000000928828723c */ /* 0x040fe20000001828 */
[----:B------:R-:W3:Y:S03]  /*121d0*/  LDSM.16.MT88.4 R144, [R215+0x2100] ;  /* 0x00210000d790783b */ /* 0x000ee60000004200 */
[C---:B------:R-:W-:Y:S02]  /*121e0*/  FMUL.FTZ R68, R2.reuse, R68 ;  /* 0x0000004402447220 */ /* 0x040fe40000410000 */
[----:B------:R-:W-:Y:S02]  /*121f0*/  FMUL.FTZ R69, R2, R69 ;  /* 0x0000004502457220 */ /* 0x000fe40000410000 */
[C---:B----4-:R-:W-:Y:S04]  /*12200*/  HMMA.16816.F32 R44, R136.reuse, R148, R44 ;  /* 0x00000094882c723c */ /* 0x050fe8000000182c */
[C---:B------:R-:W-:Y:S02]  /*12210*/  FMUL.FTZ R70, R0.reuse, R70 ;  /* 0x0000004600467220 */ /* 0x040fe40000410000 */
[----:B------:R-:W-:Y:S02]  /*12220*/  FMUL.FTZ R71, R0, R71 ;  /* 0x0000004700477220 */ /* 0x000fe40000410000 */
[C---:B------:R-:W-:Y:S01]  /*12230*/  HMMA.16816.F32 R48, R136.reuse, R150, R48 ;  /* 0x000000968830723c */ /* 0x040fe20000001830 */
[----:B------:R-:W4:Y:S03]  /*12240*/  LDSM.16.MT88.4 R148, [R213+0x4100] ;  /* 0x00410000d594783b */ /* 0x000f260000004200 */
[C---:B------:R-:W-:Y:S02]  /*12250*/  FMUL.FTZ R72, R2.reuse, R72 ;  /* 0x0000004802487220 */ /* 0x040fe40000410000 */
[----:B------:R-:W-:Y:S02]  /*12260*/  FMUL.FTZ R73, R2, R73 ;  /* 0x0000004902497220 */ /* 0x000fe40000410000 */
[C---:B------:R-:W-:Y:S01]  /*12270*/  FMUL.FTZ R74, R0.reuse, R74 ;  /* 0x0000004a004a7220 */ /* 0x040fe20000410000 */
[C---:B-1----:R-:W-:Y:S03]  /*12280*/  HMMA.16816.F32 R52, R136.reuse, R140, R52 ;  /* 0x0000008c8834723c */ /* 0x042fe60000001834 */
[----:B------:R-:W-:Y:S02]  /*12290*/  FMUL.FTZ R75, R0, R75 ;  /* 0x0000004b004b7220 */ /* 0x000fe40000410000 */
[C---:B------:R-:W-:Y:S02]  /*122a0*/  FMUL.FTZ R76, R2.reuse, R76 ;  /* 0x0000004c024c7220 */ /* 0x040fe40000410000 */
[----:B------:R-:W-:Y:S01]  /*122b0*/  FMUL.FTZ R77, R2, R77 ;  /* 0x0000004d024d7220 */ /* 0x000fe20000410000 */
[C---:B------:R-:W-:Y:S01]  /*122c0*/  HMMA.16816.F32 R56, R136.reuse, R142, R56 ;  /* 0x0000008e8838723c */ /* 0x040fe20000001838 */
[----:B------:R-:W1:Y:S03]  /*122d0*/  LDSM.16.MT88.4 R140, [R214+0x4100] ;  /* 0x00410000d68c783b */ /* 0x000e660000004200 */
[C---:B------:R-:W-:Y:S02]  /*122e0*/  FMUL.FTZ R78, R0.reuse, R78 ;  /* 0x0000004e004e7220 */ /* 0x040fe40000410000 */
[----:B------:R-:W-:Y:S02]  /*122f0*/  FMUL.FTZ R79, R0, R79 ;  /* 0x0000004f004f7220 */ /* 0x000fe40000410000 */
[C---:B---3--:R-:W-:Y:S04]  /*12300*/  HMMA.16816.F32 R60, R136.reuse, R144, R60 ;  /* 0x00000090883c723c */ /* 0x048fe8000000183c */
[--C-:B--2---:R-:W-:Y:S01]  /*12310*/  FFMA.FTZ R134, R178, c[0x0][0x2d0], -R176.reuse ;  /* 0x0000b400b2867a23 */ /* 0x104fe200000108b0 */
[----:B------:R-:W-:Y:S01]  /*12320*/  MOV R178, R192 ;  /* 0x000000c000b27202 */ /* 0x000fe20000000f00 */
[C---:B------:R-:W-:Y:S02]  /*12330*/  FMUL.FTZ R80, R2.reuse, R80 ;  /* 0x0000005002507220 */ /* 0x040fe40000410000 */
[C---:B------:R-:W-:Y:S01]  /*12340*/  HMMA.16816.F32 R64, R136.reuse, R146, R64 ;  /* 0x000000928840723c */ /* 0x040fe20000001840 */
[----:B------:R2:W3:Y:S01]  /*12350*/  MUFU.EX2 R207, R134 ;  /* 0x0000008600cf7308 */ /* 0x0004e20000000800 */
[----:B------:R-:W3:Y:S02]  /*12360*/  LDSM.16.MT88.4 R144, [R216+0x4100] ;  /* 0x00410000d890783b */ /* 0x000ee40000004200 */
[----:B------:R-:W-:Y:S02]  /*12370*/  FMUL.FTZ R81, R2, R81 ;  /* 0x0000005102517220 */ /* 0x000fe40000410000 */
[C---:B------:R-:W-:Y:S02]  /*12380*/  FMUL.FTZ R82, R0.reuse, R82 ;  /* 0x0000005200527220 */ /* 0x040fe40000410000 */
[C---:B----4-:R-:W-:Y:S04]  /*12390*/  HMMA.16816.F32 R68, R136.reuse, R148, R68 ;  /* 0x000000948844723c */ /* 0x050fe80000001844 */
[----:B------:R-:W-:Y:S02]  /*123a0*/  FMUL.FTZ R83, R0, R83 ;  /* 0x0000005300537220 */ /* 0x000fe40000410000 */
[C---:B------:R-:W-:Y:S02]  /*123b0*/  FMUL.FTZ R84, R2.reuse, R84 ;  /* 0x0000005402547220 */ /* 0x040fe40000410000 */
[C---:B------:R-:W-:Y:S01]  /*123c0*/  HMMA.16816.F32 R72, R136.reuse, R150, R72 ;  /* 0x000000968848723c */ /* 0x040fe20000001848 */
[----:B------:R-:W4:Y:S03]  /*123d0*/  LDSM.16.MT88.4 R148, [R215+0x4100] ;  /* 0x00410000d794783b */ /* 0x000f260000004200 */
[----:B------:R-:W-:Y:S02]  /*123e0*/  FMUL.FTZ R85, R2, R85 ;  /* 0x0000005502557220 */ /* 0x000fe40000410000 */
[C---:B------:R-:W-:Y:S02]  /*123f0*/  FMUL.FTZ R86, R0.reuse, R86 ;  /* 0x0000005600567220 */ /* 0x040fe40000410000 */
[----:B------:R-:W-:Y:S01]  /*12400*/  FMUL.FTZ R87, R0, R87 ;  /* 0x0000005700577220 */ /* 0x000fe20000410000 */
[C---:B-1----:R-:W-:Y:S03]  /*12410*/  HMMA.16816.F32 R76, R136.reuse, R140, R76 ;  /* 0x0000008c884c723c */ /* 0x042fe6000000184c */
[--C-:B--2---:R-:W-:Y:S01]  /*12420*/  FFMA.FTZ R134, R180, c[0x0][0x2d0], -R133.reuse ;  /* 0x0000b400b4867a23 */ /* 0x104fe20000010885 */
[----:B------:R-:W-:Y:S01]  /*12430*/  MOV R180, R191 ;  /* 0x000000bf00b47202 */ /* 0x000fe20000000f00 */
[C---:B------:R-:W-:Y:S02]  /*12440*/  FMUL.FTZ R88, R2.reuse, R88 ;  /* 0x0000005802587220 */ /* 0x040fe40000410000 */
[----:B------:R1:W-:Y:S01]  /*12450*/  MUFU.EX2 R193, R134 ;  /* 0x0000008600c17308 */ /* 0x0003e20000000800 */
[C---:B------:R-:W-:Y:S01]  /*12460*/  HMMA.16816.F32 R80, R136.reuse, R142, R80 ;  /* 0x0000008e8850723c */ /* 0x040fe20000001850 */
[----:B------:R-:W2:Y:S03]  /*12470*/  LDSM.16.MT88.4 R140, [R213+0x6100] ;  /* 0x00610000d58c783b */ /* 0x000ea60000004200 */
[----:B------:R-:W-:Y:S02]  /*12480*/  FMUL.FTZ R89, R2, R89 ;  /* 0x0000005902597220 */ /* 0x000fe40000410000 */
[C---:B------:R-:W-:Y:S02]  /*12490*/  FMUL.FTZ R90, R0.reuse, R90 ;  /* 0x0000005a005a7220 */ /* 0x040fe40000410000 */
[----:B------:R-:W-:Y:S01]  /*124a0*/  FMUL.FTZ R91, R0, R91 ;  /* 0x0000005b005b7220 */ /* 0x000fe20000410000 */
[C---:B---3--:R-:W-:Y:S03]  /*124b0*/  HMMA.16816.F32 R84, R136.reuse, R144, R84 ;  /* 0x000000908854723c */ /* 0x048fe60000001854 */
[C---:B------:R-:W-:Y:S02]  /*124c0*/  FMUL.FTZ R92, R2.reuse, R92 ;  /* 0x0000005c025c7220 */ /* 0x040fe40000410000 */
[----:B------:R-:W-:Y:S02]  /*124d0*/  FMUL.FTZ R93, R2, R93 ;  /* 0x0000005d025d7220 */ /* 0x000fe40000410000 */
[C---:B------:R-:W-:Y:S01]  /*124e0*/  FMUL.FTZ R94, R0.reuse, R94 ;  /* 0x0000005e005e7220 */ /* 0x040fe20000410000 */
[C---:B------:R-:W-:Y:S01]  /*124f0*/  HMMA.16816.F32 R88, R136.reuse, R146, R88 ;  /* 0x000000928858723c */ /* 0x040fe20000001858 */
[----:B------:R-:W3:Y:S03]  /*12500*/  LDSM.16.MT88.4 R144, [R214+0x6100] ;  /* 0x00610000d690783b */ /* 0x000ee60000004200 */
[----:B------:R-:W-:Y:S02]  /*12510*/  FMUL.FTZ R95, R0, R95 ;  /* 0x0000005f005f7220 */ /* 0x000fe40000410000 */
[--C-:B-1----:R-:W-:Y:S02]  /*12520*/  FFMA.FTZ R134, R179, c[0x0][0x2d0], -R133.reuse ;  /* 0x0000b400b3867a23 */ /* 0x102fe40000010885 */
[C---:B------:R-:W-:Y:S02]  /*12530*/  FMUL.FTZ R96, R2.reuse, R96 ;  /* 0x0000006002607220 */ /* 0x040fe40000410000 */
[----:B------:R1:W1:Y:S01]  /*12540*/  MUFU.EX2 R192, R134 ;  /* 0x0000008600c07308 */ /* 0x0002620000000800 */
[C---:B----4-:R-:W-:Y:S03]  /*12550*/  HMMA.16816.F32 R92, R136.reuse, R148, R92 ;  /* 0x00000094885c723c */ /* 0x050fe6000000185c */
[----:B------:R-:W-:Y:S02]  /*12560*/  FMUL.FTZ R97, R2, R97 ;  /* 0x0000006102617220 */ /* 0x000fe40000410000 */
[C---:B------:R-:W-:Y:S02]  /*12570*/  FMUL.FTZ R98, R0.reuse, R98 ;  /* 0x0000006200627220 */ /* 0x040fe40000410000 */
[----:B------:R-:W-:Y:S02]  /*12580*/  FMUL.FTZ R99, R0, R99 ;  /* 0x0000006300637220 */ /* 0x000fe40000410000 */
[C---:B------:R-:W-:Y:S03]  /*12590*/  FMUL.FTZ R100, R2.reuse, R100 ;  /* 0x0000006402647220 */ /* 0x040fe60000410000 */
[----:B------:R-:W-:Y:S02]  /*125a0*/  FMUL.FTZ R101, R2, R101 ;  /* 0x0000006502657220 */ /* 0x000fe40000410000 */
[C---:B------:R-:W-:Y:S01]  /*125b0*/  HMMA.16816.F32 R96, R136.reuse, R150, R96 ;  /* 0x000000968860723c */ /* 0x040fe20000001860 */
[----:B------:R-:W4:Y:S02]  /*125c0*/  LDSM.16.MT88.4 R148, [R216+0x6100] ;  /* 0x00610000d894783b */ /* 0x000f240000004200 */
[C---:B------:R-:W-:Y:S02]  /*125d0*/  FMUL.FTZ R102, R0.reuse, R102 ;  /* 0x0000006600667220 */ /* 0x040fe40000410000 */
[----:B------:R-:W-:Y:S02]  /*125e0*/  FMUL.FTZ R103, R0, R103 ;  /* 0x0000006700677220 */ /* 0x000fe40000410000 */
[C---:B------:R-:W-:Y:S02]  /*125f0*/  FMUL.FTZ R104, R2.reuse, R104 ;  /* 0x0000006802687220 */ /* 0x040fe40000410000 */
[----:B------:R-:W-:Y:S03]  /*12600*/  FMUL.FTZ R105, R2, R105 ;  /* 0x0000006902697220 */ /* 0x000fe60000410000 */
[C---:B--2---:R-:W-:Y:S03]  /*12610*/  HMMA.16816.F32 R100, R136.reuse, R140, R100 ;  /* 0x0000008c8864723c */ /* 0x044fe60000001864 */
[C---:B------:R-:W-:Y:S02]  /*12620*/  FMUL.FTZ R106, R0.reuse, R106 ;  /* 0x0000006a006a7220 */ /* 0x040fe40000410000 */
[----:B------:R-:W-:Y:S02]  /*12630*/  FMUL.FTZ R107, R0, R107 ;  /* 0x0000006b006b7220 */ /* 0x000fe40000410000 */
[--C-:B-1----:R-:W-:Y:S02]  /*12640*/  FFMA.FTZ R134, R177, c[0x0][0x2d0], -R133.reuse ;  /* 0x0000b400b1867a23 */ /* 0x102fe40000010885 */
[C---:B------:R-:W-:Y:S02]  /*12650*/  FMUL.FTZ R108, R2.reuse, R108 ;  /* 0x0000006c026c7220 */ /* 0x040fe40000410000 */
[----:B------:R1:W-:Y:S01]  /*12660*/  MUFU.EX2 R191, R134 ;  /* 0x0000008600bf7308 */ /* 0x0003e20000000800 */
[C---:B------:R-:W-:Y:S01]  /*12670*/  HMMA.16816.F32 R104, R136.reuse, R142, R104 ;  /* 0x0000008e8868723c */ /* 0x040fe20000001868 */
[----:B------:R-:W2:Y:S02]  /*12680*/  LDSM.16.MT88.4 R140, [R215+0x6100] ;  /* 0x00610000d78c783b */ /* 0x000ea40000004200 */
[----:B------:R-:W-:Y:S02]  /*12690*/  FMUL.FTZ R109, R2, R109 ;  /* 0x0000006d026d7220 */ /* 0x000fe40000410000 */
[C---:B------:R-:W-:Y:S02]  /*126a0*/  FMUL.FTZ R110, R0.reuse, R110 ;  /* 0x0000006e006e7220 */ /* 0x040fe40000410000 */
[----:B------:R-:W-:Y:S02]  /*126b0*/  FMUL.FTZ R111, R0, R111 ;  /* 0x0000006f006f7220 */ /* 0x000fe40000410000 */
[C---:B------:R-:W-:Y:S03]  /*126c0*/  FMUL.FTZ R112, R2.reuse, R112 ;  /* 0x0000007002707220 */ /* 0x040fe60000410000 */
[----:B------:R-:W-:Y:S02]  /*126d0*/  FMUL.FTZ R113, R2, R113 ;  /* 0x0000007102717220 */ /* 0x000fe40000410000 */
        /* <DEDUP_REMOVED lines=11> */
[C---:B----4-:R-:W-:Y:S03]  /*12790*/  HMMA.16816.F32 R116, R136.reuse, R148, R116 ;  /* 0x000000948874723c */ /* 0x050fe60000001874 */
[C---:B------:R-:W-:Y:S02]  /*127a0*/  FMUL.FTZ R122, R0.reuse, R122 ;  /* 0x0000007a007a7220 */ /* 0x040fe40000410000 */
[----:B------:R-:W-:Y:S02]  /*127b0*/  FMUL.FTZ R123, R0, R123 ;  /* 0x0000007b007b7220 */ /* 0x000fe40000410000 */
[--C-:B-1----:R-:W-:Y:S02]  /*127c0*/  FFMA.FTZ R134, R181, c[0x0][0x2d0], -R133.reuse ;  /* 0x0000b400b5867a23 */ /* 0x102fe40000010885 */
[C---:B------:R-:W-:Y:S02]  /*127d0*/  FMUL.FTZ R124, R2.reuse, R124 ;  /* 0x0000007c027c7220 */ /* 0x040fe40000410000 */
[----:B------:R1:W4:Y:S01]  /*127e0*/  MUFU.EX2 R187, R134 ;  /* 0x0000008600bb7308 */ /* 0x0003220000000800 */
[C---:B------:R-:W-:Y:S01]  /*127f0*/  HMMA.16816.F32 R120, R136.reuse, R150, R120 ;  /* 0x000000968878723c */ /* 0x040fe20000001878 */
[----:B------:R-:W3:Y:S02]  /*12800*/  LDSM.16.MT88.4 R148, [R214+0x900] ;  /* 0x00090000d694783b */ /* 0x000ee40000004200 */
        /* <DEDUP_REMOVED lines=8> */
[--C-:B-1----:R-:W-:Y:S05]  /*12890*/  FFMA.FTZ R134, R182, c[0x0][0x2d0], -R176.reuse ;  /* 0x0000b400b6867a23 */ /* 0x102fea00000108b0 */
[----:B------:R-:W-:Y:S01]  /*128a0*/  HMMA.16816.F32 R128, R136, R142, R128 ;  /* 0x0000008e8880723c */ /* 0x000fe20000001880 */
[----:B------:R-:W1:Y:S01]  /*128b0*/  LDSM.16.MT88.4 R140, [R215+0x900] ;  /* 0x00090000d78c783b */ /* 0x000e620000004200 */
[----:B------:R2:W-:Y:S05]  /*128c0*/  MUFU.EX2 R206, R134 ;  /* 0x0000008600ce7308 */ /* 0x0005ea0000000800 */
[----:B-----5:R-:W-:Y:S02]  /*128d0*/  F2FP.PACK_AB R136, R209, R210 ;  /* 0x000000d2d188723e */ /* 0x020fe400000000ff */
[----:B------:R-:W-:Y:S03]  /*128e0*/  F2FP.PACK_AB R138, R207, R208 ;  /* 0x000000d0cf8a723e */ /* 0x000fe600000000ff */
[----:B------:R-:W-:Y:S02]  /*128f0*/  F2FP.PACK_AB R137, R192, R193 ;  /* 0x000000c1c089723e */ /* 0x000fe400000000ff */
[----:B----4-:R-:W-:Y:S07]  /*12900*/  F2FP.PACK_AB R139, R187, R191 ;  /* 0x000000bfbb8b723e */ /* 0x010fee00000000ff */
[C---:B---3--:R-:W-:Y:S03]  /*12910*/  HMMA.16816.F32 R4, R136.reuse, R144, R4 ;  /* 0x000000908804723c */ /* 0x048fe60000001804 */
[--C-:B--2---:R-:W-:Y:S05]  /*12920*/  FFMA.FTZ R134, R188, c[0x0][0x2d0], -R176.reuse ;  /* 0x0000b400bc867a23 */ /* 0x104fea00000108b0 */
[C---:B------:R-:W-:Y:S01]  /*12930*/  HMMA.16816.F32 R8, R136.reuse, R146, R8 ;  /* 0x000000928808723c */ /* 0x040fe20000001808 */
[----:B------:R-:W2:Y:S01]  /*12940*/  LDSM.16.MT88.4 R144, [R215+0x2900] ;  /* 0x00290000d790783b */ /* 0x000ea20000004200 */
[----:B------:R3:W4:Y:S06]  /*12950*/  MUFU.EX2 R205, R134 ;  /* 0x0000008600cd7308 */ /* 0x00072c0000000800 */
[C---:B------:R-:W-:Y:S08]  /*12960*/  HMMA.16816.F32 R12, R136.reuse, R148, R12 ;  /* 0x00000094880c723c */ /* 0x040ff0000000180c */
[C---:B------:R-:W-:Y:S01]  /*12970*/  HMMA.16816.F32 R16, R136.reuse, R150, R16 ;  /* 0x000000968810723c */ /* 0x040fe20000001810 */
[----:B------:R-:W5:Y:S07]  /*12980*/  LDSM.16.MT88.4 R148, [R216+0x4900] ;  /* 0x00490000d894783b */ /* 0x000f6e0000004200 */
[C---:B------:R-:W-:Y:S04]  /*12990*/  HMMA.16816.F32 R20, R136.reuse, R152, R20 ;  /* 0x000000988814723c */ /* 0x040fe80000001814 */
[--C-:B---3--:R-:W-:Y:S04]  /*129a0*/  FFMA.FTZ R134, R189, c[0x0][0x2d0], -R176.reuse ;  /* 0x0000b400bd867a23 */ /* 0x108fe800000108b0 */
[C---:B------:R-:W-:Y:S01]  /*129b0*/  HMMA.16816.F32 R24, R136.reuse, R154, R24 ;  /* 0x0000009a8818723c */ /* 0x040fe20000001818 */
[----:B------:R-:W-:Y:S01]  /*129c0*/  LDSM.16.MT88.4 R152, [R214+0x6900] ;  /* 0x00690000d698783b */ /* 0x000fe20000004200 */
[----:B------:R3:W-:Y:S06]  /*129d0*/  MUFU.EX2 R189, R134 ;  /* 0x0000008600bd7308 */ /* 0x0007ec0000000800 */
[C---:B-1----:R-:W-:Y:S08]  /*129e0*/  HMMA.16816.F32 R28, R136.reuse, R140, R28 ;  /* 0x0000008c881c723c */ /* 0x042ff0000000181c */
[C---:B------:R-:W-:Y:S01]  /*129f0*/  HMMA.16816.F32 R32, R136.reuse, R142, R32 ;  /* 0x0000008e8820723c */ /* 0x040fe20000001820 */
[----:B------:R-:W1:Y:S07]  /*12a00*/  LDSM.16.MT88.4 R140, [R215+0x4900] ;  /* 0x00490000d78c783b */ /* 0x000e6e0000004200 */
[C---:B------:R-:W-:Y:S04]  /*12a10*/  HMMA.16816.F32 R36, R136.reuse, R156, R36 ;  /* 0x0000009c8824723c */ /* 0x040fe80000001824 */
[--C-:B---3--:R-:W-:Y:S01]  /*12a20*/  FFMA.FTZ R134, R190, c[0x0][0x2d0], -R176.reuse ;  /* 0x0000b400be867a23 */ /* 0x108fe200000108b0 */
[----:B------:R-:W-:Y:S02]  /*12a30*/  MOV R190, R180 ;  /* 0x000000b400be7202 */ /* 0x000fe40000000f00 */
[--C-:B------:R-:W-:Y:S01]  /*12a40*/  FFMA.FTZ R156, R183, c[0x0][0x2d0], -R133.reuse ;  /* 0x0000b400b79c7a23 */ /* 0x100fe20000010885 */
[C---:B------:R-:W-:Y:S01]  /*12a50*/  HMMA.16816.F32 R40, R136.reuse, R158, R40 ;  /* 0x0000009e8828723c */ /* 0x040fe20000001828 */
[----:B------:R3:W1:Y:S07]  /*12a60*/  MUFU.EX2 R188, R134 ;  /* 0x0000008600bc7308 */ /* 0x00066e0000000800 */
[C---:B------:R-:W-:Y:S03]  /*12a70*/  HMMA.16816.F32 R44, R136.reuse, R160, R44 ;  /* 0x000000a0882c723c */ /* 0x040fe6000000182c */
[----:B------:R1:W-:Y:S05]  /*12a80*/  MUFU.EX2 R181, R156 ;  /* 0x0000009c00b57308 */ /* 0x0003ea0000000800 */
[C---:B------:R-:W-:Y:S01]  /*12a90*/  HMMA.16816.F32 R48, R136.reuse, R162, R48 ;  /* 0x000000a28830723c */ /* 0x040fe20000001830 */
[----:B------:R-:W-:Y:S07]  /*12aa0*/  LDSM.16.MT88.4 R160, [R214+0x3100] ;  /* 0x00310000d6a0783b */ /* 0x000fee0000004200 */
[C---:B------:R-:W-:Y:S04]  /*12ab0*/  HMMA.16816.F32 R52, R136.reuse, R164, R52 ;  /* 0x000000a48834723c */ /* 0x040fe80000001834 */
[--C-:B---3--:R-:W-:Y:S04]  /*12ac0*/  FFMA.FTZ R134, R184, c[0x0][0x2d0], -R133.reuse ;  /* 0x0000b400b8867a23 */ /* 0x108fe80000010885 */
[C---:B------:R-:W-:Y:S01]  /*12ad0*/  HMMA.16816.F32 R56, R136.reuse, R166, R56 ;  /* 0x000000a68838723c */ /* 0x040fe20000001838 */
[----:B------:R-:W-:Y:S01]  /*12ae0*/  LDSM.16.MT88.4 R164, [R214+0x5100] ;  /* 0x00510000d6a4783b */ /* 0x000fe20000004200 */
[----:B------:R3:W3:Y:S06]  /*12af0*/  MUFU.EX2 R180, R134 ;  /* 0x0000008600b47308 */ /* 0x0006ec0000000800 */
[C---:B--2---:R-:W-:Y:S01]  /*12b00*/  HMMA.16816.F32 R60, R136.reuse, R144, R60 ;  /* 0x00000090883c723c */ /* 0x044fe2000000183c */
[----:B-1----:R-:W-:Y:S07]  /*12b10*/  LDSM.16.MT88.4 R156, [R213+0x3100] ;  /* 0x00310000d59c783b */ /* 0x002fee0000004200 */
[C---:B------:R-:W-:Y:S01]  /*12b20*/  HMMA.16816.F32 R64, R136.reuse, R146, R64 ;  /* 0x000000928840723c */ /* 0x040fe20000001840 */
[----:B------:R-:W1:Y:S07]  /*12b30*/  LDSM.16.MT88.4 R144, [R213+0x6900] ;  /* 0x00690000d590783b */ /* 0x000e6e0000004200 */
[C---:B------:R-:W-:Y:S04]  /*12b40*/  HMMA.16816.F32 R68, R136.reuse, R168, R68 ;  /* 0x000000a88844723c */ /* 0x040fe80000001844 */
[--C-:B---3--:R-:W-:Y:S04]  /*12b50*/  FFMA.FTZ R134, R185, c[0x0][0x2d0], -R133.reuse ;  /* 0x0000b400b9867a23 */ /* 0x108fe80000010885 */
[C---:B------:R-:W-:Y:S01]  /*12b60*/  HMMA.16816.F32 R72, R136.reuse, R170, R72 ;  /* 0x000000aa8848723c */ /* 0x040fe20000001848 */
[----:B------:R-:W-:Y:S01]  /*12b70*/  LDSM.16.MT88.4 R168, [R215+0x1900] ;  /* 0x00190000d7a8783b */ /* 0x000fe20000004200 */
[----:B------:R2:W-:Y:S06]  /*12b80*/  MUFU.EX2 R179, R134 ;  /* 0x0000008600b37308 */ /* 0x0005ec0000000800 */
[C---:B------:R-:W-:Y:S08]  /*12b90*/  HMMA.16816.F32 R76, R136.reuse, R172, R76 ;  /* 0x000000ac884c723c */ /* 0x040ff0000000184c */
[C---:B------:R-:W-:Y:S01]  /*12ba0*/  HMMA.16816.F32 R80, R136.reuse, R174, R80 ;  /* 0x000000ae8850723c */ /* 0x040fe20000001850 */
[----:B------:R-:W-:Y:S07]  /*12bb0*/  LDSM.16.MT88.4 R172, [R213+0x5900] ;  /* 0x00590000d5ac783b */ /* 0x000fee0000004200 */
[C---:B-----5:R-:W-:Y:S04]  /*12bc0*/  HMMA.16816.F32 R84, R136.reuse, R148, R84 ;  /* 0x000000948854723c */ /* 0x060fe80000001854 */
[--C-:B--2---:R-:W-:Y:S01]  /*12bd0*/  FFMA.FTZ R134, R186, c[0x0][0x2d0], -R133.reuse ;  /* 0x0000b400ba867a23 */ /* 0x104fe20000010885 */
[----:B------:R-:W-:Y:S03]  /*12be0*/  MOV R186, R178 ;  /* 0x000000b200ba7202 */ /* 0x000fe60000000f00 */
[C---:B------:R-:W-:Y:S01]  /*12bf0*/  HMMA.16816.F32 R88, R136.reuse, R150, R88 ;  /* 0x000000968858723c */ /* 0x040fe20000001858 */
[----:B------:R-:W2:Y:S01]  /*12c00*/  LDSM.16.MT88.4 R148, [R216+0x6900] ;  /* 0x00690000d894783b */ /* 0x000ea20000004200 */
[----:B------:R3:W5:Y:S06]  /*12c10*/  MUFU.EX2 R178, R134 ;  /* 0x0000008600b27308 */ /* 0x00076c0000000800 */
[C---:B------:R-:W-:Y:S08]  /*12c20*/  HMMA.16816.F32 R92, R136.reuse, R140, R92 ;  /* 0x0000008c885c723c */ /* 0x040ff0000000185c */
[C---:B------:R-:W-:Y:S01]  /*12c30*/  HMMA.16816.F32 R96, R136.reuse, R142, R96 ;  /* 0x0000008e8860723c */ /* 0x040fe20000001860 */
[----:B------:R-:W4:Y:S07]  /*12c40*/  LDSM.16.MT88.4 R140, [R215+0x6900] ;  /* 0x00690000d78c783b */ /* 0x000f2e0000004200 */
[C---:B-1----:R-:W-:Y:S04]  /*12c50*/  HMMA.16816.F32 R100, R136.reuse, R144, R100 ;  /* 0x000000908864723c */ /* 0x042fe80000001864 */
[--C-:B---3--:R-:W-:Y:S02]  /*12c60*/  FFMA.FTZ R134, R197, c[0x0][0x2d0], -R176.reuse ;  /* 0x0000b400c5867a23 */ /* 0x108fe400000108b0 */
[----:B------:R-:W3:Y:S02]  /*12c70*/  LDL.LU R197, [R1+0x4] ;  /* 0x0000040001c57983 */ /* 0x000ee40000300800 */
[C---:B------:R-:W-:Y:S01]  /*12c80*/  HMMA.16816.F32 R104, R136.reuse, R146, R104 ;  /* 0x000000928868723c */ /* 0x040fe20000001868 */
[----:B------:R1:W-:Y:S01]  /*12c90*/  MUFU.EX2 R185, R134 ;  /* 0x0000008600b97308 */ /* 0x0003e20000000800 */
[----:B------:R-:W5:Y:S06]  /*12ca0*/  LDSM.16.MT88.4 R144, [R213+0x1100] ;  /* 0x00110000d590783b */ /* 0x000f6c0000004200 */
[C---:B------:R-:W-:Y:S08]  /*12cb0*/  HMMA.16816.F32 R108, R136.reuse, R152, R108 ;  /* 0x00000098886c723c */ /* 0x040ff0000000186c */
[C---:B------:R-:W-:Y:S01]  /*12cc0*/  HMMA.16816.F32 R112, R136.reuse, R154, R112 ;  /* 0x0000009a8870723c */ /* 0x040fe20000001870 */
[----:B------:R-:W5:Y:S07]  /*12cd0*/  LDSM.16.MT88.4 R152, [R214+0x1100] ;  /* 0x00110000d698783b */ /* 0x000f6e0000004200 */
[C---:B--2---:R-:W-:Y:S04]  /*12ce0*/  HMMA.16816.F32 R116, R136.reuse, R148, R116 ;  /* 0x000000948874723c */ /* 0x044fe80000001874 */
[--C-:B-1----:R-:W-:Y:S02]  /*12cf0*/  FFMA.FTZ R134, R198, c[0x0][0x2d0], -R176.reuse ;  /* 0x0000b400c6867a23 */ /* 0x102fe400000108b0 */
[----:B------:R-:W2:Y:S02]  /*12d00*/  LDL.LU R198, [R1] ;  /* 0x0000000001c67983 */ /* 0x000ea40000300800 */
[C---:B------:R-:W-:Y:S01]  /*12d10*/  HMMA.16816.F32 R120, R136.reuse, R150, R120 ;  /* 0x000000968878723c */ /* 0x040fe20000001878 */
[----:B------:R1:W1:Y:S01]  /*12d20*/  MUFU.EX2 R184, R134 ;  /* 0x0000008600b87308 */ /* 0x0002620000000800 */
[----:B------:R-:W5:Y:S06]  /*12d30*/  LDSM.16.MT88.4 R148, [R216+0x1100] ;  /* 0x00110000d894783b */ /* 0x000f6c0000004200 */
[C---:B----4-:R-:W-:Y:S08]  /*12d40*/  HMMA.16816.F32 R124, R136.reuse, R140, R124 ;  /* 0x0000008c887c723c */ /* 0x050ff0000000187c */
[----:B------:R-:W-:Y:S01]  /*12d50*/  HMMA.16816.F32 R128, R136, R142, R128 ;  /* 0x0000008e8880723c */ /* 0x000fe20000001880 */
[----:B------:R-:W4:Y:S06]  /*12d60*/  LDSM.16.MT88.4 R140, [R215+0x1100] ;  /* 0x00110000d78c783b */ /* 0x000f2c0000004200 */
[----:B------:R-:W-:Y:S02]  /*12d70*/  F2FP.PACK_AB R136, R205, R206 ;  /* 0x000000cecd88723e */ /* 0x000fe400000000ff */
[----:B------:R-:W-:Y:S03]  /*12d80*/  F2FP.PACK_AB R138, R188, R189 ;  /* 0x000000bdbc8a723e */ /* 0x000fe600000000ff */
[----:B------:R-:W-:Y:S01]  /*12d90*/  F2FP.PACK_AB R137, R180, R181 ;  /* 0x000000b5b489723e */ /* 0x000fe200000000ff */
[--C-:B-1----:R-:W-:Y:S01]  /*12da0*/  FFMA.FTZ R134, R199, c[0x0][0x2d0], -R176.reuse ;  /* 0x0000b400c7867a23 */ /* 0x102fe200000108b0 */
[----:B-----5:R-:W-:Y:S01]  /*12db0*/  F2FP.PACK_AB R139, R178, R179 ;  /* 0x000000b3b28b723e */ /* 0x020fe200000000ff */
[----:B------:R-:W-:Y:S02]  /*12dc0*/  FFMA.FTZ R176, R200, c[0x0][0x2d0], -R176 ;  /* 0x0000b400c8b07a23 */ /* 0x000fe400000108b0 */
[----:B------:R1:W-:Y:S04]  /*12dd0*/  MUFU.EX2 R183, R134 ;  /* 0x0000008600b77308 */ /* 0x0003e80000000800 */
[C---:B------:R-:W-:Y:S06]  /*12de0*/  HMMA.16816.F32 R4, R136.reuse, R144, R4 ;  /* 0x000000908804723c */ /* 0x040fec0000001804 */
[----:B------:R-:W5:Y:S02]  /*12df0*/  MUFU.EX2 R182, R176 ;  /* 0x000000b000b67308 */ /* 0x000f640000000800 */
[C---:B------:R-:W-:Y:S01]  /*12e00*/  HMMA.16816.F32 R8, R136.reuse, R146, R8 ;  /* 0x000000928808723c */ /* 0x040fe20000001808 */
[----:B------:R-:W5:Y:S07]  /*12e10*/  LDSM.16.MT88.4 R144, [R216+0x3100] ;  /* 0x00310000d890783b */ /* 0x000f6e0000004200 */
[C---:B------:R-:W-:Y:S04]  /*12e20*/  HMMA.16816.F32 R12, R136.reuse, R152, R12 ;  /* 0x00000098880c723c */ /* 0x040fe8000000180c */
[--C-:B-1----:R-:W-:Y:S04]  /*12e30*/  FFMA.FTZ R134, R194, c[0x0][0x2d0], -R133.reuse ;  /* 0x0000b400c2867a23 */ /* 0x102fe80000010885 */
[C---:B------:R-:W-:Y:S01]  /*12e40*/  HMMA.16816.F32 R16, R136.reuse, R154, R16 ;  /* 0x0000009a8810723c */ /* 0x040fe20000001810 */
[----:B------:R-:W1:Y:S01]  /*12e50*/  LDSM.16.MT88.4 R152, [R215+0x3100] ;  /* 0x00310000d798783b */ /* 0x000e620000004200 */
[----:B------:R5:W-:Y:S06]  /*12e60*/  MUFU.EX2 R177, R134 ;  /* 0x0000008600b17308 */ /* 0x000bec0000000800 */
[C---:B------:R-:W-:Y:S08]  /*12e70*/  HMMA.16816.F32 R20, R136.reuse, R148, R20 ;  /* 0x000000948814723c */ /* 0x040ff00000001814 */
[C---:B------:R-:W-:Y:S01]  /*12e80*/  HMMA.16816.F32 R24, R136.reuse, R150, R24 ;  /* 0x000000968818723c */ /* 0x040fe20000001818 */
[----:B------:R-:W1:Y:S07]  /*12e90*/  LDSM.16.MT88.4 R148, [R213+0x5100] ;  /* 0x00510000d594783b */ /* 0x000e6e0000004200 */
[C---:B----4-:R-:W-:Y:S04]  /*12ea0*/  HMMA.16816.F32 R28, R136.reuse, R140, R28 ;  /* 0x0000008c881c723c */ /* 0x050fe8000000181c */
[--C-:B-----5:R-:W-:Y:S04]  /*12eb0*/  FFMA.FTZ R134, R195, c[0x0][0x2d0], -R133.reuse ;  /* 0x0000b400c3867a23 */ /* 0x120fe80000010885 */
[C---:B------:R-:W-:Y:S01]  /*12ec0*/  HMMA.16816.F32 R32, R136.reuse, R142, R32 ;  /* 0x0000008e8820723c */ /* 0x040fe20000001820 */
[----:B------:R-:W4:Y:S01]  /*12ed0*/  LDSM.16.MT88.4 R140, [R216+0x5100] ;  /* 0x00510000d88c783b */ /* 0x000f220000004200 */
[----:B------:R5:W1:Y:S06]  /*12ee0*/  MUFU.EX2 R176, R134 ;  /* 0x0000008600b07308 */ /* 0x000a6c0000000800 */
[C---:B------:R-:W-:Y:S08]  /*12ef0*/  HMMA.16816.F32 R36, R136.reuse, R156, R36 ;  /* 0x0000009c8824723c */ /* 0x040ff00000001824 */
[C---:B------:R-:W-:Y:S08]  /*12f00*/  HMMA.16816.F32 R40, R136.reuse, R158, R40 ;  /* 0x0000009e8828723c */ /* 0x040ff00000001828 */
[C---:B------:R-:W-:Y:S04]  /*12f10*/  HMMA.16816.F32 R44, R136.reuse, R160, R44 ;  /* 0x000000a0882c723c */ /* 0x040fe8000000182c */
[--C-:B-----5:R-:W-:Y:S02]  /*12f20*/  FFMA.FTZ R134, R196, c[0x0][0x2d0], -R133.reuse ;  /* 0x0000b400c4867a23 */ /* 0x120fe40000010885 */
[----:B------:R-:W-:Y:S02]  /*12f30*/  FFMA.FTZ R133, R135, c[0x0][0x2d0], -R133 ;  /* 0x0000b40087857a23 */ /* 0x000fe40000010885 */
[C---:B------:R-:W-:Y:S01]  /*12f40*/  HMMA.16816.F32 R48, R136.reuse, R162, R48 ;  /* 0x000000a28830723c */ /* 0x040fe20000001830 */
[----:B------:R-:W-:Y:S01]  /*12f50*/  LDSM.16.MT88.4 R160, [R216+0x1900] ;  /* 0x00190000d8a0783b */ /* 0x000fe20000004200 */
[----:B------:R-:W-:Y:S06]  /*12f60*/  MUFU.EX2 R134, R134 ;  /* 0x0000008600867308 */ /* 0x000fec0000000800 */
[C---:B------:R-:W-:Y:S04]  /*12f70*/  HMMA.16816.F32 R52, R136.reuse, R144, R52 ;  /* 0x000000908834723c */ /* 0x040fe80000001834 */
[----:B------:R-:W5:Y:S04]  /*12f80*/  MUFU.EX2 R133, R133 ;  /* 0x0000008500857308 */ /* 0x000f680000000800 */
[C---:B------:R-:W-:Y:S01]  /*12f90*/  HMMA.16816.F32 R56, R136.reuse, R146, R56 ;  /* 0x000000928838723c */ /* 0x040fe20000001838 */
[----:B------:R-:W4:Y:S07]  /*12fa0*/  LDSM.16.MT88.4 R144, [R215+0x5100] ;  /* 0x00510000d790783b */ /* 0x000f2e0000004200 */
[C---:B-1----:R-:W-:Y:S08]  /*12fb0*/  HMMA.16816.F32 R60, R136.reuse, R152, R60 ;  /* 0x00000098883c723c */ /* 0x042ff0000000183c */
[C---:B------:R-:W-:Y:S01]  /*12fc0*/  HMMA.16816.F32 R64, R136.reuse, R154, R64 ;  /* 0x0000009a8840723c */ /* 0x040fe20000001840 */
[----:B------:R-:W-:Y:S07]  /*12fd0*/  LDSM.16.MT88.4 R152, [R214+0x7100] ;  /* 0x00710000d698783b */ /* 0x000fee0000004200 */
[C---:B------:R-:W-:Y:S08]  /*12fe0*/  HMMA.16816.F32 R68, R136.reuse, R148, R68 ;  /* 0x000000948844723c */ /* 0x040ff00000001844 */
[C---:B------:R-:W-:Y:S01]  /*12ff0*/  HMMA.16816.F32 R72, R136.reuse, R150, R72 ;  /* 0x000000968848723c */ /* 0x040fe20000001848 */
[----:B------:R-:W1:Y:S07]  /*13000*/  LDSM.16.MT88.4 R148, [R213+0x7100] ;  /* 0x00710000d594783b */ /* 0x000e6e0000004200 */
[C---:B------:R-:W-:Y:S08]  /*13010*/  HMMA.16816.F32 R76, R136.reuse, R164, R76 ;  /* 0x000000a4884c723c */ /* 0x040ff0000000184c */
[C---:B------:R-:W-:Y:S08]  /*13020*/  HMMA.16816.F32 R80, R136.reuse, R166, R80 ;  /* 0x000000a68850723c */ /* 0x040ff00000001850 */
[C---:B----4-:R-:W-:Y:S08]  /*13030*/  HMMA.16816.F32 R84, R136.reuse, R140, R84 ;  /* 0x0000008c8854723c */ /* 0x050ff00000001854 */
[C---:B------:R-:W-:Y:S01]  /*13040*/  HMMA.16816.F32 R88, R136.reuse, R142, R88 ;  /* 0x0000008e8858723c */ /* 0x040fe20000001858 */
[----:B------:R-:W4:Y:S07]  /*13050*/  LDSM.16.MT88.4 R140, [R216+0x7100] ;  /* 0x00710000d88c783b */ /* 0x000f2e0000004200 */
[C---:B------:R-:W-:Y:S08]  /*13060*/  HMMA.16816.F32 R92, R136.reuse, R144, R92 ;  /* 0x00000090885c723c */ /* 0x040ff0000000185c */
[C---:B------:R-:W-:Y:S01]  /*13070*/  HMMA.16816.F32 R96, R136.reuse, R146, R96 ;  /* 0x000000928860723c */ /* 0x040fe20000001860 */
[----:B------:R-:W3:Y:S07]  /*13080*/  LDSM.16.MT88.4 R144, [R215+0x7100] ;  /* 0x00710000d790783b */ /* 0x000eee0000004200 */
[C---:B-1----:R-:W-:Y:S08]  /*13090*/  HMMA.16816.F32 R100, R136.reuse, R148, R100 ;  /* 0x000000948864723c */ /* 0x042ff00000001864 */
[C---:B------:R-:W-:Y:S01]  /*130a0*/  HMMA.16816.F32 R104, R136.reuse, R150, R104 ;  /* 0x000000968868723c */ /* 0x040fe20000001868 */
[----:B------:R-:W1:Y:S07]  /*130b0*/  LDSM.16.MT88.4 R148, [R213+0x1900] ;  /* 0x00190000d594783b */ /* 0x000e6e0000004200 */
[C---:B------:R-:W-:Y:S08]  /*130c0*/  HMMA.16816.F32 R108, R136.reuse, R152, R108 ;  /* 0x00000098886c723c */ /* 0x040ff0000000186c */
[C---:B------:R-:W-:Y:S01]  /*130d0*/  HMMA.16816.F32 R112, R136.reuse, R154, R112 ;  /* 0x0000009a8870723c */ /* 0x040fe20000001870 */
[----:B------:R-:W1:Y:S07]  /*130e0*/  LDSM.16.MT88.4 R152, [R214+0x1900] ;  /* 0x00190000d698783b */ /* 0x000e6e0000004200 */
[C---:B----4-:R-:W-:Y:S08]  /*130f0*/  HMMA.16816.F32 R116, R136.reuse, R140, R116 ;  /* 0x0000008c8874723c */ /* 0x050ff00000001874 */
[C---:B------:R-:W-:Y:S08]  /*13100*/  HMMA.16816.F32 R120, R136.reuse, R142, R120 ;  /* 0x0000008e8878723c */ /* 0x040ff00000001878 */
[C---:B---3--:R-:W-:Y:S08]  /*13110*/  HMMA.16816.F32 R124, R136.reuse, R144, R124 ;  /* 0x00000090887c723c */ /* 0x048ff0000000187c */
[----:B------:R-:W-:Y:S07]  /*13120*/  HMMA.16816.F32 R128, R136, R146, R128 ;  /* 0x000000928880723c */ /* 0x000fee0000001880 */
[----:B------:R-:W-:Y:S02]  /*13130*/  F2FP.PACK_AB R136, R184, R185 ;  /* 0x000000b9b888723e */ /* 0x000fe400000000ff */
[----:B------:R-:W-:Y:S03]  /*13140*/  F2FP.PACK_AB R138, R182, R183 ;  /* 0x000000b7b68a723e */ /* 0x000fe600000000ff */
[----:B------:R-:W-:Y:S02]  /*13150*/  F2FP.PACK_AB R137, R176, R177 ;  /* 0x000000b1b089723e */ /* 0x000fe400000000ff */
[----:B-----5:R-:W-:Y:S07]  /*13160*/  F2FP.PACK_AB R139, R133, R134 ;  /* 0x00000086858b723e */ /* 0x020fee00000000ff */
[C---:B-1----:R-:W-:Y:S01]  /*13170*/  HMMA.16816.F32 R140, R136.reuse, R148, R4 ;  /* 0x00000094888c723c */ /* 0x042fe20000001804 */
        /* <DEDUP_REMOVED lines=8> */
[----:B------:R-:W2:Y:S07]  /*13200*/  LDSM.16.MT88.4 R20, [R214+0x5900] ;  /* 0x00590000d614783b */ /* 0x000eae0000004200 */
[C---:B------:R-:W-:Y:S01]  /*13210*/  HMMA.16816.F32 R160, R136.reuse, R162, R24 ;  /* 0x000000a288a0723c */ /* 0x040fe20000001818 */
[----:B------:R-:W2:Y:S07]  /*13220*/  LDSM.16.MT88.4 R24, [R216+0x5900] ;  /* 0x00590000d818783b */ /* 0x000eae0000004200 */
[C---:B------:R-:W-:Y:S01]  /*13230*/  HMMA.16816.F32 R164, R136.reuse, R168, R28 ;  /* 0x000000a888a4723c */ /* 0x040fe2000000181c */
[----:B------:R-:W2:Y:S07]  /*13240*/  LDSM.16.MT88.4 R28, [R215+0x5900] ;  /* 0x00590000d71c783b */ /* 0x000eae0000004200 */
        /* <DEDUP_REMOVED lines=8> */
[C---:B----4-:R-:W-:Y:S08]  /*132d0*/  HMMA.16816.F32 R52, R136.reuse, R12, R52 ;  /* 0x0000000c8834723c */ /* 0x050ff00000001834 */
[C---:B------:R-:W-:Y:S01]  /*132e0*/  HMMA.16816.F32 R56, R136.reuse, R14, R56 ;  /* 0x0000000e8838723c */ /* 0x040fe20000001838 */
[----:B------:R-:W4:Y:S07]  /*132f0*/  LDSM.16.MT88.4 R12, [R215+0x7900] ;  /* 0x00790000d70c783b */ /* 0x000f2e0000004200 */
[C---:B-----5:R-:W-:Y:S07]  /*13300*/  HMMA.16816.F32 R60, R136.reuse, R16, R60 ;  /* 0x00000010883c723c */ /* 0x060fee000000183c */
[----:B--2---:R-:W-:Y:S01]  /*13310*/  FFMA.FTZ R16, R2, R198, R211 ;  /* 0x000000c602107223 */ /* 0x004fe200000100d3 */
[C---:B------:R-:W-:Y:S04]  /*13320*/  HMMA.16816.F32 R64, R136.reuse, R18, R64 ;  /* 0x000000128840723c */ /* 0x040fe80000001840 */
[----:B------:R-:W-:Y:S02]  /*13330*/  FFMA.FTZ R2, R0, R197, R204 ;  /* 0x000000c500027223 */ /* 0x000fe400000100cc */
        /* <DEDUP_REMOVED lines=31> */
[C---:B-1----:R-:W-:Y:S07]  /*13530*/  HMMA.16816.F32 R108, R136.reuse, R4, R108 ;  /* 0x00000004886c723c */ /* 0x042fee000000186c */
[----:B------:R-:W-:Y:S01]  /*13540*/  FADD.FTZ R4, R178, R2 ;  /* 0x00000002b2047221 */ /* 0x000fe20000010000 */
        /* <DEDUP_REMOVED lines=8> */
[----:B------:R-:W-:Y:S01]  /*135d0*/  FADD.FTZ R0, R134, R0 ;  /* 0x0000000086007221 */ /* 0x000fe20000010000 */
[----:B------:R-:W-:Y:S01]  /*135e0*/  MOV R134, R3 ;  /* 0x0000000300867202 */ /* 0x000fe20000000f00 */
[C---:B----4-:R-:W-:Y:S04]  /*135f0*/  HMMA.16816.F32 R124, R136.reuse, R12, R124 ;  /* 0x0000000c887c723c */ /* 0x050fe8000000187c */
[----:B------:R-:W-:Y:S02]  /*13600*/  FADD.FTZ R2, R182, R2 ;  /* 0x00000002b6027221 */ /* 0x000fe40000010000 */
[----:B------:R-:W-:Y:S01]  /*13610*/  FADD.FTZ R0, R133, R0 ;  /* 0x0000000085007221 */ /* 0x000fe20000010000 */
[----:B------:R-:W-:Y:S01]  /*13620*/  MOV R133, R132 ;  /* 0x0000008400857202 */ /* 0x000fe20000000f00 */
[----:B------:R-:W-:Y:S01]  /*13630*/  HMMA.16816.F32 R128, R136, R14, R128 ;  /* 0x0000000e8880723c */ /* 0x000fe20000001880 */
[----:B------:R1:W-:Y:S04]  /*13640*/  STL [R1], R2 ;  /* 0x0000000201007387 */ /* 0x0003e80000100800 */
[----:B------:R1:W-:Y:S03]  /*13650*/  STL [R1+0x4], R0 ;  /* 0x0000040001007387 */ /* 0x0003e60000100800 */
[----:B------:R-:W-:-:S05]  /*13660*/  @P0 BRA `(.L_x_1015) ;  /* 0xffffbc1000000947 */ /* 0x000fca000383ffff */
.L_x_1005:
[----:B------:R-:W2:Y:S04]  /*13670*/  LDL.LU R5, [R1] ;  /* 0x0000000001057983 */ /* 0x000ea80000300800 */
[----:B------:R-:W3:Y:S01]  /*13680*/  LDL.LU R4, [R1+0x4] ;  /* 0x0000040001047983 */ /* 0x000ee20000300800 */
[----:B------:R-:W-:-:S03]  /*13690*/  PLOP3.LUT P2, PT, PT, PT, PT, 0x8, 0x0 ;  /* 0x000000000000781c */ /* 0x000fc60003f4e170 */
[----:B-12---:R-:W1:Y:S04]  /*136a0*/  SHFL.BFLY PT, R0, R5, 0x2, 0x1f ;  /* 0x0c401f0005007f89 */ /* 0x006e6800000e0000 */
        /* <DEDUP_REMOVED lines=12> */
[----:B------:R-:W-:-:S05]  /*13770*/  @P1 MOV R4, 0x3f317218 ;  /* 0x3f31721800041802 */ /* 0x000fca0000000f00 */
[----:B------:R-:W-:Y:S02]  /*13780*/  @P1 FMUL.FTZ R5, R4, c[0x0][0x2d0] ;  /* 0x0000b40004051a20 */ /* 0x000fe40000410000 */
[----:B------:R-:W-:Y:S08]  /*13790*/  @P0 MUFU.RCP R2, R7 ;  /* 0x0000000700020308 */ /* 0x000ff00000001000 */
[----:B------:R-:W2:Y:S01]  /*137a0*/  @P1 MUFU.LG2 R6, R6 ;  /* 0x0000000600061308 */ /* 0x000ea20000000c00 */
[----:B-1----:R-:W-:-:S02]  /*137b0*/  FMUL.FTZ R10, R0, R40 ;  /* 0x00000028000a7220 */ /* 0x002fc40000410000 */
[C---:B------:R-:W-:Y:S02]  /*137c0*/  FMUL.FTZ R9, R0.reuse, R41 ;  /* 0x0000002900097220 */ /* 0x040fe40000410000 */
[C---:B------:R-:W-:Y:S02]  /*137d0*/  FMUL.FTZ R140, R0.reuse, R140 ;  /* 0x0000008c008c7220 */ /* 0x040fe40000410000 */
[C---:B------:R-:W-:Y:S01]  /*137e0*/  FMUL.FTZ R141, R0.reuse, R141 ;  /* 0x0000008d008d7220 */ /* 0x040fe20000410000 */
[----:B------:R-:W1:Y:S01]  /*137f0*/  @P0 MUFU.LG2 R7, R7 ;  /* 0x0000000700070308 */ /* 0x000e620000000c00 */
        /* <DEDUP_REMOVED lines=63> */
[----:B--2---:R-:W-:Y:S02]  /*13bf0*/  @P1 FMUL.FTZ R6, R6, 0.69314718246459960938 ;  /* 0x3f31721806061820 */ /* 0x004fe40000410000 */
[----:B-1----:R-:W-:Y:S02]  /*13c00*/  @P0 FMUL.FTZ R4, R7, 0.69314718246459960938 ;  /* 0x3f31721807040820 */ /* 0x002fe40000410000 */
[----:B------:R-:W-:Y:S02]  /*13c10*/  @P0 FMUL.FTZ R0, R0, c[0x0][0x2d0] ;  /* 0x0000b40000000a20 */ /* 0x000fe40000410000 */
        /* <DEDUP_REMOVED lines=63> */
[----:B------:R-:W-:Y:S02]  /*14010*/  FMUL.FTZ R131, R2, R131 ;  /* 0x0000008302837220 */ /* 0x000fe40000410000 */
[----:B------:R-:W-:Y:S02]  /*14020*/  @P1 FFMA.FTZ R36, R5, R132, R6 ;  /* 0x0000008405241223 */ /* 0x000fe40000010006 */
[----:B------:R-:W-:Y:S02]  /*14030*/  @P0 FFMA.FTZ R37, R0, R3, R4 ;  /* 0x0000000300250223 */ /* 0x000fe40000010004 */
.L_x_973:
[----:B------:R-:W-:Y:S01]  /*14040*/  USHF.R.S32.HI UR6, URZ, 0x1f, UR9 ;  /* 0x0000001f3f067899 */ /* 0x000fe20008011409 */
[----:B------:R-:W-:Y:S05]  /*14050*/  @P2 BRA `(.L_x_1016) ;  /* 0x000019a000002947 */ /* 0x000fea0003800000 */
[----:B------:R-:W3:Y:S01]  /*14060*/  S2R R13, SR_TID.X ;  /* 0x00000000000d7919 */ /* 0x000ee20000002100 */
[----:B------:R-:W-:Y:S01]  /*14070*/  ULDC.64 UR4, c[0x0][0x490] ;  /* 0x0001240000047ab9 */ /* 0x000fe20000000a00 */
[----:B------:R-:W-:Y:S01]  /*14080*/  F2FP.PACK_AB R45, R45, R8 ;  /* 0x000000082d2d723e */ /* 0x000fe200000000ff */
[----:B------:R-:W-:Y:S01]  /*14090*/  UIMAD UR7, UR6, UR4, URZ ;  /* 0x00000004060772a4 */ /* 0x000fe2000f8e023f */
[----:B------:R-:W4:Y:S01]  /*140a0*/  S2R R14, SR_CTAID.Z ;  /* 0x00000000000e7919 */ /* 0x000f220000002700 */
[----:B--2---:R-:W-:Y:S01]  /*140b0*/  UIMAD.WIDE.U32 UR10, UR9, UR4, URZ ;  /* 0x00000004090a72a5 */ /* 0x004fe2000f8e003f */
[----:B------:R-:W-:Y:S01]  /*140c0*/  F2FP.PACK_AB R65, R9, R10 ;  /* 0x0000000a0941723e */ /* 0x000fe200000000ff */
[----:B------:R-:W-:Y:S01]  /*140d0*/  UIMAD UR7, UR9, UR5, UR7 ;  /* 0x00000005090772a4 */ /* 0x000fe2000f8e0207 */
[----:B------:R-:W-:Y:S01]  /*140e0*/  F2FP.PACK_AB R82, R83, R82 ;  /* 0x000000525352723e */ /* 0x000fe200000000ff */
[----:B------:R-:W-:Y:S01]  /*140f0*/  BSSY B0, `(.L_x_1017) ;  /* 0x0000133000007945 */ /* 0x000fe20003800000 */
[----:B------:R-:W-:Y:S01]  /*14100*/  ULDC.64 UR4, c[0x0][0x3e8] ;  /* 0x0000fa0000047ab9 */ /* 0x000fe20000000a00 */
[----:B------:R-:W-:Y:S01]  /*14110*/  IMAD.U32 R3, RZ, RZ, UR11 ;  /* 0x0000000bff037e24 */ /* 0x000fe2000f8e00ff */
[----:B------:R-:W-:Y:S01]  /*14120*/  UIMAD.WIDE.U32 UR12, UR9, UR4, URZ ;  /* 0x00000004090c72a5 */ /* 0x000fe2000f8e003f */
[----:B-1----:R-:W-:Y:S01]  /*14130*/  IMAD.U32 R2, RZ, RZ, UR10 ;  /* 0x0000000aff027e24 */ /* 0x002fe2000f8e00ff */
[----:B------:R-:W-:Y:S01]  /*14140*/  UIMAD UR6, UR6, UR4, URZ ;  /* 0x00000004060672a4 */ /* 0x000fe2000f8e023f */
[----:B------:R-:W1:Y:S01]  /*14150*/  S2R R83, SR_CTAID.X ;  /* 0x0000000000537919 */ /* 0x000e620000002500 */
[----:B------:R-:W-:Y:S01]  /*14160*/  F2FP.PACK_AB R81, R11, R12 ;  /* 0x0000000c0b51723e */ /* 0x000fe200000000ff */
[----:B------:R-:W-:Y:S01]  /*14170*/  UIADD3 UR7, UR11, UR7, URZ ;  /* 0x000000070b077290 */ /* 0x000fe2000fffe03f */
[----:B------:R-:W-:Y:S01]  /*14180*/  IMAD.U32 R7, RZ, RZ, UR13 ;  /* 0x0000000dff077e24 */ /* 0x000fe2000f8e00ff */
[----:B------:R-:W-:Y:S01]  /*14190*/  UIMAD UR5, UR9, UR5, UR6 ;  /* 0x00000005090572a4 */ /* 0x000fe2000f8e0206 */
[----:B------:R-:W-:Y:S01]  /*141a0*/  IMAD.U32 R6, RZ, RZ, UR12 ;  /* 0x0000000cff067e24 */ /* 0x000fe2000f8e00ff */
[----:B------:R-:W-:Y:S01]  /*141b0*/  F2FP.PACK_AB R35, R35, R80 ;  /* 0x000000502323723e */ /* 0x000fe200000000ff */
[----:B------:R-:W-:Y:S01]  /*141c0*/  IMAD.MOV.U32 R80, RZ, RZ, c[0x0][0x4e8] ;  /* 0x00013a00ff507624 */ /* 0x000fe200078e00ff */
[----:B------:R-:W-:Y:S01]  /*141d0*/  UIADD3 UR5, UR13, UR5, URZ ;  /* 0x000000050d057290 */ /* 0x000fe2000fffe03f */
[----:B---3--:R-:W-:Y:S01]  /*141e0*/  SHF.R.S32.HI R21, RZ, 0x1f, R13 ;  /* 0x0000001fff157819 */ /* 0x008fe2000001140d */
[----:B------:R-:W-:Y:S01]  /*141f0*/  IMAD.U32 R5, RZ, RZ, UR7 ;  /* 0x00000007ff057e24 */ /* 0x000fe2000f8e00ff */
[----:B------:R-:W-:-:S02]  /*14200*/  F2FP.PACK_AB R44, R141, R140 ;  /* 0x0000008c8d2c723e */ /* 0x000fc400000000ff */
[CC--:B------:R-:W-:Y:S02]  /*14210*/  LEA.HI R0, R21.reuse, R13.reuse, RZ, 0x2 ;  /* 0x0000000d15007211 */ /* 0x0c0fe400078f10ff */
[----:B------:R-:W-:Y:S02]  /*14220*/  LEA.HI R8, R21, R13, RZ, 0x5 ;  /* 0x0000000d15087211 */ /* 0x000fe400078f28ff */
[--C-:B------:R-:W-:Y:S02]  /*14230*/  SHF.R.S32.HI R7, RZ, 0x2, R0.reuse ;  /* 0x00000002ff077819 */ /* 0x100fe40000011400 */
[----:B------:R-:W-:Y:S02]  /*14240*/  SHF.R.S32.HI R3, RZ, 0x1f, R0 ;  /* 0x0000001fff037819 */ /* 0x000fe40000011400 */
[----:B------:R-:W-:Y:S02]  /*14250*/  LOP3.LUT R0, R0, 0xfffffffc, RZ, 0xc0, !PT ;  /* 0xfffffffc00007812 */ /* 0x000fe400078ec0ff */
[----:B------:R-:W-:-:S02]  /*14260*/  LOP3.LUT R4, R8, 0xffffffe0, RZ, 0xc0, !PT ;  /* 0xffffffe008047812 */ /* 0x000fc400078ec0ff */
[----:B------:R-:W-:Y:S01]  /*14270*/  LEA.HI R9, R3, R7, RZ, 0x3 ;  /* 0x0000000703097211 */ /* 0x000fe200078f18ff */
[----:B------:R-:W-:Y:S01]  /*14280*/  IMAD.IADD R10, R13, 0x1, -R0 ;  /* 0x000000010d0a7824 */ /* 0x000fe200078e0a00 */
[----:B------:R-:W-:Y:S01]  /*14290*/  LEA.HI R12, R21, R13, RZ, 0x3 ;  /* 0x0000000d150c7211 */ /* 0x000fe200078f18ff */
[----:B------:R-:W-:Y:S01]  /*142a0*/  IMAD.IADD R0, R13, 0x1, -R4 ;  /* 0x000000010d007824 */ /* 0x000fe200078e0a04 */
[----:B------:R-:W-:Y:S01]  /*142b0*/  LOP3.LUT R9, R9, 0xfffffff8, RZ, 0xc0, !PT ;  /* 0xfffffff809097812 */ /* 0x000fe200078ec0ff */
[----:B------:R-:W-:Y:S01]  /*142c0*/  IMAD.MOV.U32 R4, RZ, RZ, R2 ;  /* 0x000000ffff047224 */ /* 0x000fe200078e0002 */
[----:B------:R-:W-:Y:S01]  /*142d0*/  SHF.R.S32.HI R20, RZ, 0x3, R12 ;  /* 0x00000003ff147819 */ /* 0x000fe2000001140c */
[----:B------:R-:W-:Y:S01]  /*142e0*/  IMAD.MOV.U32 R2, RZ, RZ, R6 ;  /* 0x000000ffff027224 */ /* 0x000fe200078e0006 */
[----:B------:R-:W-:Y:S01]  /*142f0*/  SHF.R.S32.HI R6, RZ, 0x1f, R0 ;  /* 0x0000001fff067819 */ /* 0x000fe20000011400 */
[----:B------:R-:W-:Y:S01]  /*14300*/  IMAD.IADD R9, R7, 0x1, -R9 ;  /* 0x0000000107097824 */ /* 0x000fe200078e0a09 */
[----:B------:R-:W-:Y:S01]  /*14310*/  LOP3.LUT P4, RZ, R0, 0x3, RZ, 0xc0, !PT ;  /* 0x0000000300ff7812 */ /* 0x000fe2000788c0ff */
[----:B------:R-:W-:Y:S01]  /*14320*/  IMAD.U32 R3, RZ, RZ, UR5 ;  /* 0x00000005ff037e24 */ /* 0x000fe2000f8e00ff */
[----:B------:R-:W-:Y:S01]  /*14330*/  LEA.HI R18, R6, R0, RZ, 0x2 ;  /* 0x0000000006127211 */ /* 0x000fe200078f10ff */
[----:B----4-:R-:W-:Y:S01]  /*14340*/  IMAD.WIDE.U32 R16, R14, c[0x0][0x498], R4 ;  /* 0x000126000e107a25 */ /* 0x010fe200078e0004 */
[----:B------:R-:W-:-:S02]  /*14350*/  SHF.R.S32.HI R7, RZ, 0x1f, R14 ;  /* 0x0000001fff077819 */ /* 0x000fc4000001140e */
[--C-:B------:R-:W-:Y:S01]  /*14360*/  SHF.R.S32.HI R6, RZ, 0x5, R8.reuse ;  /* 0x00000005ff067819 */ /* 0x100fe20000011408 */
[----:B------:R-:W-:Y:S01]  /*14370*/  IMAD.SHL.U32 R5, R9, 0x40, RZ ;  /* 0x0000004009057824 */ /* 0x000fe200078e00ff */
[----:B------:R-:W-:Y:S01]  /*14380*/  SHF.R.S32.HI R0, RZ, 0x1f, R8 ;  /* 0x0000001fff007819 */ /* 0x000fe20000011408 */
[C---:B------:R-:W-:Y:S01]  /*14390*/  IMAD R22, R7.reuse, c[0x0][0x498], RZ ;  /* 0x0001260007167a24 */ /* 0x040fe200078e02ff */
[----:B------:R-:W-:Y:S01]  /*143a0*/  LOP3.LUT R11, R12, 0xfffffff8, RZ, 0xc0, !PT ;  /* 0xfffffff80c0b7812 */ /* 0x000fe200078ec0ff */
[----:B------:R-:W-:Y:S01]  /*143b0*/  IMAD R19, R7, c[0x0][0x3f0], RZ ;  /* 0x0000fc0007137a24 */ /* 0x000fe200078e02ff */
[----:B------:R-:W-:Y:S01]  /*143c0*/  LEA.HI R0, R0, R6, RZ, 0x3 ;  /* 0x0000000600007211 */ /* 0x000fe200078f18ff */
[----:B------:R-:W-:Y:S01]  /*143d0*/  IMAD.SHL.U32 R7, R20, 0x40, RZ ;  /* 0x0000004014077824 */ /* 0x000fe200078e00ff */
[----:B------:R-:W-:Y:S01]  /*143e0*/  LEA.HI R21, R21, R13, RZ, 0x6 ;  /* 0x0000000d15157211 */ /* 0x000fe200078f30ff */
[----:B------:R-:W-:Y:S01]  /*143f0*/  IMAD.IADD R11, R13, 0x1, -R11 ;  /* 0x000000010d0b7824 */ /* 0x000fe200078e0a0b */
[----:B------:R-:W-:Y:S01]  /*14400*/  ISETP.NE.AND P0, PT, R80, 0x1, PT ;  /* 0x000000015000780c */ /* 0x000fe20003f05270 */
[----:B------:R-:W-:Y:S01]  /*14410*/  IMAD.WIDE.U32 R12, R14, c[0x0][0x3f0], R2 ;  /* 0x0000fc000e0c7a25 */ /* 0x000fe200078e0002 */
[----:B------:R-:W-:-:S02]  /*14420*/  LOP3.LUT R4, R0, 0xffffff8, RZ, 0xc0, !PT ;  /* 0x0ffffff800047812 */ /* 0x000fc400078ec0ff */
[----:B------:R-:W-:Y:S01]  /*14430*/  LEA.HI R3, R10, R10, RZ, 0x1 ;  /* 0x0000000a0a037211 */ /* 0x000fe200078f08ff */
[----:B------:R-:W-:Y:S01]  /*14440*/  IMAD.SHL.U32 R0, R11, 0x8, RZ ;  /* 0x000000080b007824 */ /* 0x000fe200078e00ff */
[----:B------:R-:W-:Y:S01]  /*14450*/  LOP3.LUT R2, R7, 0x1c0, RZ, 0xc0, !PT ;  /* 0x000001c007027812 */ /* 0x000fe200078ec0ff */
[----:B------:R-:W-:Y:S01]  /*14460*/  IMAD R7, R11, 0x20, R20 ;  /* 0x000000200b077824 */ /* 0x000fe200078e0214 */
[----:B------:R-:W-:Y:S01]  /*14470*/  R2P PR, R9, 0x6 ;  /* 0x0000000609007804 */ /* 0x000fe20000000000 */
[----:B------:R-:W-:Y:S01]  /*14480*/  IMAD.IADD R11, R6, 0x1, -R4 ;  /* 0x00000001060b7824 */ /* 0x000fe200078e0a04 */
[----:B------:R-:W-:Y:S01]  /*14490*/  LOP3.LUT R4, R3, 0x1ffffffe, RZ, 0xc0, !PT ;  /* 0x1ffffffe03047812 */ /* 0x000fe200078ec0ff */
[----:B-1----:R-:W-:Y:S01]  /*144a0*/  IMAD R7, R83, 0x80, R7 ;  /* 0x0000008053077824 */ /* 0x002fe200078e0207 */
[----:B------:R-:W-:Y:S01]  /*144b0*/  SHF.R.U32.HI R3, RZ, 0x3, R2 ;  /* 0x00000003ff037819 */ /* 0x000fe20000011602 */
[----:B------:R-:W-:Y:S01]  /*144c0*/  IMAD R22, R14, c[0x0][0x49c], R22 ;  /* 0x000127000e167a24 */ /* 0x000fe200078e0216 */
[----:B------:R-:W-:Y:S01]  /*144d0*/  LOP3.LUT R2, R2, 0x38, R0, 0xf8, !PT ;  /* 0x0000003802027812 */ /* 0x000fe200078ef800 */
[----:B------:R-:W-:Y:S01]  /*144e0*/  IMAD R19, R14, c[0x0][0x3f4], R19 ;  /* 0x0000fd000e137a24 */ /* 0x000fe200078e0213 */
[----:B------:R-:W-:Y:S01]  /*144f0*/  LOP3.LUT R8, R5, 0x1c0, RZ, 0xc0, !PT ;  /* 0x000001c005087812 */ /* 0x000fe200078ec0ff */
[----:B------:R-:W-:Y:S01]  /*14500*/  IMAD R15, R6, 0x200, R10 ;  /* 0x00000200060f7824 */ /* 0x000fe200078e020a */
[----:B------:R-:W-:Y:S01]  /*14510*/  F2FP.PACK_AB R142, R143, R142 ;  /* 0x0000008e8f8e723e */ /* 0x000fe200000000ff */
[----:B------:R-:W-:Y:S01]  /*14520*/  IMAD.IADD R14, R10, 0x1, -R4 ;  /* 0x000000010a0e7824 */ /* 0x000fe200078e0a04 */
[----:B------:R-:W-:Y:S01]  /*14530*/  LOP3.LUT R10, R2, R3, RZ, 0x3c, !PT ;  /* 0x00000003020a7212 */ /* 0x000fe200078e3cff */
[----:B------:R-:W-:Y:S01]  /*14540*/  @P0 IMAD.HI.U32 R3, R7, c[0x0][0x4ec], RZ ;  /* 0x00013b0007030a27 */ /* 0x000fe200078e00ff */
[----:B------:R-:W-:-:S02]  /*14550*/  LOP3.LUT R4, R9, 0x1, RZ, 0xc0, !PT ;  /* 0x0000000109047812 */ /* 0x000fc400078ec0ff */
[----:B------:R-:W-:Y:S01]  /*14560*/  LEA.HI R9, R8, R8, RZ, 0x1d ;  /* 0x0000000808097211 */ /* 0x000fe200078fe8ff */
[----:B------:R-:W-:Y:S01]  /*14570*/  IMAD.MOV.U32 R2, RZ, RZ, R7 ;  /* 0x000000ffff027224 */ /* 0x000fe200078e0007 */
[----:B------:R-:W-:Y:S01]  /*14580*/  ISETP.NE.U32.AND P3, PT, R4, 0x1, PT ;  /* 0x000000010400780c */ /* 0x000fe20003f65070 */
[----:B------:R-:W-:Y:S01]  /*14590*/  IMAD.SHL.U32 R6, R21, 0x8, RZ ;  /* 0x0000000815067824 */ /* 0x000fe200078e00ff */
[----:B------:R-:W-:Y:S01]  /*145a0*/  @P0 SHF.R.U32.HI R2, RZ, c[0x0][0x4f0], R3 ;  /* 0x00013c00ff020a19 */ /* 0x000fe20000011603 */
[----:B------:R-:W-:Y:S01]  /*145b0*/  IMAD.IADD R5, R13, 0x1, R19 ;  /* 0x000000010d057824 */ /* 0x000fe200078e0213 */
[----:B------:R-:W-:Y:S01]  /*145c0*/  SHF.R.S32.HI R4, RZ, 0x2, R18 ;  /* 0x00000002ff047819 */ /* 0x000fe20000011412 */
[----:B------:R-:W-:Y:S01]  /*145d0*/  IMAD R80, R80, c[0x0][0x388], RZ ;  /* 0x0000e20050507a24 */ /* 0x000fe200078e02ff */
[----:B------:R-:W-:Y:S01]  /*145e0*/  LOP3.LUT R18, R10, 0x7ffffe00, R6, 0xf8, !PT ;  /* 0x7ffffe000a127812 */ /* 0x000fe200078ef806 */
[--C-:B------:R-:W-:Y:S01]  /*145f0*/  IMAD.MOV R8, RZ, RZ, -R2.reuse ;  /* 0x000000ffff087224 */ /* 0x100fe200078e0a02 */
[----:B------:R-:W-:Y:S01]  /*14600*/  SHF.R.S32.HI R6, RZ, 0x1f, R2 ;  /* 0x0000001fff067819 */ /* 0x000fe20000011402 */
[----:B------:R-:W-:Y:S01]  /*14610*/  IMAD R3, R11, 0x10, R4 ;  /* 0x000000100b037824 */ /* 0x000fe200078e0204 */
[----:B------:R-:W-:Y:S01]  /*14620*/  F2FP.PACK_AB R85, R145, R144 ;  /* 0x000000909155723e */ /* 0x000fe200000000ff */
[----:B------:R-:W-:Y:S01]  /*14630*/  IMAD.MOV.U32 R4, RZ, RZ, R12 ;  /* 0x000000ffff047224 */ /* 0x000fe200078e000c */
[----:B------:R-:W-:Y:S01]  /*14640*/  F2FP.PACK_AB R146, R147, R146 ;  /* 0x000000929392723e */ /* 0x000fe200000000ff */
[----:B------:R-:W-:Y:S01]  /*14650*/  IMAD R12, R8, c[0x0][0x4e8], R7 ;  /* 0x00013a00080c7a24 */ /* 0x000fe200078e0207 */
[----:B------:R-:W-:Y:S01]  /*14660*/  F2FP.PACK_AB R148, R149, R148 ;  /* 0x000000949594723e */ /* 0x000fe200000000ff */
[----:B------:R-:W-:Y:S01]  /*14670*/  IMAD.U32 R10, R15, 0x2, R9 ;  /* 0x000000020f0a7824 */ /* 0x000fe200078e0009 */
[----:B------:R-:W-:Y:S01]  /*14680*/  F2FP.PACK_AB R150, R151, R150 ;  /* 0x000000969796723e */ /* 0x000fe200000000ff */
[--C-:B------:R-:W-:Y:S01]  /*14690*/  IMAD R8, R14, 0x8, R3.reuse ;  /* 0x000000080e087824 */ /* 0x100fe200078e0203 */
[----:B------:R-:W-:Y:S01]  /*146a0*/  F2FP.PACK_AB R152, R153, R152 ;  /* 0x000000989998723e */ /* 0x000fe200000000ff */
[----:B------:R-:W-:Y:S01]  /*146b0*/  IMAD R9, R6, c[0x0][0x3e0], RZ ;  /* 0x0000f80006097a24 */ /* 0x000fe200078e02ff */
[----:B------:R-:W-:Y:S01]  /*146c0*/  F2FP.PACK_AB R154, R155, R154 ;  /* 0x0000009a9b9a723e */ /* 0x000fe200000000ff */
[----:B------:R-:W-:Y:S01]  /*146d0*/  IMAD R3, R83, 0x80, R3 ;  /* 0x0000008053037824 */ /* 0x000fe200078e0203 */
[----:B------:R-:W-:Y:S01]  /*146e0*/  F2FP.PACK_AB R156, R157, R156 ;  /* 0x0000009c9d9c723e */ /* 0x000fe200000000ff */
[----:B------:R-:W-:Y:S01]  /*146f0*/  IMAD R8, R83, 0x80, R8 ;  /* 0x0000008053087824 */ /* 0x000fe200078e0208 */
[----:B------:R-:W-:Y:S01]  /*14700*/  F2FP.PACK_AB R158, R159, R158 ;  /* 0x0000009e9f9e723e */ /* 0x000fe200000000ff */
[----:B------:R-:W-:Y:S01]  /*14710*/  IMAD.WIDE.U32 R6, R2, c[0x0][0x3e0], R4 ;  /* 0x0000f80002067a25 */ /* 0x000fe200078e0004 */
[----:B------:R-:W-:-:S02]  /*14720*/  ISETP.GE.OR P5, PT, R3, R80, P4 ;  /* 0x000000500300720c */ /* 0x000fc400027a6670 */
[----:B------:R-:W-:Y:S01]  /*14730*/  IADD3 R3, R3, 0x8, RZ ;  /* 0x0000000803037810 */ /* 0x000fe20007ffe0ff */
[----:B------:R-:W-:Y:S01]  /*14740*/  IMAD R9, R2, c[0x0][0x3e4], R9 ;  /* 0x0000f90002097a24 */ /* 0x000fe200078e0209 */
[----:B------:R-:W-:Y:S01]  /*14750*/  F2FP.PACK_AB R160, R161, R160 ;  /* 0x000000a0a1a0723e */ /* 0x000fe200000000ff */
[----:B------:R-:W-:Y:S01]  /*14760*/  IMAD.SHL.U32 R2, R10, 0x2, RZ ;  /* 0x000000020a027824 */ /* 0x000fe200078e00ff */
[----:B------:R-:W-:Y:S01]  /*14770*/  ISETP.GE.OR P4, PT, R3, R80, P4 ;  /* 0x000000500300720c */ /* 0x000fe20002786670 */
[----:B------:R-:W-:Y:S01]  /*14780*/  @P0 IMAD.HI.U32 R5, R8, c[0x0][0x4ec], RZ ;  /* 0x00013b0008050a27 */ /* 0x000fe200078e00ff */
[----:B------:R-:W-:Y:S01]  /*14790*/  BAR.SYNC.DEFER_BLOCKING 0x1, 0x100 ;  /* 0x0044000000007b1d */ /* 0x000fe20000010000 */
[----:B------:R-:W-:Y:S02]  /*147a0*/  F2FP.PACK_AB R162, R163, R162 ;  /* 0x000000a2a3a2723e */ /* 0x000fe400000000ff */
[----:B------:R-:W-:Y:S01]  /*147b0*/  IMAD.IADD R7, R7, 0x1, R9 ;  /* 0x0000000107077824 */ /* 0x000fe200078e0209 */
[C---:B------:R-:W-:Y:S01]  /*147c0*/  IADD3 R9, R2.reuse, 0x80, RZ ;  /* 0x0000008002097810 */ /* 0x040fe20007ffe0ff */
[----:B------:R-:W-:Y:S01]  /*147d0*/  IMAD.MOV.U32 R4, RZ, RZ, R8 ;  /* 0x000000ffff047224 */ /* 0x000fe200078e0008 */
[----:B------:R-:W-:Y:S01]  /*147e0*/  @P0 SHF.R.U32.HI R4, RZ, c[0x0][0x4f0], R5 ;  /* 0x00013c00ff040a19 */ /* 0x000fe20000011605 */
[----:B------:R-:W-:Y:S01]  /*147f0*/  IMAD.MOV.U32 R14, RZ, RZ, 0x40 ;  /* 0x00000040ff0e7424 */ /* 0x000fe200078e00ff */
[----:B------:R-:W-:-:S02]  /*14800*/  IADD3 R3, R2, 0x70, RZ ;  /* 0x0000007002037810 */ /* 0x000fc40007ffe0ff */
[----:B------:R-:W-:Y:S02]  /*14810*/  @P3 IADD3 R3, R9, 0x10, RZ ;  /* 0x0000001009033810 */ /* 0x000fe40007ffe0ff */
[----:B------:R-:W-:Y:S02]  /*14820*/  SHF.R.S32.HI R9, RZ, 0x1f, R12 ;  /* 0x0000001fff097819 */ /* 0x000fe4000001140c */
[--C-:B------:R-:W-:Y:S02]  /*14830*/  SHF.R.S32.HI R5, RZ, 0x1f, R4.reuse ;  /* 0x0000001fff057819 */ /* 0x100fe40000011404 */
[----:B------:R-:W-:Y:S01]  /*14840*/  IADD3 R10, P0, R4, R16, RZ ;  /* 0x00000010040a7210 */ /* 0x000fe20007f1e0ff */
[----:B------:R-:W-:Y:S01]  /*14850*/  IMAD.MOV R4, RZ, RZ, -R4 ;  /* 0x000000ffff047224 */ /* 0x000fe200078e0a04 */
[----:B------:R-:W-:Y:S01]  /*14860*/  SEL R14, R14, 0xffffffc0, !P2 ;  /* 0xffffffc00e0e7807 */ /* 0x000fe20005000000 */
[----:B------:R-:W-:Y:S01]  /*14870*/  IMAD R9, R9, c[0x0][0x3d8], RZ ;  /* 0x0000f60009097a24 */ /* 0x000fe200078e02ff */
[----:B------:R-:W-:Y:S01]  /*14880*/  IADD3.X R11, R5, R17, R22, P0, !PT ;  /* 0x00000011050b7210 */ /* 0x000fe200007fe416 */
[----:B------:R-:W-:Y:S01]  /*14890*/  IMAD R8, R4, c[0x0][0x4e8], R8 ;  /* 0x00013a0004087a24 */ /* 0x000fe200078e0208 */
[----:B------:R-:W-:Y:S01]  /*148a0*/  F2FP.PACK_AB R164, R165, R164 ;  /* 0x000000a4a5a4723e */ /* 0x000fe200000000ff */
[C---:B------:R-:W-:Y:S01]  /*148b0*/  IMAD R17, R12.reuse, c[0x0][0x3dc], R9 ;  /* 0x0000f7000c117a24 */ /* 0x040fe200078e0209 */
[----:B------:R-:W-:Y:S01]  /*148c0*/  STS [R2+0x80], R44 ;  /* 0x0000802c02007388 */ /* 0x000fe20000000800 */
[----:B------:R-:W-:Y:S01]  /*148d0*/  IMAD.MOV.U32 R5, RZ, RZ, 0x20 ;  /* 0x00000020ff057424 */ /* 0x000fe200078e00ff */
[----:B------:R-:W-:Y:S01]  /*148e0*/  F2FP.PACK_AB R166, R167, R166 ;  /* 0x000000a6a7a6723e */ /* 0x000fe200000000ff */
[----:B------:R-:W-:Y:S01]  /*148f0*/  IMAD.WIDE.U32 R12, R12, c[0x0][0x3d8], R6 ;  /* 0x0000f6000c0c7a25 */ /* 0x000fe200078e0006 */
[----:B------:R-:W-:Y:S01]  /*14900*/  SHF.R.S32.HI R6, RZ, 0x1f, R8 ;  /* 0x0000001fff067819 */ /* 0x000fe20000011408 */
[----:B------:R-:W-:Y:S01]  /*14910*/  STS [R2+0x480], R142 ;  /* 0x0004808e02007388 */ /* 0x000fe20000000800 */
[----:B------:R-:W-:Y:S01]  /*14920*/  SEL R5, R5, 0xffffffe0, !P1 ;  /* 0xffffffe005057807 */ /* 0x000fe20004800000 */
[----:B------:R-:W-:Y:S01]  /*14930*/  IMAD.WIDE.U32 R10, R8, c[0x0][0x488], R10 ;  /* 0x00012200080a7a25 */ /* 0x000fe200078e000a */
[----:B------:R-:W-:Y:S01]  /*14940*/  F2FP.PACK_AB R168, R169, R168 ;  /* 0x000000a8a9a8723e */ /* 0x000fe200000000ff */
[----:B------:R-:W-:Y:S01]  /*14950*/  STS [R3], R85 ;  /* 0x0000005503007388 */ /* 0x000fe20000000800 */
[----:B------:R-:W-:Y:S01]  /*14960*/  F2FP.PACK_AB R170, R171, R170 ;  /* 0x000000aaabaa723e */ /* 0x000fe200000000ff */
[----:B------:R-:W-:Y:S01]  /*14970*/  IMAD R6, R6, c[0x0][0x488], RZ ;  /* 0x0001220006067a24 */ /* 0x000fe200078e02ff */
[----:B------:R-:W-:Y:S01]  /*14980*/  F2FP.PACK_AB R69, R39, R38 ;  /* 0x000000262745723e */ /* 0x000fe200000000ff */
[----:B------:R-:W-:Y:S01]  /*14990*/  IMAD.IADD R4, R2, 0x1, R5 ;  /* 0x0000000102047824 */ /* 0x000fe200078e0205 */
[----:B------:R-:W-:Y:S01]  /*149a0*/  STS [R3+0x400], R146 ;  /* 0x0004009203007388 */ /* 0x000fe20000000800 */
[----:B------:R-:W-:Y:S01]  /*149b0*/  IMAD R8, R8, c[0x0][0x48c], R6 ;  /* 0x0001230008087a24 */ /* 0x000fe200078e0206 */
[----:B------:R-:W-:Y:S01]  /*149c0*/  F2FP.PACK_AB R42, R43, R42 ;  /* 0x0000002a2b2a723e */ /* 0x000fe200000000ff */
[--C-:B------:R-:W-:Y:S01]  /*149d0*/  IMAD.IADD R5, R5, 0x1, R3.reuse ;  /* 0x0000000105057824 */ /* 0x100fe200078e0203 */
[----:B------:R-:W-:Y:S01]  /*149e0*/  STS [R4+0x80], R148 ;  /* 0x0000809404007388 */ /* 0x000fe20000000800 */
[----:B------:R-:W-:Y:S01]  /*149f0*/  IMAD.IADD R7, R2, 0x1, R14 ;  /* 0x0000000102077824 */ /* 0x000fe200078e020e */
[----:B------:R-:W-:Y:S01]  /*14a00*/  F2FP.PACK_AB R46, R47, R46 ;  /* 0x0000002e2f2e723e */ /* 0x000fe200000000ff */
[C---:B------:R-:W-:Y:S01]  /*14a10*/  IMAD.IADD R9, R14.reuse, 0x1, R3 ;  /* 0x000000010e097824 */ /* 0x040fe200078e0203 */
[----:B------:R-:W-:Y:S01]  /*14a20*/  STS [R4+0x480], R150 ;  /* 0x0004809604007388 */ /* 0x000fe20000000800 */
[----:B------:R-:W-:Y:S01]  /*14a30*/  IMAD.IADD R6, R14, 0x1, R4 ;  /* 0x000000010e067824 */ /* 0x000fe200078e0204 */
[----:B------:R-:W-:Y:S01]  /*14a40*/  F2FP.PACK_AB R48, R49, R48 ;  /* 0x000000303130723e */ /* 0x000fe200000000ff */
[----:B------:R-:W-:Y:S01]  /*14a50*/  IMAD.IADD R11, R11, 0x1, R8 ;  /* 0x000000010b0b7824 */ /* 0x000fe200078e0208 */
[----:B------:R-:W-:Y:S01]  /*14a60*/  STS [R5], R152 ;  /* 0x0000009805007388 */ /* 0x000fe20000000800 */
[----:B------:R-:W-:Y:S01]  /*14a70*/  IMAD.IADD R8, R5, 0x1, R14 ;  /* 0x0000000105087824 */ /* 0x000fe200078e020e */
        /* <DEDUP_REMOVED lines=50> */
[----:B------:R-:W-:Y:S02]  /*14da0*/  LEA R16, P0, R10, c[0x0][0x450], 0x2 ;  /* 0x000114000a107a11 */ /* 0x000fe400078010ff */
        /* <DEDUP_REMOVED lines=9> */
[----:B------:R-:W-:Y:S01]  /*14e40*/  LEA.HI.X R11, R10, c[0x0][0x454], R11, 0x2, P0 ;  /* 0x000115000a0b7a11 */ /* 0x000fe200000f140b */
        /* <DEDUP_REMOVED lines=23> */
[----:B------:R2:W-:Y:S04]  /*14fc0*/  STS [R3+0xc000], R29 ;  /* 0x00c0001d03007388 */ /* 0x0005e80000000800 */
[----:B------:R-:W-:Y:S04]  /*14fd0*/  STS [R3+0xc400], R106 ;  /* 0x00c4006a03007388 */ /* 0x000fe80000000800 */
[----:B------:R3:W-:Y:S04]  /*14fe0*/  STS [R4+0xc080], R28 ;  /* 0x00c0801c04007388 */ /* 0x0007e80000000800 */
[----:B------:R4:W-:Y:S04]  /*14ff0*/  STS [R4+0xc480], R110 ;  /* 0x00c4806e04007388 */ /* 0x0009e80000000800 */
[----:B------:R-:W-:Y:S04]  /*15000*/  STS [R5+0xc000], R27 ;  /* 0x00c0001b05007388 */ /* 0x000fe80000000800 */
[----:B------:R-:W-:Y:S01]  /*15010*/  STS [R5+0xc400], R114 ;  /* 0x00c4007205007388 */ /* 0x000fe20000000800 */
[----:B-1----:R-:W-:-:S03]  /*15020*/  IMAD.IADD R2, R13, 0x1, R17 ;  /* 0x000000010d027824 */ /* 0x002fc600078e0211 */
[----:B------:R-:W-:Y:S01]  /*15030*/  STS [R7+0xc080], R26 ;  /* 0x00c0801a07007388 */ /* 0x000fe20000000800 */
[----:B--2---:R-:W-:-:S03]  /*15040*/  LEA R29, P0, R12, c[0x0][0x380], 0x1 ;  /* 0x0000e0000c1d7a11 */ /* 0x004fc600078008ff */
[----:B------:R-:W-:Y:S04]  /*15050*/  STS [R7+0xc480], R118 ;  /* 0x00c4807607007388 */ /* 0x000fe80000000800 */
[----:B------:R-:W-:Y:S01]  /*15060*/  STS [R9+0xc000], R25 ;  /* 0x00c0001909007388 */ /* 0x000fe20000000800 */
[----:B---3--:R-:W-:-:S03]  /*15070*/  LEA.HI.X R28, R12, c[0x0][0x384], R2, 0x1, P0 ;  /* 0x0000e1000c1c7a11 */ /* 0x008fc600000f0c02 */
[----:B------:R-:W-:Y:S01]  /*15080*/  STS [R9+0xc400], R122 ;  /* 0x00c4007a09007388 */ /* 0x000fe20000000800 */
[----:B----4-:R-:W-:-:S03]  /*15090*/  IMAD.SHL.U32 R4, R18, 0x2, RZ ;  /* 0x0000000212047824 */ /* 0x010fc600078e00ff */
        /* <DEDUP_REMOVED lines=8> */
[----:B------:R-:W2:Y:S04]  /*15120*/  SHFL.IDX PT, R11, R11, 0x1, 0x1c1f ;  /* 0x003c1f000b0b7f89 */ /* 0x000ea800000e0000 */
[----:B------:R-:W3:Y:S04]  /*15130*/  SHFL.IDX PT, R2, R29, RZ, 0x181f ;  /* 0x00181fff1d027589 */ /* 0x000ee800000e0000 */
[----:B------:R-:W4:Y:S04]  /*15140*/  SHFL.IDX PT, R3, R28, RZ, 0x181f ;  /* 0x00181fff1c037589 */ /* 0x000f2800000e0000 */
[----:B-1----:R-:W-:Y:S04]  /*15150*/  @!P5 ST.E [R14.64], R36 ;  /* 0x000000240e00d985 */ /* 0x002fe8000c101910 */
[----:B--2---:R1:W-:Y:S04]  /*15160*/  @!P4 ST.E [R10.64], R37 ;  /* 0x000000250a00c985 */ /* 0x0043e8000c101910 */
[----:B------:R2:W2:Y:S04]  /*15170*/  LDS.128 R44, [R4+0x1080] ;  /* 0x00108000042c7984 */ /* 0x0004a80000000c00 */
[----:B------:R2:W2:Y:S04]  /*15180*/  LDS.128 R60, [R4+0x2080] ;  /* 0x00208000043c7984 */ /* 0x0004a80000000c00 */
[----:B------:R2:W2:Y:S04]  /*15190*/  LDS.128 R72, [R4+0x3080] ;  /* 0x0030800004487984 */ /* 0x0004a80000000c00 */
[----:B------:R2:W2:Y:S04]  /*151a0*/  LDS.128 R40, [R4+0x5080] ;  /* 0x0050800004287984 */ /* 0x0004a80000000c00 */
[----:B------:R2:W2:Y:S04]  /*151b0*/  LDS.128 R56, [R4+0x6080] ;  /* 0x0060800004387984 */ /* 0x0004a80000000c00 */
[----:B------:R2:W2:Y:S01]  /*151c0*/  LDS.128 R68, [R4+0x7080] ;  /* 0x0070800004447984 */ /* 0x0004a20000000c00 */
[----:B-1----:R-:W-:-:S03]  /*151d0*/  IMAD R11, R83, 0x80, R20 ;  /* 0x00000080530b7824 */ /* 0x002fc600078e0214 */
[----:B------:R1:W1:Y:S04]  /*151e0*/  LDS.128 R36, [R4+0x9080] ;  /* 0x0090800004247984 */ /* 0x0002680000000c00 */
[----:B------:R1:W1:Y:S01]  /*151f0*/  LDS.128 R52, [R4+0xa080] ;  /* 0x00a0800004347984 */ /* 0x0002620000000c00 */
[----:B------:R-:W-:-:S03]  /*15200*/  ISETP.GE.AND P0, PT, R11, R80, PT ;  /* 0x000000500b00720c */ /* 0x000fc60003f06270 */
[----:B------:R1:W1:Y:S04]  /*15210*/  LDS.128 R64, [R4+0xb080] ;  /* 0x00b0800004407984 */ /* 0x0002680000000c00 */
[----:B------:R1:W1:Y:S04]  /*15220*/  LDS.128 R32, [R4+0xd080] ;  /* 0x00d0800004207984 */ /* 0x0002680000000c00 */
[----:B------:R1:W1:Y:S04]  /*15230*/  LDS.128 R48, [R4+0xe080] ;  /* 0x00e0800004307984 */ /* 0x0002680000000c00 */
[----:B------:R1:W1:Y:S01]  /*15240*/  LDS.128 R76, [R4+0xf080] ;  /* 0x00f08000044c7984 */ /* 0x0002620000000c00 */
[----:B------:R-:W-:Y:S05]  /*15250*/  @P0 BRA `(.L_x_1018) ;  /* 0x000001c000000947 */ /* 0x000fea0003800000 */
[----:B---34-:R-:W3:Y:S01]  /*15260*/  LDS.128 R24, [R4+0x80] ;  /* 0x0000800004187984 */ /* 0x018ee20000000c00 */
[----:B------:R-:W-:-:S02]  /*15270*/  IADD3 R7, R0, 0x40, RZ ;  /* 0x0000004000077810 */ /* 0x000fc40007ffe0ff */
[C---:B------:R-:W-:Y:S01]  /*15280*/  IADD3 R8, R0.reuse, 0x80, RZ ;  /* 0x0000008000087810 */ /* 0x040fe20007ffe0ff */
[----:B------:R-:W4:Y:S01]  /*15290*/  LDS.128 R20, [R4+0x4080] ;  /* 0x0040800004147984 */ /* 0x000f220000000c00 */
        /* <DEDUP_REMOVED lines=9> */
[----:B------:R-:W-:Y:S02]  /*15330*/  @!P2 LEA.HI R7, R5, R7, RZ, 0x3 ;  /* 0x000000070507a211 */ /* 0x000fe400078f18ff */
[----:B-12---:R-:W-:-:S04]  /*15340*/  @!P1 SHF.R.S32.HI R4, RZ, 0x1f, R8 ;  /* 0x0000001fff049819 */ /* 0x006fc80000011408 */
[----:B------:R-:W-:Y:S02]  /*15350*/  @!P1 LEA.HI R5, R4, R8, RZ, 0x3 ;  /* 0x0000000804059211 */ /* 0x000fe400078f18ff */
[----:B------:R-:W-:Y:S01]  /*15360*/  @!P0 LEA.HI R4, R6, R9, RZ, 0x3 ;  /* 0x0000000906048211 */ /* 0x000fe200078f18ff */
[--C-:B------:R-:W-:Y:S01]  /*15370*/  @!P3 IMAD.WIDE R8, R0, 0x2, R2.reuse ;  /* 0x000000020008b825 */ /* 0x100fe200078e0202 */
        /* <DEDUP_REMOVED lines=8> */
[----:B------:R1:W-:Y:S04]  /*15400*/  @!P1 ST.E.128 [R4.64], R16 ;  /* 0x0000001004009985 */ /* 0x0003e8000c101d10 */
[----:B------:R1:W-:Y:S02]  /*15410*/  @!P0 ST.E.128 [R2.64], R12 ;  /* 0x0000000c02008985 */ /* 0x0003e4000c101d10 */
.L_x_1018:
[----:B---34-:R-:W-:Y:S05]  /*15420*/  BSYNC B0 ;  /* 0x0000000000007941 */ /* 0x018fea0003800000 */
.L_x_1017:
[----:B-12---:R-:W-:Y:S01]  /*15430*/  IADD3 R4, R11, 0x20, RZ ;  /* 0x000000200b047810 */ /* 0x006fe20007ffe0ff */
        /* <DEDUP_REMOVED lines=29> */
.L_x_1020:
[----:B------:R-:W-:Y:S05]  /*15610*/  BSYNC B0 ;  /* 0x0000000000007941 */ /* 0x000fea0003800000 */
.L_x_1019:
        /* <DEDUP_REMOVED lines=30> */
.L_x_1022:
[----:B------:R-:W-:Y:S05]  /*15800*/  BSYNC B0 ;  /* 0x0000000000007941 */ /* 0x000fea0003800000 */
.L_x_1021:
        /* <DEDUP_REMOVED lines=31> */
.L_x_1016:
[----:B------:R-:W3:Y:S01]  /*15a00*/  S2R R9, SR_TID.X ;  /* 0x0000000000097919 */ /* 0x000ee20000002100 */
[----:B------:R-:W-:Y:S03]  /*15a10*/  BSSY B0, `(.L_x_1023) ;  /* 0x0000028000007945 */ /* 0x000fe60003800000 */
[----:B------:R-:W4:Y:S01]  /*15a20*/  S2R R10, SR_CTAID.Z ;  /* 0x00000000000a7919 */ /* 0x000f220000002700 */
[----:B---3--:R-:W-:Y:S02]  /*15a30*/  ISETP.GT.AND P0, PT, R9, 0x7f, PT ;  /* 0x0000007f0900780c */ /* 0x008fe40003f04270 */
[----:B----4-:R-:W-:-:S11]  /*15a40*/  SHF.R.S32.HI R11, RZ, 0x1f, R10 ;  /* 0x0000001fff0b7819 */ /* 0x010fd6000001140a */
[----:B------:R-:W-:Y:S05]  /*15a50*/  @P0 BRA `(.L_x_1024) ;  /* 0x0000023000000947 */ /* 0x000fea0003800000 */
[----:B------:R-:W3:Y:S01]  /*15a60*/  S2R R5, SR_CTAID.X ;  /* 0x0000000000057919 */ /* 0x000ee20000002500 */
[----:B-1----:R-:W-:-:S05]  /*15a70*/  MOV R2, c[0x0][0x4e8] ;  /* 0x00013a0000027a02 */ /* 0x002fca0000000f00 */
[----:B------:R-:W-:Y:S01]  /*15a80*/  IMAD R0, R2, c[0x0][0x388], RZ ;  /* 0x0000e20002007a24 */ /* 0x000fe200078e02ff */
[----:B---3--:R-:W-:-:S04]  /*15a90*/  LEA R5, R5, R9, 0x7 ;  /* 0x0000000905057211 */ /* 0x008fc800078e38ff */
[----:B------:R-:W-:-:S13]  /*15aa0*/  ISETP.GE.AND P0, PT, R5, R0, PT ;  /* 0x000000000500720c */ /* 0x000fda0003f06270 */
[----:B------:R-:W-:Y:S05]  /*15ab0*/  @P0 BRA `(.L_x_1024) ;  /* 0x000001d000000947 */ /* 0x000fea0003800000 */
[----:B------:R-:W-:Y:S01]  /*15ac0*/  ISETP.NE.AND P0, PT, R2, 0x1, PT ;  /* 0x000000010200780c */ /* 0x000fe20003f05270 */
[----:B------:R-:W-:Y:S01]  /*15ad0*/  ULDC.64 UR4, c[0x0][0x490] ;  /* 0x0001240000047ab9 */ /* 0x000fe20000000a00 */
[----:B------:R-:W-:Y:S01]  /*15ae0*/  MOV R0, R5 ;  /* 0x0000000500007202 */ /* 0x000fe20000000f00 */
[----:B------:R-:W-:Y:S01]  /*15af0*/  UIMAD UR7, UR6, UR4, URZ ;  /* 0x00000004060772a4 */ /* 0x000fe2000f8e023f */
[----:B------:R-:W-:Y:S01]  /*15b00*/  IMAD R6, R11, c[0x0][0x498], RZ ;  /* 0x000126000b067a24 */ /* 0x000fe200078e02ff */
[----:B--2---:R-:W-:Y:S02]  /*15b10*/  UIMAD.WIDE.U32 UR10, UR9, UR4, URZ ;  /* 0x00000004090a72a5 */ /* 0x004fe4000f8e003f */
[----:B------:R-:W-:Y:S01]  /*15b20*/  UIMAD UR4, UR9, UR5, UR7 ;  /* 0x00000005090472a4 */ /* 0x000fe2000f8e0207 */
[----:B------:R-:W-:-:S03]  /*15b30*/  IMAD R6, R10, c[0x0][0x49c], R6 ;  /* 0x000127000a067a24 */ /* 0x000fc600078e0206 */
[----:B------:R-:W-:Y:S01]  /*15b40*/  UIADD3 UR4, UR11, UR4, URZ ;  /* 0x000000040b047290 */ /* 0x000fe2000fffe03f */
[----:B------:R-:W-:Y:S01]  /*15b50*/  MOV R3, UR11 ;  /* 0x0000000b00037c02 */ /* 0x000fe20008000f00 */
[----:B------:R-:W-:-:S04]  /*15b60*/  @P0 IMAD.HI.U32 R2, R5, c[0x0][0x4ec], RZ ;  /* 0x00013b0005020a27 */ /* 0x000fc800078e00ff */
[----:B------:R-:W-:Y:S01]  /*15b70*/  IMAD.U32 R3, RZ, RZ, UR4 ;  /* 0x00000004ff037e24 */ /* 0x000fe2000f8e00ff */
[----:B------:R-:W-:Y:S01]  /*15b80*/  @P0 SHF.R.U32.HI R0, RZ, c[0x0][0x4f0], R2 ;  /* 0x00013c00ff000a19 */ /* 0x000fe20000011602 */
[----:B------:R-:W-:-:S03]  /*15b90*/  IMAD.U32 R2, RZ, RZ, UR10 ;  /* 0x0000000aff027e24 */ /* 0x000fc6000f8e00ff */
[----:B------:R-:W-:Y:S01]  /*15ba0*/  IADD3 R4, -R0, RZ, RZ ;  /* 0x000000ff00047210 */ /* 0x000fe20007ffe1ff */
[----:B------:R-:W-:Y:S01]  /*15bb0*/  IMAD.WIDE.U32 R2, R10, c[0x0][0x498], R2 ;  /* 0x000126000a027a25 */ /* 0x000fe200078e0002 */
[----:B------:R-:W-:-:S03]  /*15bc0*/  SHF.R.S32.HI R7, RZ, 0x1f, R0 ;  /* 0x0000001fff077819 */ /* 0x000fc60000011400 */
[----:B------:R-:W-:Y:S01]  /*15bd0*/  IMAD R4, R4, c[0x0][0x4e8], R5 ;  /* 0x00013a0004047a24 */ /* 0x000fe200078e0205 */
[----:B------:R-:W-:-:S04]  /*15be0*/  IADD3 R2, P0, R0, R2, RZ ;  /* 0x0000000200027210 */ /* 0x000fc80007f1e0ff */
[----:B------:R-:W-:Y:S02]  /*15bf0*/  SHF.R.S32.HI R5, RZ, 0x1f, R4 ;  /* 0x0000001fff057819 */ /* 0x000fe40000011404 */
[----:B------:R-:W-:-:S03]  /*15c00*/  IADD3.X R3, R7, R3, R6, P0, !PT ;  /* 0x0000000307037210 */ /* 0x000fc600007fe406 */
        /* <DEDUP_REMOVED lines=8> */
.L_x_1024:
[----:B------:R-:W-:Y:S05]  /*15c90*/  BSYNC B0 ;  /* 0x0000000000007941 */ /* 0x000fea0003800000 */
.L_x_1023:
[----:B------:R-:W3:Y:S01]  /*15ca0*/  S2R R14, SR_CTAID.X ;  /* 0x00000000000e7919 */ /* 0x000ee20000002500 */
[----:B-1----:R-:W-:Y:S01]  /*15cb0*/  SHF.R.S32.HI R0, RZ, 0x1f, R9 ;  /* 0x0000001fff007819 */ /* 0x002fe20000011409 */
[----:B------:R-:W-:Y:S01]  /*15cc0*/  IMAD.MOV.U32 R17, RZ, RZ, c[0x0][0x4e8] ;  /* 0x00013a00ff117624 */ /* 0x000fe200078e00ff */
[----:B------:R-:W-:Y:S01]  /*15cd0*/  ULDC.64 UR4, c[0x0][0x3e8] ;  /* 0x0000fa0000047ab9 */ /* 0x000fe20000000a00 */
[----:B------:R-:W-:Y:S01]  /*15ce0*/  IMAD R7, R11, c[0x0][0x3f0], RZ ;  /* 0x0000fc000b077a24 */ /* 0x000fe200078e02ff */
[----:B------:R-:W-:Y:S01]  /*15cf0*/  LEA.HI R0, R0, R9, RZ, 0x3 ;  /* 0x0000000900007211 */ /* 0x000fe200078f18ff */
[----:B------:R-:W-:Y:S01]  /*15d00*/  UIMAD UR6, UR6, UR4, URZ ;  /* 0x00000004060672a4 */ /* 0x000fe2000f8e023f */
[----:B------:R-:W-:Y:S01]  /*15d10*/  ISETP.NE.AND P0, PT, R17, 0x1, PT ;  /* 0x000000011100780c */ /* 0x000fe20003f05270 */
[----:B--2---:R-:W-:Y:S01]  /*15d20*/  UIMAD.WIDE.U32 UR10, UR9, UR4, URZ ;  /* 0x00000004090a72a5 */ /* 0x004fe2000f8e003f */
        /* <DEDUP_REMOVED lines=10> */
[----:B------:R-:W-:-:S02]  /*15dd0*/  LEA R0, R9, R8, 0x5 ;  /* 0x0000000809007211 */ /* 0x000fc400078e28ff */
[----:B------:R-:W-:-:S03]  /*15de0*/  MOV R3, UR4 ;  /* 0x0000000400037c02 */ /* 0x000fc60008000f00 */
[C---:B---3--:R-:W-:Y:S01]  /*15df0*/  IMAD R4, R14.reuse, 0x80, R0 ;  /* 0x000000800e047824 */ /* 0x048fe200078e0200 */
        /* <DEDUP_REMOVED lines=10> */
[----:B------:R-:W-:Y:S02]  /*15ea0*/  IMAD R5, R5, c[0x0][0x4e8], R4 ;  /* 0x00013a0005057a24 */ /* 0x000fe400078e0204 */
[----:B------:R-:W-:-:S03]  /*15eb0*/  IMAD R0, R0, c[0x0][0x3e4], R6 ;  /* 0x0000f90000007a24 */ /* 0x000fc600078e0206 */
[----:B------:R-:W-:Y:S02]  /*15ec0*/  SHF.R.S32.HI R4, RZ, 0x1f, R5 ;  /* 0x0000001fff047819 */ /* 0x000fe40000011405 */
[----:B------:R-:W-:-:S03]  /*15ed0*/  IADD3 R3, R3, R0, RZ ;  /* 0x0000000003037210 */ /* 0x000fc60007ffe0ff */
[----:B------:R-:W-:Y:S02]  /*15ee0*/  IMAD R0, R4, c[0x0][0x3d8], RZ ;  /* 0x0000f60004007a24 */ /* 0x000fe400078e02ff */
[----:B------:R-:W-:-:S04]  /*15ef0*/  IMAD.WIDE.U32 R2, R5, c[0x0][0x3d8], R2 ;  /* 0x0000f60005027a25 */ /* 0x000fc800078e0002 */
[----:B------:R-:W-:Y:S01]  /*15f00*/  IMAD R0, R5, c[0x0][0x3dc], R0 ;  /* 0x0000f70005007a24 */ /* 0x000fe200078e0200 */
[----:B------:R-:W-:-:S03]  /*15f10*/  LEA R16, P0, R2, c[0x0][0x380], 0x1 ;  /* 0x0000e00002107a11 */ /* 0x000fc600078008ff */
[----:B------:R-:W-:-:S05]  /*15f20*/  IMAD.IADD R0, R3, 0x1, R0 ;  /* 0x0000000103007824 */ /* 0x000fca00078e0200 */
[----:B------:R-:W-:Y:S01]  /*15f30*/  LEA.HI.X R15, R2, c[0x0][0x384], R0, 0x1, P0 ;  /* 0x0000e100020f7a11 */ /* 0x000fe200000f0c00 */
[----:B------:R-:W-:Y:S01]  /*15f40*/  IMAD.SHL.U32 R0, R9, 0x8, RZ ;  /* 0x0000000809007824 */ /* 0x000fe200078e00ff */
[----:B------:R-:W-:Y:S01]  /*15f50*/  ISETP.GE.AND P0, PT, R14, R17, PT ;  /* 0x000000110e00720c */ /* 0x000fe20003f06270 */
[----:B------:R1:W2:Y:S03]  /*15f60*/  SHFL.IDX PT, R2, R16, RZ, 0x181f ;  /* 0x00181fff10027589 */ /* 0x0002a600000e0000 */
[C---:B------:R-:W-:Y:S01]  /*15f70*/  IADD3 R11, R0.reuse, 0x40, RZ ;  /* 0x00000040000b7810 */ /* 0x040fe20007ffe0ff */
[----:B------:R1:W3:Y:S01]  /*15f80*/  SHFL.IDX PT, R3, R15, RZ, 0x181f ;  /* 0x00181fff0f037589 */ /* 0x0002e200000e0000 */
[C---:B------:R-:W-:Y:S02]  /*15f90*/  IADD3 R12, R0.reuse, 0x80, RZ ;  /* 0x00000080000c7810 */ /* 0x040fe40007ffe0ff */
[----:B------:R-:W-:-:S05]  /*15fa0*/  IADD3 R13, R0, 0xc0, RZ ;  /* 0x000000c0000d7810 */ /* 0x000fca0007ffe0ff */
        /* <DEDUP_REMOVED lines=22> */
.L_x_1026:
[----:B------:R-:W-:Y:S05]  /*16110*/  BSYNC B0 ;  /* 0x0000000000007941 */ /* 0x000fea0003800000 */
.L_x_1025:
        /* <DEDUP_REMOVED lines=27> */
.L_x_1028:
[----:B------:R-:W-:Y:S05]  /*162d0*/  BSYNC B0 ;  /* 0x0000000000007941 */ /* 0x000fea0003800000 */
.L_x_1027:
        /* <DEDUP_REMOVED lines=27> */
.L_x_1030:
[----:B------:R-:W-:Y:S05]  /*16490*/  BSYNC B0 ;  /* 0x0000000000007941 */ /* 0x000fea0003800000 */
.L_x_1029:
        /* <DEDUP_REMOVED lines=28> */
.L_x_1031:
        /* <DEDUP_REMOVED lines=10> */
.L_x_1783:


//--------------------- .text._ZN7cutlass13device_kernelIN5flash19enable_sm80_to_sm89INS1_16FlashAttnFwdSm80INS1_25CollectiveMainloopFwdSm80ILi8ELi1ELb0EN4cute5tupleIJNS5_1CILi128EEENS7_ILi64EEENS7_ILi256EEEEEELi256ENS_6half_tEfNS_4arch4Sm80ELb0ELb1ELb1ELb1ELb1ELb0ELb1ELb0EEENS1_21CollectiveEpilogueFwdINS6_IJS8_SA_S9_EEENS6_IJNS7_ILi1EEESI_SI_EEESC_SE_Li256ELb1ELb1ELb0ELb0EEENS1_19SingleTileSchedulerILb1ELb0ELb1ELi128EEEEEEEEEvNT_6ParamsE --------------------------
	.section	.text._ZN7cutlass13device_kernelIN5flash19enable_sm80_to_sm89INS1_16FlashAttnFwdSm80INS1_25CollectiveMainloopFwdSm80ILi8ELi1ELb0EN4cute5tupleIJNS5_1CILi128EEENS7_ILi64EEENS7_ILi256EEEEEELi256ENS_6half_tEfNS_4arch4Sm80ELb0ELb1ELb1ELb1ELb1ELb0ELb1ELb0EEENS1_21CollectiveEpilogueFwdINS6_IJS8_SA_S9_EEENS6_IJNS7_ILi1EEESI_SI_EEESC_SE_Li256ELb1ELb1ELb0ELb0EEENS1_19SingleTileSchedulerILb1ELb0ELb1ELi128EEEEEEEEEvNT_6ParamsE,"ax",@progbits
	.sectioninfo	@"SHI_REGISTERS=255"
	.align	128
.text._ZN7cutlass13device_kernelIN5flash19enable_sm80_to_sm89INS1_16FlashAttnFwdSm80INS1_25CollectiveMainloopFwdSm80ILi8ELi1ELb0EN4cute5tupleIJNS5_1CILi128EEENS7_ILi64EEENS7_ILi256EEEEEELi256ENS_6half_tEfNS_4arch4Sm80ELb0ELb1ELb1ELb1ELb1ELb0ELb1ELb0EEENS1_21CollectiveEpilogueFwdINS6_IJS8_SA_S9_EEENS6_IJNS7_ILi1EEESI_SI_EEESC_SE_Li256ELb1ELb1ELb0ELb0EEENS1_19SingleTileSchedulerILb1ELb0ELb1ELi128EEEEEEEEEvNT_6ParamsE:
        .type           _ZN7cutlass13device_kernelIN5flash19enable_sm80_to_sm89INS1_16FlashAttnFwdSm80INS1_25CollectiveMainloopFwdSm80ILi8ELi1ELb0EN4cute5tupleIJNS5_1CILi128EEENS7_ILi64EEENS7_ILi256EEEEEELi256ENS_6half_tEfNS_4arch4Sm80ELb0ELb1ELb1ELb1ELb1ELb0ELb1ELb0EEENS1_21CollectiveEpilogueFwdINS6_IJS8_SA_S9_EEENS6_IJNS7_ILi1EEESI_SI_EEESC_SE_Li256ELb1ELb1ELb0ELb0EEENS1_19SingleTileSchedulerILb1ELb0ELb1ELi128EEEEEEEEEvNT_6ParamsE,@function
        .size           _ZN7cutlass13device_kernelIN5flash19enable_sm80_to_sm89INS1_16FlashAttnFwdSm80INS1_25CollectiveMainloopFwdSm80ILi8ELi1ELb0EN4cute5tupleIJNS5_1CILi128EEENS7_ILi64EEENS7_ILi256EEEEEELi256ENS_6half_tEfNS_4arch4Sm80ELb0ELb1ELb1ELb1ELb1ELb0ELb1ELb0EEENS1_21CollectiveEpilogueFwdINS6_IJS8_SA_S9_EEENS6_IJNS7_ILi1EEESI_SI_EEESC_SE_Li256ELb1ELb1ELb0ELb0EEENS1_19SingleTileSchedulerILb1ELb0ELb1ELi128EEEEEEEEEvNT_6ParamsE,(.L_x_1784 - _ZN7cutlass13device_kernelIN5flash19enable_sm80_to_sm89INS1_16FlashAttnFwdSm80INS1_25CollectiveMainloopFwdSm80ILi8ELi1ELb0EN4cute5tupleIJNS5_1CILi128EEENS7_ILi64EEENS7_ILi256EEEEEELi256ENS_6half_tEfNS_4arch4Sm80ELb0ELb1ELb1ELb1ELb1ELb0ELb1ELb0EEENS1_21CollectiveEpilogueFwdINS6_IJS8_SA_S9_EEENS6_IJNS7_ILi1EEESI_SI_EEESC_SE_Li256ELb1ELb1ELb0ELb0EEENS1_19SingleTileSchedulerILb1ELb0ELb1ELi128EEEEEEEEEvNT_6ParamsE)
        .other          _ZN7cutlass13device_kernelIN5flash19enable_sm80_to_sm89INS1_16FlashAttnFwdSm80INS1_25CollectiveMainloopFwdSm80ILi8ELi1ELb0EN4cute5tupleIJNS5_1CILi128EEENS7_ILi64EEENS7_ILi256EEEEEELi256ENS_6half_tEfNS_4arch4Sm80ELb0ELb1ELb1ELb1ELb1ELb0ELb1ELb0EEENS1_21CollectiveEpilogueFwdINS6_IJS8_SA_S9_EEENS6_IJNS7_ILi1EEESI_SI_EEESC_SE_Li256ELb1ELb1ELb0ELb0EEENS1_19SingleTileSchedulerILb1ELb0ELb1ELi128EEEEEEEEEvNT_6ParamsE,@"STO_CUDA_ENTRY STV_DEFAULT"
_ZN7cutlass13device_kernelIN5flash19enable_sm80_to_sm89INS1_16FlashAttnFwdSm80INS1_25CollectiveMainloopFwdSm80ILi8ELi1ELb0EN4cute5tupleIJNS5_1CILi128EEENS7_ILi64EEENS7_ILi256EEEEEELi256ENS_6half_tEfNS_4arch4Sm80ELb0ELb1ELb1ELb1ELb1ELb0ELb1ELb0EEENS1_21CollectiveEpilogueFwdINS6_IJS8_SA_S9_EEENS6_IJNS7_ILi1EEESI_SI_EEESC_SE_Li256ELb1ELb1ELb0ELb0EEENS1_19SingleTileSchedulerILb1ELb0ELb1ELi128EEEEEEEEEvNT_6ParamsE:
        /* <DEDUP_REMOVED lines=21> */
.L_x_1033:
        /* <DEDUP_REMOVED lines=13> */
.L_x_1035:
[----:B------:R-:W-:Y:S02]  /*0220*/  ULDC UR5, c[0x0][0x54c] ;  /* 0x0001530000057ab9 */ /* 0x000fe40000000800 */
.L_x_1034:
[----:B------:R-:W-:Y:S02]  /*0230*/  ULDC UR4, c[0x0][0x548] ;  /* 0x0001520000047ab9 */ /* 0x000fe40000000800 */
[----:B------:R-:W-:-:S02]  /*0240*/  USHF.L.U32 UR26, UR27, 0x7, URZ ;  /* 0x000000071b1a7899 */ /* 0x000fc4000800063f */
[----:B------:R-:W-:-:S04]  /*0250*/  UIMAD UR4, UR5, UR4, URZ ;  /* 0x00000004050472a4 */ /* 0x000fc8000f8e023f */
[----:B------:R-:W-:-:S04]  /*0260*/  UISETP.GE.AND UP0, UPT, UR26, UR4, UPT ;  /* 0x000000041a00728c */ /* 0x000fc8000bf06270 */
[----:B------:R-:W-:Y:S01]  /*0270*/  USEL UR13, UR13, 0xffffffff, !UP0 ;  /* 0xffffffff0d0d7887 */ /* 0x000fe2000c000000 */
[----:B------:R-:W-:Y:S05]  /*0280*/  BRA `(.L_x_1036) ;  /* 0x000001b000007947 */ /* 0x000fea0003800000 */
.L_x_1032:
        /* <DEDUP_REMOVED lines=8> */
.L_x_1037:
        /* <DEDUP_REMOVED lines=13> */
.L_x_1039:
[----:B------:R-:W-:Y:S02]  /*03e0*/  ULDC UR5, c[0x0][0x54c] ;  /* 0x0001530000057ab9 */ /* 0x000fe40000000800 */
.L_x_1038:
[----:B------:R-:W-:Y:S02]  /*03f0*/  ULDC UR4, c[0x0][0x548] ;  /* 0x0001520000047ab9 */ /* 0x000fe40000000800 */
[----:B------:R-:W-:-:S02]  /*0400*/  USHF.L.U32 UR26, UR27, 0x7, URZ ;  /* 0x000000071b1a7899 */ /* 0x000fc4000800063f */
[----:B------:R-:W-:-:S04]  /*0410*/  UIMAD UR4, UR5, UR4, URZ ;  /* 0x00000004050472a4 */ /* 0x000fc8000f8e023f */
[----:B------:R-:W-:-:S04]  /*0420*/  UISETP.GE.AND UP0, UPT, UR26, UR4, UPT ;  /* 0x000000041a00728c */ /* 0x000fc8000bf06270 */
[----:B------:R-:W-:-:S06]  /*0430*/  USEL UR13, UR13, 0xffffffff, !UP0 ;  /* 0xffffffff0d0d7887 */ /* 0x000fcc000c000000 */
.L_x_1036:
        /* <DEDUP_REMOVED lines=42> */
[----:B------:R-:W2:Y:S04]  /*06e0*/  LDG.E R2, [R6.64] ;  /* 0x0000001206027981 */ /* 0x000ea8000c1e1900 */
[----:B------:R-:W4:Y:S01]  /*06f0*/  LDG.E R0, [R6.64+0x4] ;  /* 0x0000041206007981 */ /* 0x000f22000c1e1900 */
[----:B--23--:R-:W1:Y:S08]  /*0700*/  R2UR UR12, R2 ;  /* 0x00000000020c73c2 */ /* 0x00ce7000000e0000 */
[----:B----4-:R-:W1:Y:S02]  /*0710*/  R2UR UR4, R0 ;  /* 0x00000000000473c2 */ /* 0x010e6400000e0000 */
[----:B-1----:R-:W-:-:S06]  /*0720*/  UIADD3 UR12, -UR12, UR4, URZ ;  /* 0x000000040c0c7290 */ /* 0x002fcc000fffe13f */
.L_x_1040:
        /* <DEDUP_REMOVED lines=10> */
.L_x_1041:
        /* <DEDUP_REMOVED lines=12> */
.L_x_1042:
[----:B------:R-:W-:Y:S02]  /*0890*/  ULDC UR4, c[0x0][0x2c4] ;  /* 0x0000b10000047ab9 */ /* 0x000fe40000000800 */
[----:B------:R-:W-:-:S02]  /*08a0*/  UISETP.NE.AND UP2, UPT, UR4, 0x1, UPT ;  /* 0x000000010400788c */ /* 0x000fc4000bf45270 */
[----:B------:R-:W-:Y:S02]  /*08b0*/  ULDC.64 UR6, c[0x0][0x2c8] ;  /* 0x0000b20000067ab9 */ /* 0x000fe40000000a00 */
[----:B------:R-:W-:Y:S02]  /*08c0*/  ULDC.64 UR4, c[0x0][0x328] ;  /* 0x0000ca0000047ab9 */ /* 0x000fe40000000a00 */
[----:B------:R-:W-:Y:S02]  /*08d0*/  UISETP.GE.AND UP1, UPT, UR5, 0x1, UPT ;  /* 0x000000010500788c */ /* 0x000fe4000bf26270 */
[----:B------:R-:W-:Y:S02]  /*08e0*/  UIADD3 UR8, -UR11, UR8, URZ ;  /* 0x000000080b087290 */ /* 0x000fe4000fffe13f */
[----:B------:R-:W-:Y:S02]  /*08f0*/  UIADD3 UR15, UR26, 0x7f, URZ ;  /* 0x0000007f1a0f7890 */ /* 0x000fe4000fffe03f */
[----:B------:R-:W-:Y:S01]  /*0900*/  @UP2 UIADD3 UR16, UR26, 0x7f, URZ ;  /* 0x0000007f1a102890 */ /* 0x000fe2000fffe03f */
[----:B------:R-:W-:-:S03]  /*0910*/  PLOP3.LUT P0, PT, PT, PT, UP1, 0x40, 0x0 ;  /* 0x000000000000781c */ /* 0x000fc60003f0e818 */
[----:B------:R-:W-:Y:S02]  /*0920*/  UIMAD.WIDE.U32 UR16, UR16, UR6, URZ ;  /* 0x00000006101072a5 */ /* 0x000fe4000f8e003f */
[----:B---3--:R-:W-:Y:S02]  /*0930*/  UIADD3 UR6, UR8, 0x1, -UR12 ;  /* 0x0000000108067890 */ /* 0x008fe4000fffe80c */
[----:B------:R-:W-:-:S04]  /*0940*/  @UP2 USHF.R.U32.HI UR15, URZ, UR7, UR17 ;  /* 0x000000073f0f2299 */ /* 0x000fc80008011611 */
[----:B------:R-:W-:-:S04]  /*0950*/  UIADD3 UR6, UR6, UR15, URZ ;  /* 0x0000000f06067290 */ /* 0x000fc8000fffe03f */
[----:B------:R-:W-:Y:S01]  /*0960*/  UIADD3 UR4, UR6, UR4, URZ ;  /* 0x0000000406047290 */ /* 0x000fe2000fffe03f */
        /* <DEDUP_REMOVED lines=11> */
.L_x_1044:
[----:B------:R-:W-:Y:S02]  /*0a20*/  UISETP.NE.AND UP0, UPT, UR5, 0x1, UPT ;  /* 0x000000010500788c */ /* 0x000fe4000bf05270 */
[----:B------:R-:W-:Y:S02]  /*0a30*/  ULDC.64 UR6, c[0x0][0x330] ;  /* 0x0000cc0000067ab9 */ /* 0x000fe40000000a00 */
[----:B------:R-:W-:-:S07]  /*0a40*/  UIMAD.WIDE.U32 UR16, UR15, UR6, URZ ;  /* 0x000000060f1072a5 */ /* 0x000fce000f8e003f */
[----:B------:R-:W-:Y:S02]  /*0a50*/  @UP0 USHF.R.U32.HI UR15, URZ, UR7, UR17 ;  /* 0x000000073f0f0299 */ /* 0x000fe40008011611 */
.L_x_1045:
[----:B------:R-:W-:Y:S02]  /*0a60*/  ULDC UR6, c[0x0][0x32c] ;  /* 0x0000cb0000067ab9 */ /* 0x000fe40000000800 */
[----:B------:R-:W-:-:S04]  /*0a70*/  UIMAD UR6, UR15, UR5, UR6 ;  /* 0x000000050f0672a4 */ /* 0x000fc8000f8e0206 */
[----:B------:R-:W-:-:S04]  /*0a80*/  UISETP.LT.AND UP0, UPT, UR4, UR6, UPT ;  /* 0x000000060400728c */ /* 0x000fc8000bf01270 */
[----:B------:R-:W-:Y:S02]  /*0a90*/  USEL UR4, UR4, UR6, UP0 ;  /* 0x0000000604047287 */ /* 0x000fe40008000000 */
.L_x_1043:
[----:B------:R-:W-:Y:S01]  /*0aa0*/  UIADD3 UR17, UR8, 0x3f, URZ ;  /* 0x0000003f08117890 */ /* 0x000fe2000fffe03f */
[----:B------:R-:W-:Y:S01]  /*0ab0*/  PLOP3.LUT P0, PT, PT, PT, UP1, 0x40, 0x0 ;  /* 0x000000000000781c */ /* 0x000fe20003f0e818 */
[----:B------:R-:W-:Y:S02]  /*0ac0*/  UIADD3 UR15, UR4, 0x3f, URZ ;  /* 0x0000003f040f7890 */ /* 0x000fe4000fffe03f */
[----:B------:R-:W-:Y:S02]  /*0ad0*/  ULDC.64 UR6, c[0x0][0x2c8] ;  /* 0x0000b20000067ab9 */ /* 0x000fe40000000a00 */
[----:B------:R-:W-:Y:S02]  /*0ae0*/  UIMAD.WIDE.U32 UR22, UR26, UR6, URZ ;  /* 0x000000061a1672a5 */ /* 0x000fe4000f8e003f */
[----:B------:R-:W-:Y:S02]  /*0af0*/  USHF.R.S32.HI UR16, URZ, 0x1f, UR17 ;  /* 0x0000001f3f107899 */ /* 0x000fe40008011411 */
[----:B------:R-:W-:-:S02]  /*0b00*/  USHF.R.S32.HI UR6, URZ, 0x1f, UR15 ;  /* 0x0000001f3f067899 */ /* 0x000fc4000801140f */
[----:B------:R-:W-:Y:S02]  /*0b10*/  ULEA.HI UR16, UR16, UR17, URZ, 0x6 ;  /* 0x0000001110107291 */ /* 0x000fe4000f8f303f */
[----:B------:R-:W-:Y:S02]  /*0b20*/  ULEA.HI UR6, UR6, UR15, URZ, 0x6 ;  /* 0x0000000f06067291 */ /* 0x000fe4000f8f303f */
[----:B------:R-:W-:Y:S02]  /*0b30*/  UMOV UR4, UR26 ;  /* 0x0000001a00047c82 */ /* 0x000fe40008000000 */
[----:B------:R-:W-:Y:S02]  /*0b40*/  @UP2 USHF.R.U32.HI UR4, URZ, UR7, UR23 ;  /* 0x000000073f042299 */ /* 0x000fe40008011617 */
[----:B------:R-:W-:Y:S02]  /*0b50*/  USHF.R.S32.HI UR16, URZ, 0x6, UR16 ;  /* 0x000000063f107899 */ /* 0x000fe40008011410 */
[----:B------:R-:W-:-:S02]  /*0b60*/  USHF.R.S32.HI UR22, URZ, 0x6, UR6 ;  /* 0x000000063f167899 */ /* 0x000fc40008011406 */
[----:B------:R-:W-:Y:S02]  /*0b70*/  UIADD3 UR23, UR8, -UR12, URZ ;  /* 0x8000000c08177290 */ /* 0x000fe4000fffe03f */
[----:B------:R-:W-:Y:S02]  /*0b80*/  UISETP.LT.AND UP0, UPT, UR16, UR22, UPT ;  /* 0x000000161000728c */ /* 0x000fe4000bf01270 */
[----:B------:R-:W-:Y:S02]  /*0b90*/  UIADD3 UR7, UR23, UR4, URZ ;  /* 0x0000000417077290 */ /* 0x000fe4000fffe03f */
[----:B------:R-:W-:Y:S02]  /*0ba0*/  ULDC UR6, c[0x0][0x324] ;  /* 0x0000c90000067ab9 */ /* 0x000fe40000000800 */
[----:B------:R-:W-:Y:S02]  /*0bb0*/  USEL UR22, UR16, UR22, UP0 ;  /* 0x0000001610167287 */ /* 0x000fe40008000000 */
[----:B------:R-:W-:Y:S01]  /*0bc0*/  UIADD3 UR6, UR7, -UR6, URZ ;  /* 0x8000000607067290 */ /* 0x000fe2000fffe03f */
        /* <DEDUP_REMOVED lines=12> */
.L_x_1047:
[----:B------:R-:W-:-:S03]  /*0c90*/  UISETP.NE.AND UP0, UPT, UR5, 0x1, UPT ;  /* 0x000000010500788c */ /* 0x000fc6000bf05270 */
[----:B------:R-:W-:Y:S02]  /*0ca0*/  ULDC.64 UR4, c[0x0][0x330] ;  /* 0x0000cc0000047ab9 */ /* 0x000fe40000000a00 */
[----:B------:R-:W-:-:S07]  /*0cb0*/  UIMAD.WIDE.U32 UR16, UR7, UR4, URZ ;  /* 0x00000004071072a5 */ /* 0x000fce000f8e003f */
[----:B------:R-:W-:Y:S02]  /*0cc0*/  @UP0 UMOV UR15, UR17 ;  /* 0x00000011000f0c82 */ /* 0x000fe40008000000 */
[----:B------:R-:W-:Y:S02]  /*0cd0*/  @UP0 USHF.R.U32.HI UR7, URZ, UR5, UR15 ;  /* 0x000000053f070299 */ /* 0x000fe4000801160f */
.L_x_1048:
[----:B------:R-:W-:Y:S02]  /*0ce0*/  ULDC UR4, c[0x0][0x32c] ;  /* 0x0000cb0000047ab9 */ /* 0x000fe40000000800 */
[----:B------:R-:W-:-:S04]  /*0cf0*/  UIMAD UR4, UR7, UR4, URZ ;  /* 0x00000004070472a4 */ /* 0x000fc8000f8e023f */
[----:B------:R-:W-:-:S04]  /*0d00*/  UISETP.LT.AND UP0, UPT, UR6, UR4, UPT ;  /* 0x000000040600728c */ /* 0x000fc8000bf01270 */
[----:B------:R-:W-:-:S04]  /*0d10*/  USEL UR6, UR6, UR4, !UP0 ;  /* 0x0000000406067287 */ /* 0x000fc8000c000000 */
.L_x_1046:
[----:B------:R-:W-:Y:S01]  /*0d20*/  USHF.R.S32.HI UR4, URZ, 0x1f, UR6 ;  /* 0x0000001f3f047899 */ /* 0x000fe20008011406 */
[----:B------:R-:W-:Y:S01]  /*0d30*/  PLOP3.LUT P2, PT, PT, PT, PT, 0x80, 0x0 ;  /* 0x000000000000781c */ /* 0x000fe20003f4f070 */
[----:B------:R-:W-:Y:S01]  /*0d40*/  CS2R R10, SRZ ;  /* 0x00000000000a7805 */ /* 0x000fe2000001ff00 */
[----:B------:R-:W-:Y:S01]  /*0d50*/  IMAD.MOV.U32 R130, RZ, RZ, RZ ;  /* 0x000000ffff827224 */ /* 0x000fe200078e00ff */
[----:B------:R-:W-:Y:S01]  /*0d60*/  ULEA.HI UR4, UR4, UR6, URZ, 0x6 ;  /* 0x0000000604047291 */ /* 0x000fe2000f8f303f */
[----:B------:R-:W-:Y:S01]  /*0d70*/  CS2R R128, SRZ ;  /* 0x0000000000807805 */ /* 0x000fe2000001ff00 */
[----:B------:R-:W-:Y:S01]  /*0d80*/  CS2R R14, SRZ ;  /* 0x00000000000e7805 */ /* 0x000fe2000001ff00 */
[----:B------:R-:W-:Y:S01]  /*0d90*/  IMAD.MOV.U32 R126, RZ, RZ, RZ ;  /* 0x000000ffff7e7224 */ /* 0x000fe200078e00ff */
[----:B------:R-:W-:Y:S01]  /*0da0*/  USHF.R.S32.HI UR7, URZ, 0x6, UR4 ;  /* 0x000000063f077899 */ /* 0x000fe20008011404 */
[----:B------:R-:W-:Y:S01]  /*0db0*/  CS2R R124, SRZ ;  /* 0x00000000007c7805 */ /* 0x000fe2000001ff00 */
[----:B------:R-:W-:Y:S01]  /*0dc0*/  MOV R122, RZ ;  /* 0x000000ff007a7202 */ /* 0x000fe20000000f00 */
[----:B------:R-:W-:Y:S01]  /*0dd0*/  CS2R R120, SRZ ;  /* 0x0000000000787805 */ /* 0x000fe2000001ff00 */
[----:B------:R-:W-:Y:S01]  /*0de0*/  UISETP.LT.AND UP0, UPT, URZ, UR7, UPT ;  /* 0x000000073f00728c */ /* 0x000fe2000bf01270 */
[----:B------:R-:W-:Y:S01]  /*0df0*/  CS2R R12, SRZ ;  /* 0x00000000000c7805 */ /* 0x000fe2000001ff00 */
[----:B------:R-:W-:Y:S01]  /*0e00*/  IMAD.MOV.U32 R118, RZ, RZ, RZ ;  /* 0x000000ffff767224 */ /* 0x000fe200078e00ff */
[----:B------:R-:W-:Y:S01]  /*0e10*/  CS2R R116, SRZ ;  /* 0x0000000000747805 */ /* 0x000fe2000001ff00 */
[----:B------:R-:W-:Y:S01]  /*0e20*/  USEL UR7, URZ, UR7, !UP0 ;  /* 0x000000073f077287 */ /* 0x000fe2000c000000 */
[----:B------:R-:W-:Y:S01]  /*0e30*/  CS2R R16, SRZ ;  /* 0x0000000000107805 */ /* 0x000fe2000001ff00 */
[----:B------:R-:W-:Y:S01]  /*0e40*/  MOV R114, RZ ;  /* 0x000000ff00727202 */ /* 0x000fe20000000f00 */
[----:B------:R-:W-:Y:S01]  /*0e50*/  CS2R R112, SRZ ;  /* 0x0000000000707805 */ /* 0x000fe2000001ff00 */
[----:B------:R-:W-:Y:S01]  /*0e60*/  UISETP.GT.AND UP0, UPT, UR22, UR7, UPT ;  /* 0x000000071600728c */ /* 0x000fe2000bf04270 */
[----:B------:R-:W-:Y:S01]  /*0e70*/  CS2R R18, SRZ ;  /* 0x0000000000127805 */ /* 0x000fe2000001ff00 */
[----:B------:R-:W-:Y:S01]  /*0e80*/  IMAD.MOV.U32 R110, RZ, RZ, RZ ;  /* 0x000000ffff6e7224 */ /* 0x000fe200078e00ff */
[----:B------:R-:W-:Y:S01]  /*0e90*/  CS2R R108, SRZ ;  /* 0x00000000006c7805 */ /* 0x000fe2000001ff00 */
[----:B------:R-:W-:Y:S01]  /*0ea0*/  CS2R R106, SRZ ;  /* 0x00000000006a7805 */ /* 0x000fe2000001ff00 */
[----:B------:R-:W-:Y:S01]  /*0eb0*/  CS2R R20, SRZ ;  /* 0x0000000000147805 */ /* 0x000fe2000001ff00 */
[----:B------:R-:W-:Y:S01]  /*0ec0*/  PLOP3.LUT P0, PT, PT, PT, UP0, 0x80, 0x0 ;  /* 0x000000000000781c */ /* 0x000fe20003f0f008 */
[----:B------:R-:W-:Y:S01]  /*0ed0*/  CS2R R102, SRZ ;  /* 0x0000000000667805 */ /* 0x000fe2000001ff00 */
[----:B------:R-:W-:Y:S01]  /*0ee0*/  MOV R104, RZ ;  /* 0x000000ff00687202 */ /* 0x000fe20000000f00 */
[----:B------:R-:W-:Y:S01]  /*0ef0*/  IMAD.MOV.U32 R23, RZ, RZ, RZ ;  /* 0x000000ffff177224 */ /* 0x000fe200078e00ff */
        /* <DEDUP_REMOVED lines=67> */
[----:B------:R-:W-:Y:S01]  /*1330*/  UIMAD UR6, UR6, UR4, URZ ;  /* 0x00000004060672a4 */ /* 0x000fe2000f8e023f */
[----:B------:R-:W-:Y:S01]  /*1340*/  PLOP3.LUT P1, PT, PT, PT, UP2, 0x80, 0x0 ;  /* 0x000000000000781c */ /* 0x000fe20003f2f028 */
[----:B------:R-:W-:Y:S01]  /*1350*/  UIMAD.WIDE.U32 UR14, UR9, UR4, URZ ;  /* 0x00000004090e72a5 */ /* 0x000fe2000f8e003f */
[----:B------:R-:W-:Y:S01]  /*1360*/  PLOP3.LUT P0, PT, PT, PT, UP2, 0x80, 0x0 ;  /* 0x000000000000781c */ /* 0x000fe20003f0f028 */
[----:B------:R-:W-:Y:S01]  /*1370*/  UIMAD UR6, UR9, UR5, UR6 ;  /* 0x00000005090672a4 */ /* 0x000fe2000f8e0206 */
[----:B------:R-:W-:Y:S01]  /*1380*/  LEA.HI R19, R117, R119, RZ, 0x4 ;  /* 0x0000007775137211 */ /* 0x000fe200078f20ff */
[----:B------:R-:W-:Y:S01]  /*1390*/  USHF.R.S32.HI UR9, URZ, 0x1f, UR13 ;  /* 0x0000001f3f097899 */ /* 0x000fe2000801140d */
[----:B------:R-:W-:Y:S01]  /*13a0*/  BSSY B0, `(.L_x_1050) ;  /* 0x000005f000007945 */ /* 0x000fe20003800000 */
[----:B------:R-:W-:-:S02]  /*13b0*/  ULDC.64 UR4, c[0x0][0x1b8] ;  /* 0x00006e0000047ab9 */ /* 0x000fc40000000a00 */
[----:B------:R-:W-:Y:S02]  /*13c0*/  UIADD3 UR15, UR15, UR6, URZ ;  /* 0x000000060f0f7290 */ /* 0x000fe4000fffe03f */
[----:B------:R-:W-:Y:S02]  /*13d0*/  UIMAD UR6, UR20, UR4, URZ ;  /* 0x00000004140672a4 */ /* 0x000fe4000f8e023f */
[----:B------:R-:W-:Y:S02]  /*13e0*/  USEL UR9, UR9, URZ, !UP3 ;  /* 0x0000003f09097287 */ /* 0x000fe4000d800000 */
[----:B------:R-:W-:Y:S02]  /*13f0*/  UIMAD UR6, UR10, UR5, UR6 ;  /* 0x000000050a0672a4 */ /* 0x000fe4000f8e0206 */
[----:B------:R-:W-:Y:S02]  /*1400*/  UIMAD.WIDE.U32 UR16, UR10, UR4, UR14 ;  /* 0x000000040a1072a5 */ /* 0x000fe4000f8e000e */
[----:B------:R-:W-:-:S02]  /*1410*/  USEL UR14, UR13, URZ, !UP3 ;  /* 0x0000003f0d0e7287 */ /* 0x000fc4000d800000 */
[----:B------:R-:W-:Y:S01]  /*1420*/  ULDC.64 UR4, c[0x0][0x1c0] ;  /* 0x0000700000047ab9 */ /* 0x000fe20000000a00 */
[----:B-1----:R-:W-:Y:S01]  /*1430*/  LEA.HI R2, R117, R119, RZ, 0x3 ;  /* 0x0000007775027211 */ /* 0x002fe200078f18ff */
[----:B------:R-:W-:Y:S02]  /*1440*/  UIMAD UR9, UR9, UR4, URZ ;  /* 0x00000004090972a4 */ /* 0x000fe4000f8e023f */
[----:B------:R-:W-:Y:S01]  /*1450*/  UIADD3 UR17, UR17, UR6, URZ ;  /* 0x0000000611117290 */ /* 0x000fe2000fffe03f */
[----:B------:R-:W-:Y:S01]  /*1460*/  LOP3.LUT R0, R2, 0xfffffff8, RZ, 0xc0, !PT ;  /* 0xfffffff802007812 */ /* 0x000fe200078ec0ff */
[----:B------:R-:W-:Y:S01]  /*1470*/  UIMAD UR5, UR14, UR5, UR9 ;  /* 0x000000050e0572a4 */ /* 0x000fe2000f8e0209 */
[----:B------:R-:W-:Y:S01]  /*1480*/  SHF.R.S32.HI R26, RZ, 0x3, R2 ;  /* 0x00000003ff1a7819 */ /* 0x000fe20000011402 */
[----:B------:R-:W-:Y:S02]  /*1490*/  UIMAD.WIDE.U32 UR14, UR14, UR4, UR16 ;  /* 0x000000040e0e72a5 */ /* 0x000fe4000f8e0010 */
[----:B------:R-:W-:Y:S01]  /*14a0*/  IMAD.IADD R27, R119, 0x1, -R0 ;  /* 0x00000001771b7824 */ /* 0x000fe200078e0a00 */
[----:B------:R-:W-:Y:S01]  /*14b0*/  ULDC UR4, c[0x0][0x2c4] ;  /* 0x0000b10000047ab9 */ /* 0x000fe20000000800 */
[----:B------:R-:W-:Y:S01]  /*14c0*/  IADD3 R15, R26, UR26, RZ ;  /* 0x0000001a1a0f7c10 */ /* 0x000fe2000fffe0ff */
[----:B------:R-:W-:Y:S01]  /*14d0*/  UIADD3 UR5, UR15, UR5, URZ ;  /* 0x000000050f057290 */ /* 0x000fe2000fffe03f */
[----:B------:R-:W-:Y:S01]  /*14e0*/  IMAD R252, R27, 0x20, R26 ;  /* 0x000000201bfc7824 */ /* 0x000fe200078e021a */
[----:B------:R-:W-:Y:S01]  /*14f0*/  UIMAD UR4, UR12, UR4, URZ ;  /* 0x000000040c0472a4 */ /* 0x000fe2000f8e023f */
[----:B------:R-:W-:-:S02]  /*1500*/  IMAD.U32 R3, RZ, RZ, UR15 ;  /* 0x0000000fff037e24 */ /* 0x000fc4000f8e00ff */
[----:B------:R-:W-:Y:S01]  /*1510*/  IMAD.SHL.U32 R249, R27, 0x8, RZ ;  /* 0x000000081bf97824 */ /* 0x000fe200078e00ff */
[----:B------:R-:W-:Y:S01]  /*1520*/  IADD3 R4, R252, UR26, RZ ;  /* 0x0000001afc047c10 */ /* 0x000fe2000fffe0ff */
[----:B------:R-:W-:-:S03]  /*1530*/  IMAD.U32 R3, RZ, RZ, UR5 ;  /* 0x00000005ff037e24 */ /* 0x000fc6000f8e00ff */
[C---:B------:R-:W-:Y:S01]  /*1540*/  IADD3 R49, R249.reuse, 0x40, RZ ;  /* 0x00000040f9317810 */ /* 0x040fe20007ffe0ff */
[----:B------:R-:W-:Y:S01]  /*1550*/  @P1 IMAD.HI.U32 R2, R4, c[0x0][0x2c8], RZ ;  /* 0x0000b20004021a27 */ /* 0x000fe200078e00ff */
[C---:B------:R-:W-:Y:S02]  /*1560*/  IADD3 R52, R249.reuse, 0x80, RZ ;  /* 0x00000080f9347810 */ /* 0x040fe40007ffe0ff */
[C---:B------:R-:W-:Y:S01]  /*1570*/  IADD3 R48, R249.reuse, 0xc0, RZ ;  /* 0x000000c0f9307810 */ /* 0x040fe20007ffe0ff */
[----:B------:R-:W-:Y:S01]  /*1580*/  IMAD.MOV.U32 R0, RZ, RZ, R4 ;  /* 0x000000ffff007224 */ /* 0x000fe200078e0004 */
[----:B------:R-:W-:Y:S01]  /*1590*/  @P0 SHF.R.U32.HI R0, RZ, c[0x0][0x2cc], R2 ;  /* 0x0000b300ff000a19 */ /* 0x000fe20000011602 */
[----:B------:R-:W-:Y:S01]  /*15a0*/  IMAD.U32 R2, RZ, RZ, UR14 ;  /* 0x0000000eff027e24 */ /* 0x000fe2000f8e00ff */
[----:B------:R-:W-:Y:S02]  /*15b0*/  ISETP.GE.AND P4, PT, R249, c[0x0][0x198], PT ;  /* 0x00006600f9007a0c */ /* 0x000fe40003f86270 */
[--C-:B------:R-:W-:Y:S01]  /*15c0*/  SHF.R.S32.HI R6, RZ, 0x1f, R0.reuse ;  /* 0x0000001fff067819 */ /* 0x100fe20000011400 */
[----:B------:R-:W-:Y:S01]  /*15d0*/  IMAD.MOV R5, RZ, RZ, -R0 ;  /* 0x000000ffff057224 */ /* 0x000fe200078e0a00 */
[----:B------:R-:W-:Y:S01]  /*15e0*/  ISETP.GE.AND P3, PT, R49, c[0x0][0x198], PT ;  /* 0x0000660031007a0c */ /* 0x000fe20003f66270 */
[----:B------:R-:W-:Y:S01]  /*15f0*/  IMAD.WIDE.U32 R2, R0, c[0x0][0x1b0], R2 ;  /* 0x00006c0000027a25 */ /* 0x000fe200078e0002 */
[----:B------:R-:W-:-:S02]  /*1600*/  ISETP.GE.AND P6, PT, R52, c[0x0][0x198], PT ;  /* 0x0000660034007a0c */ /* 0x000fc40003fc6270 */
[----:B------:R-:W-:Y:S01]  /*1610*/  ISETP.GE.AND P5, PT, R48, c[0x0][0x198], PT ;  /* 0x0000660030007a0c */ /* 0x000fe20003fa6270 */
[----:B------:R-:W-:Y:S02]  /*1620*/  IMAD R4, R5, c[0x0][0x2c4], R4 ;  /* 0x0000b10005047a24 */ /* 0x000fe400078e0204 */
[----:B------:R-:W-:-:S04]  /*1630*/  IMAD R5, R6, c[0x0][0x1b0], RZ ;  /* 0x00006c0006057a24 */ /* 0x000fc800078e02ff */
[----:B------:R-:W-:Y:S01]  /*1640*/  IMAD R6, R0, c[0x0][0x1b4], R5 ;  /* 0x00006d0000067a24 */ /* 0x000fe200078e0205 */
[----:B------:R-:W-:-:S03]  /*1650*/  SHF.R.S32.HI R5, RZ, 0x1f, R4 ;  /* 0x0000001fff057819 */ /* 0x000fc60000011404 */
[----:B------:R-:W-:Y:S02]  /*1660*/  IMAD.IADD R3, R3, 0x1, R6 ;  /* 0x0000000103037824 */ /* 0x000fe400078e0206 */
[----:B------:R-:W-:Y:S02]  /*1670*/  IMAD R0, R5, c[0x0][0x1a8], RZ ;  /* 0x00006a0005007a24 */ /* 0x000fe400078e02ff */
[----:B------:R-:W-:-:S04]  /*1680*/  IMAD.WIDE.U32 R2, R4, c[0x0][0x1a8], R2 ;  /* 0x00006a0004027a25 */ /* 0x000fc800078e0002 */
[----:B------:R-:W-:Y:S01]  /*1690*/  IMAD R5, R4, c[0x0][0x1ac], R0 ;  /* 0x00006b0004057a24 */ /* 0x000fe200078e0200 */
[----:B------:R-:W-:Y:S02]  /*16a0*/  LOP3.LUT R0, R19, 0xfffffff0, RZ, 0xc0, !PT ;  /* 0xfffffff013007812 */ /* 0x000fe400078ec0ff */
[----:B------:R-:W-:Y:S01]  /*16b0*/  LEA R17, P0, R2, c[0x0][0x160], 0x1 ;  /* 0x0000580002117a11 */ /* 0x000fe200078008ff */
[----:B------:R-:W-:Y:S01]  /*16c0*/  IMAD.IADD R4, R3, 0x1, R5 ;  /* 0x0000000103047824 */ /* 0x000fe200078e0205 */
[----:B------:R-:W-:Y:S01]  /*16d0*/  LEA.HI R5, R117, R119, RZ, 0x6 ;  /* 0x0000007775057211 */ /* 0x000fe200078f30ff */
[----:B------:R-:W-:Y:S02]  /*16e0*/  IMAD.IADD R3, R119, 0x1, -R0 ;  /* 0x0000000177037824 */ /* 0x000fe400078e0a00 */
[----:B------:R-:W-:Y:S01]  /*16f0*/  IMAD.SHL.U32 R0, R26, 0x40, RZ ;  /* 0x000000401a007824 */ /* 0x000fe200078e00ff */
[----:B------:R-:W-:Y:S01]  /*1700*/  LEA.HI.X R16, R2, c[0x0][0x164], R4, 0x1, P0 ;  /* 0x0000590002107a11 */ /* 0x000fe200000f0c04 */
[----:B------:R1:W3:Y:S01]  /*1710*/  SHFL.IDX PT, R6, R17, RZ, 0x181f ;  /* 0x00181fff11067589 */ /* 0x0002e200000e0000 */
[----:B------:R-:W-:-:S02]  /*1720*/  SHF.R.S32.HI R2, RZ, 0x1f, R3 ;  /* 0x0000001fff027819 */ /* 0x000fc40000011403 */
[----:B------:R-:W-:Y:S02]  /*1730*/  LOP3.LUT R0, R0, 0x1c0, RZ, 0xc0, !PT ;  /* 0x000001c000007812 */ /* 0x000fe400078ec0ff */
[----:B------:R-:W-:Y:S02]  /*1740*/  LEA.HI R20, R2, R3, RZ, 0x3 ;  /* 0x0000000302147211 */ /* 0x000fe400078f18ff */
[----:B------:R-:W-:Y:S02]  /*1750*/  ISETP.GE.AND P0, PT, R15, UR4, PT ;  /* 0x000000040f007c0c */ /* 0x000fe4000bf06270 */
[----:B------:R-:W-:Y:S02]  /*1760*/  LOP3.LUT R4, R20, 0xfffffff8, RZ, 0xc0, !PT ;  /* 0xfffffff814047812 */ /* 0x000fe400078ec0ff */
[----:B------:R-:W-:Y:S02]  /*1770*/  SHF.R.U32.HI R2, RZ, 0x3, R0 ;  /* 0x00000003ff027819 */ /* 0x000fe40000011600 */
[----:B------:R-:W-:Y:S01]  /*1780*/  LOP3.LUT R0, R0, 0x38, R249, 0xf8, !PT ;  /* 0x0000003800007812 */ /* 0x000fe200078ef8f9 */
[----:B------:R-:W-:-:S02]  /*1790*/  IMAD.IADD R18, R3, 0x1, -R4 ;  /* 0x0000000103127824 */ /* 0x000fc400078e0a04 */
[----:B------:R-:W-:Y:S01]  /*17a0*/  IMAD.MOV.U32 R4, RZ, RZ, 0x10 ;  /* 0x00000010ff047424 */ /* 0x000fe200078e00ff */
[----:B------:R-:W-:Y:S01]  /*17b0*/  LOP3.LUT R2, R0, R2, RZ, 0x3c, !PT ;  /* 0x0000000200027212 */ /* 0x000fe200078e3cff */
[----:B------:R-:W-:Y:S02]  /*17c0*/  IMAD.SHL.U32 R0, R5, 0x8, RZ ;  /* 0x0000000805007824 */ /* 0x000fe400078e00ff */
[----:B------:R-:W-:-:S03]  /*17d0*/  IMAD.MOV.U32 R3, RZ, RZ, 0x20 ;  /* 0x00000020ff037424 */ /* 0x000fc600078e00ff */
[----:B------:R-:W-:Y:S01]  /*17e0*/  LOP3.LUT R239, R2, 0xfffffe00, R0, 0xf8, !PT ;  /* 0xfffffe0002ef7812 */ /* 0x000fe200078ef800 */
[----:B--2---:R2:W4:Y:S01]  /*17f0*/  @P2 R2UR UR9, R7 ;  /* 0x00000000070923c2 */ /* 0x00452200000e0000 */
[----:B------:R-:W-:Y:S01]  /*1800*/  R2P PR, R18, 0x6 ;  /* 0x0000000612007804 */ /* 0x000fe20000000000 */
[----:B----4-:R-:W-:-:S04]  /*1810*/  @!UP0 UMOV UR9, UR13 ;  /* 0x0000000d00098c82 */ /* 0x010fc80008000000 */
[----:B------:R-:W-:Y:S02]  /*1820*/  SEL R4, R4, 0xfffffff0, !P1 ;  /* 0xfffffff004047807 */ /* 0x000fe40004800000 */
[----:B------:R-:W-:Y:S01]  /*1830*/  SEL R2, R3, 0xffffffe0, !P2 ;  /* 0xffffffe003027807 */ /* 0x000fe20005000000 */
[----:B--2---:R1:W2:Y:S01]  /*1840*/  SHFL.IDX PT, R7, R16, RZ, 0x181f ;  /* 0x00181fff10077589 */ /* 0x0042a200000e0000 */
[----:B------:R-:W-:Y:S05]  /*1850*/  @P0 BRA `(.L_x_1051) ;  /* 0x0000013000000947 */ /* 0x000fea0003800000 */
[----:B---3--:R-:W-:Y:S01]  /*1860*/  SHF.R.S32.HI R5, RZ, 0x1f, R49 ;  /* 0x0000001fff057819 */ /* 0x008fe20000011431 */
[----:B--2---:R-:W-:Y:S01]  /*1870*/  IMAD.WIDE R12, R249, 0x2, R6 ;  /* 0x00000002f90c7825 */ /* 0x004fe200078e0206 */
[----:B------:R-:W-:Y:S02]  /*1880*/  SHF.R.S32.HI R3, RZ, 0x1f, R52 ;  /* 0x0000001fff037819 */ /* 0x000fe40000011434 */
[----:B------:R-:W-:Y:S02]  /*1890*/  SHF.R.S32.HI R0, RZ, 0x1f, R48 ;  /* 0x0000001fff007819 */ /* 0x000fe40000011430 */
[----:B------:R-:W-:-:S02]  /*18a0*/  LEA.HI R5, R5, R49, RZ, 0x3 ;  /* 0x0000003105057211 */ /* 0x000fc400078f18ff */
[----:B------:R-:W-:Y:S02]  /*18b0*/  LEA.HI R3, R3, R52, RZ, 0x3 ;  /* 0x0000003403037211 */ /* 0x000fe400078f18ff */
[----:B------:R-:W-:Y:S02]  /*18c0*/  LEA.HI R0, R0, R48, RZ, 0x3 ;  /* 0x0000003000007211 */ /* 0x000fe400078f18ff */
[----:B------:R-:W-:Y:S02]  /*18d0*/  LOP3.LUT R5, R5, 0xfffffff8, RZ, 0xc0, !PT ;  /* 0xfffffff805057812 */ /* 0x000fe400078ec0ff */
[----:B------:R-:W-:Y:S02]  /*18e0*/  LOP3.LUT R3, R3, 0xfffffff8, RZ, 0xc0, !PT ;  /* 0xfffffff803037812 */ /* 0x000fe400078ec0ff */
[----:B------:R-:W-:Y:S01]  /*18f0*/  LOP3.LUT R14, R0, 0xfffffff8, RZ, 0xc0, !PT ;  /* 0xfffffff8000e7812 */ /* 0x000fe200078ec0ff */
[----:B------:R-:W-:Y:S02]  /*1900*/  IMAD.SHL.U32 R0, R239, 0x2, RZ ;  /* 0x00000002ef007824 */ /* 0x000fe400078e00ff */
[----:B------:R-:W-:-:S03]  /*1910*/  IMAD.WIDE R10, R5, 0x2, R6 ;  /* 0x00000002050a7825 */ /* 0x000fc600078e0206 */
[----:B------:R-:W-:Y:S01]  /*1920*/  @!PT LDS RZ, [RZ] ;  /* 0x00000000fffff984 */ /* 0x000fe20000000800 */
[----:B------:R2:W-:Y:S01]  /*1930*/  LDGSTS.E.BYPASS.LTC128B.128 [R0+0x10100], [R12.64], !P4 ;  /* 0x101000000c007fae */ /* 0x0005e2000e101d52 */
[----:B------:R-:W-:-:S03]  /*1940*/  IMAD.WIDE R8, R3, 0x2, R6 ;  /* 0x0000000203087825 */ /* 0x000fc600078e0206 */
[----:B------:R2:W-:Y:S01]  /*1950*/  LDGSTS.E.BYPASS.LTC128B.128 [R0+0x14100], [R10.64], !P3 ;  /* 0x141000000a007fae */ /* 0x0005e2000d901d52 */
[----:B------:R-:W-:-:S03]  /*1960*/  IMAD.WIDE R6, R14, 0x2, R6 ;  /* 0x000000020e067825 */ /* 0x000fc600078e0206 */
[----:B------:R2:W-:Y:S04]  /*1970*/  LDGSTS.E.BYPASS.LTC128B.128 [R0+0x18100], [R8.64], !P6 ;  /* 0x1810000008007fae */ /* 0x0005e8000f101d52 */
[----:B------:R2:W-:Y:S02]  /*1980*/  LDGSTS.E.BYPASS.LTC128B.128 [R0+0x1c100], [R6.64], !P5 ;  /* 0x1c10000006007fae */ /* 0x0005e4000e901d52 */
.L_x_1051:
[----:B---3--:R-:W-:Y:S05]  /*1990*/  BSYNC B0 ;  /* 0x0000000000007941 */ /* 0x008fea0003800000 */
.L_x_1050:
[----:B--2---:R-:W-:Y:S01]  /*19a0*/  IADD3 R0, R15, 0x20, RZ ;  /* 0x000000200f007810 */ /* 0x004fe20007ffe0ff */
[----:B------:R2:W3:Y:S01]  /*19b0*/  SHFL.IDX PT, R7, R16, 0x1, 0x181f ;  /* 0x00381f0010077f89 */ /* 0x0004e200000e0000 */
[----:B------:R-:W-:Y:S02]  /*19c0*/  BSSY B0, `(.L_x_1052) ;  /* 0x0000017000007945 */ /* 0x000fe40003800000 */
[----:B------:R-:W-:Y:S01]  /*19d0*/  ISETP.GE.AND P0, PT, R0, UR4, PT ;  /* 0x0000000400007c0c */ /* 0x000fe2000bf06270 */
[----:B------:R2:W4:-:S12]  /*19e0*/  SHFL.IDX PT, R6, R17, 0x1, 0x181f ;  /* 0x00381f0011067f89 */ /* 0x00051800000e0000 */
[----:B------:R-:W-:Y:S05]  /*19f0*/  @P0 BRA `(.L_x_1053) ;  /* 0x0000013000000947 */ /* 0x000fea0003800000 */
[----:B------:R-:W-:Y:S01]  /*1a00*/  SHF.R.S32.HI R5, RZ, 0x1f, R49 ;  /* 0x0000001fff057819 */ /* 0x000fe20000011431 */
[----:B---34-:R-:W-:Y:S01]  /*1a10*/  IMAD.WIDE R12, R249, 0x2, R6 ;  /* 0x00000002f90c7825 */ /* 0x018fe200078e0206 */
[----:B------:R-:W-:Y:S02]  /*1a20*/  SHF.R.S32.HI R3, RZ, 0x1f, R52 ;  /* 0x0000001fff037819 */ /* 0x000fe40000011434 */
[----:B------:R-:W-:Y:S02]  /*1a30*/  SHF.R.S32.HI R0, RZ, 0x1f, R48 ;  /* 0x0000001fff007819 */ /* 0x000fe40000011430 */
[----:B------:R-:W-:Y:S02]  /*1a40*/  LEA.HI R5, R5, R49, RZ, 0x3 ;  /* 0x0000003105057211 */ /* 0x000fe400078f18ff */
[----:B------:R-:W-:Y:S02]  /*1a50*/  LEA.HI R3, R3, R52, RZ, 0x3 ;  /* 0x0000003403037211 */ /* 0x000fe400078f18ff */
[----:B------:R-:W-:-:S02]  /*1a60*/  LEA.HI R0, R0, R48, RZ, 0x3 ;  /* 0x0000003000007211 */ /* 0x000fc400078f18ff */
        /* <DEDUP_REMOVED lines=12> */
.L_x_1053:
[----:B------:R-:W-:Y:S05]  /*1b30*/  BSYNC B0 ;  /* 0x0000000000007941 */ /* 0x000fea0003800000 */
.L_x_1052:
[----:B---3--:R-:W-:Y:S01]  /*1b40*/  IADD3 R0, R15, 0x40, RZ ;  /* 0x000000400f007810 */ /* 0x008fe20007ffe0ff */
[----:B------:R3:W1:Y:S01]  /*1b50*/  SHFL.IDX PT, R7, R16, 0x2, 0x181f ;  /* 0x00581f0010077f89 */ /* 0x00066200000e0000 */
[----:B------:R-:W-:Y:S02]  /*1b60*/  BSSY B0, `(.L_x_1054) ;  /* 0x0000017000007945 */ /* 0x000fe40003800000 */
[----:B------:R-:W-:Y:S01]  /*1b70*/  ISETP.GE.AND P0, PT, R0, UR4, PT ;  /* 0x0000000400007c0c */ /* 0x000fe2000bf06270 */
[----:B----4-:R3:W4:-:S12]  /*1b80*/  SHFL.IDX PT, R6, R17, 0x2, 0x181f ;  /* 0x00581f0011067f89 */ /* 0x01071800000e0000 */
[----:B------:R-:W-:Y:S05]  /*1b90*/  @P0 BRA `(.L_x_1055) ;  /* 0x0000013000000947 */ /* 0x000fea0003800000 */
[----:B------:R-:W-:Y:S01]  /*1ba0*/  SHF.R.S32.HI R5, RZ, 0x1f, R49 ;  /* 0x0000001fff057819 */ /* 0x000fe20000011431 */
[----:B-1--4-:R-:W-:Y:S01]  /*1bb0*/  IMAD.WIDE R12, R249, 0x2, R6 ;  /* 0x00000002f90c7825 */ /* 0x012fe200078e0206 */
        /* <DEDUP_REMOVED lines=17> */
.L_x_1055:
[----:B------:R-:W-:Y:S05]  /*1cd0*/  BSYNC B0 ;  /* 0x0000000000007941 */ /* 0x000fea0003800000 */
.L_x_1054:
[----:B------:R-:W-:Y:S01]  /*1ce0*/  UIADD3 UR28, UR22, -0x1, URZ ;  /* 0xffffffff161c7890 */ /* 0x000fe2000fffe03f */
[----:B------:R-:W-:Y:S01]  /*1cf0*/  IMAD.MOV.U32 R126, RZ, RZ, c[0x0][0x2b8] ;  /* 0x0000ae00ff7e7624 */ /* 0x000fe200078e00ff */
[----:B-1--4-:R-:W-:Y:S01]  /*1d00*/  SHFL.IDX PT, R6, R17, 0x3, 0x181f ;  /* 0x00781f0011067f89 */ /* 0x012fe200000e0000 */
[----:B------:R-:W-:Y:S01]  /*1d10*/  IADD3 R3, R15, 0x60, RZ ;  /* 0x000000600f037810 */ /* 0x000fe20007ffe0ff */
[----:B------:R-:W-:Y:S01]  /*1d20*/  USHF.L.U32 UR21, UR28, 0x6, URZ ;  /* 0x000000061c157899 */ /* 0x000fe2000800063f */
[----:B------:R-:W-:Y:S01]  /*1d30*/  SHF.R.S32.HI R13, RZ, 0x1f, R48 ;  /* 0x0000001fff0d7819 */ /* 0x000fe20000011430 */
[----:B------:R-:W1:Y:S01]  /*1d40*/  SHFL.IDX PT, R7, R16, 0x3, 0x181f ;  /* 0x00781f0010077f89 */ /* 0x000e6200000e0000 */
[----:B------:R-:W-:Y:S01]  /*1d50*/  ISETP.NE.AND P2, PT, R126, 0x1, PT ;  /* 0x000000017e00780c */ /* 0x000fe20003f45270 */
[----:B------:R-:W-:Y:S01]  /*1d60*/  IMAD.SHL.U32 R239, R239, 0x2, RZ ;  /* 0x00000002efef7824 */ /* 0x000fe200078e00ff */
[----:B------:R-:W-:Y:S01]  /*1d70*/  ISETP.GE.AND P0, PT, R3, UR4, PT ;  /* 0x0000000403007c0c */ /* 0x000fe2000bf06270 */
[----:B------:R-:W-:Y:S01]  /*1d80*/  USHF.R.S32.HI UR6, URZ, 0x1f, UR9 ;  /* 0x0000001f3f067899 */ /* 0x000fe20008011409 */
[----:B------:R-:W-:Y:S01]  /*1d90*/  IADD3 R0, R252, UR21, RZ ;  /* 0x00000015fc007c10 */ /* 0x000fe2000fffe0ff */
[----:B------:R-:W-:Y:S01]  /*1da0*/  ULDC.64 UR4, c[0x0][0x2b0] ;  /* 0x0000ac0000047ab9 */ /* 0x000fe20000000a00 */
[----:B------:R-:W-:Y:S01]  /*1db0*/  LEA.HI R13, R13, R48, RZ, 0x3 ;  /* 0x000000300d0d7211 */ /* 0x000fe200078f18ff */
[----:B------:R-:W-:Y:S01]  /*1dc0*/  UIMAD UR6, UR6, UR4, URZ ;  /* 0x00000004060672a4 */ /* 0x000fe2000f8e023f */
[C---:B------:R-:W-:Y:S01]  /*1dd0*/  IADD3 R12, R0.reuse, UR11, RZ ;  /* 0x0000000b000c7c10 */ /* 0x040fe2000fffe0ff */
[----:B------:R-:W-:Y:S01]  /*1de0*/  UIMAD.WIDE.U32 UR14, UR9, UR4, URZ ;  /* 0x00000004090e72a5 */ /* 0x000fe2000f8e003f */
[----:B------:R-:W-:Y:S01]  /*1df0*/  ISETP.GE.AND P1, PT, R0, UR8, PT ;  /* 0x0000000800007c0c */ /* 0x000fe2000bf26270 */
[----:B------:R-:W-:Y:S01]  /*1e00*/  UIMAD UR6, UR9, UR5, UR6 ;  /* 0x00000005090672a4 */ /* 0x000fe2000f8e0206 */
[----:B------:R-:W-:Y:S01]  /*1e10*/  SHF.R.S32.HI R0, RZ, 0x1f, R49 ;  /* 0x0000001fff007819 */ /* 0x000fe20000011431 */
[----:B------:R-:W-:Y:S01]  /*1e20*/  @P2 IMAD.HI.U32 R3, R12, c[0x0][0x2bc], RZ ;  /* 0x0000af000c032a27 */ /* 0x000fe200078e00ff */
[----:B------:R-:W-:Y:S01]  /*1e30*/  LOP3.LUT R251, R13, 0xfffffff8, RZ, 0xc0, !PT ;  /* 0xfffffff80dfb7812 */ /* 0x000fe200078ec0ff */
[----:B------:R-:W-:Y:S01]  /*1e40*/  UIADD3 UR6, UR15, UR6, URZ ;  /* 0x000000060f067290 */ /* 0x000fe2000fffe03f */
[----:B------:R-:W-:Y:S01]  /*1e50*/  LEA.HI R0, R0, R49, RZ, 0x3 ;  /* 0x0000003100007211 */ /* 0x000fe200078f18ff */
[----:B------:R-:W-:Y:S01]  /*1e60*/  IMAD.MOV.U32 R5, RZ, RZ, R12 ;  /* 0x000000ffff057224 */ /* 0x000fe200078e000c */
[----:B------:R-:W-:Y:S01]  /*1e70*/  @P2 SHF.R.U32.HI R5, RZ, c[0x0][0x2c0], R3 ;  /* 0x0000b000ff052a19 */ /* 0x000fe20000011603 */
[----:B------:R-:W-:Y:S01]  /*1e80*/  IMAD.MOV.U32 R240, RZ, RZ, RZ ;  /* 0x000000fffff07224 */ /* 0x000fe200078e00ff */
[----:B------:R-:W-:Y:S01]  /*1e90*/  SHF.R.S32.HI R3, RZ, 0x1f, R52 ;  /* 0x0000001fff037819 */ /* 0x000fe20000011434 */
[----:B------:R-:W-:Y:S01]  /*1ea0*/  ULDC.64 UR4, c[0x0][0x1e8] ;  /* 0x00007a0000047ab9 */ /* 0x000fe20000000a00 */
[----:B------:R-:W-:Y:S01]  /*1eb0*/  LOP3.LUT R123, R0, 0xfffffff8, RZ, 0xc0, !PT ;  /* 0xfffffff8007b7812 */ /* 0x000fe200078ec0ff */
[----:B-1----:R-:W-:Y:S01]  /*1ec0*/  @!P0 IMAD.WIDE R10, R249, 0x2, R6 ;  /* 0x00000002f90a8825 */ /* 0x002fe200078e0206 */
[----:B------:R-:W-:-:S02]  /*1ed0*/  LEA.HI R3, R3, R52, RZ, 0x3 ;  /* 0x0000003403037211 */ /* 0x000fc400078f18ff */
[----:B------:R-:W-:Y:S01]  /*1ee0*/  ISETP.GT.OR P1, PT, R252, 0x3f, P1 ;  /* 0x0000003ffc00780c */ /* 0x000fe20000f24670 */
[--C-:B------:R-:W-:Y:S01]  /*1ef0*/  @!P0 IMAD.WIDE R8, R123, 0x2, R6.reuse ;  /* 0x000000027b088825 */ /* 0x100fe200078e0206 */
[----:B------:R-:W-:Y:S01]  /*1f00*/  LOP3.LUT R121, R3, 0xfffffff8, RZ, 0xc0, !PT ;  /* 0xfffffff803797812 */ /* 0x000fe200078ec0ff */
[----:B------:R-:W-:Y:S01]  /*1f10*/  @!PT LDS RZ, [RZ] ;  /* 0x00000000fffff984 */ /* 0x000fe20000000800 */
[----:B------:R1:W-:Y:S04]  /*1f20*/  @!P0 LDGSTS.E.BYPASS.LTC128B.128 [R239+0x13100], [R10.64], !P4 ;  /* 0x131000000aef8fae */ /* 0x0003e8000e101d52 */
[----:B------:R4:W-:Y:S01]  /*1f30*/  @!P0 LDGSTS.E.BYPASS.LTC128B.128 [R239+0x17100], [R8.64], !P3 ;  /* 0x1710000008ef8fae */ /* 0x0009e2000d901d52 */
[----:B------:R-:W-:Y:S01]  /*1f40*/  UIMAD.WIDE.U32 UR16, UR10, UR4, URZ ;  /* 0x000000040a1072a5 */ /* 0x000fe2000f8e003f */
[----:B------:R-:W-:Y:S01]  /*1f50*/  IMAD.U32 R112, RZ, RZ, UR21 ;  /* 0x00000015ff707e24 */ /* 0x000fe2000f8e00ff */
[----:B------:R-:W-:Y:S01]  /*1f60*/  LEA.HI R116, R117, R119, RZ, 0x5 ;  /* 0x0000007775747211 */ /* 0x000fe200078f28ff */
[----:B------:R-:W-:Y:S02]  /*1f70*/  STL [R1+0x18], R123 ;  /* 0x0000187b01007387 */ /* 0x000fe40000100800 */
[----:B------:R-:W-:Y:S01]  /*1f80*/  @!P1 IADD3 R0, P2, R5, UR14, RZ ;  /* 0x0000000e05009c10 */ /* 0x000fe2000ff5e0ff */
[----:B-1----:R-:W-:-:S03]  /*1f90*/  @!P0 IMAD.WIDE R10, R121, 0x2, R6 ;  /* 0x00000002790a8825 */ /* 0x002fc600078e0206 */
[----:B------:R-:W-:Y:S01]  /*1fa0*/  @!P1 LEA.HI.X.SX32 R3, R5, UR6, 0x1, P2 ;  /* 0x0000000605039c11 */ /* 0x000fe200090f0eff */
[----:B------:R-:W-:Y:S01]  /*1fb0*/  UIMAD UR4, UR20, UR4, URZ ;  /* 0x00000004140472a4 */ /* 0x000fe2000f8e023f */
[----:B------:R-:W-:Y:S01]  /*1fc0*/  ISETP.GE.AND P3, PT, R249, c[0x0][0x1d4], PT ;  /* 0x00007500f9007a0c */ /* 0x000fe20003f66270 */
[----:B------:R-:W-:Y:S01]  /*1fd0*/  @!P0 IMAD.WIDE R6, R251, 0x2, R6 ;  /* 0x00000002fb068825 */ /* 0x000fe200078e0206 */
[----:B------:R1:W-:Y:S01]  /*1fe0*/  @!P0 LDGSTS.E.BYPASS.LTC128B.128 [R239+0x1b100], [R10.64], !P6 ;  /* 0x1b1000000aef8fae */ /* 0x0003e2000f101d52 */
[----:B----4-:R-:W-:-:S03]  /*1ff0*/  @!P1 LEA R8, P2, R0, c[0x0][0x2a0], 0x2 ;  /* 0x0000a80000089a11 */ /* 0x010fc600078410ff */
[----:B------:R4:W-:Y:S01]  /*2000*/  @!P0 LDGSTS.E.BYPASS.LTC128B.128 [R239+0x1f100], [R6.64], !P5 ;  /* 0x1f10000006ef8fae */ /* 0x0009e2000e901d52 */
[----:B------:R-:W-:-:S03]  /*2010*/  @!P1 LEA.HI.X R9, R0, c[0x0][0x2a4], R3, 0x2, P2 ;  /* 0x0000a90000099a11 */ /* 0x000fc600010f1403 */
[----:B------:R-:W0:Y:S04]  /*2020*/  LDGDEPBAR ;  /* 0x00000000000079af */ /* 0x000e280000000000 */
[----:B------:R-:W-:Y:S01]  /*2030*/  BAR.SYNC.DEFER_BLOCKING 0x0 ;  /* 0x0000000000007b1d */ /* 0x000fe20000010000 */
[----:B------:R-:W-:Y:S02]  /*2040*/  ISETP.GE.AND P4, PT, R52, c[0x0][0x1d4], PT ;  /* 0x0000750034007a0c */ /* 0x000fe40003f86270 */
[----:B------:R-:W-:Y:S02]  /*2050*/  SHF.R.S32.HI R115, RZ, 0x5, R116 ;  /* 0x00000005ff737819 */ /* 0x000fe40000011474 */
[----:B------:R-:W-:Y:S01]  /*2060*/  SHF.R.S32.HI R124, RZ, 0x1f, R123 ;  /* 0x0000001fff7c7819 */ /* 0x000fe2000001147b */
[----:B------:R-:W-:Y:S04]  /*2070*/  STL [R1+0x14], R121 ;  /* 0x0000147901007387 */ /* 0x000fe80000100800 */
[----:B------:R-:W-:Y:S04]  /*2080*/  STL [R1+0x1c], R124 ;  /* 0x00001c7c01007387 */ /* 0x000fe80000100800 */
[----:B------:R-:W5:Y:S01]  /*2090*/  @!P1 LDG.E R240, [R8.64] ;  /* 0x0000001208f09981 */ /* 0x000f62000c1e1900 */
[----:B------:R-:W-:Y:S01]  /*20a0*/  IMAD.MOV R0, RZ, RZ, -R5 ;  /* 0x000000ffff007224 */ /* 0x000fe200078e0a05 */
[----:B------:R-:W-:Y:S01]  /*20b0*/  UIMAD UR4, UR10, UR5, UR4 ;  /* 0x000000050a0472a4 */ /* 0x000fe2000f8e0204 */
[----:B------:R-:W-:Y:S01]  /*20c0*/  ISETP.GE.AND P5, PT, R49, c[0x0][0x1d4], PT ;  /* 0x0000750031007a0c */ /* 0x000fe20003fa6270 */
[----:B------:R-:W-:Y:S01]  /*20d0*/  UISETP.GT.AND UP0, UPT, UR28, UR7, UPT ;  /* 0x000000071c00728c */ /* 0x000fe2000bf04270 */
[----:B------:R-:W-:Y:S01]  /*20e0*/  IMAD R242, R0, c[0x0][0x2b8], R12 ;  /* 0x0000ae0000f27a24 */ /* 0x000fe200078e020c */
[----:B------:R-:W-:Y:S01]  /*20f0*/  SHF.R.S32.HI R12, RZ, 0x4, R19 ;  /* 0x00000004ff0c7819 */ /* 0x000fe20000011413 */
[----:B------:R-:W-:Y:S01]  /*2100*/  UIADD3 UR9, UR17, UR4, URZ ;  /* 0x0000000411097290 */ /* 0x000fe2000fffe03f */
[----:B------:R-:W-:Y:S01]  /*2110*/  ISETP.GE.AND P6, PT, R48, c[0x0][0x1d4], PT ;  /* 0x0000750030007a0c */ /* 0x000fe20003fc6270 */
[----:B----4-:R-:W-:Y:S01]  /*2120*/  IMAD.WIDE.U32 R6, R242, c[0x0][0x1e0], RZ ;  /* 0x00007800f2067a25 */ /* 0x010fe200078e00ff */
[----:B------:R-:W-:Y:S01]  /*2130*/  SHF.R.S32.HI R0, RZ, 0x1f, R242 ;  /* 0x0000001fff007819 */ /* 0x000fe200000114f2 */
[----:B------:R-:W-:Y:S01]  /*2140*/  ULDC.64 UR4, c[0x0][0x210] ;  /* 0x0000840000047ab9 */ /* 0x000fe20000000a00 */
[----:B-1----:R-:W-:Y:S01]  /*2150*/  LEA.HI R11, R19, R12, RZ, 0x1 ;  /* 0x0000000c130b7211 */ /* 0x002fe200078f08ff */
[----:B------:R-:W-:Y:S01]  /*2160*/  UIMAD UR20, UR20, UR4, URZ ;  /* 0x00000004141472a4 */ /* 0x000fe2000f8e023f */
[----:B------:R-:W-:Y:S01]  /*2170*/  ISETP.GE.AND P2, PT, R249, c[0x0][0x1d4], PT ;  /* 0x00007500f9007a0c */ /* 0x000fe20003f46270 */
[----:B------:R-:W-:Y:S01]  /*2180*/  IMAD R3, R0, c[0x0][0x1e0], RZ ;  /* 0x0000780000037a24 */ /* 0x000fe200078e02ff */
[----:B------:R-:W-:Y:S01]  /*2190*/  LOP3.LUT R11, R11, 0xfffffffe, RZ, 0xc0, !PT ;  /* 0xfffffffe0b0b7812 */ /* 0x000fe200078ec0ff */
[----:B------:R-:W-:Y:S01]  /*21a0*/  UIMAD.WIDE.U32 UR24, UR10, UR4, URZ ;  /* 0x000000040a1872a5 */ /* 0x000fe2000f8e003f */
[----:B------:R-:W-:Y:S01]  /*21b0*/  SHF.R.S32.HI R122, RZ, 0x1f, R121 ;  /* 0x0000001fff7a7819 */ /* 0x000fe20000011479 */
[----:B------:R-:W-:Y:S01]  /*21c0*/  IMAD R3, R242, c[0x0][0x1e4], R3 ;  /* 0x00007900f2037a24 */ /* 0x000fe200078e0203 */
[----:B------:R-:W-:Y:S01]  /*21d0*/  UIMAD UR20, UR10, UR5, UR20 ;  /* 0x000000050a1472a4 */ /* 0x000fe2000f8e0214 */
[----:B--23--:R-:W-:Y:S01]  /*21e0*/  IMAD.IADD R16, R12, 0x1, -R11 ;  /* 0x000000010c107824 */ /* 0x00cfe200078e0a0b */
[----:B------:R-:W-:Y:S01]  /*21f0*/  SHF.R.S32.HI R125, RZ, 0x1f, R249 ;  /* 0x0000001fff7d7819 */ /* 0x000fe200000114f9 */
[----:B------:R-:W-:Y:S01]  /*2200*/  IMAD.IADD R7, R7, 0x1, R3 ;  /* 0x0000000107077824 */ /* 0x000fe200078e0203 */
[----:B------:R-:W-:Y:S01]  /*2210*/  UIADD3 UR20, UR25, UR20, URZ ;  /* 0x0000001419147290 */ /* 0x000fe2000fffe03f */
[----:B------:R-:W-:Y:S01]  /*2220*/  IMAD R3, R0, c[0x0][0x208], RZ ;  /* 0x0000820000037a24 */ /* 0x000fe200078e02ff */
[----:B------:R-:W-:Y:S01]  /*2230*/  STL [R1+0x20], R122 ;  /* 0x0000207a01007387 */ /* 0x000fe20000100800 */
[----:B------:R-:W-:-:S02]  /*2240*/  SEL R118, RZ, 0x10, P6 ;  /* 0x00000010ff767807 */ /* 0x000fc40003000000 */
[----:B------:R-:W-:Y:S01]  /*2250*/  IMAD R3, R242, c[0x0][0x20c], R3 ;  /* 0x00008300f2037a24 */ /* 0x000fe200078e0203 */
[----:B------:R-:W-:Y:S02]  /*2260*/  IADD3 R241, R239, 0x100, RZ ;  /* 0x00000100eff17810 */ /* 0x000fe40007ffe0ff */
[----:B------:R-:W-:Y:S02]  /*2270*/  SHF.R.S32.HI R120, RZ, 0x1f, R251 ;  /* 0x0000001fff787819 */ /* 0x000fe400000114fb */
[----:B-----5:R-:W-:Y:S01]  /*2280*/  SHF.R.S32.HI R10, RZ, 0x1f, R240 ;  /* 0x0000001fff0a7819 */ /* 0x020fe200000114f0 */
[----:B------:R-:W-:-:S04]  /*2290*/  IMAD.WIDE.U32 R8, R240, c[0x0][0x1f0], R6 ;  /* 0x00007c00f0087a25 */ /* 0x000fc800078e0006 */
[----:B------:R-:W-:Y:S01]  /*22a0*/  IMAD R5, R10, c[0x0][0x1f0], RZ ;  /* 0x00007c000a057a24 */ /* 0x000fe200078e02ff */
[----:B------:R-:W-:Y:S01]  /*22b0*/  IADD3 R0, P0, R8, UR16, RZ ;  /* 0x0000001008007c10 */ /* 0x000fe2000ff1e0ff */
[----:B------:R-:W-:-:S04]  /*22c0*/  IMAD.WIDE.U32 R6, R242, c[0x0][0x208], RZ ;  /* 0x00008200f2067a25 */ /* 0x000fc800078e00ff */
[----:B------:R-:W-:Y:S02]  /*22d0*/  IMAD R5, R240, c[0x0][0x1f4], R5 ;  /* 0x00007d00f0057a24 */ /* 0x000fe400078e0205 */
[----:B------:R-:W-:Y:S02]  /*22e0*/  IMAD.IADD R7, R7, 0x1, R3 ;  /* 0x0000000107077824 */ /* 0x000fe400078e0203 */
[----:B------:R-:W-:Y:S01]  /*22f0*/  IMAD R3, R10, c[0x0][0x218], RZ ;  /* 0x000086000a037a24 */ /* 0x000fe200078e02ff */
[----:B------:R-:W-:Y:S01]  /*2300*/  IADD3.X R8, R9, UR9, R5, P0, !PT ;  /* 0x0000000909087c10 */ /* 0x000fe200087fe405 */
[----:B------:R-:W-:Y:S01]  /*2310*/  IMAD.WIDE.U32 R6, R240, c[0x0][0x218], R6 ;  /* 0x00008600f0067a25 */ /* 0x000fe200078e0006 */
[----:B------:R-:W-:-:S03]  /*2320*/  LEA R12, P0, R0, c[0x0][0x1c8], 0x1 ;  /* 0x00007200000c7a11 */ /* 0x000fc600078008ff */
[----:B------:R-:W-:Y:S01]  /*2330*/  IMAD.SHL.U32 R10, R26, 0x8, RZ ;  /* 0x000000081a0a7824 */ /* 0x000fe200078e00ff */
[----:B------:R-:W-:Y:S01]  /*2340*/  LEA.HI.X R11, R0, c[0x0][0x1cc], R8, 0x1, P0 ;  /* 0x00007300000b7a11 */ /* 0x000fe200000f0c08 */
[----:B------:R-:W-:Y:S01]  /*2350*/  IMAD.SHL.U32 R0, R27, 0x40, RZ ;  /* 0x000000401b007824 */ /* 0x000fe200078e00ff */
[----:B------:R-:W-:Y:S01]  /*2360*/  SHFL.IDX PT, R8, R12, RZ, 0x181f ;  /* 0x00181fff0c087589 */ /* 0x000fe200000e0000 */
[----:B------:R-:W-:Y:S01]  /*2370*/  IMAD R5, R240, c[0x0][0x21c], R3 ;  /* 0x00008700f0057a24 */ /* 0x000fe200078e0203 */
[----:B------:R-:W-:Y:S02]  /*2380*/  IADD3 R3, P0, R6, UR24, RZ ;  /* 0x0000001806037c10 */ /* 0x000fe4000ff1e0ff */
[----:B------:R-:W-:Y:S01]  /*2390*/  LOP3.LUT R0, R0, 0x1c0, RZ, 0xc0, !PT ;  /* 0x000001c000007812 */ /* 0x000fe200078ec0ff */
[----:B------:R-:W1:Y:S01]  /*23a0*/  SHFL.IDX PT, R9, R11, RZ, 0x181f ;  /* 0x00181fff0b097589 */ /* 0x000e6200000e0000 */
[----:B------:R-:W-:Y:S02]  /*23b0*/  IADD3.X R6, R7, UR20, R5, P0, !PT ;  /* 0x0000001407067c10 */ /* 0x000fe400087fe405 */
[----:B------:R-:W-:Y:S01]  /*23c0*/  LOP3.LUT R10, R0, 0x8, R10, 0xf8, !PT ;  /* 0x00000008000a7812 */ /* 0x000fe200078ef80a */
[----:B------:R1:W-:Y:S01]  /*23d0*/  SHFL.IDX PT, R7, R11, 0x1, 0x181f ;  /* 0x00381f000b077f89 */ /* 0x0003e200000e0000 */
[----:B------:R-:W-:-:S02]  /*23e0*/  SHF.R.U32.HI R0, RZ, 0x3, R0 ;  /* 0x00000003ff007819 */ /* 0x000fc40000011600 */
[C---:B------:R-:W-:Y:S02]  /*23f0*/  LEA R5, P0, R3.reuse, c[0x0][0x1f8], 0x1 ;  /* 0x00007e0003057a11 */ /* 0x040fe400078008ff */
[----:B------:R-:W-:Y:S02]  /*2400*/  LOP3.LUT R0, R10, R0, RZ, 0x3c, !PT ;  /* 0x000000000a007212 */ /* 0x000fe400078e3cff */
[----:B------:R-:W-:Y:S01]  /*2410*/  IADD3 R26, -R26, UR8, -R112 ;  /* 0x000000081a1a7c10 */ /* 0x000fe2000fffe970 */
[----:B------:R-:W-:Y:S01]  /*2420*/  SHFL.IDX PT, R14, R5, RZ, 0x181f ;  /* 0x00181fff050e7589 */ /* 0x000fe200000e0000 */
[----:B------:R-:W-:Y:S01]  /*2430*/  LEA.HI.X R3, R3, c[0x0][0x1fc], R6, 0x1, P0 ;  /* 0x00007f0003037a11 */ /* 0x000fe200000f0c06 */
[----:B------:R-:W-:Y:S01]  /*2440*/  IMAD R0, R16, 0x200, R0 ;  /* 0x0000020010007824 */ /* 0x000fe200078e0200 */
[----:B------:R-:W-:Y:S01]  /*2450*/  LOP3.LUT P0, RZ, R27, 0x2, RZ, 0xc0, !PT ;  /* 0x000000021bff7812 */ /* 0x000fe2000780c0ff */
[----:B------:R2:W3:Y:S01]  /*2460*/  SHFL.IDX PT, R6, R12, 0x1, 0x181f ;  /* 0x00381f000c067f89 */ /* 0x0004e200000e0000 */
[----:B------:R-:W-:Y:S01]  /*2470*/  ISETP.GE.AND P1, PT, R26, 0x1, PT ;  /* 0x000000011a00780c */ /* 0x000fe20003f26270 */
[----:B------:R-:W-:-:S02]  /*2480*/  IMAD.SHL.U32 R212, R0, 0x2, RZ ;  /* 0x0000000200d47824 */ /* 0x000fc400078e00ff */
[----:B------:R-:W4:Y:S03]  /*2490*/  SHFL.IDX PT, R21, R3, RZ, 0x181f ;  /* 0x00181fff03157589 */ /* 0x000f2600000e0000 */
[C---:B------:R-:W-:Y:S01]  /*24a0*/  IADD3 R0, R212.reuse, 0x8100, RZ ;  /* 0x00008100d4007810 */ /* 0x040fe20007ffe0ff */
[----:B------:R-:W5:Y:S01]  /*24b0*/  SHFL.IDX PT, R5, R5, 0x1, 0x181f ;  /* 0x00381f0005057f89 */ /* 0x000f6200000e0000 */
[----:B------:R-:W-:-:S03]  /*24c0*/  IADD3 R223, R212, 0x8120, RZ ;  /* 0x00008120d4df7810 */ /* 0x000fc60007ffe0ff */
[----:B------:R-:W-:Y:S01]  /*24d0*/  @P0 IADD3 R223, R0, -0x20, RZ ;  /* 0xffffffe000df0810 */ /* 0x000fe20007ffe0ff */
[----:B------:R3:W4:Y:S01]  /*24e0*/  SHFL.IDX PT, R15, R3, 0x1, 0x181f ;  /* 0x00381f00030f7f89 */ /* 0x00072200000e0000 */
[----:B------:R-:W-:Y:S01]  /*24f0*/  ISETP.GT.AND P0, PT, R26, 0x20, PT ;  /* 0x000000201a00780c */ /* 0x000fe20003f04270 */
[----:B-1----:R-:W-:Y:S01]  /*2500*/  @P1 IMAD.WIDE R10, R123, 0x2, R8 ;  /* 0x000000027b0a1825 */ /* 0x002fe200078e0208 */
[C---:B------:R-:W-:Y:S02]  /*2510*/  IADD3 R238, R223.reuse, 0x800, RZ ;  /* 0x00000800dfee7810 */ /* 0x040fe40007ffe0ff */
[C---:B------:R-:W-:Y:S01]  /*2520*/  IADD3 R237, R223.reuse, 0x1000, RZ ;  /* 0x00001000dfed7810 */ /* 0x040fe20007ffe0ff */
[----:B------:R-:W-:Y:S01]  /*2530*/  IMAD.SHL.U32 R0, R18, 0x40, RZ ;  /* 0x0000004012007824 */ /* 0x000fe200078e00ff */
[----:B------:R-:W-:Y:S01]  /*2540*/  IADD3 R236, R223, 0x1800, RZ ;  /* 0x00001800dfec7810 */ /* 0x000fe20007ffe0ff */
[----:B------:R-:W-:Y:S01]  /*2550*/  IMAD.WIDE R18, R249, 0x2, RZ ;  /* 0x00000002f9127825 */ /* 0x000fe200078e02ff */
[----:B------:R-:W-:-:S02]  /*2560*/  IADD3 R235, R223, 0x2000, RZ ;  /* 0x00002000dfeb7810 */ /* 0x000fc40007ffe0ff */
[----:B------:R-:W-:Y:S01]  /*2570*/  LOP3.LUT R0, R0, 0x1c0, RZ, 0xc0, !PT ;  /* 0x000001c000007812 */ /* 0x000fe200078ec0ff */
[----:B--2---:R-:W-:Y:S01]  /*2580*/  @P1 IMAD.WIDE R12, R249, 0x2, R8 ;  /* 0x00000002f90c1825 */ /* 0x004fe200078e0208 */
[C---:B------:R-:W-:Y:S02]  /*2590*/  IADD3 R234, R223.reuse, 0x2800, RZ ;  /* 0x00002800dfea7810 */ /* 0x040fe40007ffe0ff */
[C---:B------:R-:W-:Y:S02]  /*25a0*/  IADD3 R233, R223.reuse, 0x3000, RZ ;  /* 0x00003000dfe97810 */ /* 0x040fe40007ffe0ff */
[----:B------:R1:W-:Y:S01]  /*25b0*/  @P1 LDGSTS.E.BYPASS.LTC128B.128 [R239+0x8100], [R12.64], !P3 ;  /* 0x081000000cef1fae */ /* 0x0003e2000d901d52 */
[C---:B------:R-:W-:Y:S02]  /*25c0*/  IADD3 R232, R223.reuse, 0x3800, RZ ;  /* 0x00003800dfe87810 */ /* 0x040fe40007ffe0ff */
[C---:B------:R-:W-:Y:S01]  /*25d0*/  IADD3 R231, R223.reuse, 0x4000, RZ ;  /* 0x00004000dfe77810 */ /* 0x040fe20007ffe0ff */
[----:B------:R2:W-:Y:S01]  /*25e0*/  @P1 LDGSTS.E.BYPASS.LTC128B.128 [R239+0xa100], [R10.64], !P5 ;  /* 0x0a1000000aef1fae */ /* 0x0005e2000e901d52 */
[C---:B------:R-:W-:Y:S01]  /*25f0*/  IADD3 R230, R223.reuse, 0x4800, RZ ;  /* 0x00004800dfe67810 */ /* 0x040fe20007ffe0ff */
[----:B---3--:R-:W-:Y:S01]  /*2600*/  IMAD.SHL.U32 R3, R16, 0x8, RZ ;  /* 0x0000000810037824 */ /* 0x008fe200078e00ff */
[----:B------:R-:W-:-:S02]  /*2610*/  IADD3 R229, R223, 0x5000, RZ ;  /* 0x00005000dfe57810 */ /* 0x000fc40007ffe0ff */
[C---:B------:R-:W-:Y:S02]  /*2620*/  IADD3 R228, R223.reuse, 0x5800, RZ ;  /* 0x00005800dfe47810 */ /* 0x040fe40007ffe0ff */
[----:B------:R-:W-:Y:S02]  /*2630*/  LOP3.LUT R3, R0, 0x8, R3, 0xf8, !PT ;  /* 0x0000000800037812 */ /* 0x000fe400078ef803 */
[----:B------:R-:W-:Y:S02]  /*2640*/  SHF.R.U32.HI R0, RZ, 0x3, R0 ;  /* 0x00000003ff007819 */ /* 0x000fe40000011600 */
[----:B------:R-:W-:Y:S02]  /*2650*/  IADD3 R227, R223, 0x6000, RZ ;  /* 0x00006000dfe37810 */ /* 0x000fe40007ffe0ff */
[----:B------:R-:W-:Y:S01]  /*2660*/  LOP3.LUT R114, R3, R0, RZ, 0x3c, !PT ;  /* 0x0000000003727212 */ /* 0x000fe200078e3cff */
[----:B------:R-:W-:Y:S01]  /*2670*/  IMAD.SHL.U32 R0, R20, 0x40, RZ ;  /* 0x0000004014007824 */ /* 0x000fe200078e00ff */
[----:B------:R-:W-:-:S02]  /*2680*/  IADD3 R226, R223, 0x6800, RZ ;  /* 0x00006800dfe27810 */ /* 0x000fc40007ffe0ff */
[C---:B------:R-:W-:Y:S02]  /*2690*/  IADD3 R225, R223.reuse, 0x7000, RZ ;  /* 0x00007000dfe17810 */ /* 0x040fe40007ffe0ff */
[----:B------:R-:W-:Y:S02]  /*26a0*/  LOP3.LUT R113, R0, 0xfffffe00, RZ, 0xc0, !PT ;  /* 0xfffffe0000717812 */ /* 0x000fe400078ec0ff */
[----:B------:R-:W-:Y:S01]  /*26b0*/  IADD3 R224, R223, 0x7800, RZ ;  /* 0x00007800dfe07810 */ /* 0x000fe20007ffe0ff */
[----:B-1----:R-:W-:-:S04]  /*26c0*/  @P0 IMAD.WIDE R12, R121, 0x2, R6 ;  /* 0x00000002790c0825 */ /* 0x002fc800078e0206 */
[----:B--2---:R-:W-:-:S04]  /*26d0*/  @P1 IMAD.WIDE R10, R121, 0x2, R8 ;  /* 0x00000002790a1825 */ /* 0x004fc800078e0208 */
[----:B------:R-:W-:Y:S01]  /*26e0*/  @P1 IMAD.WIDE R8, R251, 0x2, R8 ;  /* 0x00000002fb081825 */ /* 0x000fe200078e0208 */
[----:B------:R1:W-:Y:S03]  /*26f0*/  @P1 LDGSTS.E.BYPASS.LTC128B.128 [R239+0xc100], [R10.64], !P4 ;  /* 0x0c1000000aef1fae */ /* 0x0003e6000e101d52 */
[----:B------:R-:W-:Y:S01]  /*2700*/  IMAD R0, R115, 0x400, R113 ;  /* 0x0000040073007824 */ /* 0x000fe200078e0271 */
[----:B------:R2:W-:Y:S01]  /*2710*/  @P1 LDGSTS.E.BYPASS.LTC128B.128 [R239+0xe100], [R8.64], !P6 ;  /* 0x0e10000008ef1fae */ /* 0x0005e2000f101d52 */
[----:B------:R-:W-:Y:S02]  /*2720*/  IADD3 R30, P1, R14, R18, RZ ;  /* 0x000000120e1e7210 */ /* 0x000fe40007f3e0ff */
[----:B------:R-:W-:-:S03]  /*2730*/  IMAD.IADD R0, R114, 0x1, R0 ;  /* 0x0000000172007824 */ /* 0x000fc600078e0200 */
[----:B----4-:R-:W-:Y:S01]  /*2740*/  IMAD.X R31, R21, 0x1, R19, P1 ;  /* 0x00000001151f7824 */ /* 0x010fe200008e0613 */
[----:B-----5:R-:W-:Y:S01]  /*2750*/  IADD3 R28, P1, R18, R5, RZ ;  /* 0x00000005121c7210 */ /* 0x020fe20007f3e0ff */
[----:B------:R-:W-:Y:S02]  /*2760*/  IMAD.SHL.U32 R219, R0, 0x2, RZ ;  /* 0x0000000200db7824 */ /* 0x000fe400078e00ff */
[----:B------:R-:W-:Y:S02]  /*2770*/  IMAD.MOV.U32 R0, RZ, RZ, 0x40 ;  /* 0x00000040ff007424 */ /* 0x000fe400078e00ff */
[----:B------:R-:W-:Y:S02]  /*2780*/  IMAD.X R29, R19, 0x1, R15, P1 ;  /* 0x00000001131d7824 */ /* 0x000fe400008e060f */
[--C-:B------:R-:W-:Y:S02]  /*2790*/  IMAD R220, R4, 0x2, R219.reuse ;  /* 0x0000000204dc7824 */ /* 0x100fe400078e02db */
[----:B------:R-:W-:-:S02]  /*27a0*/  IMAD R222, R2, 0x2, R219 ;  /* 0x0000000202de7824 */ /* 0x000fc400078e02db */
[----:B------:R-:W-:Y:S02]  /*27b0*/  IMAD R221, R2, 0x2, R220 ;  /* 0x0000000202dd7824 */ /* 0x000fe400078e02dc */
[----:B-1----:R-:W-:-:S04]  /*27c0*/  @P0 IMAD.WIDE R10, R249, 0x2, R6 ;  /* 0x00000002f90a0825 */ /* 0x002fc800078e0206 */
[--C-:B--2---:R-:W-:Y:S01]  /*27d0*/  @P0 IMAD.WIDE R8, R123, 0x2, R6.reuse ;  /* 0x000000027b080825 */ /* 0x104fe200078e0206 */
[----:B------:R1:W-:Y:S03]  /*27e0*/  @P0 LDGSTS.E.BYPASS.LTC128B.128 [R239+0x9100], [R10.64], !P3 ;  /* 0x091000000aef0fae */ /* 0x0003e6000d901d52 */
[C---:B------:R-:W-:Y:S01]  /*27f0*/  @P0 IMAD.WIDE R6, R251.reuse, 0x2, R6 ;  /* 0x00000002fb060825 */ /* 0x040fe200078e0206 */
[----:B------:R2:W-:Y:S04]  /*2800*/  @P0 LDGSTS.E.BYPASS.LTC128B.128 [R239+0xb100], [R8.64], !P5 ;  /* 0x0b10000008ef0fae */ /* 0x0005e8000e901d52 */
[----:B------:R3:W-:Y:S04]  /*2810*/  @P0 LDGSTS.E.BYPASS.LTC128B.128 [R239+0xd100], [R12.64], !P4 ;  /* 0x0d1000000cef0fae */ /* 0x0007e8000e101d52 */
[----:B------:R4:W-:Y:S04]  /*2820*/  @P0 LDGSTS.E.BYPASS.LTC128B.128 [R239+0xf100], [R6.64], !P6 ;  /* 0x0f10000006ef0fae */ /* 0x0009e8000f101d52 */
[----:B------:R-:W0:Y:S01]  /*2830*/  LDGDEPBAR ;  /* 0x00000000000079af */ /* 0x000e220000000000 */
[----:B-1----:R-:W-:-:S04]  /*2840*/  IMAD.WIDE R10, R251, 0x2, RZ ;  /* 0x00000002fb0a7825 */ /* 0x002fc800078e02ff */
[----:B--2---:R-:W-:-:S05]  /*2850*/  IMAD.WIDE R8, R123, 0x2, RZ ;  /* 0x000000027b087825 */ /* 0x004fca00078e02ff */
[----:B------:R-:W-:Y:S02]  /*2860*/  IADD3 R22, P1, R14, R8, RZ ;  /* 0x000000080e167210 */ /* 0x000fe40007f3e0ff */
[----:B------:R-:W-:Y:S01]  /*2870*/  IADD3 R16, P0, R8, R5, RZ ;  /* 0x0000000508107210 */ /* 0x000fe20007f1e0ff */
[----:B----4-:R-:W-:Y:S01]  /*2880*/  IMAD.WIDE R6, R121, 0x2, RZ ;  /* 0x0000000279067825 */ /* 0x010fe200078e02ff */
[----:B------:R-:W-:-:S04]  /*2890*/  DEPBAR.LE SB0, 0x1 ;  /* 0x000080400000791a */ /* 0x000fc80000000000 */
[----:B------:R-:W-:Y:S01]  /*28a0*/  IMAD.X R23, R21, 0x1, R9, P1 ;  /* 0x0000000115177824 */ /* 0x000fe200008e0609 */
[----:B------:R-:W-:Y:S01]  /*28b0*/  IADD3 R18, P1, R14, R6, RZ ;  /* 0x000000060e127210 */ /* 0x000fe20007f3e0ff */
[----:B------:R-:W-:Y:S01]  /*28c0*/  IMAD.X R17, R9, 0x1, R15, P0 ;  /* 0x0000000109117824 */ /* 0x000fe200000e060f */
[----:B------:R-:W-:-:S04]  /*28d0*/  DEPBAR.LE SB0, 0x0 ;  /* 0x000080000000791a */ /* 0x000fc80000000000 */
[----:B------:R-:W-:Y:S01]  /*28e0*/  BAR.SYNC.DEFER_BLOCKING 0x0 ;  /* 0x0000000000007b1d */ /* 0x000fe20000010000 */
[----:B------:R-:W-:Y:S01]  /*28f0*/  IADD3 R24, P0, R6, R5, RZ ;  /* 0x0000000506187210 */ /* 0x000fe20007f1e0ff */
[----:B------:R-:W-:Y:S01]  /*2900*/  IMAD.X R19, R21, 0x1, R7, P1 ;  /* 0x0000000115137824 */ /* 0x000fe200008e0607 */
[----:B------:R-:W-:-:S03]  /*2910*/  IADD3 R6, P1, R14, R10, RZ ;  /* 0x0000000a0e067210 */ /* 0x000fc60007f3e0ff */
[----:B------:R-:W-:Y:S01]  /*2920*/  IMAD.X R25, R7, 0x1, R15, P0 ;  /* 0x0000000107197824 */ /* 0x000fe200000e060f */
[----:B------:R-:W-:Y:S01]  /*2930*/  IADD3 R20, P0, R10, R5, RZ ;  /* 0x000000050a147210 */ /* 0x000fe20007f1e0ff */
[----:B------:R-:W-:Y:S01]  /*2940*/  IMAD.X R7, R21, 0x1, R11, P1 ;  /* 0x0000000115077824 */ /* 0x000fe200008e060b */
[----:B------:R-:W-:-:S03]  /*2950*/  ISETP.GE.AND P1, PT, R49, c[0x0][0x1d4], PT ;  /* 0x0000750031007a0c */ /* 0x000fc60003f26270 */
[----:B------:R-:W-:Y:S01]  /*2960*/  IMAD.X R21, R11, 0x1, R15, P0 ;  /* 0x000000010b157824 */ /* 0x000fe200000e060f */
[----:B------:R-:W-:Y:S02]  /*2970*/  ISETP.LT.OR P0, PT, R26, 0x1, P2 ;  /* 0x000000011a00780c */ /* 0x000fe40001701670 */
[----:B------:R-:W-:Y:S01]  /*2980*/  ISETP.GE.AND P2, PT, R52, c[0x0][0x1d4], PT ;  /* 0x0000750034007a0c */ /* 0x000fe20003f46270 */
[----:B------:R-:W-:Y:S04]  /*2990*/  LDSM.16.M88.4 R8, [R219+0x10100] ;  /* 0x01010000db08783b */ /* 0x000fe80000000200 */
[----:B---3--:R-:W-:Y:S04]  /*29a0*/  LDSM.16.M88.4 R12, [R220+0x10100] ;  /* 0x01010000dc0c783b */ /* 0x008fe80000000200 */
[----:B------:R-:W-:Y:S04]  /*29b0*/  LDSM.16.M88.4 R40, [R212+0x8100] ;  /* 0x00810000d428783b */ /* 0x000fe80000000200 */
[----:B------:R-:W1:Y:S04]  /*29c0*/  LDSM.16.M88.4 R36, [R212+0x8900] ;  /* 0x00890000d424783b */ /* 0x000e680000000200 */
[----:B------:R-:W2:Y:S04]  /*29d0*/  LDSM.16.M88.4 R32, [R212+0x9100] ;  /* 0x00910000d420783b */ /* 0x000ea80000000200 */
[----:B------:R-:W-:Y:S04]  /*29e0*/  LDSM.16.M88.4 R44, [R212+0x9900] ;  /* 0x00990000d42c783b */ /* 0x000fe80000000200 */
[----:B------:R-:W-:Y:S04]  /*29f0*/  LDSM.16.M88.4 R64, [R223] ;  /* 0x00000000df40783b */ /* 0x000fe80000000200 */
[----:B------:R-:W3:Y:S04]  /*2a00*/  LDSM.16.M88.4 R72, [R223+0x800] ;  /* 0x00080000df48783b */ /* 0x000ee80000000200 */
[----:B------:R-:W-:Y:S04]  /*2a10*/  LDSM.16.M88.4 R76, [R223+0x1000] ;  /* 0x00100000df4c783b */ /* 0x000fe80000000200 */
[----:B------:R-:W4:Y:S04]  /*2a20*/  LDSM.16.M88.4 R80, [R223+0x1800] ;  /* 0x00180000df50783b */ /* 0x000f280000000200 */
[----:B------:R-:W-:Y:S01]  /*2a30*/  @!PT LDS RZ, [RZ] ;  /* 0x00000000fffff984 */ /* 0x000fe20000000800 */
[----:B------:R-:W-:Y:S01]  /*2a40*/  @!PT LDS RZ, [RZ] ;  /* 0x00000000fffff984 */ /* 0x000fe20000000800 */
[----:B------:R-:W-:Y:S01]  /*2a50*/  @!PT LDS RZ, [RZ] ;  /* 0x00000000fffff984 */ /* 0x000fe20000000800 */
[----:B------:R5:W-:Y:S01]  /*2a60*/  LDGSTS.E.BYPASS.LTC128B.128 [R239+0x100], [R30.64], !P0 ;  /* 0x001000001eef7fae */ /* 0x000be2000c101d52 */
[C---:B------:R-:W-:Y:S01]  /*2a70*/  ISETP.LT.OR P0, PT, R26.reuse, 0x1, P1 ;  /* 0x000000011a00780c */ /* 0x040fe20000f01670 */
[C---:B-1----:R-:W-:Y:S11]  /*2a80*/  HMMA.16816.F32 R56, R8.reuse, R36, RZ ;  /* 0x000000240838723c */ /* 0x042ff600000018ff */
[----:B------:R-:W-:Y:S01]  /*2a90*/  @!UPT UIADD3 URZ, URZ, URZ, URZ ;  /* 0x0000003f3f3ff290 */ /* 0x000fe2000fffe03f */
[----:B------:R1:W-:Y:S01]  /*2aa0*/  LDGSTS.E.BYPASS.LTC128B.128 [R239+0x2100], [R22.64], !P0 ;  /* 0x0210000016ef7fae */ /* 0x0003e2000c101d52 */
[----:B------:R-:W-:Y:S02]  /*2ab0*/  ISETP.LT.OR P0, PT, R26, 0x1, P2 ;  /* 0x000000011a00780c */ /* 0x000fe40001701670 */
[----:B------:R-:W-:Y:S02]  /*2ac0*/  ISETP.GE.AND P2, PT, R48, c[0x0][0x1d4], PT ;  /* 0x0000750030007a0c */ /* 0x000fe40003f46270 */
[C---:B------:R-:W-:Y:S09]  /*2ad0*/  HMMA.16816.F32 R48, R8.reuse, R40, RZ ;  /* 0x000000280830723c */ /* 0x040ff200000018ff */
[----:B------:R1:W-:Y:S01]  /*2ae0*/  LDGSTS.E.BYPASS.LTC128B.128 [R239+0x4100], [R18.64], !P0 ;  /* 0x0410000012ef7fae */ /* 0x0003e2000c101d52 */
[----:B------:R-:W-:Y:S01]  /*2af0*/  ISETP.LT.OR P0, PT, R26, 0x1, P2 ;  /* 0x000000011a00780c */ /* 0x000fe20001701670 */
[C---:B------:R-:W-:Y:S08]  /*2b00*/  HMMA.16816.F32 R40, R8.reuse, R42, RZ ;  /* 0x0000002a0828723c */ /* 0x040ff000000018ff */
[----:B------:R-:W-:Y:S04]  /*2b10*/  HMMA.16816.F32 R60, R8, R38, RZ ;  /* 0x00000026083c723c */ /* 0x000fe800000018ff */
[----:B------:R1:W-:Y:S01]  /*2b20*/  LDGSTS.E.BYPASS.LTC128B.128 [R239+0x6100], [R6.64], !P0 ;  /* 0x0610000006ef7fae */ /* 0x0003e2000c101d52 */
[----:B------:R-:W-:-:S03]  /*2b30*/  ISETP.GE.AND P0, PT, R249, c[0x0][0x1d4], PT ;  /* 0x00007500f9007a0c */ /* 0x000fc60003f06270 */
[----:B--2---:R-:W-:Y:S01]  /*2b40*/  HMMA.16816.F32 R36, R8, R34, RZ ;  /* 0x000000220824723c */ /* 0x004fe200000018ff */
[C---:B------:R-:W-:Y:S11]  /*2b50*/  ISETP.LT.OR P0, PT, R26.reuse, 0x21, P0 ;  /* 0x000000211a00780c */ /* 0x040ff60000701670 */
[----:B------:R-:W-:Y:S02]  /*2b60*/  @!UPT UIADD3 URZ, URZ, URZ, URZ ;  /* 0x0000003f3f3ff290 */ /* 0x000fe4000fffe03f */
[----:B------:R5:W-:Y:S01]  /*2b70*/  LDGSTS.E.BYPASS.LTC128B.128 [R239+0x1100], [R28.64], !P0 ;  /* 0x011000001cef7fae */ /* 0x000be2000c101d52 */
[----:B------:R-:W-:Y:S01]  /*2b80*/  ISETP.LT.OR P0, PT, R26, 0x21, P1 ;  /* 0x000000211a00780c */ /* 0x000fe20000f01670 */
[----:B---3--:R-:W-:Y:S01]  /*2b90*/  HMMA.16816.F32 R60, R12, R74, R60 ;  /* 0x0000004a0c3c723c */ /* 0x008fe2000000183c */
[----:B------:R-:W-:-:S04]  /*2ba0*/  ISETP.GE.AND P1, PT, R52, c[0x0][0x1d4], PT ;  /* 0x0000750034007a0c */ /* 0x000fc80003f26270 */
[----:B------:R-:W-:-:S03]  /*2bb0*/  ISETP.LT.OR P1, PT, R26, 0x21, P1 ;  /* 0x000000211a00780c */ /* 0x000fc60000f21670 */
[----:B------:R-:W-:Y:S04]  /*2bc0*/  HMMA.16816.F32 R52, R8, R32, RZ ;  /* 0x000000200834723c */ /* 0x000fe800000018ff */
[----:B------:R1:W-:Y:S01]  /*2bd0*/  LDGSTS.E.BYPASS.LTC128B.128 [R239+0x3100], [R16.64], !P0 ;  /* 0x0310000010ef7fae */ /* 0x0003e2000c101d52 */
[----:B------:R-:W-:-:S03]  /*2be0*/  LOP3.LUT P0, RZ, R27, 0x4, RZ, 0xc0, !PT ;  /* 0x000000041bff7812 */ /* 0x000fc6000780c0ff */
[C---:B------:R-:W-:Y:S01]  /*2bf0*/  HMMA.16816.F32 R32, R8.reuse, R44, RZ ;  /* 0x0000002c0820723c */ /* 0x040fe200000018ff */
[----:B------:R-:W-:Y:S01]  /*2c00*/  SEL R0, R0, 0xffffffc0, !P0 ;  /* 0xffffffc000007807 */ /* 0x000fe20004000000 */
[----:B------:R2:W-:Y:S01]  /*2c10*/  LDGSTS.E.BYPASS.LTC128B.128 [R239+0x5100], [R24.64], !P1 ;  /* 0x0510000018ef7fae */ /* 0x0005e2000c901d52 */
[----:B------:R-:W-:Y:S02]  /*2c20*/  ISETP.LT.OR P0, PT, R26, 0x21, P2 ;  /* 0x000000211a00780c */ /* 0x000fe40001701670 */
[----:B------:R-:W-:Y:S01]  /*2c30*/  ISETP.GT.AND P2, PT, R252, 0x3f, PT ;  /* 0x0000003ffc00780c */ /* 0x000fe20003f44270 */
[----:B------:R-:W-:Y:S02]  /*2c40*/  IMAD.IADD R218, R212, 0x1, R0 ;  /* 0x00000001d4da7824 */ /* 0x000fe400078e0200 */
[----:B------:R-:W-:Y:S01]  /*2c50*/  IMAD.IADD R217, R0, 0x1, R223 ;  /* 0x0000000100d97824 */ /* 0x000fe200078e02df */
[----:B-----5:R-:W-:Y:S07]  /*2c60*/  HMMA.16816.F32 R28, R8, R46, RZ ;  /* 0x0000002e081c723c */ /* 0x020fee00000018ff */
[----:B------:R3:W-:Y:S01]  /*2c70*/  LDGSTS.E.BYPASS.LTC128B.128 [R239+0x7100], [R20.64], !P0 ;  /* 0x0710000014ef7fae */ /* 0x0007e2000c101d52 */
[----:B------:R-:W-:Y:S01]  /*2c80*/  HMMA.16816.F32 R8, R12, R66, R40 ;  /* 0x000000420c08723c */ /* 0x000fe20000001828 */
[----:B------:R-:W-:-:S02]  /*2c90*/  PLOP3.LUT P0, PT, PT, PT, UP0, 0x40, 0x0 ;  /* 0x000000000000781c */ /* 0x000fc40003f0e808 */
[----:B------:R-:W-:Y:S04]  /*2ca0*/  LDSM.16.M88.4 R68, [R218+0x8900] ;  /* 0x00890000da44783b */ /* 0x000fe80000000200 */
[----:B-1----:R-:W-:Y:S01]  /*2cb0*/  LDSM.16.M88.4 R16, [R222+0x10100] ;  /* 0x01010000de10783b */ /* 0x002fe20000000200 */
[C---:B------:R-:W-:Y:S03]  /*2cc0*/  HMMA.16816.F32 R40, R12.reuse, R72, R56 ;  /* 0x000000480c28723c */ /* 0x040fe60000001838 */
[----:B------:R-:W-:Y:S04]  /*2cd0*/  LDSM.16.M88.4 R56, [R218+0x9900] ;  /* 0x00990000da38783b */ /* 0x000fe80000000200 */
[----:B--2---:R-:W1:Y:S01]  /*2ce0*/  LDSM.16.M88.4 R24, [R218+0x8100] ;  /* 0x00810000da18783b */ /* 0x004e620000000200 */
[C---:B----4-:R-:W-:Y:S03]  /*2cf0*/  HMMA.16816.F32 R44, R12.reuse, R80, R32 ;  /* 0x000000500c2c723c */ /* 0x050fe60000001820 */
[----:B------:R-:W-:Y:S04]  /*2d00*/  LDSM.16.M88.4 R72, [R217+0x1800] ;  /* 0x00180000d948783b */ /* 0x000fe80000000200 */
[----:B------:R-:W-:Y:S01]  /*2d10*/  LDSM.16.M88.4 R88, [R212+0xd100] ;  /* 0x00d10000d458783b */ /* 0x000fe20000000200 */
[C---:B---3--:R-:W-:Y:S03]  /*2d20*/  HMMA.16816.F32 R20, R12.reuse, R64, R48 ;  /* 0x000000400c14723c */ /* 0x048fe60000001830 */
[----:B------:R-:W2:Y:S04]  /*2d30*/  LDSM.16.M88.4 R64, [R218+0x9100] ;  /* 0x00910000da40783b */ /* 0x000ea80000000200 */
[----:B------:R-:W-:Y:S01]  /*2d40*/  LDSM.16.M88.4 R92, [R223+0x4000] ;  /* 0x00400000df5c783b */ /* 0x000fe20000000200 */
[C---:B------:R-:W-:Y:S03]  /*2d50*/  HMMA.16816.F32 R48, R12.reuse, R76, R52 ;  /* 0x0000004c0c30723c */ /* 0x040fe60000001834 */
[----:B------:R-:W-:Y:S04]  /*2d60*/  LDSM.16.M88.4 R100, [R223+0x4800] ;  /* 0x00480000df64783b */ /* 0x000fe80000000200 */
[----:B------:R-:W-:Y:S01]  /*2d70*/  LDSM.16.M88.4 R96, [R218+0xc900] ;  /* 0x00c90000da60783b */ /* 0x000fe20000000200 */
[C---:B------:R-:W-:Y:S03]  /*2d80*/  HMMA.16816.F32 R52, R12.reuse, R78, R36 ;  /* 0x0000004e0c34723c */ /* 0x040fe60000001824 */
[----:B------:R-:W-:Y:S04]  /*2d90*/  LDSM.16.M88.4 R76, [R223+0x2000] ;  /* 0x00200000df4c783b */ /* 0x000fe80000000200 */
[----:B------:R-:W-:Y:S01]  /*2da0*/  LDSM.16.M88.4 R108, [R223+0x7800] ;  /* 0x00780000df6c783b */ /* 0x000fe20000000200 */
[----:B------:R-:W-:Y:S03]  /*2db0*/  HMMA.16816.F32 R12, R12, R82, R28 ;  /* 0x000000520c0c723c */ /* 0x000fe6000000181c */
[----:B------:R-:W-:Y:S04]  /*2dc0*/  LDSM.16.M88.4 R28, [R217] ;  /* 0x00000000d91c783b */ /* 0x000fe80000000200 */
[----:B------:R-:W-:Y:S01]  /*2dd0*/  LDSM.16.M88.4 R80, [R212+0xa100] ;  /* 0x00a10000d450783b */ /* 0x000fe20000000200 */
[C---:B-1----:R-:W-:Y:S03]  /*2de0*/  HMMA.16816.F32 R32, R16.reuse, R26, R8 ;  /* 0x0000001a1020723c */ /* 0x042fe60000001808 */
[----:B------:R-:W1:Y:S04]  /*2df0*/  LDSM.16.M88.4 R8, [R221+0x10100] ;  /* 0x01010000dd08783b */ /* 0x000e680000000200 */
[----:B------:R-:W-:Y:S01]  /*2e00*/  LDSM.16.M88.4 R104, [R218+0xf900] ;  /* 0x00f90000da68783b */ /* 0x000fe20000000200 */
[C---:B------:R-:W-:Y:S03]  /*2e10*/  HMMA.16816.F32 R36, R16.reuse, R24, R20 ;  /* 0x000000181024723c */ /* 0x040fe60000001814 */
[----:B------:R-:W3:Y:S04]  /*2e20*/  LDSM.16.M88.4 R24, [R217+0x800] ;  /* 0x00080000d918783b */ /* 0x000ee80000000200 */
[----:B------:R-:W0:Y:S01]  /*2e30*/  LDGDEPBAR ;  /* 0x00000000000079af */ /* 0x000e220000000000 */
[C---:B------:R-:W-:Y:S08]  /*2e40*/  HMMA.16816.F32 R20, R16.reuse, R68, R40 ;  /* 0x000000441014723c */ /* 0x040ff00000001828 */
[C---:B------:R-:W-:Y:S01]  /*2e50*/  HMMA.16816.F32 R40, R16.reuse, R70, R60 ;  /* 0x000000461028723c */ /* 0x040fe2000000183c */
[----:B------:R-:W4:Y:S07]  /*2e60*/  LDSM.16.M88.4 R68, [R217+0x1000] ;  /* 0x00100000d944783b */ /* 0x000f2e0000000200 */
[C---:B--2---:R-:W-:Y:S08]  /*2e70*/  HMMA.16816.F32 R48, R16.reuse, R64, R48 ;  /* 0x000000401030723c */ /* 0x044ff00000001830 */
[C---:B------:R-:W-:Y:S08]  /*2e80*/  HMMA.16816.F32 R64, R16.reuse, R66, R52 ;  /* 0x000000421040723c */ /* 0x040ff00000001834 */
[C---:B------:R-:W-:Y:S08]  /*2e90*/  HMMA.16816.F32 R52, R16.reuse, R56, R44 ;  /* 0x000000381034723c */ /* 0x040ff0000000182c */
[----:B------:R-:W-:Y:S01]  /*2ea0*/  HMMA.16816.F32 R60, R16, R58, R12 ;  /* 0x0000003a103c723c */ /* 0x000fe2000000180c */
[----:B------:R-:W2:Y:S07]  /*2eb0*/  LDSM.16.M88.4 R12, [R219+0x14100] ;  /* 0x01410000db0c783b */ /* 0x000eae0000000200 */
[C---:B-1----:R-:W-:Y:S01]  /*2ec0*/  HMMA.16816.F32 R56, R8.reuse, R28, R36 ;  /* 0x0000001c0838723c */ /* 0x042fe20000001824 */
[----:B------:R-:W1:Y:S07]  /*2ed0*/  LDSM.16.M88.4 R36, [R212+0xa900] ;  /* 0x00a90000d424783b */ /* 0x000e6e0000000200 */
[C---:B------:R-:W-:Y:S01]  /*2ee0*/  HMMA.16816.F32 R44, R8.reuse, R30, R32 ;  /* 0x0000001e082c723c */ /* 0x040fe20000001820 */
[----:B------:R-:W5:Y:S07]  /*2ef0*/  LDSM.16.M88.4 R28, [R212+0xb100] ;  /* 0x00b10000d41c783b */ /* 0x000f6e0000000200 */
[C---:B---3--:R-:W-:Y:S08]  /*2f00*/  HMMA.16816.F32 R32, R8.reuse, R24, R20 ;  /* 0x000000180820723c */ /* 0x048ff00000001814 */
[C---:B----4-:R-:W-:Y:S08]  /*2f10*/  HMMA.16816.F32 R20, R8.reuse, R68, R48 ;  /* 0x000000440814723c */ /* 0x050ff00000001830 */
[C---:B------:R-:W-:Y:S01]  /*2f20*/  HMMA.16816.F32 R16, R8.reuse, R70, R64 ;  /* 0x000000460810723c */ /* 0x040fe20000001840 */
[----:B------:R-:W3:Y:S04]  /*2f30*/  LDSM.16.M88.4 R68, [R212+0xb900] ;  /* 0x00b90000d444783b */ /* 0x000ee80000000200 */
[----:B------:R-:W-:Y:S03]  /*2f40*/  LDSM.16.M88.4 R64, [R223+0x2800] ;  /* 0x00280000df40783b */ /* 0x000fe60000000200 */
[C---:B------:R-:W-:Y:S08]  /*2f50*/  HMMA.16816.F32 R24, R8.reuse, R26, R40 ;  /* 0x0000001a0818723c */ /* 0x040ff00000001828 */
[C---:B------:R-:W-:Y:S08]  /*2f60*/  HMMA.16816.F32 R52, R8.reuse, R72, R52 ;  /* 0x000000480834723c */ /* 0x040ff00000001834 */
[----:B------:R-:W-:Y:S01]  /*2f70*/  HMMA.16816.F32 R48, R8, R74, R60 ;  /* 0x0000004a0830723c */ /* 0x000fe2000000183c */
[----:B------:R-:W4:Y:S07]  /*2f80*/  LDSM.16.M88.4 R8, [R220+0x14100] ;  /* 0x01410000dc08783b */ /* 0x000f2e0000000200 */
[C---:B--2---:R-:W-:Y:S08]  /*2f90*/  HMMA.16816.F32 R84, R12.reuse, R80, R56 ;  /* 0x000000500c54723c */ /* 0x044ff00000001838 */
[C---:B------:R-:W-:Y:S01]  /*2fa0*/  HMMA.16816.F32 R80, R12.reuse, R82, R44 ;  /* 0x000000520c50723c */ /* 0x040fe2000000182c */
[----:B------:R-:W2:Y:S07]  /*2fb0*/  LDSM.16.M88.4 R44, [R223+0x3000] ;  /* 0x00300000df2c783b */ /* 0x000eae0000000200 */
[C---:B-1----:R-:W-:Y:S01]  /*2fc0*/  HMMA.16816.F32 R72, R12.reuse, R36, R32 ;  /* 0x000000240c48723c */ /* 0x042fe20000001820 */
[----:B------:R-:W1:Y:S07]  /*2fd0*/  LDSM.16.M88.4 R32, [R223+0x3800] ;  /* 0x00380000df20783b */ /* 0x000e6e0000000200 */
[C---:B------:R-:W-:Y:S01]  /*2fe0*/  HMMA.16816.F32 R60, R12.reuse, R38, R24 ;  /* 0x000000260c3c723c */ /* 0x040fe20000001818 */
[----:B------:R-:W-:Y:S07]  /*2ff0*/  LDSM.16.M88.4 R24, [R218+0xa100] ;  /* 0x00a10000da18783b */ /* 0x000fee0000000200 */
[C---:B-----5:R-:W-:Y:S08]  /*3000*/  HMMA.16816.F32 R56, R12.reuse, R28, R20 ;  /* 0x0000001c0c38723c */ /* 0x060ff00000001814 */
[C---:B------:R-:W-:Y:S08]  /*3010*/  HMMA.16816.F32 R40, R12.reuse, R30, R16 ;  /* 0x0000001e0c28723c */ /* 0x040ff00000001810 */
[C---:B---3--:R-:W-:Y:S08]  /*3020*/  HMMA.16816.F32 R36, R12.reuse, R68, R52 ;  /* 0x000000440c24723c */ /* 0x048ff00000001834 */
[----:B------:R-:W-:Y:S01]  /*3030*/  HMMA.16816.F32 R28, R12, R70, R48 ;  /* 0x000000460c1c723c */ /* 0x000fe20000001830 */
[----:B------:R-:W3:Y:S07]  /*3040*/  LDSM.16.M88.4 R12, [R222+0x14100] ;  /* 0x01410000de0c783b */ /* 0x000eee0000000200 */
[C---:B----4-:R-:W-:Y:S01]  /*3050*/  HMMA.16816.F32 R20, R8.reuse, R76, R84 ;  /* 0x0000004c0814723c */ /* 0x050fe20000001854 */
[----:B------:R-:W-:Y:S07]  /*3060*/  LDSM.16.M88.4 R84, [R218+0xc100] ;  /* 0x00c10000da54783b */ /* 0x000fee0000000200 */
[C---:B------:R-:W-:Y:S01]  /*3070*/  HMMA.16816.F32 R16, R8.reuse, R78, R80 ;  /* 0x0000004e0810723c */ /* 0x040fe20000001850 */
[----:B------:R-:W4:Y:S04]  /*3080*/  LDSM.16.M88.4 R76, [R218+0xa900] ;  /* 0x00a90000da4c783b */ /* 0x000f280000000200 */
[----:B------:R-:W-:Y:S03]  /*3090*/  LDSM.16.M88.4 R80, [R218+0xb900] ;  /* 0x00b90000da50783b */ /* 0x000fe60000000200 */
[C---:B------:R-:W-:Y:S01]  /*30a0*/  HMMA.16816.F32 R68, R8.reuse, R64, R72 ;  /* 0x000000400844723c */ /* 0x040fe20000001848 */
[----:B------:R-:W-:Y:S07]  /*30b0*/  LDSM.16.M88.4 R72, [R212+0xc100] ;  /* 0x00c10000d448783b */ /* 0x000fee0000000200 */
[C---:B------:R-:W-:Y:S01]  /*30c0*/  HMMA.16816.F32 R60, R8.reuse, R66, R60 ;  /* 0x00000042083c723c */ /* 0x040fe2000000183c */
[----:B------:R-:W5:Y:S07]  /*30d0*/  LDSM.16.M88.4 R64, [R218+0xb100] ;  /* 0x00b10000da40783b */ /* 0x000f6e0000000200 */
[C---:B--2---:R-:W-:Y:S08]  /*30e0*/  HMMA.16816.F32 R56, R8.reuse, R44, R56 ;  /* 0x0000002c0838723c */ /* 0x044ff00000001838 */
[C---:B------:R-:W-:Y:S08]  /*30f0*/  HMMA.16816.F32 R52, R8.reuse, R46, R40 ;  /* 0x0000002e0834723c */ /* 0x040ff00000001828 */
[C---:B-1----:R-:W-:Y:S01]  /*3100*/  HMMA.16816.F32 R48, R8.reuse, R32, R36 ;  /* 0x000000200830723c */ /* 0x042fe20000001824 */
[----:B------:R-:W-:Y:S07]  /*3110*/  LDSM.16.M88.4 R36, [R217+0x2800] ;  /* 0x00280000d924783b */ /* 0x000fee0000000200 */
[----:B------:R-:W-:Y:S01]  /*3120*/  HMMA.16816.F32 R44, R8, R34, R28 ;  /* 0x00000022082c723c */ /* 0x000fe2000000181c */
[----:B------:R-:W-:Y:S07]  /*3130*/  LDSM.16.M88.4 R8, [R221+0x14100] ;  /* 0x01410000dd08783b */ /* 0x000fee0000000200 */
[C---:B---3--:R-:W-:Y:S08]  /*3140*/  HMMA.16816.F32 R32, R12.reuse, R24, R20 ;  /* 0x000000180c20723c */ /* 0x048ff00000001814 */
[C---:B------:R-:W-:Y:S01]  /*3150*/  HMMA.16816.F32 R20, R12.reuse, R26, R16 ;  /* 0x0000001a0c14723c */ /* 0x040fe20000001810 */
[----:B------:R-:W1:Y:S04]  /*3160*/  LDSM.16.M88.4 R24, [R217+0x2000] ;  /* 0x00200000d918783b */ /* 0x000e680000000200 */
[----:B------:R-:W-:Y:S03]  /*3170*/  LDSM.16.M88.4 R16, [R219+0x18100] ;  /* 0x01810000db10783b */ /* 0x000fe60000000200 */
[C---:B----4-:R-:W-:Y:S01]  /*3180*/  HMMA.16816.F32 R28, R12.reuse, R76, R68 ;  /* 0x0000004c0c1c723c */ /* 0x050fe20000001844 */
[----:B------:R-:W2:Y:S07]  /*3190*/  LDSM.16.M88.4 R68, [R217+0x3000] ;  /* 0x00300000d944783b */ /* 0x000eae0000000200 */
[C---:B------:R-:W-:Y:S01]  /*31a0*/  HMMA.16816.F32 R40, R12.reuse, R78, R60 ;  /* 0x0000004e0c28723c */ /* 0x040fe2000000183c */
[----:B------:R-:W-:Y:S07]  /*31b0*/  LDSM.16.M88.4 R76, [R212+0xc900] ;  /* 0x00c90000d44c783b */ /* 0x000fee0000000200 */
[C---:B-----5:R-:W-:Y:S08]  /*31c0*/  HMMA.16816.F32 R56, R12.reuse, R64, R56 ;  /* 0x000000400c38723c */ /* 0x060ff00000001838 */
[C---:B------:R-:W-:Y:S01]  /*31d0*/  HMMA.16816.F32 R52, R12.reuse, R66, R52 ;  /* 0x000000420c34723c */ /* 0x040fe20000001834 */
[----:B------:R-:W3:Y:S07]  /*31e0*/  LDSM.16.M88.4 R64, [R217+0x3800] ;  /* 0x00380000d940783b */ /* 0x000eee0000000200 */
[C---:B------:R-:W-:Y:S08]  /*31f0*/  HMMA.16816.F32 R60, R12.reuse, R80, R48 ;  /* 0x000000500c3c723c */ /* 0x040ff00000001830 */
[----:B------:R-:W-:Y:S01]  /*3200*/  HMMA.16816.F32 R48, R12, R82, R44 ;  /* 0x000000520c30723c */ /* 0x000fe2000000182c */
[----:B------:R-:W4:Y:S04]  /*3210*/  LDSM.16.M88.4 R80, [R212+0xd900] ;  /* 0x00d90000d450783b */ /* 0x000f280000000200 */
[----:B------:R-:W5:Y:S03]  /*3220*/  LDSM.16.M88.4 R12, [R220+0x18100] ;  /* 0x01810000dc0c783b */ /* 0x000f660000000200 */
[C---:B-1----:R-:W-:Y:S08]  /*3230*/  HMMA.16816.F32 R32, R8.reuse, R24, R32 ;  /* 0x000000180820723c */ /* 0x042ff00000001820 */
[C---:B------:R-:W-:Y:S08]  /*3240*/  HMMA.16816.F32 R24, R8.reuse, R26, R20 ;  /* 0x0000001a0818723c */ /* 0x040ff00000001814 */
[C---:B------:R-:W-:Y:S08]  /*3250*/  HMMA.16816.F32 R20, R8.reuse, R36, R28 ;  /* 0x000000240814723c */ /* 0x040ff0000000181c */
[C---:B------:R-:W-:Y:S08]  /*3260*/  HMMA.16816.F32 R28, R8.reuse, R38, R40 ;  /* 0x00000026081c723c */ /* 0x040ff00000001828 */
[C---:B--2---:R-:W-:Y:S08]  /*3270*/  HMMA.16816.F32 R44, R8.reuse, R68, R56 ;  /* 0x00000044082c723c */ /* 0x044ff00000001838 */
[C---:B------:R-:W-:Y:S01]  /*3280*/  HMMA.16816.F32 R56, R8.reuse, R70, R52 ;  /* 0x000000460838723c */ /* 0x040fe20000001834 */
[----:B------:R-:W-:Y:S07]  /*3290*/  LDSM.16.M88.4 R68, [R218+0xd100] ;  /* 0x00d10000da44783b */ /* 0x000fee0000000200 */
[C---:B---3--:R-:W-:Y:S08]  /*32a0*/  HMMA.16816.F32 R60, R8.reuse, R64, R60 ;  /* 0x00000040083c723c */ /* 0x048ff0000000183c */
[----:B------:R-:W-:Y:S01]  /*32b0*/  HMMA.16816.F32 R40, R8, R66, R48 ;  /* 0x000000420828723c */ /* 0x000fe20000001830 */
[----:B------:R-:W1:Y:S04]  /*32c0*/  LDSM.16.M88.4 R64, [R223+0x5000] ;  /* 0x00500000df40783b */ /* 0x000e680000000200 */
[----:B------:R-:W-:Y:S03]  /*32d0*/  LDSM.16.M88.4 R8, [R222+0x18100] ;  /* 0x01810000de08783b */ /* 0x000fe60000000200 */
[C---:B------:R-:W-:Y:S08]  /*32e0*/  HMMA.16816.F32 R36, R16.reuse, R72, R32 ;  /* 0x000000481024723c */ /* 0x040ff00000001820 */
[C---:B------:R-:W-:Y:S01]  /*32f0*/  HMMA.16816.F32 R32, R16.reuse, R74, R24 ;  /* 0x0000004a1020723c */ /* 0x040fe20000001818 */
[----:B------:R-:W-:Y:S07]  /*3300*/  LDSM.16.M88.4 R72, [R218+0xd900] ;  /* 0x00d90000da48783b */ /* 0x000fee0000000200 */
[C---:B------:R-:W-:Y:S08]  /*3310*/  HMMA.16816.F32 R24, R16.reuse, R76, R20 ;  /* 0x0000004c1018723c */ /* 0x040ff00000001814 */
[C---:B------:R-:W-:Y:S01]  /*3320*/  HMMA.16816.F32 R20, R16.reuse, R78, R28 ;  /* 0x0000004e1014723c */ /* 0x040fe2000000181c */
[----:B------:R-:W2:Y:S07]  /*3330*/  LDSM.16.M88.4 R76, [R223+0x5800] ;  /* 0x00580000df4c783b */ /* 0x000eae0000000200 */
[C---:B------:R-:W-:Y:S08]  /*3340*/  HMMA.16816.F32 R28, R16.reuse, R88, R44 ;  /* 0x00000058101c723c */ /* 0x040ff0000000182c */
[C---:B------:R-:W-:Y:S01]  /*3350*/  HMMA.16816.F32 R56, R16.reuse, R90, R56 ;  /* 0x0000005a1038723c */ /* 0x040fe20000001838 */
[----:B------:R-:W-:Y:S07]  /*3360*/  LDSM.16.M88.4 R88, [R217+0x4800] ;  /* 0x00480000d958783b */ /* 0x000fee0000000200 */
[C---:B----4-:R-:W-:Y:S08]  /*3370*/  HMMA.16816.F32 R60, R16.reuse, R80, R60 ;  /* 0x00000050103c723c */ /* 0x050ff0000000183c */
[----:B------:R-:W-:Y:S01]  /*3380*/  HMMA.16816.F32 R52, R16, R82, R40 ;  /* 0x000000521034723c */ /* 0x000fe20000001828 */
[----:B------:R-:W-:Y:S07]  /*3390*/  LDSM.16.M88.4 R80, [R217+0x4000] ;  /* 0x00400000d950783b */ /* 0x000fee0000000200 */
[C---:B-----5:R-:W-:Y:S08]  /*33a0*/  HMMA.16816.F32 R16, R12.reuse, R92, R36 ;  /* 0x0000005c0c10723c */ /* 0x060ff00000001824 */
[C---:B------:R-:W-:Y:S01]  /*33b0*/  HMMA.16816.F32 R44, R12.reuse, R94, R32 ;  /* 0x0000005e0c2c723c */ /* 0x040fe20000001820 */
[----:B------:R-:W-:Y:S07]  /*33c0*/  LDSM.16.M88.4 R92, [R217+0x6800] ;  /* 0x00680000d95c783b */ /* 0x000fee0000000200 */
[C---:B------:R-:W-:Y:S08]  /*33d0*/  HMMA.16816.F32 R48, R12.reuse, R100, R24 ;  /* 0x000000640c30723c */ /* 0x040ff00000001818 */
[C---:B-1----:R-:W-:Y:S08]  /*33e0*/  HMMA.16816.F32 R36, R12.reuse, R64, R28 ;  /* 0x000000400c24723c */ /* 0x042ff0000000181c */
[C---:B------:R-:W-:Y:S01]  /*33f0*/  HMMA.16816.F32 R40, R12.reuse, R102, R20 ;  /* 0x000000660c28723c */ /* 0x040fe20000001814 */
[----:B------:R-:W1:Y:S04]  /*3400*/  LDSM.16.M88.4 R20, [R221+0x18100] ;  /* 0x01810000dd14783b */ /* 0x000e680000000200 */
[----:B------:R-:W-:Y:S03]  /*3410*/  LDSM.16.M88.4 R100, [R218+0xf100] ;  /* 0x00f10000da64783b */ /* 0x000fe60000000200 */
[C---:B------:R-:W-:Y:S08]  /*3420*/  HMMA.16816.F32 R32, R12.reuse, R66, R56 ;  /* 0x000000420c20723c */ /* 0x040ff00000001838 */
[C---:B--2---:R-:W-:Y:S08]  /*3430*/  HMMA.16816.F32 R28, R12.reuse, R76, R60 ;  /* 0x0000004c0c1c723c */ /* 0x044ff0000000183c */
[----:B------:R-:W-:Y:S01]  /*3440*/  HMMA.16816.F32 R24, R12, R78, R52 ;  /* 0x0000004e0c18723c */ /* 0x000fe20000001834 */
[----:B------:R-:W2:Y:S07]  /*3450*/  LDSM.16.M88.4 R76, [R217+0x5000] ;  /* 0x00500000d94c783b */ /* 0x000eae0000000200 */
[C---:B------:R-:W-:Y:S08]  /*3460*/  HMMA.16816.F32 R16, R8.reuse, R84, R16 ;  /* 0x000000540810723c */ /* 0x040ff00000001810 */
[C---:B------:R-:W-:Y:S01]  /*3470*/  HMMA.16816.F32 R12, R8.reuse, R86, R44 ;  /* 0x00000056080c723c */ /* 0x040fe2000000182c */
[----:B------:R-:W3:Y:S07]  /*3480*/  LDSM.16.M88.4 R84, [R217+0x5800] ;  /* 0x00580000d954783b */ /* 0x000eee0000000200 */
[C---:B------:R-:W-:Y:S08]  /*3490*/  HMMA.16816.F32 R48, R8.reuse, R96, R48 ;  /* 0x000000600830723c */ /* 0x040ff00000001830 */
[C---:B------:R-:W-:Y:S01]  /*34a0*/  HMMA.16816.F32 R60, R8.reuse, R98, R40 ;  /* 0x00000062083c723c */ /* 0x040fe20000001828 */
[----:B------:R-:W-:Y:S07]  /*34b0*/  LDSM.16.M88.4 R96, [R218+0xe900] ;  /* 0x00e90000da60783b */ /* 0x000fee0000000200 */
[C---:B------:R-:W-:Y:S01]  /*34c0*/  HMMA.16816.F32 R64, R8.reuse, R68, R36 ;  /* 0x000000440840723c */ /* 0x040fe20000001824 */
[----:B------:R-:W-:Y:S07]  /*34d0*/  LDSM.16.M88.4 R36, [R212+0xe100] ;  /* 0x00e10000d424783b */ /* 0x000fee0000000200 */
[C---:B------:R-:W-:Y:S01]  /*34e0*/  HMMA.16816.F32 R56, R8.reuse, R70, R32 ;  /* 0x000000460838723c */ /* 0x040fe20000001820 */
[----:B------:R-:W-:Y:S04]  /*34f0*/  LDSM.16.M88.4 R32, [R212+0xe900] ;  /* 0x00e90000d420783b */ /* 0x000fe80000000200 */
[----:B------:R-:W-:Y:S03]  /*3500*/  LDSM.16.M88.4 R68, [R212+0xf100] ;  /* 0x00f10000d444783b */ /* 0x000fe60000000200 */
[C---:B------:R-:W-:Y:S08]  /*3510*/  HMMA.16816.F32 R52, R8.reuse, R72, R28 ;  /* 0x000000480834723c */ /* 0x040ff0000000181c */
[----:B------:R-:W-:Y:S01]  /*3520*/  HMMA.16816.F32 R44, R8, R74, R24 ;  /* 0x0000004a082c723c */ /* 0x000fe20000001818 */
[----:B------:R-:W4:Y:S04]  /*3530*/  LDSM.16.M88.4 R8, [R219+0x1c100] ;  /* 0x01c10000db08783b */ /* 0x000f280000000200 */
[----:B------:R-:W-:Y:S03]  /*3540*/  LDSM.16.M88.4 R72, [R223+0x6000] ;  /* 0x00600000df48783b */ /* 0x000fe60000000200 */
[C---:B-1----:R-:W-:Y:S01]  /*3550*/  HMMA.16816.F32 R40, R20.reuse, R80, R16 ;  /* 0x000000501428723c */ /* 0x042fe20000001810 */
[----:B------:R-:W1:Y:S07]  /*3560*/  LDSM.16.M88.4 R16, [R220+0x1c100] ;  /* 0x01c10000dc10783b */ /* 0x000e6e0000000200 */
[C---:B------:R-:W-:Y:S01]  /*3570*/  HMMA.16816.F32 R28, R20.reuse, R82, R12 ;  /* 0x00000052141c723c */ /* 0x040fe2000000180c */
[----:B------:R-:W-:Y:S07]  /*3580*/  LDSM.16.M88.4 R80, [R218+0xe100] ;  /* 0x00e10000da50783b */ /* 0x000fee0000000200 */
[C---:B------:R-:W-:Y:S08]  /*3590*/  HMMA.16816.F32 R24, R20.reuse, R88, R48 ;  /* 0x000000581418723c */ /* 0x040ff00000001830 */
[C---:B------:R-:W-:Y:S01]  /*35a0*/  HMMA.16816.F32 R12, R20.reuse, R90, R60 ;  /* 0x0000005a140c723c */ /* 0x040fe2000000183c */
[----:B------:R-:W-:Y:S07]  /*35b0*/  LDSM.16.M88.4 R88, [R223+0x7000] ;  /* 0x00700000df58783b */ /* 0x000fee0000000200 */
[C---:B--2---:R-:W-:Y:S01]  /*35c0*/  HMMA.16816.F32 R60, R20.reuse, R76, R64 ;  /* 0x0000004c143c723c */ /* 0x044fe20000001840 */
[----:B------:R-:W2:Y:S07]  /*35d0*/  LDSM.16.M88.4 R64, [R212+0xf900] ;  /* 0x00f90000d440783b */ /* 0x000eae0000000200 */
[C---:B------:R-:W-:Y:S08]  /*35e0*/  HMMA.16816.F32 R56, R20.reuse, R78, R56 ;  /* 0x0000004e1438723c */ /* 0x040ff00000001838 */
[C---:B---3--:R-:W-:Y:S08]  /*35f0*/  HMMA.16816.F32 R52, R20.reuse, R84, R52 ;  /* 0x000000541434723c */ /* 0x048ff00000001834 */
[----:B------:R-:W-:Y:S01]  /*3600*/  HMMA.16816.F32 R20, R20, R86, R44 ;  /* 0x000000561414723c */ /* 0x000fe2000000182c */
[----:B------:R-:W3:Y:S07]  /*3610*/  LDSM.16.M88.4 R84, [R223+0x6800] ;  /* 0x00680000df54783b */ /* 0x000eee0000000200 */
[C---:B----4-:R-:W-:Y:S08]  /*3620*/  HMMA.16816.F32 R48, R8.reuse, R36, R40 ;  /* 0x000000240830723c */ /* 0x050ff00000001828 */
[C---:B------:R-:W-:Y:S08]  /*3630*/  HMMA.16816.F32 R44, R8.reuse, R38, R28 ;  /* 0x00000026082c723c */ /* 0x040ff0000000181c */
[C---:B------:R-:W-:Y:S08]  /*3640*/  HMMA.16816.F32 R40, R8.reuse, R32, R24 ;  /* 0x000000200828723c */ /* 0x040ff00000001818 */
[----:B------:R-:W-:Y:S01]  /*3650*/  HMMA.16816.F32 R36, R8, R34, R12 ;  /* 0x000000220824723c */ /* 0x000fe2000000180c */
[----:B------:R-:W4:Y:S07]  /*3660*/  LDSM.16.M88.4 R12, [R222+0x1c100] ;  /* 0x01c10000de0c783b */ /* 0x000f2e0000000200 */
[----:B-1----:R-:W-:Y:S01]  /*3670*/  HMMA.16816.F32 R76, R16, R72, R48 ;  /* 0x00000048104c723c */ /* 0x002fe20000001830 */
[----:B------:R-:W-:Y:S07]  /*3680*/  LDSM.16.M88.4 R48, [R217+0x7800] ;  /* 0x00780000d930783b */ /* 0x000fee0000000200 */
[C---:B------:R-:W-:Y:S08]  /*3690*/  HMMA.16816.F32 R32, R8.reuse, R68, R60 ;  /* 0x000000440820723c */ /* 0x040ff0000000183c */
[C---:B------:R-:W-:Y:S08]  /*36a0*/  HMMA.16816.F32 R28, R8.reuse, R70, R56 ;  /* 0x00000046081c723c */ /* 0x040ff00000001838 */
[C---:B--2---:R-:W-:Y:S08]  /*36b0*/  HMMA.16816.F32 R24, R8.reuse, R64, R52 ;  /* 0x000000400818723c */ /* 0x044ff00000001834 */
[----:B------:R-:W-:Y:S01]  /*36c0*/  HMMA.16816.F32 R20, R8, R66, R20 ;  /* 0x000000420814723c */ /* 0x000fe20000001814 */
[----:B------:R-:W-:Y:S07]  /*36d0*/  LDSM.16.M88.4 R8, [R221+0x1c100] ;  /* 0x01c10000dd08783b */ /* 0x000fee0000000200 */
[C---:B---3--:R-:W-:Y:S08]  /*36e0*/  HMMA.16816.F32 R68, R16.reuse, R84, R40 ;  /* 0x000000541044723c */ /* 0x048ff00000001828 */
[C---:B------:R-:W-:Y:S01]  /*36f0*/  HMMA.16816.F32 R64, R16.reuse, R86, R36 ;  /* 0x000000561040723c */ /* 0x040fe20000001824 */
[----:B------:R-:W1:Y:S07]  /*3700*/  LDSM.16.M88.4 R84, [R217+0x6000] ;  /* 0x00600000d954783b */ /* 0x000e6e0000000200 */
[----:B------:R-:W-:Y:S08]  /*3710*/  HMMA.16816.F32 R72, R16, R74, R44 ;  /* 0x0000004a1048723c */ /* 0x000ff0000000182c */
[----:B----4-:R-:W-:Y:S08]  /*3720*/  HMMA.16816.F32 R44, R12, R80, R76 ;  /* 0x000000500c2c723c */ /* 0x010ff0000000184c */
[C---:B------:R-:W-:Y:S08]  /*3730*/  HMMA.16816.F32 R60, R16.reuse, R88, R32 ;  /* 0x00000058103c723c */ /* 0x040ff00000001820 */
[----:B------:R-:W-:Y:S01]  /*3740*/  HMMA.16816.F32 R56, R16, R90, R28 ;  /* 0x0000005a1038723c */ /* 0x000fe2000000181c */
[----:B------:R-:W2:Y:S01]  /*3750*/  LDSM.16.M88.4 R88, [R217+0x7000] ;  /* 0x00700000d958783b */ /* 0x000ea20000000200 */
[----:B------:R-:W-:-:S06]  /*3760*/  DEPBAR.LE SB0, 0x0 ;  /* 0x000080000000791a */ /* 0x000fcc0000000000 */
[C---:B------:R-:W-:Y:S08]  /*3770*/  HMMA.16816.F32 R52, R16.reuse, R108, R24 ;  /* 0x0000006c1034723c */ /* 0x040ff00000001818 */
[----:B------:R-:W-:Y:S08]  /*3780*/  HMMA.16816.F32 R16, R16, R110, R20 ;  /* 0x0000006e1010723c */ /* 0x000ff00000001814 */
[----:B-1----:R-:W-:Y:S08]  /*3790*/  HMMA.16816.F32 R44, R8, R84, R44 ;  /* 0x00000054082c723c */ /* 0x002ff0000000182c */
[C---:B------:R-:W-:Y:S08]  /*37a0*/  HMMA.16816.F32 R40, R12.reuse, R82, R72 ;  /* 0x000000520c28723c */ /* 0x040ff00000001848 */
[C---:B------:R-:W-:Y:S08]  /*37b0*/  HMMA.16816.F32 R28, R12.reuse, R100, R60 ;  /* 0x000000640c1c723c */ /* 0x040ff0000000183c */
[----:B------:R-:W-:Y:S01]  /*37c0*/  HMMA.16816.F32 R36, R12, R96, R68 ;  /* 0x000000600c24723c */ /* 0x000fe20000001844 */
[----:B------:R-:W-:-:S07]  /*37d0*/  FMUL.FTZ R0, R44, c[0x0][0x320] ;  /* 0x0000c8002c007a20 */ /* 0x000fce0000410000 */
[C---:B------:R-:W-:Y:S08]  /*37e0*/  HMMA.16816.F32 R32, R12.reuse, R98, R64 ;  /* 0x000000620c20723c */ /* 0x040ff00000001840 */
[C---:B------:R-:W-:Y:S08]  /*37f0*/  HMMA.16816.F32 R24, R12.reuse, R102, R56 ;  /* 0x000000660c18723c */ /* 0x040ff00000001838 */
[C---:B------:R-:W-:Y:S08]  /*3800*/  HMMA.16816.F32 R20, R12.reuse, R104, R52 ;  /* 0x000000680c14723c */ /* 0x040ff00000001834 */
[----:B------:R-:W-:Y:S08]  /*3810*/  HMMA.16816.F32 R12, R12, R106, R16 ;  /* 0x0000006a0c0c723c */ /* 0x000ff00000001810 */
[C---:B------:R-:W-:Y:S08]  /*3820*/  HMMA.16816.F32 R84, R8.reuse, R86, R40 ;  /* 0x000000560854723c */ /* 0x040ff00000001828 */
[C---:B--2---:R-:W-:Y:S01]  /*3830*/  HMMA.16816.F32 R40, R8.reuse, R88, R28 ;  /* 0x000000580828723c */ /* 0x044fe2000000181c */
[----:B------:R1:W2:Y:S07]  /*3840*/  MUFU.TANH R29, R0 ;  /* 0x00000000001d7308 */ /* 0x0002ae0000002400 */
[C---:B------:R-:W-:Y:S08]  /*3850*/  HMMA.16816.F32 R36, R8.reuse, R92, R36 ;  /* 0x0000005c0824723c */ /* 0x040ff00000001824 */
[----:B------:R-:W-:Y:S01]  /*3860*/  HMMA.16816.F32 R92, R8, R94, R32 ;  /* 0x0000005e085c723c */ /* 0x000fe20000001820 */
[----:B-1----:R-:W-:-:S04]  /*3870*/  FMUL.FTZ R0, R45, c[0x0][0x320] ;  /* 0x0000c8002d007a20 */ /* 0x002fc80000410000 */
[----:B------:R1:W3:Y:S03]  /*3880*/  MUFU.TANH R28, R0 ;  /* 0x00000000001c7308 */ /* 0x0002e60000002400 */
[C---:B------:R-:W-:Y:S08]  /*3890*/  HMMA.16816.F32 R32, R8.reuse, R48, R20 ;  /* 0x000000300820723c */ /* 0x040ff00000001814 */
[----:B------:R-:W-:Y:S01]  /*38a0*/  HMMA.16816.F32 R88, R8, R90, R24 ;  /* 0x0000005a0858723c */ /* 0x000fe20000001818 */
[----:B-1----:R-:W-:-:S07]  /*38b0*/  FMUL.FTZ R0, R46, c[0x0][0x320] ;  /* 0x0000c8002e007a20 */ /* 0x002fce0000410000 */
[----:B------:R-:W-:Y:S01]  /*38c0*/  HMMA.16816.F32 R48, R8, R50, R12 ;  /* 0x000000320830723c */ /* 0x000fe2000000180c */
[----:B------:R1:W4:Y:S01]  /*38d0*/  MUFU.TANH R31, R0 ;  /* 0x00000000001f7308 */ /* 0x0003220000002400 */
[----:B------:R-:W-:Y:S06]  /*38e0*/  BAR.SYNC.DEFER_BLOCKING 0x0 ;  /* 0x0000000000007b1d */ /* 0x000fec0000010000 */
[----:B------:R-:W-:Y:S05]  /*38f0*/  @P0 BRA `(.L_x_1056) ;  /* 0x000004e000000947 */ /* 0x000fea0003800000 */
[----:B--23--:R-:W-:Y:S01]  /*3900*/  ISETP.NE.AND P1, PT, R126, 0x1, PT ;  /* 0x000000017e00780c */ /* 0x00cfe20003f25270 */
[----:B------:R-:W-:Y:S01]  /*3910*/  IMAD.MOV.U32 R240, RZ, RZ, RZ ;  /* 0x000000fffff07224 */ /* 0x000fe200078e00ff */
[----:B------:R-:W-:-:S04]  /*3920*/  IADD3 R3, R252, UR11, R112 ;  /* 0x0000000bfc037c10 */ /* 0x000fc8000fffe070 */
[----:B------:R-:W-:-:S05]  /*3930*/  IADD3 R3, R3, -0x40, RZ ;  /* 0xffffffc003037810 */ /* 0x000fca0007ffe0ff */
[----:B-1----:R-:W-:Y:S02]  /*3940*/  IMAD.MOV.U32 R0, RZ, RZ, R3 ;  /* 0x000000ffff007224 */ /* 0x002fe400078e0003 */
[----:B------:R-:W-:-:S05]  /*3950*/  @P1 IMAD.HI.U32 R5, R3, c[0x0][0x2bc], RZ ;  /* 0x0000af0003051a27 */ /* 0x000fca00078e00ff */
        /* <DEDUP_REMOVED lines=11> */
[----:B------:R-:W-:Y:S01]  /*3a10*/  SEL R25, RZ, 0x10, P4 ;  /* 0x00000010ff197807 */ /* 0x000fe20002000000 */
[----:B------:R-:W-:Y:S01]  /*3a20*/  IMAD.SHL.U32 R22, R251, 0x2, RZ ;  /* 0x00000002fb167824 */ /* 0x000fe200078e00ff */
[----:B------:R-:W-:Y:S02]  /*3a30*/  IADD3 R9, -R26, 0x10, RZ ;  /* 0x000000101a097810 */ /* 0x000fe40007ffe1ff */
[----:B------:R-:W-:-:S02]  /*3a40*/  SHF.R.S32.HI R0, RZ, 0x1f, R242 ;  /* 0x0000001fff007819 */ /* 0x000fc400000114f2 */
[----:B------:R-:W-:Y:S02]  /*3a50*/  SHF.L.U64.HI R8, R249, 0x1, R125 ;  /* 0x00000001f9087819 */ /* 0x000fe4000001027d */
[----:B------:R-:W-:Y:S01]  /*3a60*/  LOP3.LUT R9, R9, 0xf, RZ, 0xc0, !PT ;  /* 0x0000000f09097812 */ /* 0x000fe200078ec0ff */
[----:B------:R-:W-:Y:S01]  /*3a70*/  IMAD R0, R0, c[0x0][0x1e0], RZ ;  /* 0x0000780000007a24 */ /* 0x000fe200078e02ff */
[----:B------:R-:W-:Y:S02]  /*3a80*/  IADD3 R10, -R25, 0x10, RZ ;  /* 0x00000010190a7810 */ /* 0x000fe40007ffe1ff */
[----:B------:R-:W-:Y:S01]  /*3a90*/  SHF.L.U64.HI R11, R123, 0x1, R124 ;  /* 0x000000017b0b7819 */ /* 0x000fe2000001027c */
[----:B------:R-:W-:Y:S01]  /*3aa0*/  IMAD R0, R242, c[0x0][0x1e4], R0 ;  /* 0x00007900f2007a24 */ /* 0x000fe200078e0200 */
[----:B------:R-:W-:Y:S02]  /*3ab0*/  LOP3.LUT R10, R10, 0xf, RZ, 0xc0, !PT ;  /* 0x0000000f0a0a7812 */ /* 0x000fe400078ec0ff */
[----:B------:R-:W-:-:S02]  /*3ac0*/  SHF.L.U64.HI R23, R121, 0x1, R122 ;  /* 0x0000000179177819 */ /* 0x000fc4000001027a */
[----:B------:R-:W-:Y:S01]  /*3ad0*/  SHF.L.U64.HI R24, R251, 0x1, R120 ;  /* 0x00000001fb187819 */ /* 0x000fe20000010278 */
[----:B-1----:R-:W-:-:S04]  /*3ae0*/  IMAD.WIDE.U32 R6, R242, c[0x0][0x1e0], RZ ;  /* 0x00007800f2067a25 */ /* 0x002fc800078e00ff */
[----:B------:R-:W-:Y:S01]  /*3af0*/  IMAD.IADD R7, R7, 0x1, R0 ;  /* 0x0000000107077824 */ /* 0x000fe200078e0200 */
[----:B--2---:R-:W-:-:S03]  /*3b00*/  SHF.R.S32.HI R0, RZ, 0x1f, R240 ;  /* 0x0000001fff007819 */ /* 0x004fc600000114f0 */
[----:B------:R-:W-:-:S04]  /*3b10*/  IMAD.WIDE.U32 R6, R240, c[0x0][0x1f0], R6 ;  /* 0x00007c00f0067a25 */ /* 0x000fc800078e0006 */
[----:B------:R-:W-:-:S04]  /*3b20*/  IMAD R0, R0, c[0x0][0x1f0], RZ ;  /* 0x00007c0000007a24 */ /* 0x000fc800078e02ff */
[----:B------:R-:W-:Y:S01]  /*3b30*/  IMAD R3, R240, c[0x0][0x1f4], R0 ;  /* 0x00007d00f0037a24 */ /* 0x000fe200078e0200 */
[----:B------:R-:W-:-:S04]  /*3b40*/  IADD3 R0, P0, R6, UR16, RZ ;  /* 0x0000001006007c10 */ /* 0x000fc8000ff1e0ff */
[----:B------:R-:W-:Y:S02]  /*3b50*/  IADD3.X R3, R7, UR9, R3, P0, !PT ;  /* 0x0000000907037c10 */ /* 0x000fe400087fe403 */
[C---:B------:R-:W-:Y:S02]  /*3b60*/  LEA R6, P0, R0.reuse, c[0x0][0x1c8], 0x1 ;  /* 0x0000720000067a11 */ /* 0x040fe400078008ff */
[----:B------:R-:W-:Y:S02]  /*3b70*/  IADD3 R7, -R27, 0x10, RZ ;  /* 0x000000101b077810 */ /* 0x000fe40007ffe1ff */
[----:B------:R-:W-:Y:S02]  /*3b80*/  LEA.HI.X R5, R0, c[0x0][0x1cc], R3, 0x1, P0 ;  /* 0x0000730000057a11 */ /* 0x000fe400000f0c03 */
[----:B------:R-:W1:Y:S01]  /*3b90*/  SHFL.IDX PT, R0, R6, 0x1, 0x181f ;  /* 0x00381f0006007f89 */ /* 0x000e6200000e0000 */
[----:B------:R-:W-:-:S03]  /*3ba0*/  LOP3.LUT R7, R7, 0xf, RZ, 0xc0, !PT ;  /* 0x0000000f07077812 */ /* 0x000fc600078ec0ff */
[----:B------:R-:W2:Y:S01]  /*3bb0*/  SHFL.IDX PT, R3, R5, 0x1, 0x181f ;  /* 0x00381f0005037f89 */ /* 0x000ea200000e0000 */
[----:B-1----:R-:W-:Y:S01]  /*3bc0*/  IADD3 R20, P1, P0, R7, R0, R12 ;  /* 0x0000000007147210 */ /* 0x002fe2000783e00c */
[----:B------:R-:W-:-:S03]  /*3bd0*/  IMAD.SHL.U32 R7, R123, 0x2, RZ ;  /* 0x000000027b077824 */ /* 0x000fc600078e00ff */
[----:B--2---:R-:W-:Y:S02]  /*3be0*/  IADD3.X R21, RZ, R3, R8, P1, P0 ;  /* 0x00000003ff157210 */ /* 0x004fe40000fe0408 */
[----:B------:R-:W-:Y:S01]  /*3bf0*/  IADD3 R18, P1, P0, R9, R0, R7 ;  /* 0x0000000009127210 */ /* 0x000fe2000783e007 */
[----:B------:R-:W-:-:S03]  /*3c00*/  IMAD.SHL.U32 R9, R121, 0x2, RZ ;  /* 0x0000000279097824 */ /* 0x000fc600078e00ff */
[-C--:B------:R-:W-:Y:S02]  /*3c10*/  IADD3.X R19, RZ, R3.reuse, R11, P1, P0 ;  /* 0x00000003ff137210 */ /* 0x080fe40000fe040b */
        /* <DEDUP_REMOVED lines=28> */
.L_x_1056:
[----:B-123--:R-:W-:Y:S01]  /*3de0*/  FMUL.FTZ R0, R84, c[0x0][0x320] ;  /* 0x0000c80054007a20 */ /* 0x00efe20000410000 */
[----:B------:R-:W-:Y:S01]  /*3df0*/  LEA.HI R7, R117, R119, RZ, 0x2 ;  /* 0x0000007775077211 */ /* 0x000fe200078f10ff */
[----:B------:R-:W-:Y:S01]  /*3e00*/  FMUL.FTZ R3, R92, c[0x0][0x320] ;  /* 0x0000c8005c037a20 */ /* 0x000fe20000410000 */
[----:B------:R-:W-:Y:S01]  /*3e10*/  LOP3.LUT R6, R116, 0xffffffe0, RZ, 0xc0, !PT ;  /* 0xffffffe074067812 */ /* 0x000fe200078ec0ff */
[----:B------:R1:W2:Y:S01]  /*3e20*/  MUFU.TANH R25, R0 ;  /* 0x0000000000197308 */ /* 0x0002a20000002400 */
[----:B------:R-:W-:Y:S01]  /*3e30*/  PLOP3.LUT P0, PT, PT, PT, UP2, 0x80, 0x0 ;  /* 0x000000000000781c */ /* 0x000fe20003f0f028 */
[----:B------:R-:W-:Y:S01]  /*3e40*/  UIADD3 UR21, UR8, 0x1, -UR21 ;  /* 0x0000000108157890 */ /* 0x000fe2000fffe815 */
[----:B------:R-:W0:Y:S05]  /*3e50*/  LDGDEPBAR ;  /* 0x00000000000079af */ /* 0x000e2a0000000000 */
[----:B------:R3:W4:Y:S01]  /*3e60*/  MUFU.TANH R21, R3 ;  /* 0x0000000300157308 */ /* 0x0007220000002400 */
[----:B-1----:R-:W-:-:S07]  /*3e70*/  FMUL.FTZ R0, R85, c[0x0][0x320] ;  /* 0x0000c80055007a20 */ /* 0x002fce0000410000 */
[----:B------:R1:W1:Y:S01]  /*3e80*/  MUFU.TANH R24, R0 ;  /* 0x0000000000187308 */ /* 0x0002620000002400 */
[----:B---3--:R-:W-:-:S05]  /*3e90*/  LOP3.LUT R3, R7, 0xfffffffc, RZ, 0xc0, !PT ;  /* 0xfffffffc07037812 */ /* 0x008fca00078ec0ff */
[----:B------:R-:W-:Y:S02]  /*3ea0*/  IMAD.IADD R3, R119, 0x1, -R3 ;  /* 0x0000000177037824 */ /* 0x000fe400078e0a03 */
[----:B-1----:R-:W-:-:S04]  /*3eb0*/  FMUL.FTZ R0, R36, c[0x0][0x320] ;  /* 0x0000c80024007a20 */ /* 0x002fc80000410000 */
[----:B------:R1:W3:Y:S02]  /*3ec0*/  MUFU.TANH R23, R0 ;  /* 0x0000000000177308 */ /* 0x0002e40000002400 */
[----:B-1----:R-:W-:-:S06]  /*3ed0*/  FMUL.FTZ R0, R37, c[0x0][0x320] ;  /* 0x0000c80025007a20 */ /* 0x002fcc0000410000 */
[----:B------:R1:W1:Y:S02]  /*3ee0*/  MUFU.TANH R22, R0 ;  /* 0x0000000000167308 */ /* 0x0002640000002400 */
[----:B-1----:R-:W-:-:S04]  /*3ef0*/  SHF.R.S32.HI R0, RZ, 0x1f, R115 ;  /* 0x0000001fff007819 */ /* 0x002fc80000011473 */
[-C--:B------:R-:W-:Y:S01]  /*3f00*/  LEA.HI R5, R0, R115.reuse, RZ, 0x3 ;  /* 0x0000007300057211 */ /* 0x080fe200078f18ff */
[----:B------:R-:W-:Y:S02]  /*3f10*/  IMAD.IADD R0, R119, 0x1, -R6 ;  /* 0x0000000177007824 */ /* 0x000fe400078e0a06 */
[----:B------:R-:W-:Y:S01]  /*3f20*/  FMUL.FTZ R6, R93, c[0x0][0x320] ;  /* 0x0000c8005d067a20 */ /* 0x000fe20000410000 */
[----:B------:R-:W-:Y:S02]  /*3f30*/  LOP3.LUT R5, R5, 0xffffff8, RZ, 0xc0, !PT ;  /* 0x0ffffff805057812 */ /* 0x000fe400078ec0ff */
[----:B------:R-:W-:Y:S01]  /*3f40*/  SHF.R.S32.HI R7, RZ, 0x1f, R0 ;  /* 0x0000001fff077819 */ /* 0x000fe20000011400 */
[----:B------:R1:W1:Y:S01]  /*3f50*/  MUFU.TANH R20, R6 ;  /* 0x0000000600147308 */ /* 0x0002620000002400 */
[----:B------:R-:W-:Y:S02]  /*3f60*/  IADD3 R9, -R5, R115, RZ ;  /* 0x0000007305097210 */ /* 0x000fe40007ffe1ff */
[----:B------:R-:W-:Y:S01]  /*3f70*/  LEA.HI R5, R7, R0, RZ, 0x2 ;  /* 0x0000000007057211 */ /* 0x000fe200078f10ff */
[----:B------:R-:W-:-:S03]  /*3f80*/  FMUL.FTZ R7, R88, c[0x0][0x320] ;  /* 0x0000c80058077a20 */ /* 0x000fc60000410000 */
[----:B------:R-:W-:Y:S01]  /*3f90*/  LEA.HI.SX32 R8, R5, UR26, 0x1e ;  /* 0x0000001a05087c11 */ /* 0x000fe2000f8ff2ff */
[----:B------:R5:W2:Y:S04]  /*3fa0*/  MUFU.TANH R19, R7 ;  /* 0x0000000700137308 */ /* 0x000aa80000002400 */
[----:B------:R-:W-:Y:S01]  /*3fb0*/  IMAD R8, R9, 0x10, R8 ;  /* 0x0000001009087824 */ /* 0x000fe200078e0208 */
[----:B-1----:R-:W-:-:S04]  /*3fc0*/  LEA.HI R6, R3, R3, RZ, 0x1 ;  /* 0x0000000303067211 */ /* 0x002fc800078f08ff */
[----:B------:R-:W-:-:S05]  /*3fd0*/  LOP3.LUT R6, R6, 0x1ffffffe, RZ, 0xc0, !PT ;  /* 0x1ffffffe06067812 */ /* 0x000fca00078ec0ff */
[----:B------:R-:W-:Y:S02]  /*3fe0*/  IMAD.IADD R6, R3, 0x1, -R6 ;  /* 0x0000000103067824 */ /* 0x000fe400078e0a06 */
[----:B------:R-:W-:-:S03]  /*3ff0*/  FMUL.FTZ R3, R89, c[0x0][0x320] ;  /* 0x0000c80059037a20 */ /* 0x000fc60000410000 */
[----:B------:R-:W-:Y:S01]  /*4000*/  LEA R10, R6, R8, 0x3 ;  /* 0x00000008060a7211 */ /* 0x000fe200078e18ff */
[----:B------:R1:W1:Y:S04]  /*4010*/  MUFU.TANH R18, R3 ;  /* 0x0000000300127308 */ /* 0x0002680000002400 */
[----:B------:R-:W-:Y:S01]  /*4020*/  @P0 IMAD.HI.U32 R6, R10, c[0x0][0x2c8], RZ ;  /* 0x0000b2000a060a27 */ /* 0x000fe200078e00ff */
[----:B------:R-:W-:Y:S01]  /*4030*/  PLOP3.LUT P0, PT, PT, PT, UP2, 0x80, 0x0 ;  /* 0x000000000000781c */ /* 0x000fe20003f0f028 */
[----:B------:R2:W-:Y:S02]  /*4040*/  STL [R1+0xc], R10 ;  /* 0x00000c0a01007387 */ /* 0x0005e40000100800 */
[----:B-----5:R-:W-:Y:S02]  /*4050*/  IMAD.MOV.U32 R7, RZ, RZ, R10 ;  /* 0x000000ffff077224 */ /* 0x020fe400078e000a */
[----:B-1----:R-:W-:-:S08]  /*4060*/  FMUL.FTZ R3, R32, c[0x0][0x320] ;  /* 0x0000c80020037a20 */ /* 0x002fd00000410000 */
[----:B------:R-:W-:Y:S01]  /*4070*/  @P0 SHF.R.U32.HI R7, RZ, c[0x0][0x2cc], R6 ;  /* 0x0000b300ff070a19 */ /* 0x000fe20000011606 */
[----:B------:R1:W1:Y:S01]  /*4080*/  MUFU.TANH R17, R3 ;  /* 0x0000000300117308 */ /* 0x0002620000002400 */
[----:B------:R-:W-:-:S03]  /*4090*/  PLOP3.LUT P0, PT, PT, PT, UP1, 0x40, 0x0 ;  /* 0x000000000000781c */ /* 0x000fc60003f0e818 */
[----:B------:R-:W5:Y:S01]  /*40a0*/  SHFL.IDX PT, R6, R7, RZ, 0x1c1f ;  /* 0x001c1fff07067589 */ /* 0x000f6200000e0000 */
[----:B-1----:R-:W-:-:S04]  /*40b0*/  FMUL.FTZ R3, R33, c[0x0][0x320] ;  /* 0x0000c80021037a20 */ /* 0x002fc80000410000 */
[----:B------:R1:W1:Y:S02]  /*40c0*/  MUFU.TANH R16, R3 ;  /* 0x0000000300107308 */ /* 0x0002640000002400 */
[----:B-1----:R-:W-:-:S06]  /*40d0*/  FMUL.FTZ R3, R48, c[0x0][0x320] ;  /* 0x0000c80030037a20 */ /* 0x002fcc0000410000 */
[----:B------:R1:W1:Y:S02]  /*40e0*/  MUFU.TANH R15, R3 ;  /* 0x00000003000f7308 */ /* 0x0002640000002400 */
[----:B-1----:R-:W-:-:S06]  /*40f0*/  FMUL.FTZ R3, R49, c[0x0][0x320] ;  /* 0x0000c80031037a20 */ /* 0x002fcc0000410000 */
[----:B------:R1:W1:Y:S02]  /*4100*/  MUFU.TANH R14, R3 ;  /* 0x00000003000e7308 */ /* 0x0002640000002400 */
[----:B-1----:R-:W-:Y:S01]  /*4110*/  LOP3.LUT R3, R5, 0x7ffffffc, RZ, 0xc0, !PT ;  /* 0x7ffffffc05037812 */ /* 0x002fe200078ec0ff */
[----:B------:R-:W-:-:S04]  /*4120*/  FMUL.FTZ R5, R41, c[0x0][0x320] ;  /* 0x0000c80029057a20 */ /* 0x000fc80000410000 */
[----:B------:R-:W-:Y:S01]  /*4130*/  IMAD.IADD R0, R0, 0x1, -R3 ;  /* 0x0000000100007824 */ /* 0x000fe200078e0a03 */
[----:B------:R1:W1:Y:S01]  /*4140*/  MUFU.TANH R13, R5 ;  /* 0x00000005000d7308 */ /* 0x0002620000002400 */
[----:B------:R-:W-:Y:S02]  /*4150*/  FMUL.FTZ R3, R40, c[0x0][0x320] ;  /* 0x0000c80028037a20 */ /* 0x000fe40000410000 */
[----:B------:R-:W-:-:S05]  /*4160*/  IMAD.SHL.U32 R32, R0, 0x2, RZ ;  /* 0x0000000200207824 */ /* 0x000fca00078e00ff */
[----:B------:R3:W-:Y:S01]  /*4170*/  STL [R1+0x8], R32 ;  /* 0x0000082001007387 */ /* 0x0007e20000100800 */
[----:B--2---:R-:W-:Y:S01]  /*4180*/  IADD3 R10, -R32, UR8, -R112 ;  /* 0x00000008200a7c10 */ /* 0x004fe2000fffe970 */
[----:B------:R2:W2:Y:S01]  /*4190*/  MUFU.TANH R12, R3 ;  /* 0x00000003000c7308 */ /* 0x0004a20000002400 */
[----:B-1----:R-:W-:Y:S01]  /*41a0*/  MOV R5, UR21 ;  /* 0x0000001500057c02 */ /* 0x002fe20008000f00 */
[----:B------:R-:W-:Y:S02]  /*41b0*/  ULDC UR21, c[0x0][0x324] ;  /* 0x0000c90000157ab9 */ /* 0x000fe40000000800 */
[----:B------:R-:W-:Y:S01]  /*41c0*/  ULOP3.LUT UR21, URZ, UR21, URZ, 0x33, !UPT ;  /* 0x000000153f157292 */ /* 0x000fe2000f8e333f */
[----:B------:R-:W-:-:S04]  /*41d0*/  IADD3 R0, R5, -UR12, -R32 ;  /* 0x8000000c05007c10 */ /* 0x000fc8000fffe820 */
[C---:B------:R-:W-:Y:S02]  /*41e0*/  IADD3 R9, R0.reuse, c[0x0][0x328], RZ ;  /* 0x0000ca0000097a10 */ /* 0x040fe40007ffe0ff */
[----:B------:R-:W-:Y:S01]  /*41f0*/  IADD3 R11, R0, UR21, RZ ;  /* 0x00000015000b7c10 */ /* 0x000fe2000fffe0ff */
[----:B------:R-:W-:Y:S01]  /*4200*/  IMAD.IADD R0, R113, 0x1, R114 ;  /* 0x0000000171007824 */ /* 0x000fe200078e0272 */
[-C--:B-----5:R-:W-:Y:S02]  /*4210*/  IADD3 R5, R9, R6.reuse, RZ ;  /* 0x0000000609057210 */ /* 0x0a0fe40007ffe0ff */
[----:B--2---:R-:W-:Y:S02]  /*4220*/  IADD3 R3, R11, R6, RZ ;  /* 0x000000060b037210 */ /* 0x004fe40007ffe0ff */
[----:B------:R-:W-:Y:S01]  /*4230*/  IMNMX R5, R5, R10, PT ;  /* 0x0000000a05057217 */ /* 0x000fe20003800200 */
        /* <DEDUP_REMOVED lines=13> */
.L_x_1059:
[----:B------:R-:W-:-:S04]  /*4310*/  MOV R8, 0x1 ;  /* 0x0000000100087802 */ /* 0x000fc80000000f00 */
[----:B------:R-:W-:-:S13]  /*4320*/  ISETP.NE.AND P0, PT, R8, c[0x0][0x32c], PT ;  /* 0x0000cb0008007a0c */ /* 0x000fda0003f05270 */
[----:B------:R-:W-:-:S05]  /*4330*/  @P0 IMAD.HI.U32 R8, R6, c[0x0][0x330], RZ ;  /* 0x0000cc0006080a27 */ /* 0x000fca00078e00ff */
[----:B------:R-:W-:Y:S02]  /*4340*/  @P0 SHF.R.U32.HI R6, RZ, c[0x0][0x334], R8 ;  /* 0x0000cd00ff060a19 */ /* 0x000fe40000011608 */
.L_x_1060:
[----:B------:R-:W-:Y:S05]  /*4350*/  BSYNC B0 ;  /* 0x0000000000007941 */ /* 0x000fea0003800000 */
.L_x_1058:
[----:B------:R-:W-:-:S04]  /*4360*/  IMAD R6, R6, c[0x0][0x32c], -R112 ;  /* 0x0000cb0006067a24 */ /* 0x000fc800078e0a70 */
[----:B------:R-:W-:-:S05]  /*4370*/  IMAD.IADD R6, R6, 0x1, -R32 ;  /* 0x0000000106067824 */ /* 0x000fca00078e0a20 */
[----:B------:R-:W-:Y:S02]  /*4380*/  IADD3 R8, R6, c[0x0][0x32c], RZ ;  /* 0x0000cb0006087a10 */ /* 0x000fe40007ffe0ff */
[----:B------:R-:W-:Y:S02]  /*4390*/  IMNMX R3, R3, R6, !PT ;  /* 0x0000000603037217 */ /* 0x000fe40007800200 */
[----:B------:R-:W-:Y:S02]  /*43a0*/  IMNMX R5, R5, R8, PT ;  /* 0x0000000805057217 */ /* 0x000fe40003800200 */
.L_x_1057:
[----:B---34-:R-:W-:Y:S01]  /*43b0*/  ISETP.LT.AND P1, PT, RZ, UR22, PT ;  /* 0x00000016ff007c0c */ /* 0x018fe2000bf21270 */
[----:B------:R-:W1:Y:S03]  /*43c0*/  SHFL.IDX PT, R6, R7, 0x1, 0x1c1f ;  /* 0x003c1f0007067f89 */ /* 0x000e6600000e0000 */
        /* <DEDUP_REMOVED lines=46> */
[----:B------:R-:W-:-:S03]  /*46b0*/  FMUL.FTZ R3, R95, c[0x0][0x320] ;  /* 0x0000c8005f037a20 */ /* 0x000fc60000410000 */
[----:B------:R-:W-:Y:S01]  /*46c0*/  ISETP.LT.OR P0, PT, R5, 0x3a, P0 ;  /* 0x0000003a0500780c */ /* 0x000fe20000701670 */
[----:B------:R2:W3:Y:S03]  /*46d0*/  MUFU.TANH R25, R3 ;  /* 0x0000000300197308 */ /* 0x0004e60000002400 */
[----:B------:R-:W-:Y:S02]  /*46e0*/  FSEL R5, R14, -INF , !P0 ;  /* 0xff8000000e057808 */ /* 0x000fe40004000000 */
[----:B------:R-:W-:-:S03]  /*46f0*/  PLOP3.LUT P0, PT, PT, PT, UP1, 0x40, 0x0 ;  /* 0x000000000000781c */ /* 0x000fc60003f0e818 */
[----:B------:R1:W-:Y:S01]  /*4700*/  STL [R1+0x10], R5 ;  /* 0x0000100501007387 */ /* 0x0003e20000100800 */
[----:B--2---:R-:W-:-:S04]  /*4710*/  FMUL.FTZ R3, R42, c[0x0][0x320] ;  /* 0x0000c8002a037a20 */ /* 0x004fc80000410000 */
[----:B------:R2:W4:Y:S01]  /*4720*/  MUFU.TANH R23, R3 ;  /* 0x0000000300177308 */ /* 0x0005220000002400 */
[----:B-1----:R-:W-:Y:S02]  /*4730*/  IMAD.IADD R5, R9, 0x1, R6 ;  /* 0x0000000109057824 */ /* 0x002fe400078e0206 */
[----:B--2---:R-:W-:-:S03]  /*4740*/  FMUL.FTZ R3, R43, c[0x0][0x320] ;  /* 0x0000c8002b037a20 */ /* 0x004fc60000410000 */
        /* <DEDUP_REMOVED lines=40> */
.L_x_1063:
[----:B------:R-:W-:-:S04]  /*49d0*/  MOV R7, 0x1 ;  /* 0x0000000100077802 */ /* 0x000fc80000000f00 */
[----:B------:R-:W-:-:S13]  /*49e0*/  ISETP.NE.AND P0, PT, R7, c[0x0][0x32c], PT ;  /* 0x0000cb0007007a0c */ /* 0x000fda0003f05270 */
[----:B------:R-:W-:-:S05]  /*49f0*/  @P0 IMAD.HI.U32 R7, R6, c[0x0][0x330], RZ ;  /* 0x0000cc0006070a27 */ /* 0x000fca00078e00ff */
[----:B------:R-:W-:Y:S02]  /*4a00*/  @P0 SHF.R.U32.HI R6, RZ, c[0x0][0x334], R7 ;  /* 0x0000cd00ff060a19 */ /* 0x000fe40000011607 */
.L_x_1064:
[----:B------:R-:W-:Y:S05]  /*4a10*/  BSYNC B0 ;  /* 0x0000000000007941 */ /* 0x000fea0003800000 */
.L_x_1062:
[----:B------:R-:W-:-:S04]  /*4a20*/  IMAD R6, R6, c[0x0][0x32c], -R112 ;  /* 0x0000cb0006067a24 */ /* 0x000fc800078e0a70 */
[----:B------:R-:W-:-:S05]  /*4a30*/  IMAD.IADD R6, R6, 0x1, -R32 ;  /* 0x0000000106067824 */ /* 0x000fca00078e0a20 */
[----:B------:R-:W-:Y:S02]  /*4a40*/  IADD3 R7, R6, c[0x0][0x32c], RZ ;  /* 0x0000cb0006077a10 */ /* 0x000fe40007ffe0ff */
[----:B------:R-:W-:Y:S02]  /*4a50*/  IMNMX R3, R3, R6, !PT ;  /* 0x0000000603037217 */ /* 0x000fe40007800200 */
[----:B------:R-:W-:Y:S02]  /*4a60*/  IMNMX R5, R5, R7, PT ;  /* 0x0000000705057217 */ /* 0x000fe40003800200 */
.L_x_1061:
[----:B--234-:R-:W-:Y:S01]  /*4a70*/  STL [R1+0x30], R219 ;  /* 0x000030db01007387 */ /* 0x01cfe20000100800 */
[----:B------:R-:W-:Y:S02]  /*4a80*/  ISETP.GT.AND P0, PT, R3, 0x1, P1 ;  /* 0x000000010300780c */ /* 0x000fe40000f04270 */
[----:B------:R-:W-:Y:S01]  /*4a90*/  FMNMX.FTZ R132, R26, R27, !PT ;  /* 0x0000001b1a847209 */ /* 0x000fe20007810000 */
[----:B------:R1:W-:Y:S01]  /*4aa0*/  STL [R1+0x2c], R218 ;  /* 0x00002cda01007387 */ /* 0x0003e20000100800 */
[----:B------:R-:W-:Y:S01]  /*4ab0*/  IMAD.SHL.U32 R213, R0, 0x2, RZ ;  /* 0x0000000200d57824 */ /* 0x000fe200078e00ff */
[----:B------:R-:W-:-:S02]  /*4ac0*/  @UP2 USHF.L.U32 UR27, UR27, 0x7, URZ ;  /* 0x000000071b1b2899 */ /* 0x000fc4000800063f */
[----:B------:R-:W-:Y:S01]  /*4ad0*/  ULDC.64 UR4, c[0x0][0x2c8] ;  /* 0x0000b20000047ab9 */ /* 0x000fe20000000a00 */
        /* <DEDUP_REMOVED lines=9> */
[----:B------:R-:W-:-:S02]  /*4b70*/  FMNMX.FTZ R132, R29, R132, !PT ;  /* 0x000000841d847209 */ /* 0x000fc40007810000 */
[----:B------:R-:W-:Y:S01]  /*4b80*/  ISETP.LT.OR P0, PT, R5, 0x9, P0 ;  /* 0x000000090500780c */ /* 0x000fe20000701670 */
[----:B------:R-:W-:Y:S01]  /*4b90*/  LDSM.16.MT88.4 R40, [R213+0x100] ;  /* 0x00010000d528783b */ /* 0x000fe20000004200 */
[----:B------:R-:W-:Y:S02]  /*4ba0*/  FMNMX.FTZ R132, R72, R132, !PT ;  /* 0x0000008448847209 */ /* 0x000fe40007810000 */
[----:B------:R-:W-:Y:S01]  /*4bb0*/  FSEL R15, R15, -INF , !P0 ;  /* 0xff8000000f0f7808 */ /* 0x000fe20004000000 */
[----:B------:R-:W-:Y:S01]  /*4bc0*/  LDSM.16.MT88.4 R36, [R215+0x2100] ;  /* 0x00210000d724783b */ /* 0x000fe20000004200 */
[----:B------:R-:W-:Y:S02]  /*4bd0*/  ISETP.GT.AND P0, PT, R3, 0x9, P1 ;  /* 0x000000090300780c */ /* 0x000fe40000f04270 */
[----:B------:R-:W-:Y:S01]  /*4be0*/  FMNMX.FTZ R132, R74, R132, !PT ;  /* 0x000000844a847209 */ /* 0x000fe20007810000 */
[----:B------:R-:W-:Y:S01]  /*4bf0*/  LDSM.16.MT88.4 R52, [R213+0x4100] ;  /* 0x00410000d534783b */ /* 0x000fe20000004200 */
[----:B------:R-:W-:-:S02]  /*4c00*/  ISETP.LT.OR P0, PT, R5, 0xa, P0 ;  /* 0x0000000a0500780c */ /* 0x000fc40000701670 */
[----:B------:R-:W-:Y:S01]  /*4c10*/  FMNMX.FTZ R132, R73, R132, !PT ;  /* 0x0000008449847209 */ /* 0x000fe20007810000 */
[----:B------:R-:W-:Y:S01]  /*4c20*/  LDSM.16.MT88.4 R48, [R214+0x4100] ;  /* 0x00410000d630783b */ /* 0x000fe20000004200 */
[----:B------:R-:W-:Y:S02]  /*4c30*/  FSEL R24, R14, -INF , !P0 ;  /* 0xff8000000e187808 */ /* 0x000fe40004000000 */
[----:B------:R-:W-:Y:S02]  /*4c40*/  ISETP.GT.AND P0, PT, R3, 0x10, P1 ;  /* 0x000000100300780c */ /* 0x000fe40000f04270 */
[----:B------:R-:W-:Y:S02]  /*4c50*/  FMNMX.FTZ R132, R75, R132, !PT ;  /* 0x000000844b847209 */ /* 0x000fe40007810000 */
[----:B------:R-:W-:Y:S02]  /*4c60*/  ISETP.LT.OR P0, PT, R5, 0x11, P0 ;  /* 0x000000110500780c */ /* 0x000fe40000701670 */
[----:B------:R-:W-:-:S02]  /*4c70*/  FMNMX.FTZ R132, R165, R132, !PT ;  /* 0x00000084a5847209 */ /* 0x000fc40007810000 */
[----:B------:R-:W-:Y:S02]  /*4c80*/  FSEL R57, R18, -INF , !P0 ;  /* 0xff80000012397808 */ /* 0x000fe40004000000 */
[----:B------:R-:W-:Y:S02]  /*4c90*/  ISETP.GT.AND P0, PT, R3, 0x11, P1 ;  /* 0x000000110300780c */ /* 0x000fe40000f04270 */
[----:B------:R-:W-:Y:S02]  /*4ca0*/  FMNMX.FTZ R132, R166, R132, !PT ;  /* 0x00000084a6847209 */ /* 0x000fe40007810000 */
[----:B------:R-:W-:Y:S02]  /*4cb0*/  ISETP.LT.OR P0, PT, R5, 0x12, P0 ;  /* 0x000000120500780c */ /* 0x000fe40000701670 */
[----:B------:R-:W-:Y:S02]  /*4cc0*/  FMNMX.FTZ R132, R167, R132, !PT ;  /* 0x00000084a7847209 */ /* 0x000fe40007810000 */
        /* <DEDUP_REMOVED lines=12> */
[----:B------:R-:W-:-:S02]  /*4d90*/  LEA R216, R2, R213, 0x1 ;  /* 0x000000d502d87211 */ /* 0x000fc400078e08ff */
        /* <DEDUP_REMOVED lines=56> */
[----:B------:R2:W3:Y:S01]  /*5120*/  MUFU.EX2 R32, R5 ;  /* 0x0000000500207308 */ /* 0x0004e20000000800 */
[----:B-1----:R-:W-:-:S04]  /*5130*/  FMNMX.FTZ R3, R6, R3, !PT ;  /* 0x0000000306037209 */ /* 0x002fc80007810000 */
[C---:B------:R-:W-:Y:S01]  /*5140*/  FSETP.NEU.FTZ.AND P0, PT, R3.reuse, -INF , PT ;  /* 0xff8000000300780b */ /* 0x040fe20003f1d000 */
[----:B------:R-:W-:Y:S02]  /*5150*/  FMUL.FTZ R8, R3, c[0x0][0x2d0] ;  /* 0x0000b40003087a20 */ /* 0x000fe40000410000 */
[----:B--2---:R-:W-:-:S03]  /*5160*/  FFMA.FTZ R5, R27, c[0x0][0x2d0], -R9 ;  /* 0x0000b4001b057a23 */ /* 0x004fc60000010809 */
[----:B------:R-:W-:Y:S01]  /*5170*/  FSEL R8, R8, RZ, P0 ;  /* 0x000000ff08087208 */ /* 0x000fe20000000000 */
[----:B---3--:R-:W-:Y:S01]  /*5180*/  IMAD.MOV.U32 R2, RZ, RZ, R32 ;  /* 0x000000ffff027224 */ /* 0x008fe200078e0020 */
[----:B------:R1:W2:Y:S01]  /*5190*/  MUFU.EX2 R171, R5 ;  /* 0x0000000500ab7308 */ /* 0x0002a20000000800 */
[----:B------:R-:W-:Y:S02]  /*51a0*/  LDSM.16.MT88.4 R32, [R213+0x2100] ;  /* 0x00210000d520783b */ /* 0x000fe40000004200 */
[----:B------:R-:W-:Y:S02]  /*51b0*/  FFMA.FTZ R0, R11, c[0x0][0x2d0], -R8 ;  /* 0x0000b4000b007a23 */ /* 0x000fe40000010808 */
[----:B-1----:R-:W-:Y:S01]  /*51c0*/  FFMA.FTZ R5, R28, c[0x0][0x2d0], -R9 ;  /* 0x0000b4001c057a23 */ /* 0x002fe20000010809 */
[----:B--2---:R-:W-:-:S03]  /*51d0*/  F2FP.PACK_AB R4, R171, R2 ;  /* 0x00000002ab04723e */ /* 0x004fc600000000ff */
[----:B------:R1:W-:Y:S02]  /*51e0*/  MUFU.EX2 R212, R5 ;  /* 0x0000000500d47308 */ /* 0x0003e40000000800 */
[----:B-1----:R-:W-:Y:S02]  /*51f0*/  FFMA.FTZ R5, R29, c[0x0][0x2d0], -R9 ;  /* 0x0000b4001d057a23 */ /* 0x002fe40000010809 */
[----:B------:R-:W-:Y:S04]  /*5200*/  LDSM.16.MT88.4 R28, [R214+0x2100] ;  /* 0x00210000d61c783b */ /* 0x000fe80000004200 */
[----:B------:R1:W2:Y:S02]  /*5210*/  MUFU.EX2 R219, R5 ;  /* 0x0000000500db7308 */ /* 0x0002a40000000800 */
[----:B-1----:R-:W-:Y:S01]  /*5220*/  FFMA.FTZ R5, R10, c[0x0][0x2d0], -R8 ;  /* 0x0000b4000a057a23 */ /* 0x002fe20000010808 */
[----:B--2---:R-:W-:-:S05]  /*5230*/  F2FP.PACK_AB R6, R219, R212 ;  /* 0x000000d4db06723e */ /* 0x004fca00000000ff */
[----:B------:R1:W-:Y:S08]  /*5240*/  MUFU.EX2 R10, R0 ;  /* 0x00000000000a7308 */ /* 0x0003f00000000800 */
[----:B------:R-:W2:Y:S01]  /*5250*/  MUFU.EX2 R191, R5 ;  /* 0x0000000500bf7308 */ /* 0x000ea20000000800 */
[--C-:B-1----:R-:W-:Y:S02]  /*5260*/  FFMA.FTZ R0, R15, c[0x0][0x2d0], -R8.reuse ;  /* 0x0000b4000f007a23 */ /* 0x102fe40000010808 */
[----:B------:R-:W1:Y:S05]  /*5270*/  LDSM.16.MT88.4 R12, [R215+0x100] ;  /* 0x00010000d70c783b */ /* 0x000e6a0000004200 */
[----:B------:R3:W-:Y:S01]  /*5280*/  MUFU.EX2 R183, R0 ;  /* 0x0000000000b77308 */ /* 0x0007e20000000800 */
[----:B--2---:R-:W-:Y:S01]  /*5290*/  F2FP.PACK_AB R5, R10, R191 ;  /* 0x000000bf0a05723e */ /* 0x004fe200000000ff */
[----:B---3--:R-:W-:-:S02]  /*52a0*/  FFMA.FTZ R0, R24, c[0x0][0x2d0], -R8 ;  /* 0x0000b40018007a23 */ /* 0x008fc40000010808 */
[----:B------:R-:W2:Y:S04]  /*52b0*/  LDSM.16.MT88.4 R24, [R216+0x2100] ;  /* 0x00210000d818783b */ /* 0x000ea80000004200 */
[----:B------:R-:W3:Y:S02]  /*52c0*/  MUFU.EX2 R179, R0 ;  /* 0x0000000000b37308 */ /* 0x000ee40000000800 */
[----:B---3--:R-:W-:Y:S01]  /*52d0*/  F2FP.PACK_AB R7, R179, R183 ;  /* 0x000000b7b307723e */ /* 0x008fe200000000ff */
[----:B------:R-:W-:-:S05]  /*52e0*/  FFMA.FTZ R0, R72, c[0x0][0x2d0], -R9 ;  /* 0x0000b40048007a23 */ /* 0x000fca0000010809 */
[----:B------:R3:W-:Y:S01]  /*52f0*/  MUFU.EX2 R217, R0 ;  /* 0x0000000000d97308 */ /* 0x0007e20000000800 */
[C---:B-1----:R-:W-:Y:S08]  /*5300*/  HMMA.16816.F32 R100, R4.reuse, R12, RZ ;  /* 0x0000000c0464723c */ /* 0x042ff000000018ff */
[----:B------:R-:W-:Y:S01]  /*5310*/  HMMA.16816.F32 R80, R4, R14, RZ ;  /* 0x0000000e0450723c */ /* 0x000fe200000018ff */
[----:B------:R-:W1:Y:S01]  /*5320*/  LDSM.16.MT88.4 R12, [R215+0x4100] ;  /* 0x00410000d70c783b */ /* 0x000e620000004200 */
[----:B---3--:R-:W-:-:S06]  /*5330*/  FFMA.FTZ R0, R74, c[0x0][0x2d0], -R9 ;  /* 0x0000b4004a007a23 */ /* 0x008fcc0000010809 */
[C---:B------:R-:W-:Y:S01]  /*5340*/  HMMA.16816.F32 R108, R4.reuse, R20, RZ ;  /* 0x00000014046c723c */ /* 0x040fe200000018ff */
[----:B------:R3:W4:Y:S07]  /*5350*/  MUFU.EX2 R168, R0 ;  /* 0x0000000000a87308 */ /* 0x00072e0000000800 */
[C---:B------:R-:W-:Y:S01]  /*5360*/  HMMA.16816.F32 R84, R4.reuse, R22, RZ ;  /* 0x000000160454723c */ /* 0x040fe200000018ff */
[----:B------:R-:W-:Y:S07]  /*5370*/  LDSM.16.MT88.4 R20, [R216+0x6100] ;  /* 0x00610000d814783b */ /* 0x000fee0000004200 */
[----:B------:R-:W-:Y:S01]  /*5380*/  HMMA.16816.F32 R104, R4, R16, RZ ;  /* 0x000000100468723c */ /* 0x000fe200000018ff */
[----:B---3--:R-:W-:-:S04]  /*5390*/  FFMA.FTZ R0, R73, c[0x0][0x2d0], -R9 ;  /* 0x0000b40049007a23 */ /* 0x008fc80000010809 */
[----:B------:R3:W-:Y:S03]  /*53a0*/  MUFU.EX2 R170, R0 ;  /* 0x0000000000aa7308 */ /* 0x0007e60000000800 */
[C---:B------:R-:W-:Y:S01]  /*53b0*/  HMMA.16816.F32 R120, R4.reuse, R18, RZ ;  /* 0x000000120478723c */ /* 0x040fe200000018ff */
[----:B------:R-:W4:Y:S07]  /*53c0*/  LDSM.16.MT88.4 R16, [R213+0x6100] ;  /* 0x00610000d510783b */ /* 0x000f2e0000004200 */
[----:B--2---:R-:W-:Y:S01]  /*53d0*/  HMMA.16816.F32 R96, R4, R24, RZ ;  /* 0x000000180460723c */ /* 0x004fe200000018ff */
[----:B---3--:R-:W-:-:S07]  /*53e0*/  FFMA.FTZ R0, R75, c[0x0][0x2d0], -R9 ;  /* 0x0000b4004b007a23 */ /* 0x008fce0000010809 */
[C---:B------:R-:W-:Y:S01]  /*53f0*/  HMMA.16816.F32 R64, R4.reuse, R26, RZ ;  /* 0x0000001a0440723c */ /* 0x040fe200000018ff */
[----:B------:R-:W2:Y:S01]  /*5400*/  LDSM.16.MT88.4 R24, [R214+0x6100] ;  /* 0x00610000d618783b */ /* 0x000ea20000004200 */
[----:B------:R3:W2:Y:S06]  /*5410*/  MUFU.EX2 R181, R0 ;  /* 0x0000000000b57308 */ /* 0x0006ac0000000800 */
[C---:B-1----:R-:W-:Y:S08]  /*5420*/  HMMA.16816.F32 R140, R4.reuse, R12, RZ ;  /* 0x0000000c048c723c */ /* 0x042ff000000018ff */
[----:B------:R-:W-:Y:S01]  /*5430*/  HMMA.16816.F32 R136, R4, R14, RZ ;  /* 0x0000000e0488723c */ /* 0x000fe200000018ff */
[----:B------:R-:W1:Y:S01]  /*5440*/  LDSM.16.MT88.4 R12, [R215+0x6100] ;  /* 0x00610000d70c783b */ /* 0x000e620000004200 */
[----:B---3--:R-:W-:-:S04]  /*5450*/  FFMA.FTZ R0, R57, c[0x0][0x2d0], -R8 ;  /* 0x0000b40039007a23 */ /* 0x008fc80000010808 */
[----:B------:R3:W-:Y:S02]  /*5460*/  MUFU.EX2 R11, R0 ;  /* 0x00000000000b7308 */ /* 0x0007e40000000800 */
[C---:B------:R-:W-:Y:S08]  /*5470*/  HMMA.16816.F32 R60, R4.reuse, R32, RZ ;  /* 0x00000020043c723c */ /* 0x040ff000000018ff */
[----:B------:R-:W-:Y:S01]  /*5480*/  HMMA.16816.F32 R76, R4, R34, RZ ;  /* 0x00000022044c723c */ /* 0x000fe200000018ff */
[----:B------:R-:W1:Y:S01]  /*5490*/  LDSM.16.MT88.4 R32, [R213+0x900] ;  /* 0x00090000d520783b */ /* 0x000e620000004200 */
[----:B---3--:R-:W-:-:S06]  /*54a0*/  FFMA.FTZ R0, R56, c[0x0][0x2d0], -R8 ;  /* 0x0000b40038007a23 */ /* 0x008fcc0000010808 */
[C---:B------:R-:W-:Y:S01]  /*54b0*/  HMMA.16816.F32 R112, R4.reuse, R40, RZ ;  /* 0x000000280470723c */ /* 0x040fe200000018ff */
[----:B------:R3:W1:Y:S07]  /*54c0*/  MUFU.EX2 R180, R0 ;  /* 0x0000000000b47308 */ /* 0x00066e0000000800 */
[C---:B------:R-:W-:Y:S08]  /*54d0*/  HMMA.16816.F32 R92, R4.reuse, R36, RZ ;  /* 0x00000024045c723c */ /* 0x040ff000000018ff */
[----:B------:R-:W-:Y:S01]  /*54e0*/  HMMA.16816.F32 R116, R4, R38, RZ ;  /* 0x000000260474723c */ /* 0x000fe200000018ff */
[----:B---3--:R-:W-:-:S04]  /*54f0*/  FFMA.FTZ R0, R58, c[0x0][0x2d0], -R8 ;  /* 0x0000b4003a007a23 */ /* 0x008fc80000010808 */
[----:B------:R3:W-:Y:S03]  /*5500*/  MUFU.EX2 R182, R0 ;  /* 0x0000000000b67308 */ /* 0x0007e60000000800 */
[C---:B------:R-:W-:Y:S08]  /*5510*/  HMMA.16816.F32 R124, R4.reuse, R42, RZ ;  /* 0x0000002a047c723c */ /* 0x040ff000000018ff */
[----:B------:R-:W-:Y:S01]  /*5520*/  HMMA.16816.F32 R88, R4, R52, RZ ;  /* 0x000000340458723c */ /* 0x000fe200000018ff */
[----:B---3--:R-:W-:-:S07]  /*5530*/  FFMA.FTZ R0, R59, c[0x0][0x2d0], -R8 ;  /* 0x0000b4003b007a23 */ /* 0x008fce0000010808 */
[C---:B------:R-:W-:Y:S01]  /*5540*/  HMMA.16816.F32 R36, R4.reuse, R48, RZ ;  /* 0x000000300424723c */ /* 0x040fe200000018ff */
[----:B------:R-:W3:Y:S07]  /*5550*/  MUFU.EX2 R176, R0 ;  /* 0x0000000000b07308 */ /* 0x000eee0000000800 */
        /* <DEDUP_REMOVED lines=10> */
[C---:B--2---:R-:W-:Y:S08]  /*5600*/  HMMA.16816.F32 R152, R4.reuse, R24, RZ ;  /* 0x000000180498723c */ /* 0x044ff000000018ff */
[C---:B------:R-:W-:Y:S08]  /*5610*/  HMMA.16816.F32 R156, R4.reuse, R26, RZ ;  /* 0x0000001a049c723c */ /* 0x040ff000000018ff */
[C---:B------:R-:W-:Y:S08]  /*5620*/  HMMA.16816.F32 R160, R4.reuse, R20, RZ ;  /* 0x0000001404a0723c */ /* 0x040ff000000018ff */
[C---:B------:R-:W-:Y:S01]  /*5630*/  HMMA.16816.F32 R56, R4.reuse, R22, RZ ;  /* 0x000000160438723c */ /* 0x040fe200000018ff */
[----:B------:R-:W2:Y:S07]  /*5640*/  LDSM.16.MT88.4 R20, [R216+0x900] ;  /* 0x00090000d814783b */ /* 0x000eae0000004200 */
[C---:B-1----:R-:W-:Y:S08]  /*5650*/  HMMA.16816.F32 R184, R4.reuse, R12, RZ ;  /* 0x0000000c04b8723c */ /* 0x042ff000000018ff */
[----:B------:R-:W-:Y:S01]  /*5660*/  HMMA.16816.F32 R192, R4, R14, RZ ;  /* 0x0000000e04c0723c */ /* 0x000fe200000018ff */
[----:B------:R-:W1:Y:S06]  /*5670*/  LDSM.16.MT88.4 R12, [R213+0x2900] ;  /* 0x00290000d50c783b */ /* 0x000e6c0000004200 */
[----:B------:R-:W-:-:S02]  /*5680*/  F2FP.PACK_AB R4, R168, R217 ;  /* 0x000000d9a804723e */ /* 0x000fc400000000ff */
[----:B------:R-:W-:Y:S02]  /*5690*/  F2FP.PACK_AB R6, R181, R170 ;  /* 0x000000aab506723e */ /* 0x000fe400000000ff */
[----:B------:R-:W-:Y:S02]  /*56a0*/  F2FP.PACK_AB R5, R180, R11 ;  /* 0x0000000bb405723e */ /* 0x000fe400000000ff */
[----:B---3--:R-:W-:-:S07]  /*56b0*/  F2FP.PACK_AB R7, R176, R182 ;  /* 0x000000b6b007723e */ /* 0x008fce00000000ff */
        /* <DEDUP_REMOVED lines=14> */
[----:B------:R-:W3:Y:S01]  /*57a0*/  LDSM.16.MT88.4 R24, [R214+0x2900] ;  /* 0x00290000d618783b */ /* 0x000ee20000004200 */
        /* <DEDUP_REMOVED lines=9> */
[----:B--2---:R-:W-:Y:S01]  /*5840*/  HMMA.16816.F32 R104, R4, R20, R104 ;  /* 0x000000140468723c */ /* 0x004fe20000001868 */
[----:B------:R-:W-:-:S02]  /*5850*/  IMAD.MOV.U32 R83, RZ, RZ, R113 ;  /* 0x000000ffff537224 */ /* 0x000fc400078e0071 */
[----:B------:R-:W-:Y:S02]  /*5860*/  IMAD.MOV.U32 R82, RZ, RZ, R112 ;  /* 0x000000ffff527224 */ /* 0x000fe400078e0070 */
[----:B------:R-:W-:Y:S02]  /*5870*/  IMAD.MOV.U32 R85, RZ, RZ, R181 ;  /* 0x000000ffff557224 */ /* 0x000fe400078e00b5 */
[----:B------:R-:W-:Y:S01]  /*5880*/  IMAD.MOV.U32 R80, RZ, RZ, R177 ;  /* 0x000000ffff507224 */ /* 0x000fe200078e00b1 */
[C---:B------:R-:W-:Y:S01]  /*5890*/  HMMA.16816.F32 R244, R4.reuse, R22, R120 ;  /* 0x0000001604f4723c */ /* 0x040fe20000001878 */
[----:B------:R-:W2:Y:S07]  /*58a0*/  LDSM.16.MT88.4 R20, [R213+0x4900] ;  /* 0x00490000d514783b */ /* 0x000eae0000004200 */
[C---:B------:R-:W-:Y:S01]  /*58b0*/  HMMA.16816.F32 R196, R4.reuse, R16, R100 ;  /* 0x0000001004c4723c */ /* 0x040fe20000001864 */
[----:B------:R-:W2:Y:S06]  /*58c0*/  LDSM.16.MT88.4 R16, [R214+0x4900] ;  /* 0x00490000d610783b */ /* 0x000eac0000004200 */
[----:B------:R-:W-:Y:S01]  /*58d0*/  IMAD.MOV.U32 R100, RZ, RZ, R175 ;  /* 0x000000ffff647224 */ /* 0x000fe200078e00af */
[----:B-1----:R-:W-:Y:S01]  /*58e0*/  HMMA.16816.F32 R112, R4, R12, R60 ;  /* 0x0000000c0470723c */ /* 0x002fe2000000183c */
[----:B------:R-:W-:Y:S01]  /*58f0*/  MOV R102, R179 ;  /* 0x000000b300667202 */ /* 0x000fe20000000f00 */
[----:B------:R-:W-:Y:S01]  /*5900*/  IMAD.MOV.U32 R101, RZ, RZ, R178 ;  /* 0x000000ffff657224 */ /* 0x000fe200078e00b2 */
[----:B------:R-:W-:-:S04]  /*5910*/  MOV R103, R168 ;  /* 0x000000a800677202 */ /* 0x000fc80000000f00 */
[----:B------:R-:W-:Y:S01]  /*5920*/  IMAD.MOV.U32 R61, RZ, RZ, R174 ;  /* 0x000000ffff3d7224 */ /* 0x000fe200078e00ae */
[----:B------:R-:W-:Y:S01]  /*5930*/  HMMA.16816.F32 R124, R4, R14, R76 ;  /* 0x0000000e047c723c */ /* 0x000fe2000000184c */
[----:B------:R-:W1:Y:S01]  /*5940*/  LDSM.16.MT88.4 R12, [R216+0x4900] ;  /* 0x00490000d80c783b */ /* 0x000e620000004200 */
[----:B------:R-:W-:Y:S01]  /*5950*/  MOV R62, R173 ;  /* 0x000000ad003e7202 */ /* 0x000fe20000000f00 */
[----:B------:R-:W-:-:S05]  /*5960*/  IMAD.MOV.U32 R63, RZ, RZ, R172 ;  /* 0x000000ffff3f7224 */ /* 0x000fca00078e00ac */
[C---:B---3--:R-:W-:Y:S08]  /*5970*/  HMMA.16816.F32 R120, R4.reuse, R24, R40 ;  /* 0x000000180478723c */ /* 0x048ff00000001828 */
[C---:B------:R-:W-:Y:S01]  /*5980*/  HMMA.16816.F32 R208, R4.reuse, R26, R68 ;  /* 0x0000001a04d0723c */ /* 0x040fe20000001844 */
[----:B------:R-:W3:Y:S07]  /*5990*/  LDSM.16.MT88.4 R24, [R215+0x4900] ;  /* 0x00490000d718783b */ /* 0x000eee0000004200 */
[C---:B------:R-:W-:Y:S08]  /*59a0*/  HMMA.16816.F32 R96, R4.reuse, R28, R96 ;  /* 0x0000001c0460723c */ /* 0x040ff00000001860 */
[C---:B----4-:R-:W-:Y:S08]  /*59b0*/  HMMA.16816.F32 R180, R4.reuse, R32, R92 ;  /* 0x0000002004b4723c */ /* 0x050ff0000000185c */
[C---:B--2---:R-:W-:Y:S08]  /*59c0*/  HMMA.16816.F32 R172, R4.reuse, R20, R88 ;  /* 0x0000001404ac723c */ /* 0x044ff00000001858 */
[----:B------:R-:W-:Y:S01]  /*59d0*/  HMMA.16816.F32 R92, R4, R18, R48 ;  /* 0x00000012045c723c */ /* 0x000fe20000001830 */
[----:B------:R-:W-:Y:S01]  /*59e0*/  IMAD.MOV.U32 R43, RZ, RZ, R96 ;  /* 0x000000ffff2b7224 */ /* 0x000fe200078e0060 */
[----:B------:R-:W-:Y:S01]  /*59f0*/  MOV R42, R97 ;  /* 0x00000061002a7202 */ /* 0x000fe20000000f00 */
[----:B------:R-:W-:-:S02]  /*5a00*/  IMAD.MOV.U32 R41, RZ, RZ, R98 ;  /* 0x000000ffff297224 */ /* 0x000fc400078e0062 */
[----:B------:R-:W-:Y:S02]  /*5a10*/  IMAD.MOV.U32 R40, RZ, RZ, R99 ;  /* 0x000000ffff287224 */ /* 0x000fe400078e0063 */
[----:B------:R-:W-:Y:S01]  /*5a20*/  MOV R19, R75 ;  /* 0x0000004b00137202 */ /* 0x000fe20000000f00 */
[----:B-1----:R-:W-:Y:S01]  /*5a30*/  HMMA.16816.F32 R88, R4, R12, R128 ;  /* 0x0000000c0458723c */ /* 0x002fe20000001880 */
[----:B------:R-:W-:-:S06]  /*5a40*/  IMAD.MOV.U32 R18, RZ, RZ, R248 ;  /* 0x000000ffff127224 */ /* 0x000fcc00078e00f8 */
[----:B------:R-:W-:Y:S01]  /*5a50*/  IMAD.MOV.U32 R128, RZ, RZ, R74 ;  /* 0x000000ffff807224 */ /* 0x000fe200078e004a */
[----:B------:R-:W-:Y:S01]  /*5a60*/  MOV R130, R72 ;  /* 0x0000004800827202 */ /* 0x000fe20000000f00 */
[----:B------:R-:W-:Y:S01]  /*5a70*/  IMAD.MOV.U32 R129, RZ, RZ, R73 ;  /* 0x000000ffff817224 */ /* 0x000fe200078e0049 */
[C---:B------:R-:W-:Y:S01]  /*5a80*/  HMMA.16816.F32 R204, R4.reuse, R30, R64 ;  /* 0x0000001e04cc723c */ /* 0x040fe20000001840 */
[----:B------:R-:W1:Y:S07]  /*5a90*/  LDSM.16.MT88.4 R28, [R213+0x6900] ;  /* 0x00690000d51c783b */ /* 0x000e6e0000004200 */
[C---:B------:R-:W-:Y:S01]  /*5aa0*/  HMMA.16816.F32 R72, R4.reuse, R14, R44 ;  /* 0x0000000e0448723c */ /* 0x040fe2000000182c */
[----:B------:R-:W2:Y:S06]  /*5ab0*/  LDSM.16.MT88.4 R12, [R216+0x6900] ;  /* 0x00690000d80c783b */ /* 0x000eac0000004200 */
        /* <DEDUP_REMOVED lines=13> */
[----:B------:R-:W2:Y:S01]  /*5b90*/  LDSM.16.MT88.4 R20, [R214+0x6900] ;  /* 0x00690000d614783b */ /* 0x000ea20000004200 */
[----:B------:R-:W-:Y:S01]  /*5ba0*/  MOV R16, R82 ;  /* 0x0000005200107202 */ /* 0x000fe20000000f00 */
[----:B------:R-:W-:Y:S01]  /*5bb0*/  IMAD.MOV.U32 R17, RZ, RZ, R83 ;  /* 0x000000ffff117224 */ /* 0x000fe200078e0053 */
[----:B------:R-:W-:Y:S01]  /*5bc0*/  MOV R39, R63 ;  /* 0x0000003f00277202 */ /* 0x000fe20000000f00 */
[----:B----4-:R-:W-:Y:S02]  /*5bd0*/  FFMA.FTZ R0, R166, c[0x0][0x2d0], -R9 ;  /* 0x0000b400a6007a23 */ /* 0x010fe40000010809 */
[----:B------:R-:W-:Y:S01]  /*5be0*/  IMAD.MOV.U32 R38, RZ, RZ, R62 ;  /* 0x000000ffff267224 */ /* 0x000fe200078e003e */
[----:B---3--:R-:W-:Y:S01]  /*5bf0*/  HMMA.16816.F32 R52, R4, R24, R140 ;  /* 0x000000180434723c */ /* 0x008fe2000000188c */
[----:B------:R3:W4:Y:S01]  /*5c00*/  MUFU.EX2 R46, R0 ;  /* 0x00000000002e7308 */ /* 0x0007220000000800 */
[----:B------:R-:W-:-:S05]  /*5c10*/  IMAD.MOV.U32 R37, RZ, RZ, R61 ;  /* 0x000000ffff257224 */ /* 0x000fca00078e003d */
[----:B------:R-:W-:Y:S01]  /*5c20*/  MOV R140, R18 ;  /* 0x00000012008c7202 */ /* 0x000fe20000000f00 */
[C---:B------:R-:W-:Y:S01]  /*5c30*/  HMMA.16816.F32 R80, R4.reuse, R26, R136 ;  /* 0x0000001a0450723c */ /* 0x040fe20000001888 */
[----:B------:R-:W2:Y:S01]  /*5c40*/  LDSM.16.MT88.4 R24, [R213+0x1100] ;  /* 0x00110000d518783b */ /* 0x000ea20000004200 */
[----:B------:R-:W-:Y:S01]  /*5c50*/  IMAD.MOV.U32 R141, RZ, RZ, R19 ;  /* 0x000000ffff8d7224 */ /* 0x000fe200078e0013 */
[----:B------:R-:W-:Y:S01]  /*5c60*/  MOV R143, R17 ;  /* 0x00000011008f7202 */ /* 0x000fe20000000f00 */
[----:B------:R-:W-:Y:S02]  /*5c70*/  IMAD.MOV.U32 R142, RZ, RZ, R16 ;  /* 0x000000ffff8e7224 */ /* 0x000fe400078e0010 */
[----:B------:R-:W-:Y:S01]  /*5c80*/  LDSM.16.MT88.4 R16, [R215+0x1100] ;  /* 0x00110000d710783b */ /* 0x000fe20000004200 */
[----:B------:R-:W-:Y:S01]  /*5c90*/  IMAD.MOV.U32 R136, RZ, RZ, R118 ;  /* 0x000000ffff887224 */ /* 0x000fe200078e0076 */
[----:B-1----:R-:W-:Y:S01]  /*5ca0*/  HMMA.16816.F32 R76, R4, R30, R148 ;  /* 0x0000001e044c723c */ /* 0x002fe20000001894 */
[----:B---3--:R-:W-:Y:S01]  /*5cb0*/  FFMA.FTZ R0, R167, c[0x0][0x2d0], -R9 ;  /* 0x0000b400a7007a23 */ /* 0x008fe20000010809 */
[----:B------:R-:W-:Y:S01]  /*5cc0*/  MOV R138, R42 ;  /* 0x0000002a008a7202 */ /* 0x000fe20000000f00 */
[----:B------:R-:W-:-:S02]  /*5cd0*/  IMAD.MOV.U32 R137, RZ, RZ, R43 ;  /* 0x000000ffff897224 */ /* 0x000fc400078e002b */
[----:B------:R1:W3:Y:S01]  /*5ce0*/  MUFU.EX2 R44, R0 ;  /* 0x00000000002c7308 */ /* 0x0002e20000000800 */
[----:B------:R-:W-:Y:S01]  /*5cf0*/  IMAD.MOV.U32 R118, RZ, RZ, R243 ;  /* 0x000000ffff767224 */ /* 0x000fe200078e00f3 */
[----:B------:R-:W-:Y:S01]  /*5d00*/  MOV R149, R128 ;  /* 0x0000008000957202 */ /* 0x000fe20000000f00 */
[C---:B--2---:R-:W-:Y:S01]  /*5d10*/  HMMA.16816.F32 R60, R4.reuse, R12, R160 ;  /* 0x0000000c043c723c */ /* 0x044fe200000018a0 */
        /* <DEDUP_REMOVED lines=12> */
[----:B---3--:R-:W-:Y:S01]  /*5de0*/  IMAD.MOV.U32 R161, RZ, RZ, R44 ;  /* 0x000000ffffa17224 */ /* 0x008fe200078e002c */
        /* <DEDUP_REMOVED lines=56> */
[----:B------:R-:W-:-:S05]  /*6170*/  UIADD3 UR22, UR22, -0x2, URZ ;  /* 0xfffffffe16167890 */ /* 0x000fca000fffe03f */
[----:B------:R-:W-:Y:S02]  /*6180*/  @UP2 UMOV UR27, UR29 ;  /* 0x0000001d001b2c82 */ /* 0x000fe40008000000 */
[----:B------:R-:W-:Y:S01]  /*6190*/  @UP2 USHF.R.U32.HI UR26, URZ, UR5, UR27 ;  /* 0x000000053f1a2299 */ /* 0x000fe2000801161b */
[----:B--2---:R-:W-:Y:S01]  /*61a0*/  F2FP.PACK_AB R7, R133, R134 ;  /* 0x000000868507723e */ /* 0x004fe200000000ff */
[----:B------:R-:W-:Y:S02]  /*61b0*/  IMAD.MOV.U32 R0, RZ, RZ, R118 ;  /* 0x000000ffff007224 */ /* 0x000fe400078e0076 */
[----:B------:R-:W-:Y:S02]  /*61c0*/  UIADD3 UR4, UR23, UR26, URZ ;  /* 0x0000001a17047290 */ /* 0x000fe4000fffe03f */
[----:B------:R-:W-:Y:S01]  /*61d0*/  FFMA.FTZ R0, R0, c[0x0][0x2d0], -R9 ;  /* 0x0000b40000007a23 */ /* 0x000fe20000010809 */
[----:B------:R-:W-:Y:S01]  /*61e0*/  ULDC UR23, c[0x0][0x328] ;  /* 0x0000ca0000177ab9 */ /* 0x000fe20000000800 */
[----:B------:R-:W-:Y:S01]  /*61f0*/  HMMA.16816.F32 R28, R4, R26, R148 ;  /* 0x0000001a041c723c */ /* 0x000fe20000001894 */
[----:B------:R-:W-:-:S07]  /*6200*/  UIADD3 UR23, UR4, UR23, URZ ;  /* 0x0000001704177290 */ /* 0x000fce000fffe03f */
        /* <DEDUP_REMOVED lines=282> */
[----:B------:R-:W-:-:S12]  /*73b0*/  UIADD3 UR26, UR4, -0x1, URZ ;  /* 0xffffffff041a7890 */ /* 0x000fd8000fffe03f */
[----:B------:R-:W-:Y:S05]  /*73c0*/  @P0 BRA `(.L_x_1066) ;  /* 0x000000a000000947 */ /* 0x000fea0003800000 */
[----:B------:R-:W-:Y:S02]  /*73d0*/  UMOV UR26, 0x1 ;  /* 0x00000001001a7882 */ /* 0x000fe40000000000 */
        /* <DEDUP_REMOVED lines=9> */
.L_x_1066:
[----:B------:R-:W-:Y:S02]  /*7470*/  UMOV UR5, 0x1 ;  /* 0x0000000100057882 */ /* 0x000fe40000000000 */
[----:B------:R-:W-:Y:S02]  /*7480*/  ULDC UR4, c[0x0][0x32c] ;  /* 0x0000cb0000047ab9 */ /* 0x000fe40000000800 */
[----:B------:R-:W-:-:S03]  /*7490*/  UISETP.NE.AND UP0, UPT, UR5, UR4, UPT ;  /* 0x000000040500728c */ /* 0x000fc6000bf05270 */
[----:B------:R-:W-:Y:S02]  /*74a0*/  ULDC.64 UR4, c[0x0][0x330] ;  /* 0x0000cc0000047ab9 */ /* 0x000fe40000000a00 */
[----:B------:R-:W-:-:S07]  /*74b0*/  UIMAD.WIDE.U32 UR28, UR26, UR4, URZ ;  /* 0x000000041a1c72a5 */ /* 0x000fce000f8e003f */
[----:B------:R-:W-:Y:S02]  /*74c0*/  @UP0 UMOV UR27, UR29 ;  /* 0x0000001d001b0c82 */ /* 0x000fe40008000000 */
[----:B------:R-:W-:Y:S02]  /*74d0*/  @UP0 USHF.R.U32.HI UR26, URZ, UR5, UR27 ;  /* 0x000000053f1a0299 */ /* 0x000fe4000801161b */
.L_x_1067:
[----:B------:R-:W-:Y:S02]  /*74e0*/  ULDC UR4, c[0x0][0x32c] ;  /* 0x0000cb0000047ab9 */ /* 0x000fe40000000800 */
[----:B------:R-:W-:-:S04]  /*74f0*/  UIMAD UR4, UR26, UR4, UR4 ;  /* 0x000000041a0472a4 */ /* 0x000fc8000f8e0204 */
[----:B------:R-:W-:-:S04]  /*7500*/  UISETP.LT.AND UP0, UPT, UR23, UR4, UPT ;  /* 0x000000041700728c */ /* 0x000fc8000bf01270 */
[----:B------:R-:W-:-:S04]  /*7510*/  USEL UR23, UR23, UR4, UP0 ;  /* 0x0000000417177287 */ /* 0x000fc80008000000 */
.L_x_1065:
        /* <DEDUP_REMOVED lines=22> */
[----:B------:R-:W-:Y:S02]  /*7680*/  IMAD.SHL.U32 R208, R5, 0x2, RZ ;  /* 0x0000000205d07824 */ /* 0x000fe400078e00ff */
        /* <DEDUP_REMOVED lines=10> */
.L_x_1079:
        /* <DEDUP_REMOVED lines=51> */
[C---:B---3--:R-:W-:Y:S05]  /*7a60*/  IADD3 R20, P0, R3.reuse, R5, RZ ;  /* 0x0000000503147210 */ /* 0x048fea0007f1e0ff */
        /* <DEDUP_REMOVED lines=22> */
.L_x_1069:
        /* <DEDUP_REMOVED lines=270> */
[----:B------:R-:W-:Y:S01]  /*8cb0*/  IMAD.MOV.U32 R0, RZ, RZ, c[0x0][0x2b8] ;  /* 0x0000ae00ff007624 */ /* 0x000fe200078e00ff */
[----:B------:R-:W-:Y:S01]  /*8cc0*/  IADD3 R16, -R205, 0x10, RZ ;  /* 0x00000010cd107810 */ /* 0x000fe20007ffe1ff */
[----:B------:R-:W-:Y:S01]  /*8cd0*/  ULEA UR5, UR22, UR11, 0x6 ;  /* 0x0000000b16057291 */ /* 0x000fe2000f8e303f */
[----:B------:R-:W-:Y:S01]  /*8ce0*/  LOP3.LUT R18, R18, 0xf, RZ, 0xc0, !PT ;  /* 0x0000000f12127812 */ /* 0x000fe200078ec0ff */
[----:B------:R-:W-:Y:S01]  /*8cf0*/  IMAD.MOV.U32 R240, RZ, RZ, RZ ;  /* 0x000000fffff07224 */ /* 0x000fe200078e00ff */
[----:B------:R-:W-:Y:S02]  /*8d00*/  ISETP.NE.AND P1, PT, R0, 0x1, PT ;  /* 0x000000010000780c */ /* 0x000fe40003f25270 */
        /* <DEDUP_REMOVED lines=40> */
[C---:B----4-:R-:W-:Y:S05]  /*8f90*/  IADD3 R12, P0, R3.reuse, R5, RZ ;  /* 0x00000005030c7210 */ /* 0x050fea0007f1e0ff */
        /* <DEDUP_REMOVED lines=22> */
.L_x_1070:
[----:B--234-:R-:W-:Y:S01]  /*9100*/  PLOP3.LUT P0, PT, PT, PT, UP2, 0x80, 0x0 ;  /* 0x000000000000781c */ /* 0x01cfe20003f0f028 */
[----:B------:R-:W2:Y:S01]  /*9110*/  LDL R2, [R1+0xc] ;  /* 0x00000c0001027983 */ /* 0x000ea20000100800 */
[----:B------:R-:W-:Y:S03]  /*9120*/  USHF.L.U32 UR5, UR22, 0x6, URZ ;  /* 0x0000000616057899 */ /* 0x000fe6000800063f */
[----:B-1----:R-:W3:Y:S03]  /*9130*/  LDL R12, [R1+0x8] ;  /* 0x00000800010c7983 */ /* 0x002ee60000100800 */
[----:B------:R-:W-:Y:S01]  /*9140*/  IMAD.U32 R5, RZ, RZ, UR5 ;  /* 0x00000005ff057e24 */ /* 0x000fe2000f8e00ff */
[----:B------:R-:W0:Y:S04]  /*9150*/  LDGDEPBAR ;  /* 0x00000000000079af */ /* 0x000e280000000000 */
[----:B--2---:R-:W-:Y:S01]  /*9160*/  @P0 IMAD.HI.U32 R0, R2, c[0x0][0x2c8], RZ ;  /* 0x0000b20002000a27 */ /* 0x004fe200078e00ff */
[----:B------:R-:W-:Y:S03]  /*9170*/  PLOP3.LUT P0, PT, PT, PT, UP2, 0x80, 0x0 ;  /* 0x000000000000781c */ /* 0x000fe60003f0f028 */
[----:B------:R-:W-:Y:S01]  /*9180*/  IMAD.MOV.U32 R4, RZ, RZ, R2 ;  /* 0x000000ffff047224 */ /* 0x000fe200078e0002 */
[----:B---3--:R-:W-:Y:S09]  /*9190*/  IADD3 R2, -R12, 0x1, -R5 ;  /* 0x000000010c027810 */ /* 0x008ff20007ffe905 */
[----:B------:R-:W-:Y:S01]  /*91a0*/  @P0 SHF.R.U32.HI R4, RZ, c[0x0][0x2cc], R0 ;  /* 0x0000b300ff040a19 */ /* 0x000fe20000011600 */
[----:B------:R-:W-:Y:S01]  /*91b0*/  IMAD.U32 R0, RZ, RZ, UR12 ;  /* 0x0000000cff007e24 */ /* 0x000fe2000f8e00ff */
[----:B------:R-:W-:Y:S03]  /*91c0*/  PLOP3.LUT P0, PT, PT, PT, UP1, 0x40, 0x0 ;  /* 0x000000000000781c */ /* 0x000fe60003f0e818 */
[----:B------:R-:W1:Y:S01]  /*91d0*/  SHFL.IDX PT, R3, R4, RZ, 0x1c1f ;  /* 0x001c1fff04037589 */ /* 0x000e6200000e0000 */
[----:B------:R-:W-:Y:S04]  /*91e0*/  IADD3 R0, -R0, UR8, R2 ;  /* 0x0000000800007c10 */ /* 0x000fe8000fffe102 */
        /* <DEDUP_REMOVED lines=19> */
.L_x_1073:
[----:B------:R-:W-:Y:S04]  /*9320*/  MOV R8, 0x1 ;  /* 0x0000000100087802 */ /* 0x000fe80000000f00 */
[----:B------:R-:W-:Y:S11]  /*9330*/  ISETP.NE.AND P0, PT, R8, c[0x0][0x32c], PT ;  /* 0x0000cb0008007a0c */ /* 0x000ff60003f05270 */
[----:B------:R-:W-:Y:S02]  /*9340*/  @!UPT UIADD3 URZ, URZ, URZ, URZ ;  /* 0x0000003f3f3ff290 */ /* 0x000fe4000fffe03f */
[----:B------:R-:W-:Y:S05]  /*9350*/  @P0 IMAD.HI.U32 R8, R3, c[0x0][0x330], RZ ;  /* 0x0000cc0003080a27 */ /* 0x000fea00078e00ff */
[----:B------:R-:W-:Y:S02]  /*9360*/  @P0 SHF.R.U32.HI R3, RZ, c[0x0][0x334], R8 ;  /* 0x0000cd00ff030a19 */ /* 0x000fe40000011608 */
.L_x_1074:
[----:B------:R-:W-:Y:S05]  /*9370*/  BSYNC B0 ;  /* 0x0000000000007941 */ /* 0x000fea0003800000 */
.L_x_1072:
[----:B------:R-:W-:Y:S04]  /*9380*/  IMAD R3, R3, c[0x0][0x32c], -R5 ;  /* 0x0000cb0003037a24 */ /* 0x000fe800078e0a05 */
[----:B------:R-:W-:Y:S05]  /*9390*/  IMAD.IADD R3, R3, 0x1, -R12 ;  /* 0x0000000103037824 */ /* 0x000fea00078e0a0c */
[----:B------:R-:W-:Y:S02]  /*93a0*/  IADD3 R8, R3, c[0x0][0x32c], RZ ;  /* 0x0000cb0003087a10 */ /* 0x000fe40007ffe0ff */
[----:B------:R-:W-:Y:S02]  /*93b0*/  IMNMX R0, R0, R3, !PT ;  /* 0x0000000300007217 */ /* 0x000fe40007800200 */
[----:B------:R-:W-:Y:S02]  /*93c0*/  IMNMX R2, R2, R8, PT ;  /* 0x0000000802027217 */ /* 0x000fe40003800200 */
.L_x_1071:
        /* <DEDUP_REMOVED lines=85> */
.L_x_1077:
[----:B------:R-:W-:Y:S04]  /*9920*/  MOV R4, 0x1 ;  /* 0x0000000100047802 */ /* 0x000fe80000000f00 */
[----:B------:R-:W-:Y:S11]  /*9930*/  ISETP.NE.AND P0, PT, R4, c[0x0][0x32c], PT ;  /* 0x0000cb0004007a0c */ /* 0x000ff60003f05270 */
[----:B------:R-:W-:Y:S02]  /*9940*/  @!UPT UIADD3 URZ, URZ, URZ, URZ ;  /* 0x0000003f3f3ff290 */ /* 0x000fe4000fffe03f */
[----:B------:R-:W-:Y:S05]  /*9950*/  @P0 IMAD.HI.U32 R4, R3, c[0x0][0x330], RZ ;  /* 0x0000cc0003040a27 */ /* 0x000fea00078e00ff */
[----:B------:R-:W-:Y:S02]  /*9960*/  @P0 SHF.R.U32.HI R3, RZ, c[0x0][0x334], R4 ;  /* 0x0000cd00ff030a19 */ /* 0x000fe40000011604 */
.L_x_1078:
[----:B------:R-:W-:Y:S05]  /*9970*/  BSYNC B0 ;  /* 0x0000000000007941 */ /* 0x000fea0003800000 */
.L_x_1076:
[----:B------:R-:W-:Y:S04]  /*9980*/  IMAD R5, R3, c[0x0][0x32c], -R5 ;  /* 0x0000cb0003057a24 */ /* 0x000fe800078e0a05 */
[----:B------:R-:W-:Y:S05]  /*9990*/  IMAD.IADD R5, R5, 0x1, -R12 ;  /* 0x0000000105057824 */ /* 0x000fea00078e0a0c */
[----:B------:R-:W-:Y:S02]  /*99a0*/  IADD3 R3, R5, c[0x0][0x32c], RZ ;  /* 0x0000cb0005037a10 */ /* 0x000fe40007ffe0ff */
[----:B------:R-:W-:Y:S02]  /*99b0*/  IMNMX R0, R0, R5, !PT ;  /* 0x0000000500007217 */ /* 0x000fe40007800200 */
[----:B------:R-:W-:Y:S02]  /*99c0*/  IMNMX R2, R2, R3, PT ;  /* 0x0000000302027217 */ /* 0x000fe40003800200 */
.L_x_1075:
        /* <DEDUP_REMOVED lines=566> */
.L_x_1068:
[----:B------:R-:W2:Y:S01]  /*bd30*/  S2UR UR23, SR_CTAID.X ;  /* 0x00000000001779c3 */ /* 0x000ea20000002500 */
[----:B------:R-:W-:Y:S01]  /*bd40*/  ULDC.64 UR4, c[0x0][0x2c8] ;  /* 0x0000b20000047ab9 */ /* 0x000fe20000000a00 */
[----:B------:R-:W-:Y:S01]  /*bd50*/  PLOP3.LUT P0, PT, PT, PT, UP1, 0x40, 0x0 ;  /* 0x000000000000781c */ /* 0x000fe20003f0e818 */
[----:B--2---:R-:W-:-:S04]  /*bd60*/  ULEA UR23, UR23, 0x7f, 0x7 ;  /* 0x0000007f17177891 */ /* 0x004fc8000f8e383f */
        /* <DEDUP_REMOVED lines=22> */
.L_x_1081:
[----:B------:R-:W-:Y:S02]  /*bed0*/  UMOV UR5, 0x1 ;  /* 0x0000000100057882 */ /* 0x000fe40000000000 */
[----:B------:R-:W-:Y:S02]  /*bee0*/  ULDC UR4, c[0x0][0x32c] ;  /* 0x0000cb0000047ab9 */ /* 0x000fe40000000800 */
[----:B------:R-:W-:-:S03]  /*bef0*/  UISETP.NE.AND UP0, UPT, UR5, UR4, UPT ;  /* 0x000000040500728c */ /* 0x000fc6000bf05270 */
[----:B------:R-:W-:Y:S02]  /*bf00*/  ULDC.64 UR4, c[0x0][0x330] ;  /* 0x0000cc0000047ab9 */ /* 0x000fe40000000a00 */
[----:B------:R-:W-:-:S07]  /*bf10*/  UIMAD.WIDE.U32 UR28, UR26, UR4, URZ ;  /* 0x000000041a1c72a5 */ /* 0x000fce000f8e003f */
[----:B------:R-:W-:Y:S02]  /*bf20*/  @UP0 UMOV UR27, UR29 ;  /* 0x0000001d001b0c82 */ /* 0x000fe40008000000 */
[----:B------:R-:W-:Y:S02]  /*bf30*/  @UP0 USHF.R.U32.HI UR26, URZ, UR5, UR27 ;  /* 0x000000053f1a0299 */ /* 0x000fe4000801161b */
.L_x_1082:
[----:B------:R-:W-:Y:S02]  /*bf40*/  ULDC UR4, c[0x0][0x32c] ;  /* 0x0000cb0000047ab9 */ /* 0x000fe40000000800 */
[----:B------:R-:W-:-:S04]  /*bf50*/  UIMAD UR4, UR26, UR4, URZ ;  /* 0x000000041a0472a4 */ /* 0x000fc8000f8e023f */
[----:B------:R-:W-:-:S04]  /*bf60*/  UISETP.LT.AND UP0, UPT, UR23, UR4, UPT ;  /* 0x000000041700728c */ /* 0x000fc8000bf01270 */
[----:B------:R-:W-:-:S04]  /*bf70*/  USEL UR23, UR23, UR4, !UP0 ;  /* 0x0000000417177287 */ /* 0x000fc8000c000000 */
.L_x_1080:
        /* <DEDUP_REMOVED lines=24> */
[C---:B------:R-:W-:Y:S01]  /*c100*/  IMAD.SHL.U32 R204, R0.reuse, 0x2, RZ ;  /* 0x0000000200cc7824 */ /* 0x040fe200078e00ff */
[C---:B------:R-:W-:Y:S01]  /*c110*/  SHF.L.U64.HI R208, R249.reuse, 0x1, R208 ;  /* 0x00000001f9d07819 */ /* 0x040fe200000102d0 */
[----:B------:R-:W-:Y:S02]  /*c120*/  IMAD.MOV.U32 R133, RZ, RZ, R132 ;  /* 0x000000ffff857224 */ /* 0x000fe400078e0084 */
[----:B------:R-:W-:Y:S02]  /*c130*/  IMAD.SHL.U32 R3, R249, 0x2, RZ ;  /* 0x00000002f9037824 */ /* 0x000fe400078e00ff */
[----:B------:R-:W-:Y:S01]  /*c140*/  IMAD.SHL.U32 R206, R5, 0x2, RZ ;  /* 0x0000000205ce7824 */ /* 0x000fe200078e00ff */
[----:B--2---:R-:W-:-:S02]  /*c150*/  SHF.L.U64.HI R205, R0, 0x1, R4 ;  /* 0x0000000100cd7819 */ /* 0x004fc40000010204 */
[----:B------:R-:W-:Y:S02]  /*c160*/  SEL R0, RZ, 0x10, P4 ;  /* 0x00000010ff007807 */ /* 0x000fe40002000000 */
[----:B---3--:R-:W-:Y:S02]  /*c170*/  SHF.L.U64.HI R207, R5, 0x1, R7 ;  /* 0x0000000105cf7819 */ /* 0x008fe40000010207 */
.L_x_1086:
        /* <DEDUP_REMOVED lines=74> */
.L_x_1084:
        /* <DEDUP_REMOVED lines=316> */
[C---:B-1--4-:R-:W-:Y:S05]  /*d9e0*/  IADD3 R12, P0, R3.reuse, R5, RZ ;  /* 0x00000005030c7210 */ /* 0x052fea0007f1e0ff */
        /* <DEDUP_REMOVED lines=22> */
.L_x_1085:
        /* <DEDUP_REMOVED lines=500> */
.L_x_1083:
[----:B------:R-:W-:-:S06]  /*fa90*/  UISETP.GE.AND UP0, UPT, UR22, UR7, UPT ;  /* 0x000000071600728c */ /* 0x000fcc000bf06270 */
[----:B------:R-:W-:-:S13]  /*faa0*/  PLOP3.LUT P0, PT, PT, PT, UP0, 0x40, 0x0 ;  /* 0x000000000000781c */ /* 0x000fda0003f0e808 */
[----:B------:R-:W-:Y:S05]  /*fab0*/  @P0 BRA `(.L_x_1087) ;  /* 0x000044d000000947 */ /* 0x000fea0003800000 */
[----:B-1----:R-:W2:Y:S01]  /*fac0*/  LDL.LU R0, [R1+0x1c] ;  /* 0x00001c0001007983 */ /* 0x002ea20000300800 */
[----:B------:R-:W-:Y:S01]  /*fad0*/  SHF.R.S32.HI R250, RZ, 0x1f, R249 ;  /* 0x0000001ffffa7819 */ /* 0x000fe200000114f9 */
[----:B------:R-:W-:Y:S02]  /*fae0*/  IMAD.MOV.U32 R134, RZ, RZ, R3 ;  /* 0x000000ffff867224 */ /* 0x000fe400078e0003 */
[----:B------:R-:W2:Y:S01]  /*faf0*/  LDL.LU R5, [R1+0x18] ;  /* 0x0000180001057983 */ /* 0x000ea20000300800 */
[C---:B------:R-:W-:Y:S01]  /*fb00*/  SHF.L.U64.HI R250, R249.reuse, 0x1, R250 ;  /* 0x00000001f9fa7819 */ /* 0x040fe200000102fa */
[----:B------:R-:W-:Y:S02]  /*fb10*/  IMAD.MOV.U32 R133, RZ, RZ, R132 ;  /* 0x000000ffff857224 */ /* 0x000fe400078e0084 */
[----:B------:R-:W3:Y:S01]  /*fb20*/  LDL.LU R4, [R1+0x20] ;  /* 0x0000200001047983 */ /* 0x000ee20000300800 */
[----:B------:R-:W-:-:S03]  /*fb30*/  IMAD.SHL.U32 R249, R249, 0x2, RZ ;  /* 0x00000002f9f97824 */ /* 0x000fc600078e00ff */
[----:B------:R-:W3:Y:S01]  /*fb40*/  LDL.LU R2, [R1+0x14] ;  /* 0x0000140001027983 */ /* 0x000ee20000300800 */
[----:B------:R-:W-:Y:S01]  /*fb50*/  IMAD.SHL.U32 R243, R251, 0x2, RZ ;  /* 0x00000002fbf37824 */ /* 0x000fe200078e00ff */
[C---:B--2---:R-:W-:Y:S02]  /*fb60*/  SHF.L.U64.HI R248, R5.reuse, 0x1, R0 ;  /* 0x0000000105f87819 */ /* 0x044fe40000010200 */
[----:B------:R-:W-:Y:S01]  /*fb70*/  SHF.R.S32.HI R0, RZ, 0x1f, R251 ;  /* 0x0000001fff007819 */ /* 0x000fe200000114fb */
[----:B------:R-:W-:-:S03]  /*fb80*/  IMAD.SHL.U32 R247, R5, 0x2, RZ ;  /* 0x0000000205f77824 */ /* 0x000fc600078e00ff */
[----:B------:R-:W-:Y:S02]  /*fb90*/  SHF.L.U64.HI R244, R251, 0x1, R0 ;  /* 0x00000001fbf47819 */ /* 0x000fe40000010200 */
[C---:B---3--:R-:W-:Y:S01]  /*fba0*/  SHF.L.U64.HI R246, R2.reuse, 0x1, R4 ;  /* 0x0000000102f67819 */ /* 0x048fe20000010204 */
[----:B------:R-:W-:Y:S02]  /*fbb0*/  IMAD.SHL.U32 R245, R2, 0x2, RZ ;  /* 0x0000000202f57824 */ /* 0x000fe400078e00ff */
.L_x_1097:
[----:B-1----:R-:W-:Y:S01]  /*fbc0*/  SHF.R.S32.HI R0, RZ, 0x1f, R242 ;  /* 0x0000001fff007819 */ /* 0x002fe200000114f2 */
[----:B------:R-:W-:Y:S01]  /*fbd0*/  IMAD.WIDE.U32 R2, R242, c[0x0][0x208], RZ ;  /* 0x00008200f2027a25 */ /* 0x000fe200078e00ff */
[----:B------:R-:W-:Y:S01]  /*fbe0*/  SHF.R.S32.HI R4, RZ, 0x1f, R240 ;  /* 0x0000001fff047819 */ /* 0x000fe200000114f0 */
[----:B------:R-:W-:Y:S04]  /*fbf0*/  DEPBAR.LE SB0, 0x0 ;  /* 0x000080000000791a */ /* 0x000fe80000000000 */
[----:B------:R-:W-:Y:S01]  /*fc00*/  IMAD R0, R0, c[0x0][0x208], RZ ;  /* 0x0000820000007a24 */ /* 0x000fe200078e02ff */
[----:B------:R-:W-:Y:S01]  /*fc10*/  BAR.SYNC.DEFER_BLOCKING 0x0 ;  /* 0x0000000000007b1d */ /* 0x000fe20000010000 */
[----:B------:R-:W-:Y:S01]  /*fc20*/  IMAD R4, R4, c[0x0][0x218], RZ ;  /* 0x0000860004047a24 */ /* 0x000fe200078e02ff */
[----:B------:R-:W-:Y:S01]  /*fc30*/  UISETP.GT.AND UP0, UPT, UR22, UR7, UPT ;  /* 0x000000071600728c */ /* 0x000fe2000bf04270 */
[----:B------:R-:W-:Y:S02]  /*fc40*/  IMAD R0, R242, c[0x0][0x20c], R0 ;  /* 0x00008300f2007a24 */ /* 0x000fe400078e0200 */
[C---:B------:R-:W-:Y:S03]  /*fc50*/  IMAD R4, R240.reuse, c[0x0][0x21c], R4 ;  /* 0x00008700f0047a24 */ /* 0x040fe600078e0204 */
        /* <DEDUP_REMOVED lines=313> */
[----:B--234-:R-:W-:Y:S01]  /*10ff0*/  IMAD.MOV.U32 R251, RZ, RZ, c[0x0][0x2b8] ;  /* 0x0000ae00fffb7624 */ /* 0x01cfe200078e00ff */
[----:B------:R-:W-:Y:S01]  /*11000*/  ULEA UR4, UR22, UR11, 0x6 ;  /* 0x0000000b16047291 */ /* 0x000fe2000f8e303f */
[----:B------:R-:W-:Y:S03]  /*11010*/  IMAD.MOV.U32 R240, RZ, RZ, RZ ;  /* 0x000000fffff07224 */ /* 0x000fe600078e00ff */
[----:B------:R-:W-:Y:S02]  /*11020*/  ISETP.NE.AND P1, PT, R251, 0x1, PT ;  /* 0x00000001fb00780c */ /* 0x000fe40003f25270 */
[----:B------:R-:W-:Y:S05]  /*11030*/  IMAD.U32 R2, RZ, RZ, UR4 ;  /* 0x00000004ff027e24 */ /* 0x000fea000f8e00ff */
[----:B------:R-:W-:Y:S05]  /*11040*/  IADD3 R2, R2, -0x40, R252 ;  /* 0xffffffc002027810 */ /* 0x000fea0007ffe0fc */
[----:B------:R-:W-:Y:S02]  /*11050*/  IMAD.MOV.U32 R0, RZ, RZ, R2 ;  /* 0x000000ffff007224 */ /* 0x000fe400078e0002 */
[----:B------:R-:W-:Y:S05]  /*11060*/  @P1 IMAD.HI.U32 R3, R2, c[0x0][0x2bc], RZ ;  /* 0x0000af0002031a27 */ /* 0x000fea00078e00ff */
        /* <DEDUP_REMOVED lines=26> */
[C---:B---3--:R-:W-:Y:S01]  /*11210*/  IMAD.X R17, R4.reuse, 0x1, R250, P0 ;  /* 0x0000000104117824 */ /* 0x048fe200000e06fa */
[C---:B------:R-:W-:Y:S04]  /*11220*/  IADD3 R14, P0, R3.reuse, R247, RZ ;  /* 0x000000f7030e7210 */ /* 0x040fe80007f1e0ff */
[----:B------:R2:W-:Y:S01]  /*11230*/  LDGSTS.E.BYPASS.LTC128B.128 [R239+0x8100], [R16.64], !P3 ;  /* 0x0810000010ef7fae */ /* 0x0005e2000d901d52 */
[CC--:B------:R-:W-:Y:S02]  /*11240*/  IADD3.X R15, R4.reuse, R248.reuse, RZ, P0, !PT ;  /* 0x000000f8040f7210 */ /* 0x0c0fe400007fe4ff */
        /* <DEDUP_REMOVED lines=19> */
.L_x_1088:
        /* <DEDUP_REMOVED lines=34> */
.L_x_1091:
[----:B------:R-:W-:Y:S04]  /*115a0*/  MOV R8, 0x1 ;  /* 0x0000000100087802 */ /* 0x000fe80000000f00 */
[----:B------:R-:W-:Y:S11]  /*115b0*/  ISETP.NE.AND P0, PT, R8, c[0x0][0x32c], PT ;  /* 0x0000cb0008007a0c */ /* 0x000ff60003f05270 */
[----:B------:R-:W-:Y:S02]  /*115c0*/  @!UPT UIADD3 URZ, URZ, URZ, URZ ;  /* 0x0000003f3f3ff290 */ /* 0x000fe4000fffe03f */
[----:B------:R-:W-:Y:S05]  /*115d0*/  @P0 IMAD.HI.U32 R8, R3, c[0x0][0x330], RZ ;  /* 0x0000cc0003080a27 */ /* 0x000fea00078e00ff */
[----:B------:R-:W-:Y:S02]  /*115e0*/  @P0 SHF.R.U32.HI R3, RZ, c[0x0][0x334], R8 ;  /* 0x0000cd00ff030a19 */ /* 0x000fe40000011608 */
.L_x_1092:
[----:B------:R-:W-:Y:S05]  /*115f0*/  BSYNC B0 ;  /* 0x0000000000007941 */ /* 0x000fea0003800000 */
.L_x_1090:
[----:B------:R-:W-:Y:S04]  /*11600*/  IMAD R3, R3, c[0x0][0x32c], -R5 ;  /* 0x0000cb0003037a24 */ /* 0x000fe800078e0a05 */
[----:B------:R-:W-:Y:S05]  /*11610*/  IMAD.IADD R3, R3, 0x1, -R12 ;  /* 0x0000000103037824 */ /* 0x000fea00078e0a0c */
[----:B------:R-:W-:Y:S02]  /*11620*/  IADD3 R8, R3, c[0x0][0x32c], RZ ;  /* 0x0000cb0003087a10 */ /* 0x000fe40007ffe0ff */
[----:B------:R-:W-:Y:S02]  /*11630*/  IMNMX R0, R0, R3, !PT ;  /* 0x0000000300007217 */ /* 0x000fe40007800200 */
[----:B------:R-:W-:Y:S02]  /*11640*/  IMNMX R2, R2, R8, PT ;  /* 0x0000000802027217 */ /* 0x000fe40003800200 */
.L_x_1089:
        /* <DEDUP_REMOVED lines=85> */
.L_x_1095:
[----:B------:R-:W-:Y:S04]  /*11ba0*/  MOV R4, 0x1 ;  /* 0x0000000100047802 */ /* 0x000fe80000000f00 */
[----:B------:R-:W-:Y:S11]  /*11bb0*/  ISETP.NE.AND P0, PT, R4, c[0x0][0x32c], PT ;  /* 0x0000cb0004007a0c */ /* 0x000ff60003f05270 */
[----:B------:R-:W-:Y:S02]  /*11bc0*/  @!UPT UIADD3 URZ, URZ, URZ, URZ ;  /* 0x0000003f3f3ff290 */ /* 0x000fe4000fffe03f */
[----:B------:R-:W-:Y:S05]  /*11bd0*/  @P0 IMAD.HI.U32 R4, R3, c[0x0][0x330], RZ ;  /* 0x0000cc0003040a27 */ /* 0x000fea00078e00ff */
[----:B------:R-:W-:Y:S02]  /*11be0*/  @P0 SHF.R.U32.HI R3, RZ, c[0x0][0x334], R4 ;  /* 0x0000cd00ff030a19 */ /* 0x000fe40000011604 */
.L_x_1096:
[----:B------:R-:W-:Y:S05]  /*11bf0*/  BSYNC B0 ;  /* 0x0000000000007941 */ /* 0x000fea0003800000 */
.L_x_1094:
[----:B------:R-:W-:Y:S04]  /*11c00*/  IMAD R5, R3, c[0x0][0x32c], -R5 ;  /* 0x0000cb0003057a24 */ /* 0x000fe800078e0a05 */
[----:B------:R-:W-:Y:S05]  /*11c10*/  IMAD.IADD R5, R5, 0x1, -R12 ;  /* 0x0000000105057824 */ /* 0x000fea00078e0a0c */
[----:B------:R-:W-:Y:S02]  /*11c20*/  IADD3 R3, R5, c[0x0][0x32c], RZ ;  /* 0x0000cb0005037a10 */ /* 0x000fe40007ffe0ff */
[----:B------:R-:W-:Y:S02]  /*11c30*/  IMNMX R0, R0, R5, !PT ;  /* 0x0000000500007217 */ /* 0x000fe40007800200 */
[----:B------:R-:W-:Y:S02]  /*11c40*/  IMNMX R2, R2, R3, PT ;  /* 0x0000000302027217 */ /* 0x000fe40003800200 */
.L_x_1093:
        /* <DEDUP_REMOVED lines=564> */
.L_x_1087:
[----:B------:R-:W2:Y:S04]  /*13f90*/  LDL.LU R5, [R1] ;  /* 0x0000000001057983 */ /* 0x000ea80000300800 */
[----:B-1----:R-:W3:Y:S01]  /*13fa0*/  LDL.LU R2, [R1+0x4] ;  /* 0x0000040001027983 */ /* 0x002ee20000300800 */
        /* <DEDUP_REMOVED lines=155> */
.L_x_1049:
        /* <DEDUP_REMOVED lines=59> */
[----:B------:R-:W-:Y:S01]  /*14d10*/  F2FP.PACK_AB R50, R51, R50 ;  /* 0x000000323332723e */ /* 0x000fe200000000ff */
[----:B------:R-:W-:Y:S01]  /*14d20*/  IMAD.IADD R4, R4, 0x1, R2 ;  /* 0x0000000104047824 */ /* 0x000fe200078e0202 */
[----:B------:R-:W-:-:S02]  /*14d30*/  F2FP.PACK_AB R35, R35, R20 ;  /* 0x000000142323723e */ /* 0x000fc400000000ff */
[----:B------:R-:W-:Y:S02]  /*14d40*/  F2FP.PACK_AB R54, R55, R54 ;  /* 0x000000363736723e */ /* 0x000fe400000000ff */
[----:B------:R-:W-:Y:S02]  /*14d50*/  F2FP.PACK_AB R34, R34, R56 ;  /* 0x000000382222723e */ /* 0x000fe400000000ff */
[----:B------:R-:W-:Y:S02]  /*14d60*/  F2FP.PACK_AB R58, R59, R58 ;  /* 0x0000003a3b3a723e */ /* 0x000fe400000000ff */
[----:B------:R-:W-:Y:S01]  /*14d70*/  F2FP.PACK_AB R33, R33, R60 ;  /* 0x0000003c2121723e */ /* 0x000fe200000000ff */
[----:B------:R1:W-:Y:S01]  /*14d80*/  STS [R0+0x80], R49 ;  /* 0x0000803100007388 */ /* 0x0003e20000000800 */
[----:B------:R-:W-:Y:S02]  /*14d90*/  F2FP.PACK_AB R62, R63, R62 ;  /* 0x0000003e3f3e723e */ /* 0x000fe400000000ff */
[----:B------:R-:W-:Y:S01]  /*14da0*/  F2FP.PACK_AB R32, R32, R64 ;  /* 0x000000402020723e */ /* 0x000fe200000000ff */
[----:B------:R-:W-:Y:S01]  /*14db0*/  STS [R0+0x480], R142 ;  /* 0x0004808e00007388 */ /* 0x000fe20000000800 */
[----:B------:R-:W-:-:S02]  /*14dc0*/  F2FP.PACK_AB R66, R67, R66 ;  /* 0x000000424342723e */ /* 0x000fc400000000ff */
[----:B------:R-:W-:Y:S01]  /*14dd0*/  F2FP.PACK_AB R31, R31, R68 ;  /* 0x000000441f1f723e */ /* 0x000fe200000000ff */
[----:B------:R2:W-:Y:S01]  /*14de0*/  STS [R2], R7 ;  /* 0x0000000702007388 */ /* 0x0005e20000000800 */
[----:B------:R-:W-:Y:S02]  /*14df0*/  F2FP.PACK_AB R70, R71, R70 ;  /* 0x000000464746723e */ /* 0x000fe400000000ff */
[----:B------:R-:W-:Y:S01]  /*14e00*/  F2FP.PACK_AB R30, R30, R72 ;  /* 0x000000481e1e723e */ /* 0x000fe200000000ff */
[----:B------:R-:W-:Y:S01]  /*14e10*/  STS [R2+0x400], R146 ;  /* 0x0004009202007388 */ /* 0x000fe20000000800 */
        /* <DEDUP_REMOVED lines=9> */
[----:B-1----:R-:W-:Y:S01]  /*14eb0*/  IMAD.MOV.U32 R49, RZ, RZ, 0x40 ;  /* 0x00000040ff317424 */ /* 0x002fe200078e00ff */
[----:B------:R-:W-:Y:S02]  /*14ec0*/  F2FP.PACK_AB R86, R87, R86 ;  /* 0x000000565756723e */ /* 0x000fe400000000ff */
[----:B------:R-:W-:Y:S01]  /*14ed0*/  STS [R4+0x400], R154 ;  /* 0x0004009a04007388 */ /* 0x000fe20000000800 */
[----:B------:R-:W-:-:S02]  /*14ee0*/  F2FP.PACK_AB R26, R26, R88 ;  /* 0x000000581a1a723e */ /* 0x000fc400000000ff */
[----:B------:R-:W-:Y:S02]  /*14ef0*/  F2FP.PACK_AB R90, R91, R90 ;  /* 0x0000005a5b5a723e */ /* 0x000fe400000000ff */
[----:B--2---:R-:W-:Y:S02]  /*14f00*/  SEL R7, R49, 0xffffffc0, !P2 ;  /* 0xffffffc031077807 */ /* 0x004fe40005000000 */
[----:B------:R-:W-:Y:S02]  /*14f10*/  F2FP.PACK_AB R25, R25, R92 ;  /* 0x0000005c1919723e */ /* 0x000fe400000000ff */
[----:B------:R-:W-:Y:S02]  /*14f20*/  F2FP.PACK_AB R94, R95, R94 ;  /* 0x0000005e5f5e723e */ /* 0x000fe400000000ff */
[----:B------:R-:W-:Y:S01]  /*14f30*/  F2FP.PACK_AB R24, R24, R96 ;  /* 0x000000601818723e */ /* 0x000fe200000000ff */
[----:B---3--:R-:W-:Y:S01]  /*14f40*/  IMAD.IADD R6, R0, 0x1, R7 ;  /* 0x0000000100067824 */ /* 0x008fe200078e0207 */
[----:B------:R-:W-:-:S02]  /*14f50*/  F2FP.PACK_AB R98, R99, R98 ;  /* 0x000000626362723e */ /* 0x000fc400000000ff */
[----:B------:R-:W-:Y:S02]  /*14f60*/  F2FP.PACK_AB R23, R23, R100 ;  /* 0x000000641717723e */ /* 0x000fe400000000ff */
[----:B------:R1:W-:Y:S01]  /*14f70*/  STS [R6+0x80], R5 ;  /* 0x0000800506007388 */ /* 0x0003e20000000800 */
[----:B------:R-:W-:Y:S01]  /*14f80*/  F2FP.PACK_AB R102, R103, R102 ;  /* 0x000000666766723e */ /* 0x000fe200000000ff */
[----:B----4-:R-:W-:Y:S02]  /*14f90*/  IMAD.IADD R8, R7, 0x1, R2 ;  /* 0x0000000107087824 */ /* 0x010fe400078e0202 */
        /* <DEDUP_REMOVED lines=8> */
[----:B------:R-:W-:Y:S02]  /*15020*/  F2FP.PACK_AB R17, R17, R114 ;  /* 0x000000721111723e */ /* 0x000fe400000000ff */
[----:B------:R-:W-:Y:S02]  /*15030*/  F2FP.PACK_AB R16, R117, R116 ;  /* 0x000000747510723e */ /* 0x000fe400000000ff */
[----:B------:R-:W-:Y:S02]  /*15040*/  F2FP.PACK_AB R13, R13, R118 ;  /* 0x000000760d0d723e */ /* 0x000fe400000000ff */
[----:B------:R-:W-:-:S02]  /*15050*/  F2FP.PACK_AB R12, R121, R120 ;  /* 0x00000078790c723e */ /* 0x000fc400000000ff */
[----:B------:R-:W-:Y:S01]  /*15060*/  F2FP.PACK_AB R11, R11, R122 ;  /* 0x0000007a0b0b723e */ /* 0x000fe200000000ff */
[----:B-1----:R-:W-:Y:S01]  /*15070*/  IMAD.IADD R5, R7, 0x1, R3 ;  /* 0x0000000107057824 */ /* 0x002fe200078e0203 */
[----:B------:R-:W-:Y:S01]  /*15080*/  F2FP.PACK_AB R9, R125, R124 ;  /* 0x0000007c7d09723e */ /* 0x000fe200000000ff */
[----:B------:R-:W-:Y:S01]  /*15090*/  IMAD.IADD R7, R4, 0x1, R7 ;  /* 0x0000000104077824 */ /* 0x000fe200078e0207 */
[----:B------:R-:W-:Y:S02]  /*150a0*/  F2FP.PACK_AB R15, R15, R126 ;  /* 0x0000007e0f0f723e */ /* 0x000fe400000000ff */
[----:B------:R-:W-:Y:S01]  /*150b0*/  STS [R5+0x80], R45 ;  /* 0x0000802d05007388 */ /* 0x000fe20000000800 */
[----:B------:R-:W-:Y:S02]  /*150c0*/  F2FP.PACK_AB R14, R129, R128 ;  /* 0x00000080810e723e */ /* 0x000fe400000000ff */
[----:B------:R-:W-:Y:S01]  /*150d0*/  F2FP.PACK_AB R10, R10, R130 ;  /* 0x000000820a0a723e */ /* 0x000fe200000000ff */
[----:B------:R-:W-:Y:S01]  /*150e0*/  STS [R5+0x480], R166 ;  /* 0x000480a605007388 */ /* 0x000fe20000000800 */
[----:B------:R-:W-:-:S03]  /*150f0*/  PLOP3.LUT P0, PT, PT, PT, UP1, 0x80, 0x0 ;  /* 0x000000000000781c */ /* 0x000fc60003f0f018 */
        /* <DEDUP_REMOVED lines=47> */
[----:B------:R3:W-:Y:S04]  /*153f0*/  STS [R5+0xc480], R15 ;  /* 0x00c4800f05007388 */ /* 0x0007e80000000800 */
[----:B------:R3:W-:Y:S04]  /*15400*/  STS [R7+0xc000], R14 ;  /* 0x00c0000e07007388 */ /* 0x0007e80000000800 */
        /* <DEDUP_REMOVED lines=26> */
.L_x_1099:
        /* <DEDUP_REMOVED lines=9> */
[----:B------:R-:W-:Y:S01]  /*15640*/  UIMAD UR9, UR8, UR6, URZ ;  /* 0x00000006080972a4 */ /* 0x000fe2000f8e023f */
[----:B------:R-:W-:Y:S01]  /*15650*/  LEA.HI R6, R47, R57, RZ, 0x3 ;  /* 0x000000392f067211 */ /* 0x000fe200078f18ff */
[----:B------:R-:W-:Y:S01]  /*15660*/  USHF.R.S32.HI UR11, URZ, 0x1f, UR13 ;  /* 0x0000001f3f0b7899 */ /* 0x000fe2000801140d */
[----:B------:R-:W-:Y:S01]  /*15670*/  SHF.R.S32.HI R2, RZ, 0x1f, R3 ;  /* 0x0000001fff027819 */ /* 0x000fe20000011403 */
[----:B------:R-:W-:Y:S01]  /*15680*/  IMAD.IADD R4, R40, 0x1, -R0 ;  /* 0x0000000128047824 */ /* 0x000fe200078e0a00 */
[----:B------:R-:W-:Y:S01]  /*15690*/  LEA.HI R0, R22, R22, RZ, 0x1 ;  /* 0x0000001616007211 */ /* 0x000fe200078f08ff */
[----:B------:R-:W-:Y:S01]  /*156a0*/  ULDC.64 UR4, c[0x0][0x3a0] ;  /* 0x0000e80000047ab9 */ /* 0x000fe20000000a00 */
        /* <DEDUP_REMOVED lines=8> */
[----:B------:R-:W-:Y:S01]  /*15730*/  UIMAD.WIDE.U32 UR14, UR10, UR6, UR14 ;  /* 0x000000060a0e72a5 */ /* 0x000fe2000f8e000e */
[----:B------:R-:W-:Y:S01]  /*15740*/  IMAD R15, R4, 0x10, R2 ;  /* 0x00000010040f7824 */ /* 0x000fe200078e0202 */
[----:B------:R-:W-:Y:S01]  /*15750*/  UIMAD UR9, UR10, UR7, UR9 ;  /* 0x000000070a0972a4 */ /* 0x000fe2000f8e0209 */
[----:B------:R-:W-:Y:S01]  /*15760*/  LOP3.LUT R4, R6, 0xfffffff8, RZ, 0xc0, !PT ;  /* 0xfffffff806047812 */ /* 0x000fe200078ec0ff */
[----:B------:R-:W-:Y:S01]  /*15770*/  USEL UR11, UR11, URZ, !UP1 ;  /* 0x0000003f0b0b7287 */ /* 0x000fe2000c800000 */
[----:B------:R-:W-:Y:S01]  /*15780*/  IMAD R0, R0, 0x8, R15 ;  /* 0x0000000800007824 */ /* 0x000fe200078e020f */
[----:B------:R-:W-:Y:S01]  /*15790*/  ULDC.64 UR6, c[0x0][0x498] ;  /* 0x0001260000067ab9 */ /* 0x000fe20000000a00 */
[----:B------:R-:W-:Y:S01]  /*157a0*/  SHF.R.S32.HI R14, RZ, 0x3, R6 ;  /* 0x00000003ff0e7819 */ /* 0x000fe20000011406 */
[----:B------:R-:W-:Y:S01]  /*157b0*/  UIMAD.WIDE.U32 UR16, UR20, UR4, URZ ;  /* 0x00000004141072a5 */ /* 0x000fe2000f8e003f */
        /* <DEDUP_REMOVED lines=20> */
[----:B------:R-:W-:Y:S01]  /*15900*/  BSSY B0, `(.L_x_1100) ;  /* 0x0000068000007945 */ /* 0x000fe20003800000 */
[----:B------:R-:W-:Y:S01]  /*15910*/  UIADD3 UR17, UR17, UR12, URZ ;  /* 0x0000000c11117290 */ /* 0x000fe2000fffe03f */
[----:B------:R-:W-:Y:S01]  /*15920*/  IMAD R4, R3, c[0x0][0x4e8], R2 ;  /* 0x00013a0003047a24 */ /* 0x000fe200078e0202 */
[----:B------:R-:W-:Y:S01]  /*15930*/  IADD3 R2, P0, R0, UR14, RZ ;  /* 0x0000000e00027c10 */ /* 0x000fe2000ff1e0ff */
[----:B------:R-:W-:Y:S01]  /*15940*/  IMAD.U32 R3, RZ, RZ, UR7 ;  /* 0x00000007ff037e24 */ /* 0x000fe2000f8e00ff */
[----:B------:R-:W-:-:S02]  /*15950*/  UIMAD UR5, UR10, UR5, UR8 ;  /* 0x000000050a0572a4 */ /* 0x000fc4000f8e0208 */
[----:B------:R-:W-:Y:S01]  /*15960*/  SHF.R.S32.HI R0, RZ, 0x1f, R4 ;  /* 0x0000001fff007819 */ /* 0x000fe20000011404 */
[----:B------:R-:W-:Y:S01]  /*15970*/  UIMAD.WIDE.U32 UR16, UR10, UR4, UR16 ;  /* 0x000000040a1072a5 */ /* 0x000fe2000f8e0010 */
[----:B------:R-:W-:Y:S01]  /*15980*/  IADD3.X R3, R5, UR15, R3, P0, !PT ;  /* 0x0000000f05037c10 */ /* 0x000fe200087fe403 */
[----:B------:R-:W-:Y:S01]  /*15990*/  IMAD.SHL.U32 R5, R14, 0x40, RZ ;  /* 0x000000400e057824 */ /* 0x000fe200078e00ff */
[----:B------:R-:W-:Y:S01]  /*159a0*/  ULDC.64 UR6, c[0x0][0x3f0] ;  /* 0x0000fc0000067ab9 */ /* 0x000fe20000000a00 */
[----:B------:R-:W-:Y:S01]  /*159b0*/  IMAD R0, R0, c[0x0][0x488], RZ ;  /* 0x0001220000007a24 */ /* 0x000fe200078e02ff */
[----:B------:R-:W-:Y:S01]  /*159c0*/  UIMAD UR11, UR11, UR6, URZ ;  /* 0x000000060b0b72a4 */ /* 0x000fe2000f8e023f */
[C---:B------:R-:W-:Y:S01]  /*159d0*/  IMAD.WIDE.U32 R2, R4.reuse, c[0x0][0x488], R2 ;  /* 0x0001220004027a25 */ /* 0x040fe200078e0002 */
[----:B------:R-:W-:Y:S01]  /*159e0*/  LOP3.LUT R5, R5, 0x1c0, RZ, 0xc0, !PT ;  /* 0x000001c005057812 */ /* 0x000fe200078ec0ff */
[----:B------:R-:W-:Y:S02]  /*159f0*/  UIADD3 UR17, UR17, UR5, URZ ;  /* 0x0000000511117290 */ /* 0x000fe4000fffe03f */
[----:B------:R-:W-:Y:S01]  /*15a00*/  IMAD R9, R4, c[0x0][0x48c], R0 ;  /* 0x0001230004097a24 */ /* 0x000fe200078e0200 */
[----:B------:R-:W-:Y:S01]  /*15a10*/  SHF.R.U32.HI R8, RZ, 0x3, R5 ;  /* 0x00000003ff087819 */ /* 0x000fe20000011605 */
[----:B------:R-:W-:Y:S01]  /*15a20*/  IMAD.SHL.U32 R0, R7, 0x8, RZ ;  /* 0x0000000807007824 */ /* 0x000fe200078e00ff */
[C---:B------:R-:W-:Y:S01]  /*15a30*/  LEA R7, P0, R2.reuse, c[0x0][0x450], 0x2 ;  /* 0x0001140002077a11 */ /* 0x040fe200078010ff */
[----:B------:R-:W-:Y:S01]  /*15a40*/  IMAD.IADD R3, R3, 0x1, R9 ;  /* 0x0000000103037824 */ /* 0x000fe200078e0209 */
[----:B------:R-:W-:Y:S01]  /*15a50*/  UIMAD UR7, UR13, UR7, UR11 ;  /* 0x000000070d0772a4 */ /* 0x000fe2000f8e020b */
[----:B------:R-:W-:Y:S01]  /*15a60*/  IMAD.MOV.U32 R4, RZ, RZ, R6 ;  /* 0x000000ffff047224 */ /* 0x000fe200078e0006 */
[----:B------:R-:W-:Y:S01]  /*15a70*/  LOP3.LUT R5, R5, 0x38, R0, 0xf8, !PT ;  /* 0x0000003805057812 */ /* 0x000fe200078ef800 */
[----:B------:R-:W-:Y:S01]  /*15a80*/  UIMAD.WIDE.U32 UR16, UR13, UR6, UR16 ;  /* 0x000000060d1072a5 */ /* 0x000fe2000f8e0010 */
[----:B------:R-:W-:Y:S01]  /*15a90*/  @P1 SHF.R.U32.HI R4, RZ, c[0x0][0x4f0], R10 ;  /* 0x00013c00ff041a19 */ /* 0x000fe2000001160a */
[----:B------:R-:W-:Y:S01]  /*15aa0*/  SHFL.IDX PT, R12, R7, RZ, 0x1c1f ;  /* 0x001c1fff070c7589 */ /* 0x000fe200000e0000 */
[----:B------:R-:W-:Y:S01]  /*15ab0*/  LOP3.LUT R17, R5, R8, RZ, 0x3c, !PT ;  /* 0x0000000805117212 */ /* 0x000fe200078e3cff */
[----:B------:R-:W-:Y:S01]  /*15ac0*/  UIADD3 UR7, UR17, UR7, URZ ;  /* 0x0000000711077290 */ /* 0x000fe2000fffe03f */
[----:B------:R-:W-:Y:S01]  /*15ad0*/  LEA.HI.X R5, R2, c[0x0][0x454], R3, 0x2, P0 ;  /* 0x0001150002057a11 */ /* 0x000fe200000f1403 */
[----:B------:R1:W-:Y:S01]  /*15ae0*/  SHFL.IDX PT, R10, R7, 0x1, 0x1c1f ;  /* 0x003c1f00070a7f89 */ /* 0x0003e200000e0000 */
[--C-:B------:R-:W-:Y:S01]  /*15af0*/  SHF.R.S32.HI R9, RZ, 0x1f, R4.reuse ;  /* 0x0000001fff097819 */ /* 0x100fe20000011404 */
[----:B------:R-:W-:Y:S01]  /*15b00*/  IMAD.MOV R8, RZ, RZ, -R4 ;  /* 0x000000ffff087224 */ /* 0x000fe200078e0a04 */
[----:B------:R-:W-:Y:S01]  /*15b10*/  MOV R2, UR16 ;  /* 0x0000001000027c02 */ /* 0x000fe20008000f00 */
[----:B------:R-:W2:Y:S01]  /*15b20*/  SHFL.IDX PT, R13, R5, RZ, 0x1c1f ;  /* 0x001c1fff050d7589 */ /* 0x000ea200000e0000 */
[----:B------:R-:W-:-:S02]  /*15b30*/  IMAD.U32 R3, RZ, RZ, UR17 ;  /* 0x00000011ff037e24 */ /* 0x000fc4000f8e00ff */
[----:B------:R-:W-:Y:S01]  /*15b40*/  IMAD.U32 R3, RZ, RZ, UR7 ;  /* 0x00000007ff037e24 */ /* 0x000fe2000f8e00ff */
[----:B------:R3:W4:Y:S01]  /*15b50*/  SHFL.IDX PT, R11, R5, 0x1, 0x1c1f ;  /* 0x003c1f00050b7f89 */ /* 0x00072200000e0000 */
[----:B------:R-:W-:Y:S02]  /*15b60*/  IMAD R6, R8, c[0x0][0x4e8], R6 ;  /* 0x00013a0008067a24 */ /* 0x000fe400078e0206 */
[----:B------:R-:W-:-:S04]  /*15b70*/  IMAD.WIDE.U32 R2, R4, c[0x0][0x3e0], R2 ;  /* 0x0000f80004027a25 */ /* 0x000fc800078e0002 */
[----:B-1----:R-:W-:-:S04]  /*15b80*/  IMAD R7, R9, c[0x0][0x3e0], RZ ;  /* 0x0000f80009077a24 */ /* 0x002fc800078e02ff */
[----:B------:R-:W-:Y:S01]  /*15b90*/  IMAD R7, R4, c[0x0][0x3e4], R7 ;  /* 0x0000f90004077a24 */ /* 0x000fe200078e0207 */
[----:B------:R-:W-:Y:S01]  /*15ba0*/  SHF.R.S32.HI R4, RZ, 0x1f, R6 ;  /* 0x0000001fff047819 */ /* 0x000fe20000011406 */
[----:B---3--:R-:W-:-:S03]  /*15bb0*/  IMAD R5, R19, 0x80, R15 ;  /* 0x0000008013057824 */ /* 0x008fc600078e020f */
[----:B------:R-:W-:Y:S01]  /*15bc0*/  IADD3 R3, R3, R7, RZ ;  /* 0x0000000703037210 */ /* 0x000fe20007ffe0ff */
[----:B------:R-:W-:Y:S01]  /*15bd0*/  IMAD R4, R4, c[0x0][0x3d8], RZ ;  /* 0x0000f60004047a24 */ /* 0x000fe200078e02ff */
[----:B------:R-:W-:-:S03]  /*15be0*/  IADD3 R8, R5, 0x8, RZ ;  /* 0x0000000805087810 */ /* 0x000fc60007ffe0ff */
[----:B------:R-:W-:Y:S01]  /*15bf0*/  IMAD.WIDE.U32 R2, R6, c[0x0][0x3d8], R2 ;  /* 0x0000f60006027a25 */ /* 0x000fe200078e0002 */
[-C--:B------:R-:W-:Y:S02]  /*15c00*/  ISETP.GE.OR P1, PT, R5, R28.reuse, P2 ;  /* 0x0000001c0500720c */ /* 0x080fe40001726670 */
[----:B------:R-:W-:Y:S01]  /*15c10*/  ISETP.GE.OR P0, PT, R8, R28, P2 ;  /* 0x0000001c0800720c */ /* 0x000fe20001706670 */
[----:B------:R-:W-:-:S05]  /*15c20*/  IMAD.SHL.U32 R5, R18, 0x8, RZ ;  /* 0x0000000812057824 */ /* 0x000fca00078e00ff */
[----:B------:R-:W-:Y:S01]  /*15c30*/  LOP3.LUT R7, R17, 0x7ffffe00, R5, 0xf8, !PT ;  /* 0x7ffffe0011077812 */ /* 0x000fe200078ef805 */
[----:B------:R-:W-:-:S04]  /*15c40*/  IMAD R5, R6, c[0x0][0x3dc], R4 ;  /* 0x0000f70006057a24 */ /* 0x000fc800078e0204 */
[----:B------:R-:W-:Y:S01]  /*15c50*/  IMAD.SHL.U32 R4, R7, 0x2, RZ ;  /* 0x0000000207047824 */ /* 0x000fe200078e00ff */
[----:B--2---:R-:W-:Y:S01]  /*15c60*/  @!P1 ST.E [R12.64], R52 ;  /* 0x000000340c009985 */ /* 0x004fe2000c101912 */
[----:B------:R-:W-:-:S03]  /*15c70*/  IMAD.IADD R3, R3, 0x1, R5 ;  /* 0x0000000103037824 */ /* 0x000fc600078e0205 */
[----:B----4-:R1:W-:Y:S01]  /*15c80*/  @!P0 ST.E [R10.64], R53 ;  /* 0x000000350a008985 */ /* 0x0103e2000c101912 */
[----:B------:R-:W-:-:S03]  /*15c90*/  LEA R30, P0, R2, c[0x0][0x380], 0x1 ;  /* 0x0000e000021e7a11 */ /* 0x000fc600078008ff */
[----:B------:R2:W3:Y:S01]  /*15ca0*/  LDS.128 R44, [R4+0x1080] ;  /* 0x00108000042c7984 */ /* 0x0004e20000000c00 */
[----:B------:R-:W-:-:S03]  /*15cb0*/  LEA.HI.X R29, R2, c[0x0][0x384], R3, 0x1, P0 ;  /* 0x0000e100021d7a11 */ /* 0x000fc600000f0c03 */
[----:B------:R2:W4:Y:S04]  /*15cc0*/  LDS.128 R60, [R4+0x2080] ;  /* 0x00208000043c7984 */ /* 0x0005280000000c00 */
        /* <DEDUP_REMOVED lines=11> */
[----:B------:R1:W1:Y:S04]  /*15d80*/  LDS.128 R76, [R4+0xf080] ;  /* 0x00f08000044c7984 */ /* 0x0002680000000c00 */
[----:B------:R1:W1:Y:S04]  /*15d90*/  SHFL.IDX PT, R2, R30, RZ, 0x181f ;  /* 0x00181fff1e027589 */ /* 0x00026800000e0000 */
[----:B------:R1:W1:Y:S01]  /*15da0*/  SHFL.IDX PT, R3, R29, RZ, 0x181f ;  /* 0x00181fff1d037589 */ /* 0x00026200000e0000 */
[----:B------:R-:W-:Y:S05]  /*15db0*/  @P0 BRA `(.L_x_1101) ;  /* 0x000001c000000947 */ /* 0x000fea0003800000 */
[----:B---34-:R-:W3:Y:S01]  /*15dc0*/  LDS.128 R24, [R4+0x80] ;  /* 0x0000800004187984 */ /* 0x018ee20000000c00 */
[----:B------:R-:W-:-:S02]  /*15dd0*/  IADD3 R7, R0, 0x40, RZ ;  /* 0x0000004000077810 */ /* 0x000fc40007ffe0ff */
[C---:B------:R-:W-:Y:S01]  /*15de0*/  IADD3 R8, R0.reuse, 0x80, RZ ;  /* 0x0000008000087810 */ /* 0x040fe20007ffe0ff */
[----:B------:R-:W4:Y:S01]  /*15df0*/  LDS.128 R20, [R4+0x4080] ;  /* 0x0040800004147984 */ /* 0x000f220000000c00 */
[----:B------:R-:W-:Y:S02]  /*15e00*/  IADD3 R9, R0, 0xc0, RZ ;  /* 0x000000c000097810 */ /* 0x000fe40007ffe0ff */
[----:B------:R-:W-:Y:S01]  /*15e10*/  ISETP.GE.AND P2, PT, R7, c[0x0][0x3c8], PT ;  /* 0x0000f20007007a0c */ /* 0x000fe20003f46270 */
[----:B------:R-:W5:Y:S01]  /*15e20*/  LDS.128 R16, [R4+0x8080] ;  /* 0x0080800004107984 */ /* 0x000f620000000c00 */
[----:B------:R-:W-:Y:S02]  /*15e30*/  ISETP.GE.AND P1, PT, R8, c[0x0][0x3c8], PT ;  /* 0x0000f20008007a0c */ /* 0x000fe40003f26270 */
[----:B------:R-:W-:Y:S01]  /*15e40*/  ISETP.GE.AND P0, PT, R9, c[0x0][0x3c8], PT ;  /* 0x0000f20009007a0c */ /* 0x000fe20003f06270 */
[----:B------:R2:W1:Y:S01]  /*15e50*/  LDS.128 R12, [R4+0xc080] ;  /* 0x00c08000040c7984 */ /* 0x0004620000000c00 */
        /* <DEDUP_REMOVED lines=16> */
[----:B-----5:R1:W-:Y:S04]  /*15f60*/  @!P1 ST.E.128 [R4.64], R16 ;  /* 0x0000001004009985 */ /* 0x0203e8000c101d12 */
[----:B------:R1:W-:Y:S02]  /*15f70*/  @!P0 ST.E.128 [R2.64], R12 ;  /* 0x0000000c02008985 */ /* 0x0003e4000c101d12 */
.L_x_1101:
[----:B---34-:R-:W-:Y:S05]  /*15f80*/  BSYNC B0 ;  /* 0x0000000000007941 */ /* 0x018fea0003800000 */
.L_x_1100:
        /* <DEDUP_REMOVED lines=30> */
.L_x_1103:
[----:B------:R-:W-:Y:S05]  /*16170*/  BSYNC B0 ;  /* 0x0000000000007941 */ /* 0x000fea0003800000 */
.L_x_1102:
        /* <DEDUP_REMOVED lines=30> */
.L_x_1105:
[----:B------:R-:W-:Y:S05]  /*16360*/  BSYNC B0 ;  /* 0x0000000000007941 */ /* 0x000fea0003800000 */
.L_x_1104:
        /* <DEDUP_REMOVED lines=31> */
.L_x_1098:
        /* <DEDUP_REMOVED lines=31> */
.L_x_1106:
        /* <DEDUP_REMOVED lines=43> */
.L_x_1108:
[----:B------:R-:W-:Y:S05]  /*16a00*/  BSYNC B0 ;  /* 0x0000000000007941 */ /* 0x000fea0003800000 */
.L_x_1107:
        /* <DEDUP_REMOVED lines=17> */
[----:B------:R-:W-:Y:S02]  /*16b20*/  LEA R0, R8, R7, 0x5 ;  /* 0x0000000708007211 */ /* 0x000fe400078e28ff */
[----:B------:R-:W-:Y:S02]  /*16b30*/  UIMAD UR7, UR10, UR5, UR7 ;  /* 0x000000050a0772a4 */ /* 0x000fe4000f8e0207 */
[----:B------:R-:W-:Y:S01]  /*16b40*/  UIMAD.WIDE.U32 UR10, UR10, UR4, UR16 ;  /* 0x000000040a0a72a5 */ /* 0x000fe2000f8e0010 */
[C---:B--2---:R-:W-:Y:S02]  /*16b50*/  IMAD R0, R14.reuse, 0x80, R0 ;  /* 0x000000800e007824 */ /* 0x044fe400078e0200 */
        /* <DEDUP_REMOVED lines=56> */
.L_x_1110:
[----:B------:R-:W-:Y:S05]  /*16ee0*/  BSYNC B0 ;  /* 0x0000000000007941 */ /* 0x000fea0003800000 */
.L_x_1109:
        /* <DEDUP_REMOVED lines=27> */
.L_x_1112:
[----:B------:R-:W-:Y:S05]  /*170a0*/  BSYNC B0 ;  /* 0x0000000000007941 */ /* 0x000fea0003800000 */
.L_x_1111:
        /* <DEDUP_REMOVED lines=27> */
.L_x_1114:
[----:B------:R-:W-:Y:S05]  /*17260*/  BSYNC B0 ;  /* 0x0000000000007941 */ /* 0x000fea0003800000 */
.L_x_1113:
        /* <DEDUP_REMOVED lines=28> */
.L_x_1115:
        /* <DEDUP_REMOVED lines=13> */
.L_x_1784:


//--------------------- .text._ZN7cutlass13device_kernelIN5flash19enable_sm80_to_sm89INS1_16FlashAttnFwdSm80INS1_25CollectiveMainloopFwdSm80ILi8ELi1ELb0EN4cute5tupleIJNS5_1CILi128EEENS7_ILi48EEENS7_ILi256EEEEEELi256ENS_6half_tEfNS_4arch4Sm80ELb0ELb1ELb1ELb1ELb1ELb1ELb1ELb0EEENS1_21CollectiveEpilogueFwdINS6_IJS8_SA_S9_EEENS6_IJNS7_ILi1EEESI_SI_EEESC_SE_Li256ELb1ELb1ELb0ELb0EEENS1_19SingleTileSchedulerILb1ELb0ELb1ELi128EEEEEEEEEvNT_6ParamsE --------------------------
	.section	.text._ZN7cutlass13device_kernelIN5flash19enable_sm80_to_sm89INS1_16FlashAttnFwdSm80INS1_25CollectiveMainloopFwdSm80ILi8ELi1ELb0EN4cute5tupleIJNS5_1CILi128EEENS7_ILi48EEENS7_ILi256EEEEEELi256ENS_6half_tEfNS_4arch4Sm80ELb0ELb1ELb1ELb1ELb1ELb1ELb1ELb0EEENS1_21CollectiveEpilogueFwdINS6_IJS8_SA_S9_EEENS6_IJNS7_ILi1EEESI_SI_EEESC_SE_Li256ELb1ELb1ELb0ELb0EEENS1_19SingleTileSchedulerILb1ELb0ELb1ELi128EEEEEEEEEvNT_6ParamsE,"ax",@progbits
	.sectioninfo	@"SHI_REGISTERS=255"
	.align	128
.text._ZN7cutlass13device_kernelIN5flash19enable_sm80_to_sm89INS1_16FlashAttnFwdSm80INS1_25CollectiveMainloopFwdSm80ILi8ELi1ELb0EN4cute5tupleIJNS5_1CILi128EEENS7_ILi48EEENS7_ILi256EEEEEELi256ENS_6half_tEfNS_4arch4Sm80ELb0ELb1ELb1ELb1ELb1ELb1ELb1ELb0EEENS1_21CollectiveEpilogueFwdINS6_IJS8_SA_S9_EEENS6_IJNS7_ILi1EEESI_SI_EEESC_SE_Li256ELb1ELb1ELb0ELb0EEENS1_19SingleTileSchedulerILb1ELb0ELb1ELi128EEEEEEEEEvNT_6ParamsE:
        .type           _ZN7cutlass13device_kernelIN5flash19enable_sm80_to_sm89INS1_16FlashAttnFwdSm80INS1_25CollectiveMainloopFwdSm80ILi8ELi1ELb0EN4cute5tupleIJNS5_1CILi128EEENS7_ILi48EEENS7_ILi256EEEEEELi256ENS_6half_tEfNS_4arch4Sm80ELb0ELb1ELb1ELb1ELb1ELb1ELb1ELb0EEENS1_21CollectiveEpilogueFwdINS6_IJS8_SA_S9_EEENS6_IJNS7_ILi1EEESI_SI_EEESC_SE_Li256ELb1ELb1ELb0ELb0EEENS1_19SingleTileSchedulerILb1ELb0ELb1ELi128EEEEEEEEEvNT_6ParamsE,@function
        .size           _ZN7cutlass13device_kernelIN5flash19enable_sm80_to_sm89INS1_16FlashAttnFwdSm80INS1_25CollectiveMainloopFwdSm80ILi8ELi1ELb0EN4cute5tupleIJNS5_1CILi128EEENS7_ILi48EEENS7_ILi256EEEEEELi256ENS_6half_tEfNS_4arch4Sm80ELb0ELb1ELb1ELb1ELb1ELb1ELb1ELb0EEENS1_21CollectiveEpilogueFwdINS6_IJS8_SA_S9_EEENS6_IJNS7_ILi1EEESI_SI_EEESC_SE_Li256ELb1ELb1ELb0ELb0EEENS1_19SingleTileSchedulerILb1ELb0ELb1ELi128EEEEEEEEEvNT_6ParamsE,(.L_x_1785 - _ZN7cutlass13device_kernelIN5flash19enable_sm80_to_sm89INS1_16FlashAttnFwdSm80INS1_25CollectiveMainloopFwdSm80ILi8ELi1ELb0EN4cute5tupleIJNS5_1CILi128EEENS7_ILi48EEENS7_ILi256EEEEEELi256ENS_6half_tEfNS_4arch4Sm80ELb0ELb1ELb1ELb1ELb1ELb1ELb1ELb0EEENS1_21CollectiveEpilogueFwdINS6_IJS8_SA_S9_EEENS6_IJNS7_ILi1EEESI_SI_EEESC_SE_Li256ELb1ELb1ELb0ELb0EEENS1_19SingleTileSchedulerILb1ELb0ELb1ELi128EEEEEEEEEvNT_6ParamsE)
        .other          _ZN7cutlass13device_kernelIN5flash19enable_sm80_to_sm89INS1_16FlashAttnFwdSm80INS1_25CollectiveMainloopFwdSm80ILi8ELi1ELb0EN4cute5tupleIJNS5_1CILi128EEENS7_ILi48EEENS7_ILi256EEEEEELi256ENS_6half_tEfNS_4arch4Sm80ELb0ELb1ELb1ELb1ELb1ELb1ELb1ELb0EEENS1_21CollectiveEpilogueFwdINS6_IJS8_SA_S9_EEENS6_IJNS7_ILi1EEESI_SI_EEESC_SE_Li256ELb1ELb1ELb0ELb0EEENS1_19SingleTileSchedulerILb1ELb0ELb1ELi128EEEEEEEEEvNT_6ParamsE,@"STO_CUDA_ENTRY STV_DEFAULT"
_ZN7cutlass13device_kernelIN5flash19enable_sm80_to_sm89INS1_16FlashAttnFwdSm80INS1_25CollectiveMainloopFwdSm80ILi8ELi1ELb0EN4cute5tupleIJNS5_1CILi128EEENS7_ILi48EEENS7_ILi256EEEEEELi256ENS_6half_tEfNS_4arch4Sm80ELb0ELb1ELb1ELb1ELb1ELb1ELb1ELb0EEENS1_21CollectiveEpilogueFwdINS6_IJS8_SA_S9_EEENS6_IJNS7_ILi1EEESI_SI_EEESC_SE_Li256ELb1ELb1ELb0ELb0EEENS1_19SingleTileSchedulerILb1ELb0ELb1ELi128EEEEEEEEEvNT_6ParamsE:
[----:B------:R-:W-:Y:S02]  /*0000*/  MOV R1, c[0x0][0x28] ;  /* 0x00000a0000017a02 */ /* 0x000fe40000000f00 */
[----:B------:R-:W1:Y:S01]  /*0010*/  S2R R166, SR_TID.X ;  /* 0x0000000000a67919 */ /* 0x000e620000002100 */
[----:B------:R-:W-:Y:S01]  /*0020*/  IMAD.MOV.U32 R12, RZ, RZ, 0x4 ;  /* 0x00000004ff0c7424 */ /* 0x000fe200078e00ff */
[----:B------:R-:W-:Y:S01]  /*0030*/  ULDC.64 UR14, c[0x0][0x118] ;  /* 0x00004600000e7ab9 */ /* 0x000fe20000000a00 */
[----:B------:R-:W-:Y:S01]  /*0040*/  IADD3 R1, R1, -0x78, RZ ;  /* 0xffffff8801017810 */ /* 0x000fe20007ffe0ff */
        /* <DEDUP_REMOVED lines=12> */
.L_x_1117:
        /* <DEDUP_REMOVED lines=8> */
.L_x_1119:
[----:B------:R-:W-:-:S05]  /*0190*/  MOV R0, c[0x0][0x54c] ;  /* 0x0001530000007a02 */ /* 0x000fca0000000f00 */
.L_x_1118:
[----:B-----5:R-:W-:Y:S01]  /*01a0*/  IMAD R0, R0, c[0x0][0x548], RZ ;  /* 0x0001520000007a24 */ /* 0x020fe200078e02ff */
[----:B------:R-:W-:-:S04]  /*01b0*/  SHF.L.U32 R164, R167, 0x7, RZ ;  /* 0x00000007a7a47819 */ /* 0x000fc800000006ff */
[----:B------:R-:W-:-:S04]  /*01c0*/  ISETP.GE.AND P0, PT, R164, R0, PT ;  /* 0x00000000a400720c */ /* 0x000fc80003f06270 */
[----:B------:R-:W-:-:S05]  /*01d0*/  SEL R0, R5, 0xffffffff, !P0 ;  /* 0xffffffff05007807 */ /* 0x000fca0004000000 */
[----:B------:R2:W-:Y:S01]  /*01e0*/  STL [R1+0x70], R0 ;  /* 0x0000700001007387 */ /* 0x0005e20000100800 */
[----:B------:R-:W-:Y:S05]  /*01f0*/  BRA `(.L_x_1120) ;  /* 0x0000013000007947 */ /* 0x000fea0003800000 */
.L_x_1116:
[----:B---3--:R-:W-:-:S04]  /*0200*/  ISETP.NE.U32.AND P0, PT, RZ, c[0x0][0x568], PT ;  /* 0x00015a00ff007a0c */ /* 0x008fc80003f05070 */
[----:B------:R-:W-:-:S13]  /*0210*/  ISETP.NE.AND.EX P0, PT, RZ, c[0x0][0x56c], PT, P0 ;  /* 0x00015b00ff007a0c */ /* 0x000fda0003f05300 */
[----:B------:R-:W-:Y:S05]  /*0220*/  @!P0 BRA `(.L_x_1121) ;  /* 0x0000002000008947 */ /* 0x000fea0003800000 */
[----:B------:R1:W5:Y:S01]  /*0230*/  LDG.E R0, [R2.64] ;  /* 0x0000000e02007981 */ /* 0x000362000c1e1900 */
[----:B------:R-:W-:Y:S05]  /*0240*/  BRA `(.L_x_1122) ;  /* 0x0000009000007947 */ /* 0x000fea0003800000 */
.L_x_1121:
        /* <DEDUP_REMOVED lines=8> */
.L_x_1123:
[----:B------:R-:W-:-:S05]  /*02d0*/  MOV R0, c[0x0][0x54c] ;  /* 0x0001530000007a02 */ /* 0x000fca0000000f00 */
.L_x_1122:
[----:B-----5:R-:W-:Y:S01]  /*02e0*/  IMAD R0, R0, c[0x0][0x548], RZ ;  /* 0x0001520000007a24 */ /* 0x020fe200078e02ff */
[----:B------:R-:W-:-:S04]  /*02f0*/  SHF.L.U32 R164, R167, 0x7, RZ ;  /* 0x00000007a7a47819 */ /* 0x000fc800000006ff */
[----:B------:R-:W-:-:S04]  /*0300*/  ISETP.GE.AND P0, PT, R164, R0, PT ;  /* 0x00000000a400720c */ /* 0x000fc80003f06270 */
[----:B------:R-:W-:-:S05]  /*0310*/  SEL R0, R5, 0xffffffff, !P0 ;  /* 0xffffffff05007807 */ /* 0x000fca0004000000 */
[----:B------:R2:W-:Y:S04]  /*0320*/  STL [R1+0x70], R0 ;  /* 0x0000700001007387 */ /* 0x0005e80000100800 */
.L_x_1120:
[----:B------:R-:W3:Y:S02]  /*0330*/  LDL R29, [R1+0x70] ;  /* 0x00007000011d7983 */ /* 0x000ee40000100800 */
[----:B---3--:R-:W-:-:S13]  /*0340*/  ISETP.GE.AND P0, PT, R29, RZ, PT ;  /* 0x000000ff1d00720c */ /* 0x008fda0003f06270 */
[----:B------:R-:W-:Y:S05]  /*0350*/  @!P0 EXIT ;  /* 0x000000000000894d */ /* 0x000fea0003800000 */
[----:B------:R-:W-:Y:S01]  /*0360*/  ISETP.NE.U32.AND P0, PT, RZ, c[0x0][0x370], PT ;  /* 0x0000dc00ff007a0c */ /* 0x000fe20003f05070 */
[----:B------:R-:W-:Y:S01]  /*0370*/  IMAD.MOV.U32 R10, RZ, RZ, RZ ;  /* 0x000000ffff0a7224 */ /* 0x000fe200078e00ff */
[----:B------:R-:W-:Y:S01]  /*0380*/  ISETP.NE.U32.AND P1, PT, RZ, c[0x0][0x348], PT ;  /* 0x0000d200ff007a0c */ /* 0x000fe20003f25070 */
[----:B------:R-:W-:Y:S01]  /*0390*/  IMAD.MOV.U32 R13, RZ, RZ, RZ ;  /* 0x000000ffff0d7224 */ /* 0x000fe200078e00ff */
[----:B------:R-:W-:Y:S01]  /*03a0*/  ISETP.NE.AND.EX P0, PT, RZ, c[0x0][0x374], PT, P0 ;  /* 0x0000dd00ff007a0c */ /* 0x000fe20003f05300 */
[----:B------:R-:W-:Y:S01]  /*03b0*/  IMAD.WIDE R6, R29, R12, c[0x0][0x350] ;  /* 0x0000d4001d067625 */ /* 0x000fe200078e020c */
[----:B------:R-:W-:Y:S02]  /*03c0*/  ISETP.NE.U32.AND P3, PT, RZ, c[0x0][0x358], PT ;  /* 0x0000d600ff007a0c */ /* 0x000fe40003f65070 */
[----:B------:R-:W-:Y:S02]  /*03d0*/  ISETP.NE.AND.EX P1, PT, RZ, c[0x0][0x34c], PT, P1 ;  /* 0x0000d300ff007a0c */ /* 0x000fe40003f25310 */
[----:B------:R-:W-:Y:S01]  /*03e0*/  ISETP.NE.AND.EX P3, PT, RZ, c[0x0][0x35c], PT, P3 ;  /* 0x0000d700ff007a0c */ /* 0x000fe20003f65330 */
[----:B------:R-:W-:Y:S01]  /*03f0*/  IMAD.MOV.U32 R15, RZ, RZ, RZ ;  /* 0x000000ffff0f7224 */ /* 0x000fe200078e00ff */
[----:B--2---:R-:W-:-:S02]  /*0400*/  MOV R0, RZ ;  /* 0x000000ff00007202 */ /* 0x004fc40000000f00 */
[----:B------:R-:W-:-:S03]  /*0410*/  ISETP.NE.U32.AND P2, PT, RZ, c[0x0][0x350], PT ;  /* 0x0000d400ff007a0c */ /* 0x000fc60003f45070 */
[----:B-1----:R-:W-:Y:S01]  /*0420*/  @P0 IMAD.WIDE R2, R29, R12, c[0x0][0x370] ;  /* 0x0000dc001d020625 */ /* 0x002fe200078e020c */
[----:B------:R-:W-:-:S03]  /*0430*/  ISETP.NE.AND.EX P2, PT, RZ, c[0x0][0x354], PT, P2 ;  /* 0x0000d500ff007a0c */ /* 0x000fc60003f45320 */
[CC--:B------:R-:W-:Y:S01]  /*0440*/  IMAD.WIDE R8, R29.reuse, R12.reuse, c[0x0][0x348] ;  /* 0x0000d2001d087625 */ /* 0x0c0fe200078e020c */
[----:B------:R1:W2:Y:S04]  /*0450*/  @P0 LDG.E R10, [R2.64] ;  /* 0x0000000e020a0981 */ /* 0x0002a8000c1e1900 */
[----:B------:R-:W3:Y:S05]  /*0460*/  @P1 LDG.E R0, [R8.64] ;  /* 0x0000000e08001981 */ /* 0x000eea000c1e1900 */
[----:B------:R-:W4:Y:S01]  /*0470*/  @P2 LDG.E R13, [R6.64] ;  /* 0x0000000e060d2981 */ /* 0x000f22000c1e1900 */
[----:B-1----:R-:W-:-:S05]  /*0480*/  IMAD.WIDE R2, R29, R12, c[0x0][0x358] ;  /* 0x0000d6001d027625 */ /* 0x002fca00078e020c */
[----:B------:R-:W4:Y:S01]  /*0490*/  @P3 LDG.E R15, [R2.64] ;  /* 0x0000000e020f3981 */ /* 0x000f22000c1e1900 */
[----:B------:R-:W-:-:S03]  /*04a0*/  ISETP.NE.U32.AND P0, PT, RZ, c[0x0][0x360], PT ;  /* 0x0000d800ff007a0c */ /* 0x000fc60003f05070 */
[----:B------:R-:W1:Y:S01]  /*04b0*/  S2R R30, SR_CTAID.Y ;  /* 0x00000000001e7919 */ /* 0x000e620000002600 */
[----:B------:R-:W-:Y:S01]  /*04c0*/  ISETP.NE.AND.EX P0, PT, RZ, c[0x0][0x364], PT, P0 ;  /* 0x0000d900ff007a0c */ /* 0x000fe20003f05300 */
[----:B------:R-:W-:Y:S02]  /*04d0*/  IMAD.MOV.U32 R19, RZ, RZ, c[0x0][0x168] ;  /* 0x00005a00ff137624 */ /* 0x000fe400078e00ff */
[----:B------:R-:W-:-:S10]  /*04e0*/  IMAD.MOV.U32 R11, RZ, RZ, c[0x0][0x2ac] ;  /* 0x0000ab00ff0b7624 */ /* 0x000fd400078e00ff */
[----:B------:R-:W-:-:S05]  /*04f0*/  @P0 IMAD.WIDE R4, R29, R12, c[0x0][0x360] ;  /* 0x0000d8001d040625 */ /* 0x000fca00078e020c */
[----:B------:R4:W5:Y:S01]  /*0500*/  @P0 LDG.E R19, [R4.64] ;  /* 0x0000000e04130981 */ /* 0x000962000c1e1900 */
[----:B------:R-:W-:Y:S01]  /*0510*/  IMAD R11, R11, c[0x0][0x1d0], RZ ;  /* 0x000074000b0b7a24 */ /* 0x000fe200078e02ff */
[----:B-1----:R-:W-:Y:S02]  /*0520*/  SHF.R.S32.HI R31, RZ, 0x1f, R30 ;  /* 0x0000001fff1f7819 */ /* 0x002fe4000001141e */
[----:B--2---:R-:W-:Y:S04]  /*0530*/  STL [R1+0x48], R10 ;  /* 0x0000480a01007387 */ /* 0x004fe80000100800 */
[----:B---3--:R-:W-:Y:S01]  /*0540*/  STL [R1+0x4c], R0 ;  /* 0x00004c0001007387 */ /* 0x008fe20000100800 */
[----:B----4-:R-:W-:-:S03]  /*0550*/  IADD3 R4, R13, R10, RZ ;  /* 0x0000000a0d047210 */ /* 0x010fc60007ffe0ff */
[----:B------:R-:W-:Y:S04]  /*0560*/  STL [R1+0x54], R15 ;  /* 0x0000540f01007387 */ /* 0x000fe80000100800 */
[----:B------:R1:W-:Y:S02]  /*0570*/  STL [R1+0x50], R4 ;  /* 0x0000500401007387 */ /* 0x0003e40000100800 */
[----:B-1----:R-:W-:Y:S01]  /*0580*/  MOV R4, c[0x0][0x228] ;  /* 0x00008a0000047a02 */ /* 0x002fe20000000f00 */
[----:B------:R-:W-:Y:S05]  /*0590*/  @P0 BRA `(.L_x_1124) ;  /* 0x0000004000000947 */ /* 0x000fea0003800000 */
[----:B------:R-:W-:Y:S05]  /*05a0*/  @!P1 BRA `(.L_x_1124) ;  /* 0x0000003000009947 */ /* 0x000fea0003800000 */
[----:B------:R1:W2:Y:S04]  /*05b0*/  LDG.E R0, [R8.64] ;  /* 0x0000000e08007981 */ /* 0x0002a8000c1e1900 */
[----:B-1----:R-:W2:Y:S02]  /*05c0*/  LDG.E R8, [R8.64+0x4] ;  /* 0x0000040e08087981 */ /* 0x002ea4000c1e1900 */
[----:B--2--5:R-:W-:-:S05]  /*05d0*/  IADD3 R19, -R0, R8, RZ ;  /* 0x0000000800137210 */ /* 0x024fca0007ffe1ff */
.L_x_1124:
[----:B-----5:R1:W-:Y:S01]  /*05e0*/  STL [R1+0x58], R19 ;  /* 0x0000581301007387 */ /* 0x0203e20000100800 */
[----:B------:R-:W-:-:S04]  /*05f0*/  ISETP.NE.U32.AND P0, PT, RZ, c[0x0][0x368], PT ;  /* 0x0000da00ff007a0c */ /* 0x000fc80003f05070 */
[----:B------:R-:W-:-:S13]  /*0600*/  ISETP.NE.AND.EX P0, PT, RZ, c[0x0][0x36c], PT, P0 ;  /* 0x0000db00ff007a0c */ /* 0x000fda0003f05300 */
[----:B------:R-:W-:Y:S05]  /*0610*/  @!P0 BRA `(.L_x_1125) ;  /* 0x0000003000008947 */ /* 0x000fea0003800000 */
[----:B------:R-:W-:-:S05]  /*0620*/  IMAD.WIDE R6, R29, R12, c[0x0][0x368] ;  /* 0x0000da001d067625 */ /* 0x000fca00078e020c */
[----:B------:R2:W5:Y:S01]  /*0630*/  LDG.E R11, [R6.64] ;  /* 0x0000000e060b7981 */ /* 0x000562000c1e1900 */
[----:B------:R-:W-:Y:S05]  /*0640*/  BRA `(.L_x_1126) ;  /* 0x0000004000007947 */ /* 0x000fea0003800000 */
.L_x_1125:
[----:B------:R-:W-:Y:S05]  /*0650*/  @!P2 BRA `(.L_x_1126) ;  /* 0x000000300000a947 */ /* 0x000fea0003800000 */
[----:B------:R2:W3:Y:S04]  /*0660*/  LDG.E R0, [R6.64] ;  /* 0x0000000e06007981 */ /* 0x0004e8000c1e1900 */
[----:B--2---:R-:W3:Y:S02]  /*0670*/  LDG.E R6, [R6.64+0x4] ;  /* 0x0000040e06067981 */ /* 0x004ee4000c1e1900 */
[----:B---3--:R-:W-:Y:S02]  /*0680*/  IADD3 R11, -R0, R6, RZ ;  /* 0x00000006000b7210 */ /* 0x008fe40007ffe1ff */
.L_x_1126:
[----:B------:R-:W-:Y:S01]  /*0690*/  ISETP.NE.U32.AND P0, PT, RZ, c[0x0][0x378], PT ;  /* 0x0000de00ff007a0c */ /* 0x000fe20003f05070 */
[----:B------:R3:W4:Y:S03]  /*06a0*/  @P3 LDG.E R5, [R2.64] ;  /* 0x0000000e02053981 */ /* 0x000726000c1e1900 */
[----:B------:R-:W-:Y:S01]  /*06b0*/  ISETP.NE.AND.EX P0, PT, RZ, c[0x0][0x37c], PT, P0 ;  /* 0x0000df00ff007a0c */ /* 0x000fe20003f05300 */
[----:B------:R3:W4:Y:S01]  /*06c0*/  @P3 LDG.E R0, [R2.64+0x4] ;  /* 0x0000040e02003981 */ /* 0x000722000c1e1900 */
[----:B-----5:R-:W-:-:S11]  /*06d0*/  IMAD.MOV.U32 R22, RZ, RZ, R11 ;  /* 0x000000ffff167224 */ /* 0x020fd600078e000b */
[----:B---3--:R-:W-:-:S05]  /*06e0*/  @P0 IMAD.WIDE R2, R29, R12, c[0x0][0x378] ;  /* 0x0000de001d020625 */ /* 0x008fca00078e020c */
[----:B--2---:R3:W2:Y:S01]  /*06f0*/  @P0 LDG.E R22, [R2.64] ;  /* 0x0000000e02160981 */ /* 0x0046a2000c1e1900 */
[----:B------:R-:W-:Y:S02]  /*0700*/  IMAD.IADD R10, R11, 0x1, -R10 ;  /* 0x000000010b0a7824 */ /* 0x000fe400078e0a0a */
[----:B------:R-:W-:-:S03]  /*0710*/  IMAD.MOV.U32 R8, RZ, RZ, c[0x0][0x32c] ;  /* 0x0000cb00ff087624 */ /* 0x000fc600078e00ff */
[----:B------:R1:W-:Y:S01]  /*0720*/  STL [R1+0x5c], R10 ;  /* 0x00005c0a01007387 */ /* 0x0003e20000100800 */
[----:B---3--:R-:W-:-:S05]  /*0730*/  IMAD.MOV.U32 R2, RZ, RZ, c[0x0][0x2c4] ;  /* 0x0000b100ff027624 */ /* 0x008fca00078e00ff */
[----:B------:R-:W-:Y:S02]  /*0740*/  ISETP.NE.AND P1, PT, R2, 0x1, PT ;  /* 0x000000010200780c */ /* 0x000fe40003f25270 */
[----:B------:R-:W-:Y:S01]  /*0750*/  ISETP.GE.AND P2, PT, R8, 0x1, PT ;  /* 0x000000010800780c */ /* 0x000fe20003f46270 */
[----:B----4-:R-:W-:Y:S01]  /*0760*/  @P3 IMAD.IADD R4, R0, 0x1, -R5 ;  /* 0x0000000100043824 */ /* 0x010fe200078e0a05 */
[----:B------:R-:W-:-:S03]  /*0770*/  IADD3 R0, R164, 0x7f, RZ ;  /* 0x0000007fa4007810 */ /* 0x000fc60007ffe0ff */
[----:B------:R-:W-:-:S06]  /*0780*/  IMAD.IADD R5, R10, 0x1, R4 ;  /* 0x000000010a057824 */ /* 0x000fcc00078e0204 */
[----:B------:R-:W-:Y:S01]  /*0790*/  @P1 IMAD.HI.U32 R2, R0, c[0x0][0x2c8], RZ ;  /* 0x0000b20000021a27 */ /* 0x000fe200078e00ff */
[----:B------:R1:W-:Y:S01]  /*07a0*/  STL.64 [R1+0x60], R4 ;  /* 0x0000600401007387 */ /* 0x0003e20000100a00 */
[----:B------:R-:W-:-:S03]  /*07b0*/  IADD3 R3, R5, 0x2f, RZ ;  /* 0x0000002f05037810 */ /* 0x000fc60007ffe0ff */
[----:B------:R-:W-:Y:S02]  /*07c0*/  @P1 SHF.R.U32.HI R0, RZ, c[0x0][0x2cc], R2 ;  /* 0x0000b300ff001a19 */ /* 0x000fe40000011602 */
[----:B------:R-:W-:Y:S02]  /*07d0*/  IMAD.HI R3, R3, 0x2aaaaaab, RZ ;  /* 0x2aaaaaab03037827 */ /* 0x000fe400078e02ff */
[----:B------:R-:W-:Y:S01]  /*07e0*/  IADD3 R0, R0, 0x1, R5 ;  /* 0x0000000100007810 */ /* 0x000fe20007ffe005 */
[----:B--2---:R1:W-:Y:S02]  /*07f0*/  STL [R1+0x68], R22 ;  /* 0x0000681601007387 */ /* 0x0043e40000100800 */
[----:B------:R-:W-:Y:S02]  /*0800*/  SHF.R.U32.HI R6, RZ, 0x1f, R3 ;  /* 0x0000001fff067819 */ /* 0x000fe40000011603 */
[----:B------:R-:W-:Y:S02]  /*0810*/  IMAD.IADD R2, R0, 0x1, -R19 ;  /* 0x0000000100027824 */ /* 0x000fe400078e0a13 */
[----:B------:R-:W-:-:S03]  /*0820*/  LEA.HI.SX32 R7, R3, R6, 0x1d ;  /* 0x0000000603077211 */ /* 0x000fc600078feaff */
[----:B------:R-:W-:Y:S01]  /*0830*/  IADD3 R6, R2, c[0x0][0x328], RZ ;  /* 0x0000ca0002067a10 */ /* 0x000fe20007ffe0ff */
[----:B------:R-:W-:Y:S05]  /*0840*/  @!P2 BRA `(.L_x_1127) ;  /* 0x000000e00000a947 */ /* 0x000fea0003800000 */
[C---:B------:R-:W-:Y:S02]  /*0850*/  ISETP.GT.AND P0, PT, R2.reuse, RZ, PT ;  /* 0x000000ff0200720c */ /* 0x040fe40003f04270 */
[----:B------:R-:W-:-:S11]  /*0860*/  IADD3 R0, R2, -0x1, RZ ;  /* 0xffffffff02007810 */ /* 0x000fd60007ffe0ff */
[----:B------:R-:W-:Y:S05]  /*0870*/  @P0 BRA `(.L_x_1128) ;  /* 0x0000006000000947 */ /* 0x000fea0003800000 */
[----:B------:R-:W-:Y:S01]  /*0880*/  ISETP.NE.AND P0, PT, R8, 0x1, PT ;  /* 0x000000010800780c */ /* 0x000fe20003f05270 */
[----:B------:R-:W-:-:S12]  /*0890*/  IMAD.MOV R0, RZ, RZ, -R2 ;  /* 0x000000ffff007224 */ /* 0x000fd800078e0a02 */
[----:B------:R-:W-:-:S05]  /*08a0*/  @P0 IMAD.HI.U32 R2, R0, c[0x0][0x330], RZ ;  /* 0x0000cc0000020a27 */ /* 0x000fca00078e00ff */
[----:B------:R-:W-:-:S04]  /*08b0*/  @P0 SHF.R.U32.HI R0, RZ, c[0x0][0x334], R2 ;  /* 0x0000cd00ff000a19 */ /* 0x000fc80000011602 */
[----:B------:R-:W-:Y:S01]  /*08c0*/  LOP3.LUT R0, RZ, R0, RZ, 0x33, !PT ;  /* 0x00000000ff007212 */ /* 0x000fe200078e33ff */
[----:B------:R-:W-:Y:S05]  /*08d0*/  BRA `(.L_x_1129) ;  /* 0x0000003000007947 */ /* 0x000fea0003800000 */
.L_x_1128:
[----:B------:R-:W-:-:S13]  /*08e0*/  ISETP.NE.AND P0, PT, R8, 0x1, PT ;  /* 0x000000010800780c */ /* 0x000fda0003f05270 */
[----:B------:R-:W-:-:S05]  /*08f0*/  @P0 IMAD.HI.U32 R2, R0, c[0x0][0x330], RZ ;  /* 0x0000cc0000020a27 */ /* 0x000fca00078e00ff */
[----:B------:R-:W-:-:S05]  /*0900*/  @P0 SHF.R.U32.HI R0, RZ, c[0x0][0x334], R2 ;  /* 0x0000cd00ff000a19 */ /* 0x000fca0000011602 */
.L_x_1129:
[----:B------:R-:W-:-:S05]  /*0910*/  IMAD R0, R0, R8, c[0x0][0x32c] ;  /* 0x0000cb0000007624 */ /* 0x000fca00078e0208 */
[----:B------:R-:W-:Y:S02]  /*0920*/  IMNMX R6, R6, R0, PT ;  /* 0x0000000006067217 */ /* 0x000fe40003800200 */
.L_x_1127:
[----:B------:R-:W-:-:S04]  /*0930*/  @P1 IMAD.HI.U32 R2, R164, c[0x0][0x2c8], RZ ;  /* 0x0000b200a4021a27 */ /* 0x000fc800078e00ff */
[----:B------:R-:W-:Y:S01]  /*0940*/  IMAD.MOV.U32 R0, RZ, RZ, R164 ;  /* 0x000000ffff007224 */ /* 0x000fe200078e00a4 */
[----:B------:R-:W-:-:S04]  /*0950*/  @P1 SHF.R.U32.HI R0, RZ, c[0x0][0x2cc], R2 ;  /* 0x0000b300ff001a19 */ /* 0x000fc80000011602 */
[----:B------:R-:W-:-:S04]  /*0960*/  IADD3 R0, R0, R5, -R19 ;  /* 0x0000000500007210 */ /* 0x000fc80007ffe813 */
[----:B------:R-:W-:Y:S01]  /*0970*/  IADD3 R3, R0, -c[0x0][0x324], RZ ;  /* 0x8000c90000037a10 */ /* 0x000fe20007ffe0ff */
[----:B------:R-:W-:Y:S05]  /*0980*/  @!P2 BRA `(.L_x_1130) ;  /* 0x000000d00000a947 */ /* 0x000fea0003800000 */
[----:B------:R-:W-:-:S13]  /*0990*/  ISETP.GT.AND P0, PT, R0, -0x1, PT ;  /* 0xffffffff0000780c */ /* 0x000fda0003f04270 */
[----:B------:R-:W-:Y:S05]  /*09a0*/  @P0 BRA `(.L_x_1131) ;  /* 0x0000006000000947 */ /* 0x000fea0003800000 */
[----:B------:R-:W-:Y:S02]  /*09b0*/  ISETP.NE.AND P0, PT, R8, 0x1, PT ;  /* 0x000000010800780c */ /* 0x000fe40003f05270 */
[----:B------:R-:W-:-:S11]  /*09c0*/  LOP3.LUT R0, RZ, R0, RZ, 0x33, !PT ;  /* 0x00000000ff007212 */ /* 0x000fd600078e33ff */
[----:B------:R-:W-:-:S05]  /*09d0*/  @P0 IMAD.HI.U32 R2, R0, c[0x0][0x330], RZ ;  /* 0x0000cc0000020a27 */ /* 0x000fca00078e00ff */
[----:B------:R-:W-:-:S04]  /*09e0*/  @P0 SHF.R.U32.HI R0, RZ, c[0x0][0x334], R2 ;  /* 0x0000cd00ff000a19 */ /* 0x000fc80000011602 */
[----:B------:R-:W-:Y:S01]  /*09f0*/  LOP3.LUT R0, RZ, R0, RZ, 0x33, !PT ;  /* 0x00000000ff007212 */ /* 0x000fe200078e33ff */
[----:B------:R-:W-:Y:S05]  /*0a00*/  BRA `(.L_x_1132) ;  /* 0x0000003000007947 */ /* 0x000fea0003800000 */
.L_x_1131:
[----:B------:R-:W-:-:S13]  /*0a10*/  ISETP.NE.AND P0, PT, R8, 0x1, PT ;  /* 0x000000010800780c */ /* 0x000fda0003f05270 */
[----:B------:R-:W-:-:S05]  /*0a20*/  @P0 IMAD.HI.U32 R2, R0, c[0x0][0x330], RZ ;  /* 0x0000cc0000020a27 */ /* 0x000fca00078e00ff */
[----:B------:R-:W-:-:S05]  /*0a30*/  @P0 SHF.R.U32.HI R0, RZ, c[0x0][0x334], R2 ;  /* 0x0000cd00ff000a19 */ /* 0x000fca0000011602 */
.L_x_1132:
[----:B------:R-:W-:-:S05]  /*0a40*/  IMAD R0, R0, c[0x0][0x32c], RZ ;  /* 0x0000cb0000007a24 */ /* 0x000fca00078e02ff */
[----:B------:R-:W-:-:S04]  /*0a50*/  IMNMX R3, R3, R0, !PT ;  /* 0x0000000003037217 */ /* 0x000fc80007800200 */
.L_x_1130:
[----:B------:R-:W-:Y:S01]  /*0a60*/  IADD3 R2, R6, 0x2f, RZ ;  /* 0x0000002f06027810 */ /* 0x000fe20007ffe0ff */
[----:B------:R-:W-:-:S04]  /*0a70*/  IMAD.HI R0, R3, 0x2aaaaaab, RZ ;  /* 0x2aaaaaab03007827 */ /* 0x000fc800078e02ff */
[----:B------:R-:W-:Y:S01]  /*0a80*/  IMAD.HI R3, R2, 0x2aaaaaab, RZ ;  /* 0x2aaaaaab02037827 */ /* 0x000fe200078e02ff */
[----:B------:R-:W-:-:S04]  /*0a90*/  SHF.R.U32.HI R2, RZ, 0x1f, R0 ;  /* 0x0000001fff027819 */ /* 0x000fc80000011600 */
[----:B------:R-:W-:Y:S02]  /*0aa0*/  SHF.R.U32.HI R6, RZ, 0x1f, R3 ;  /* 0x0000001fff067819 */ /* 0x000fe40000011603 */
[----:B------:R-:W-:Y:S02]  /*0ab0*/  LEA.HI.SX32 R0, R0, R2, 0x1d ;  /* 0x0000000200007211 */ /* 0x000fe400078feaff */
[----:B------:R-:W-:Y:S02]  /*0ac0*/  LEA.HI.SX32 R3, R3, R6, 0x1d ;  /* 0x0000000603037211 */ /* 0x000fe400078feaff */
[----:B------:R-:W-:Y:S02]  /*0ad0*/  IMNMX R2, RZ, R0, !PT ;  /* 0x00000000ff027217 */ /* 0x000fe40007800200 */
[----:B------:R-:W-:-:S03]  /*0ae0*/  IMNMX R0, R7, R3, PT ;  /* 0x0000000307007217 */ /* 0x000fc60003800200 */
[--C-:B------:R-:W-:Y:S02]  /*0af0*/  IMAD R2, R2, 0x30, -R10.reuse ;  /* 0x0000003002027824 */ /* 0x100fe400078e0a0a */
[----:B------:R-:W-:-:S03]  /*0b00*/  IMAD R0, R0, 0x30, -R10 ;  /* 0x0000003000007824 */ /* 0x000fc600078e0a0a */
[----:B------:R-:W-:Y:S02]  /*0b10*/  IMNMX R2, RZ, R2, !PT ;  /* 0x00000002ff027217 */ /* 0x000fe40007800200 */
        /* <DEDUP_REMOVED lines=11> */
[----:B------:R-:W-:Y:S02]  /*0bd0*/  ISETP.NE.U32.AND P0, PT, RZ, c[0x0][0x340], PT ;  /* 0x0000d000ff007a0c */ /* 0x000fe40003f05070 */
[----:B------:R-:W-:Y:S01]  /*0be0*/  SHF.R.S32.HI R26, RZ, 0x1f, R166 ;  /* 0x0000001fff1a7819 */ /* 0x000fe200000114a6 */
[----:B-1----:R-:W-:Y:S01]  /*0bf0*/  IMAD R5, R31, c[0x0][0x240], RZ ;  /* 0x000090001f057a24 */ /* 0x002fe200078e02ff */
[----:B------:R-:W-:Y:S01]  /*0c00*/  ISETP.NE.AND.EX P2, PT, RZ, c[0x0][0x344], PT, P0 ;  /* 0x0000d100ff007a0c */ /* 0x000fe20003f45300 */
[----:B------:R-:W-:Y:S02]  /*0c10*/  UMOV UR9, 0x30 ;  /* 0x0000003000097882 */ /* 0x000fe40000000000 */
[----:B------:R-:W-:-:S10]  /*0c20*/  ULDC.64 UR4, c[0x0][0x238] ;  /* 0x00008e0000047ab9 */ /* 0x000fd40000000a00 */
[----:B------:R-:W-:-:S05]  /*0c30*/  @P2 IMAD.WIDE R2, R29, R12, c[0x0][0x340] ;  /* 0x0000d0001d022625 */ /* 0x000fca00078e020c */
[----:B------:R1:W2:Y:S01]  /*0c40*/  @P2 LDG.E R14, [R2.64] ;  /* 0x0000000e020e2981 */ /* 0x0002a2000c1e1900 */
[----:B------:R-:W-:Y:S01]  /*0c50*/  LEA.HI R45, R26, R166, RZ, 0x3 ;  /* 0x000000a61a2d7211 */ /* 0x000fe200078f18ff */
[----:B------:R-:W-:Y:S01]  /*0c60*/  IMAD R5, R30, c[0x0][0x244], R5 ;  /* 0x000091001e057a24 */ /* 0x000fe200078e0205 */
[----:B------:R-:W-:Y:S01]  /*0c70*/  SHF.R.S32.HI R12, RZ, 0x1f, R29 ;  /* 0x0000001fff0c7819 */ /* 0x000fe2000001141d */
[----:B------:R-:W-:Y:S01]  /*0c80*/  UIMAD.WIDE.U32 UR10, UR9, UR4, URZ ;  /* 0x00000004090a72a5 */ /* 0x000fe2000f8e003f */
[----:B------:R-:W-:Y:S01]  /*0c90*/  LOP3.LUT R0, R45, 0xfffffff8, RZ, 0xc0, !PT ;  /* 0xfffffff82d007812 */ /* 0x000fe200078ec0ff */
[----:B------:R-:W-:Y:S01]  /*0ca0*/  UIMAD UR7, UR9, UR5, URZ ;  /* 0x00000005090772a4 */ /* 0x000fe2000f8e023f */
[----:B------:R-:W-:Y:S01]  /*0cb0*/  SEL R28, R12, RZ, !P3 ;  /* 0x000000ff0c1c7207 */ /* 0x000fe20005800000 */
[----:B------:R-:W-:Y:S01]  /*0cc0*/  IMAD.IADD R156, R13, 0x1, R11 ;  /* 0x000000010d9c7824 */ /* 0x000fe200078e020b */
[----:B------:R-:W-:Y:S01]  /*0cd0*/  SEL R27, R29, RZ, !P3 ;  /* 0x000000ff1d1b7207 */ /* 0x000fe20005800000 */
[----:B------:R-:W-:Y:S01]  /*0ce0*/  IMAD.IADD R0, R166, 0x1, -R0 ;  /* 0x00000001a6007824 */ /* 0x000fe200078e0a00 */
[----:B------:R-:W-:Y:S01]  /*0cf0*/  UIADD3 UR7, UR11, UR7, URZ ;  /* 0x000000070b077290 */ /* 0x000fe2000fffe03f */
[----:B------:R-:W-:Y:S01]  /*0d00*/  IADD3 R48, R6, -0x1, RZ ;  /* 0xffffffff06307810 */ /* 0x000fe20007ffe0ff */
[----:B------:R-:W-:Y:S01]  /*0d10*/  IMAD R20, R31, c[0x0][0x260], RZ ;  /* 0x000098001f147a24 */ /* 0x000fe200078e02ff */
[----:B------:R-:W-:Y:S01]  /*0d20*/  SHF.R.S32.HI R45, RZ, 0x3, R45 ;  /* 0x00000003ff2d7819 */ /* 0x000fe2000001142d */
[----:B------:R-:W-:Y:S01]  /*0d30*/  IMAD.SHL.U32 R24, R0, 0x8, RZ ;  /* 0x0000000800187824 */ /* 0x000fe200078e00ff */
[----:B------:R-:W-:Y:S01]  /*0d40*/  SHF.R.S32.HI R8, RZ, 0x1f, R48 ;  /* 0x0000001fff087819 */ /* 0x000fe20000011430 */
[----:B------:R-:W-:Y:S01]  /*0d50*/  IMAD R7, R48, -0x30, R4 ;  /* 0xffffffd030077824 */ /* 0x000fe200078e0204 */
[----:B------:R-:W-:Y:S01]  /*0d60*/  SHF.R.S32.HI R23, RZ, 0x1f, R45 ;  /* 0x0000001fff177819 */ /* 0x000fe2000001142d */
[----:B------:R-:W-:Y:S01]  /*0d70*/  IMAD.SHL.U32 R38, R0, 0x4, RZ ;  /* 0x0000000400267824 */ /* 0x000fe200078e00ff */
[----:B------:R-:W-:Y:S01]  /*0d80*/  SHF.R.S32.HI R25, RZ, 0x1f, R24 ;  /* 0x0000001fff197819 */ /* 0x000fe20000011418 */
[C---:B------:R-:W-:Y:S01]  /*0d90*/  IMAD R20, R30.reuse, c[0x0][0x264], R20 ;  /* 0x000099001e147a24 */ /* 0x040fe200078e0214 */
[----:B------:R-:W-:Y:S01]  /*0da0*/  IADD3 R140, P0, R45, R15, RZ ;  /* 0x0000000f2d8c7210 */ /* 0x000fe20007f1e0ff */
[----:B------:R-:W-:Y:S01]  /*0db0*/  IMAD R16, R23, c[0x0][0x280], RZ ;  /* 0x0000a00017107a24 */ /* 0x000fe200078e02ff */
[----:B------:R-:W-:Y:S01]  /*0dc0*/  SHF.R.S32.HI R39, RZ, 0x1f, R38 ;  /* 0x0000001fff277819 */ /* 0x000fe20000011426 */
[----:B-1----:R-:W-:Y:S01]  /*0dd0*/  IMAD.WIDE.U32 R2, R30, c[0x0][0x240], R24 ;  /* 0x000090001e027a25 */ /* 0x002fe200078e0018 */
[----:B------:R-:W-:Y:S01]  /*0de0*/  LEA.HI.X.SX32 R141, R15, R23, 0x1, P0 ;  /* 0x000000170f8d7211 */ /* 0x000fe200000f0eff */
[----:B------:R-:W-:Y:S01]  /*0df0*/  USHF.L.U32 UR8, UR4, 0x5, URZ ;  /* 0x0000000504087899 */ /* 0x000fe2000800063f */
[----:B------:R-:W-:Y:S01]  /*0e00*/  IADD3 R40, R38, 0x40, RZ ;  /* 0x0000004026287810 */ /* 0x000fe20007ffe0ff */
[----:B------:R-:W-:Y:S01]  /*0e10*/  IMAD.IADD R3, R3, 0x1, R5 ;  /* 0x0000000103037824 */ /* 0x000fe200078e0205 */
[----:B------:R-:W-:Y:S01]  /*0e20*/  UMOV UR6, 0x5 ;  /* 0x0000000500067882 */ /* 0x000fe20000000000 */
[----:B------:R-:W-:Y:S01]  /*0e30*/  IMAD R5, R28, c[0x0][0x248], RZ ;  /* 0x000092001c057a24 */ /* 0x000fe200078e02ff */
[----:B------:R-:W-:Y:S01]  /*0e40*/  USHF.L.U64.HI UR12, UR4, UR6, UR5 ;  /* 0x00000006040c7299 */ /* 0x000fe20008010205 */
[C---:B------:R-:W-:Y:S01]  /*0e50*/  IMAD.WIDE.U32 R2, R27.reuse, c[0x0][0x248], R2 ;  /* 0x000092001b027a25 */ /* 0x040fe200078e0002 */
[C---:B------:R-:W-:Y:S01]  /*0e60*/  IADD3 R107, R24.reuse, 0x80, RZ ;  /* 0x00000080186b7810 */ /* 0x040fe20007ffe0ff */
[----:B------:R-:W-:Y:S01]  /*0e70*/  ULDC.64 UR4, c[0x0][0x290] ;  /* 0x0000a40000047ab9 */ /* 0x000fe20000000a00 */
[----:B------:R-:W-:Y:S01]  /*0e80*/  IADD3 R106, R24, 0xc0, RZ ;  /* 0x000000c0186a7810 */ /* 0x000fe20007ffe0ff */
[----:B------:R-:W-:Y:S01]  /*0e90*/  IMAD R6, R27, c[0x0][0x24c], R5 ;  /* 0x000093001b067a24 */ /* 0x000fe200078e0205 */
[----:B------:R-:W-:Y:S01]  /*0ea0*/  ISETP.GE.AND P6, PT, R107, c[0x0][0x1d4], PT ;  /* 0x000075006b007a0c */ /* 0x000fe20003fc6270 */
[----:B------:R-:W-:Y:S01]  /*0eb0*/  IMAD R5, R48, UR7, RZ ;  /* 0x0000000730057c24 */ /* 0x000fe2000f8e02ff */
[----:B------:R-:W-:Y:S01]  /*0ec0*/  ISETP.GE.AND P5, PT, R106, c[0x0][0x1d4], PT ;  /* 0x000075006a007a0c */ /* 0x000fe20003fa6270 */
[----:B------:R-:W-:Y:S01]  /*0ed0*/  IMAD.IADD R3, R3, 0x1, R6 ;  /* 0x0000000103037824 */ /* 0x000fe200078e0206 */
[----:B------:R-:W-:Y:S01]  /*0ee0*/  IADD3 R159, R45, 0x20, RZ ;  /* 0x000000202d9f7810 */ /* 0x000fe20007ffe0ff */
[----:B------:R-:W-:Y:S01]  /*0ef0*/  IMAD R13, R8, UR10, R5 ;  /* 0x0000000a080d7c24 */ /* 0x000fe2000f8e0205 */
[----:B------:R-:W-:Y:S01]  /*0f00*/  IMNMX R5, R7, 0x30, PT ;  /* 0x0000003007057817 */ /* 0x000fe20003800200 */
[----:B------:R-:W-:Y:S01]  /*0f10*/  IMAD R6, R141, c[0x0][0x238], RZ ;  /* 0x00008e008d067a24 */ /* 0x000fe200078e02ff */
[----:B------:R-:W-:Y:S01]  /*0f20*/  UIMAD.WIDE.U32 UR18, UR9, UR4, URZ ;  /* 0x00000004091272a5 */ /* 0x000fe2000f8e003f */
[C---:B------:R-:W-:Y:S01]  /*0f30*/  IMAD.WIDE.U32 R144, R140.reuse, c[0x0][0x238], R2 ;  /* 0x00008e008c907a25 */ /* 0x040fe200078e0002 */
[----:B------:R-:W-:Y:S01]  /*0f40*/  UIMAD UR9, UR9, UR5, URZ ;  /* 0x00000005090972a4 */ /* 0x000fe2000f8e023f */
[----:B------:R-:W-:Y:S01]  /*0f50*/  P2R R139, PR, RZ, 0x40 ;  /* 0x00000040ff8b7803 */ /* 0x000fe20000000000 */
[----:B------:R-:W-:Y:S01]  /*0f60*/  USHF.L.U64.HI UR13, UR4, UR6, UR5 ;  /* 0x00000006040d7299 */ /* 0x000fe20008010205 */
[----:B------:R-:W-:Y:S01]  /*0f70*/  IMAD.IADD R5, R5, 0x1, -R45 ;  /* 0x0000000105057824 */ /* 0x000fe200078e0a2d */
[----:B------:R-:W-:Y:S01]  /*0f80*/  USHF.L.U32 UR16, UR4, 0x5, URZ ;  /* 0x0000000504107899 */ /* 0x000fe2000800063f */
[----:B------:R-:W-:Y:S01]  /*0f90*/  IMAD R10, R140, c[0x0][0x23c], R6 ;  /* 0x00008f008c0a7a24 */ /* 0x000fe200078e0206 */
[----:B------:R-:W-:Y:S01]  /*0fa0*/  P2R R138, PR, RZ, 0x20 ;  /* 0x00000020ff8a7803 */ /* 0x000fe20000000000 */
[----:B------:R-:W-:Y:S01]  /*0fb0*/  IMAD.MOV.U32 R142, RZ, RZ, R144 ;  /* 0x000000ffff8e7224 */ /* 0x000fe200078e0090 */
[----:B------:R-:W-:Y:S01]  /*0fc0*/  ISETP.GE.AND P0, PT, R5, 0x1, PT ;  /* 0x000000010500780c */ /* 0x000fe20003f06270 */
[----:B------:R-:W-:Y:S01]  /*0fd0*/  IMAD.IADD R143, R145, 0x1, R10 ;  /* 0x00000001918f7824 */ /* 0x000fe200078e020a */
[----:B------:R-:W-:Y:S01]  /*0fe0*/  ISETP.GT.AND P3, PT, R5, 0x20, PT ;  /* 0x000000200500780c */ /* 0x000fe20003f64270 */
[C---:B------:R-:W-:Y:S01]  /*0ff0*/  IMAD R16, R45.reuse, c[0x0][0x284], R16 ;  /* 0x0000a1002d107a24 */ /* 0x040fe200078e0210 */
[----:B------:R-:W-:Y:S01]  /*1000*/  ULDC.64 UR4, c[0x0][0x280] ;  /* 0x0000a00000047ab9 */ /* 0x000fe20000000a00 */
[C---:B------:R-:W-:Y:S01]  /*1010*/  IMAD.WIDE.U32 R8, R45.reuse, c[0x0][0x280], R38 ;  /* 0x0000a0002d087a25 */ /* 0x040fe200078e0026 */
[----:B------:R-:W-:Y:S01]  /*1020*/  USHF.L.U64.HI UR6, UR4, UR6, UR5 ;  /* 0x0000000604067299 */ /* 0x000fe20008010205 */
[C---:B------:R-:W-:Y:S01]  /*1030*/  IADD3 R114, -R45.reuse, 0x30, RZ ;  /* 0x000000302d727810 */ /* 0x040fe20007ffe1ff */
[----:B------:R-:W-:Y:S01]  /*1040*/  UIMAD.WIDE.U32 UR20, UR4, 0x30, URZ ;  /* 0x00000030041478a5 */ /* 0x000fe2000f8e003f */
[----:B------:R-:W-:Y:S01]  /*1050*/  IMAD.WIDE.U32 R10, R45, c[0x0][0x280], R24 ;  /* 0x0000a0002d0a7a25 */ /* 0x000fe200078e0018 */
[----:B------:R-:W-:Y:S01]  /*1060*/  UIMAD UR5, UR5, 0x30, URZ ;  /* 0x00000030050578a4 */ /* 0x000fe2000f8e023f */
[----:B------:R-:W-:Y:S01]  /*1070*/  IADD3 R42, R38, 0x20, RZ ;  /* 0x00000020262a7810 */ /* 0x000fe20007ffe0ff */
[----:B------:R-:W-:Y:S01]  /*1080*/  USHF.L.U32 UR17, UR4, 0x5, URZ ;  /* 0x0000000504117899 */ /* 0x000fe2000800063f */
[----:B------:R-:W-:Y:S01]  /*1090*/  IMAD.WIDE.U32 R2, R48, UR10, R142 ;  /* 0x0000000a30027c25 */ /* 0x000fe2000f8e008e */
[----:B------:R-:W-:Y:S01]  /*10a0*/  IADD3 R41, R38, 0x60, RZ ;  /* 0x0000006026297810 */ /* 0x000fe20007ffe0ff */
[----:B------:R-:W-:-:S02]  /*10b0*/  UIADD3 UR9, UR19, UR9, URZ ;  /* 0x0000000913097290 */ /* 0x000fc4000fffe03f */
[----:B------:R-:W-:Y:S01]  /*10c0*/  IMAD.WIDE.U32 R6, R30, c[0x0][0x260], R24 ;  /* 0x000098001e067a25 */ /* 0x000fe200078e0018 */
[----:B------:R-:W-:Y:S02]  /*10d0*/  UIADD3 UR5, UR21, UR5, URZ ;  /* 0x0000000515057290 */ /* 0x000fe4000fffe03f */
[----:B------:R-:W-:Y:S01]  /*10e0*/  ULDC.U8 UR4, c[0x0][0x298] ;  /* 0x0000a60000047ab9 */ /* 0x000fe20000000000 */
[----:B------:R-:W-:Y:S02]  /*10f0*/  IMAD.IADD R19, R9, 0x1, R16 ;  /* 0x0000000109137824 */ /* 0x000fe400078e0210 */
[----:B------:R-:W-:Y:S02]  /*1100*/  IMAD.IADD R17, R16, 0x1, R11 ;  /* 0x0000000110117824 */ /* 0x000fe400078e020b */
[----:B------:R-:W-:Y:S01]  /*1110*/  IMAD.MOV.U32 R18, RZ, RZ, R8 ;  /* 0x000000ffff127224 */ /* 0x000fe200078e0008 */
[----:B------:R-:W-:Y:S01]  /*1120*/  @P0 LEA R8, P1, R2, c[0x0][0x220], 0x1 ;  /* 0x0000880002080a11 */ /* 0x000fe200078208ff */
[----:B------:R-:W-:-:S02]  /*1130*/  IMAD.IADD R5, R3, 0x1, R13 ;  /* 0x0000000103057824 */ /* 0x000fc400078e020d */
[----:B------:R-:W-:Y:S02]  /*1140*/  IMAD.MOV.U32 R16, RZ, RZ, R10 ;  /* 0x000000ffff107224 */ /* 0x000fe400078e000a */
[----:B------:R-:W-:Y:S01]  /*1150*/  IMAD.IADD R21, R7, 0x1, R20 ;  /* 0x0000000107157824 */ /* 0x000fe200078e0214 */
[----:B------:R-:W-:Y:S01]  /*1160*/  @P0 LEA.HI.X R9, R2, c[0x0][0x224], R5, 0x1, P1 ;  /* 0x0000890002090a11 */ /* 0x000fe200008f0c05 */
[----:B------:R-:W-:Y:S01]  /*1170*/  IMAD.IADD R36, R38, 0x1, R40 ;  /* 0x0000000126247824 */ /* 0x000fe200078e0228 */
[----:B------:R-:W-:Y:S01]  /*1180*/  LEA.HI R7, R26, R166, RZ, 0x6 ;  /* 0x000000a61a077211 */ /* 0x000fe200078f30ff */
[----:B------:R-:W-:Y:S01]  /*1190*/  IMAD.MOV.U32 R20, RZ, RZ, R6 ;  /* 0x000000ffff147224 */ /* 0x000fe200078e0006 */
[----:B------:R-:W-:Y:S01]  /*11a0*/  @P3 IADD3 R6, P4, R2, UR8, RZ ;  /* 0x0000000802063c10 */ /* 0x000fe2000ff9e0ff */
[----:B------:R-:W-:Y:S01]  /*11b0*/  IMAD.SHL.U32 R2, R45, 0x40, RZ ;  /* 0x000000402d027824 */ /* 0x000fe200078e00ff */
[----:B------:R-:W-:Y:S01]  /*11c0*/  ISETP.GE.AND P1, PT, R24, c[0x0][0x27c], PT ;  /* 0x00009f0018007a0c */ /* 0x000fe20003f26270 */
[----:B------:R-:W-:-:S02]  /*11d0*/  IMAD.SHL.U32 R7, R7, 0x8, RZ ;  /* 0x0000000807077824 */ /* 0x000fc400078e00ff */
[----:B------:R-:W-:Y:S01]  /*11e0*/  IMAD R3, R23, c[0x0][0x290], RZ ;  /* 0x0000a40017037a24 */ /* 0x000fe200078e02ff */
[----:B------:R-:W-:Y:S01]  /*11f0*/  LOP3.LUT R119, R2, 0x1c0, RZ, 0xc0, !PT ;  /* 0x000001c002777812 */ /* 0x000fe200078ec0ff */
[----:B------:R-:W-:Y:S01]  /*1200*/  IMAD.WIDE.U32 R120, R27, c[0x0][0x268], R20 ;  /* 0x00009a001b787a25 */ /* 0x000fe200078e0014 */
[----:B------:R-:W-:Y:S02]  /*1210*/  SEL R2, RZ, c[0x0][0x27c], !P1 ;  /* 0x00009f00ff027a07 */ /* 0x000fe40004800000 */
[----:B------:R-:W-:Y:S01]  /*1220*/  LOP3.LUT R7, R7, 0xfffffe00, RZ, 0xc0, !PT ;  /* 0xfffffe0007077812 */ /* 0x000fe200078ec0ff */
[----:B------:R-:W-:Y:S01]  /*1230*/  IMAD R3, R45, c[0x0][0x294], R3 ;  /* 0x0000a5002d037a24 */ /* 0x000fe200078e0203 */
[----:B------:R-:W-:Y:S01]  /*1240*/  LOP3.LUT R87, R119, 0x38, R24, 0xf8, !PT ;  /* 0x0000003877577812 */ /* 0x000fe200078ef818 */
[----:B------:R-:W-:Y:S01]  /*1250*/  IMAD.IADD R2, R24, 0x1, R2 ;  /* 0x0000000118027824 */ /* 0x000fe200078e0202 */
[----:B------:R-:W-:Y:S01]  /*1260*/  SHF.R.U32.HI R158, RZ, 0x3, R119 ;  /* 0x00000003ff9e7819 */ /* 0x000fe20000011677 */
[----:B------:R-:W-:Y:S01]  /*1270*/  IMAD.WIDE.U32 R124, R22, c[0x0][0x280], R16 ;  /* 0x0000a000167c7a25 */ /* 0x000fe200078e0010 */
[----:B------:R-:W-:-:S02]  /*1280*/  @P3 IADD3.X R23, R5, UR12, RZ, P4, !PT ;  /* 0x0000000c05173c10 */ /* 0x000fc4000a7fe4ff */
[----:B------:R-:W-:Y:S01]  /*1290*/  LOP3.LUT R87, R7, R87, R158, 0xf6, !PT ;  /* 0x0000005707577212 */ /* 0x000fe200078ef69e */
[----:B------:R-:W-:Y:S01]  /*12a0*/  IMAD.WIDE.U32 R128, R22, c[0x0][0x280], R18 ;  /* 0x0000a00016807a25 */ /* 0x000fe200078e0012 */
[----:B------:R-:W-:Y:S02]  /*12b0*/  SHF.R.S32.HI R5, RZ, 0x1f, R2 ;  /* 0x0000001fff057819 */ /* 0x000fe40000011402 */
[----:B------:R-:W-:Y:S01]  /*12c0*/  SHF.L.U32 R87, R87, 0x1, RZ ;  /* 0x0000000157577819 */ /* 0x000fe200000006ff */
[----:B------:R-:W-:Y:S01]  /*12d0*/  IMAD.WIDE.U32 R162, R30, c[0x0][0x1e8], RZ ;  /* 0x00007a001ea27a25 */ /* 0x000fe200078e00ff */
[----:B------:R-:W-:-:S03]  /*12e0*/  LEA.HI R26, R5, R2, RZ, 0x6 ;  /* 0x00000002051a7211 */ /* 0x000fc600078f30ff */
[----:B------:R-:W-:-:S04]  /*12f0*/  IMAD.WIDE.U32 R160, R30, c[0x0][0x210], RZ ;  /* 0x000084001ea07a25 */ /* 0x000fc800078e00ff */
[----:B------:R-:W-:Y:S02]  /*1300*/  IMAD.MOV.U32 R168, RZ, RZ, c[0x0][0x2b8] ;  /* 0x0000ae00ffa87624 */ /* 0x000fe400078e00ff */
[----:B------:R-:W-:Y:S02]  /*1310*/  IMAD.MOV.U32 R165, RZ, RZ, c[0x0][0x27c] ;  /* 0x00009f00ffa57624 */ /* 0x000fe400078e00ff */
[----:B------:R-:W-:Y:S02]  /*1320*/  IMAD.MOV.U32 R86, RZ, RZ, c[0x0][0x27c] ;  /* 0x00009f00ff567624 */ /* 0x000fe400078e00ff */
[----:B------:R-:W-:Y:S02]  /*1330*/  IMAD R0, R0, 0x20, R45 ;  /* 0x0000002000007824 */ /* 0x000fe400078e022d */
[----:B------:R-:W-:Y:S01]  /*1340*/  IMAD.SHL.U32 R86, R86, 0x2, RZ ;  /* 0x0000000256567824 */ /* 0x000fe200078e00ff */
[--C-:B--2---:R-:W-:Y:S01]  /*1350*/  @P2 SHF.R.S32.HI R11, RZ, 0x1f, R14.reuse ;  /* 0x0000001fff0b2819 */ /* 0x104fe2000001140e */
[----:B------:R-:W-:-:S02]  /*1360*/  @P2 IMAD.MOV.U32 R10, RZ, RZ, R14 ;  /* 0x000000ffff0a2224 */ /* 0x000fc400078e000e */
[----:B------:R-:W-:Y:S01]  /*1370*/  @!P2 IMAD.MOV.U32 R10, RZ, RZ, R29 ;  /* 0x000000ffff0aa224 */ /* 0x000fe200078e001d */
[----:B------:R-:W-:Y:S01]  /*1380*/  P2R R29, PR, RZ, 0x2 ;  /* 0x00000002ff1d7803 */ /* 0x000fe20000000000 */
[----:B------:R-:W-:Y:S01]  /*1390*/  @!P2 IMAD.MOV.U32 R11, RZ, RZ, R12 ;  /* 0x000000ffff0ba224 */ /* 0x000fe200078e000c */
[----:B------:R-:W-:Y:S01]  /*13a0*/  ISETP.GE.AND P2, PT, R24, c[0x0][0x1d4], PT ;  /* 0x0000750018007a0c */ /* 0x000fe20003f46270 */
[----:B------:R-:W-:-:S03]  /*13b0*/  IMAD.WIDE.U32 R14, R45, c[0x0][0x290], R38 ;  /* 0x0000a4002d0e7a25 */ /* 0x000fc600078e0026 */
[----:B------:R-:W-:Y:S01]  /*13c0*/  P2R R117, PR, RZ, 0x4 ;  /* 0x00000004ff757803 */ /* 0x000fe20000000000 */
[----:B------:R-:W-:Y:S01]  /*13d0*/  IMAD.WIDE.U32 R12, R45, c[0x0][0x290], R24 ;  /* 0x0000a4002d0c7a25 */ /* 0x000fe200078e0018 */
[----:B------:R-:W-:Y:S02]  /*13e0*/  ISETP.GE.AND P2, PT, R36, c[0x0][0x1d4], PT ;  /* 0x0000750024007a0c */ /* 0x000fe40003f46270 */
[----:B------:R-:W-:Y:S01]  /*13f0*/  ISETP.NE.AND P1, PT, R117, RZ, PT ;  /* 0x000000ff7500720c */ /* 0x000fe20003f25270 */
[----:B------:R-:W-:Y:S01]  /*1400*/  IMAD.IADD R15, R15, 0x1, R3 ;  /* 0x000000010f0f7824 */ /* 0x000fe200078e0203 */
[----:B------:R-:W-:Y:S01]  /*1410*/  P2R R137, PR, RZ, 0x4 ;  /* 0x00000004ff897803 */ /* 0x000fe20000000000 */
[----:B------:R-:W-:Y:S01]  /*1420*/  IMAD.IADD R13, R3, 0x1, R13 ;  /* 0x00000001030d7824 */ /* 0x000fe200078e020d */
[----:B------:R-:W-:Y:S01]  /*1430*/  LEA.HI R3, R5, R2, RZ, 0x3 ;  /* 0x0000000205037211 */ /* 0x000fe200078f18ff */
[----:B------:R-:W-:Y:S01]  /*1440*/  IMAD R5, R28, c[0x0][0x268], RZ ;  /* 0x00009a001c057a24 */ /* 0x000fe200078e02ff */
[----:B------:R-:W-:Y:S01]  /*1450*/  ISETP.NE.AND P4, PT, R137, RZ, PT ;  /* 0x000000ff8900720c */ /* 0x000fe20003f85270 */
[----:B------:R-:W-:Y:S01]  /*1460*/  IMAD.WIDE.U32 R122, R22, c[0x0][0x290], R12 ;  /* 0x0000a400167a7a25 */ /* 0x000fe200078e000c */
[----:B------:R-:W-:-:S02]  /*1470*/  SHF.R.S32.HI R2, RZ, 0x1f, R22 ;  /* 0x0000001fff027819 */ /* 0x000fc40000011416 */
[----:B------:R-:W-:Y:S01]  /*1480*/  ISETP.GE.AND P2, PT, R36, c[0x0][0x27c], PT ;  /* 0x00009f0024007a0c */ /* 0x000fe20003f46270 */
[----:B------:R-:W-:Y:S01]  /*1490*/  IMAD R130, R27, c[0x0][0x26c], R5 ;  /* 0x00009b001b827a24 */ /* 0x000fe200078e0205 */
[----:B------:R-:W-:Y:S01]  /*14a0*/  LOP3.LUT R113, R3, 0xfffffff8, RZ, 0xc0, !PT ;  /* 0xfffffff803717812 */ /* 0x000fe200078ec0ff */
[----:B------:R-:W-:Y:S01]  /*14b0*/  @!PT LDS RZ, [RZ] ;  /* 0x00000000fffff984 */ /* 0x000fe20000000800 */
[----:B------:R-:W-:Y:S01]  /*14c0*/  @!PT LDS RZ, [RZ] ;  /* 0x00000000fffff984 */ /* 0x000fe20000000800 */
[----:B------:R-:W-:Y:S01]  /*14d0*/  @!PT LDS RZ, [RZ] ;  /* 0x00000000fffff984 */ /* 0x000fe20000000800 */
[----:B------:R1:W-:Y:S01]  /*14e0*/  @P0 LDGSTS.E.BYPASS.LTC128B.128 [R87+0xa080], [R8.64], !P1 ;  /* 0x0a08000008570fae */ /* 0x0003e2000c901d4e */
[----:B------:R-:W-:Y:S01]  /*14f0*/  SEL R5, RZ, c[0x0][0x27c], !P2 ;  /* 0x00009f00ff057a07 */ /* 0x000fe20005000000 */
[----:B------:R-:W-:Y:S01]  /*1500*/  IMAD.SHL.U32 R13, R159, 0x40, RZ ;  /* 0x000000409f0d7824 */ /* 0x000fe200078e00ff */
[----:B------:R-:W-:Y:S01]  /*1510*/  SHF.R.S32.HI R84, RZ, 0x3, R3 ;  /* 0x00000003ff547819 */ /* 0x000fe20000011403 */
[----:B------:R-:W-:Y:S01]  /*1520*/  IMAD.WIDE.U32 R126, R22, c[0x0][0x290], R14 ;  /* 0x0000a400167e7a25 */ /* 0x000fe200078e000e */
[----:B------:R-:W-:Y:S01]  /*1530*/  SHF.R.S32.HI R133, RZ, 0x1f, R113 ;  /* 0x0000001fff857819 */ /* 0x000fe20000011471 */
[----:B------:R1:W-:Y:S01]  /*1540*/  @P0 LDGSTS.E.BYPASS.LTC128B.128 [R87+0xb880], [R8.64+0x80], !P4 ;  /* 0x0b88008008570fae */ /* 0x0003e2000e101d4e */
[----:B------:R-:W-:Y:S01]  /*1550*/  LOP3.LUT R118, R13, 0x1c0, RZ, 0xc0, !PT ;  /* 0x000001c00d767812 */ /* 0x000fe200078ec0ff */
[----:B------:R-:W-:-:S02]  /*1560*/  IMAD.IADD R5, R36, 0x1, R5 ;  /* 0x0000000124057824 */ /* 0x000fc400078e0205 */
[----:B------:R1:W-:Y:S01]  /*1570*/  @P0 LDGSTS.E.BYPASS.LTC128B.128 [R87+0xd080], [R8.64+0x100], !P6 ;  /* 0x0d08010008570fae */ /* 0x0003e2000f101d4e */
[----:B------:R-:W-:Y:S01]  /*1580*/  SHF.R.U32.HI R157, RZ, 0x3, R118 ;  /* 0x00000003ff9d7819 */ /* 0x000fe20000011676 */
[----:B------:R-:W-:Y:S01]  /*1590*/  IMAD.WIDE.U32 R146, R10, c[0x0][0x2b0], RZ ;  /* 0x0000ac000a927a25 */ /* 0x000fe200078e00ff */
[----:B------:R-:W-:Y:S01]  /*15a0*/  LOP3.LUT R13, R118, 0x38, R3, 0xf8, !PT ;  /* 0x00000038760d7812 */ /* 0x000fe200078ef803 */
[----:B------:R1:W-:Y:S02]  /*15b0*/  @P0 LDGSTS.E.BYPASS.LTC128B.128 [R87+0xe880], [R8.64+0x180], !P5 ;  /* 0x0e88018008570fae */ /* 0x0003e4000e901d4e */
[----:B------:R-:W-:Y:S01]  /*15c0*/  IMAD.IADD R130, R121, 0x1, R130 ;  /* 0x0000000179827824 */ /* 0x000fe200078e0282 */
[----:B-1----:R-:W-:-:S04]  /*15d0*/  @P3 LEA R8, P0, R6, c[0x0][0x220], 0x1 ;  /* 0x0000880006083a11 */ /* 0x002fc800078008ff */
[----:B------:R-:W-:Y:S01]  /*15e0*/  @P3 LEA.HI.X R9, R6, c[0x0][0x224], R23, 0x1, P0 ;  /* 0x0000890006093a11 */ /* 0x000fe200000f0c17 */
[C---:B------:R-:W-:Y:S01]  /*15f0*/  IMAD R6, R2.reuse, c[0x0][0x280], RZ ;  /* 0x0000a00002067a24 */ /* 0x040fe200078e02ff */
[----:B------:R-:W-:Y:S01]  /*1600*/  ISETP.GE.AND P0, PT, R165, 0x1, PT ;  /* 0x00000001a500780c */ /* 0x000fe20003f06270 */
[----:B------:R-:W-:Y:S02]  /*1610*/  IMAD R2, R2, c[0x0][0x290], RZ ;  /* 0x0000a40002027a24 */ /* 0x000fe400078e02ff */
[C---:B------:R-:W-:Y:S01]  /*1620*/  IMAD R21, R22.reuse, c[0x0][0x284], R6 ;  /* 0x0000a10016157a24 */ /* 0x040fe200078e0206 */
[----:B------:R-:W-:Y:S01]  /*1630*/  SHF.R.S32.HI R6, RZ, 0x1f, R5 ;  /* 0x0000001fff067819 */ /* 0x000fe20000011405 */
[----:B------:R-:W-:Y:S01]  /*1640*/  IMAD R20, R22, c[0x0][0x294], R2 ;  /* 0x0000a50016147a24 */ /* 0x000fe200078e0202 */
[----:B------:R-:W-:Y:S01]  /*1650*/  SHF.R.S32.HI R2, RZ, 0x1f, R159 ;  /* 0x0000001fff027819 */ /* 0x000fe2000001149f */
[----:B------:R1:W-:Y:S01]  /*1660*/  @P3 LDGSTS.E.BYPASS.LTC128B.128 [R87+0xb080], [R8.64], !P1 ;  /* 0x0b08000008573fae */ /* 0x0003e2000c901d4e */
[----:B------:R-:W-:Y:S01]  /*1670*/  LEA.HI R16, R6, R5, RZ, 0x6 ;  /* 0x0000000506107211 */ /* 0x000fe200078f30ff */
[----:B------:R-:W-:Y:S01]  /*1680*/  IMAD.IADD R136, R129, 0x1, R21 ;  /* 0x0000000181887824 */ /* 0x000fe200078e0215 */
[----:B------:R-:W-:Y:S01]  /*1690*/  LEA.HI R12, R2, R159, RZ, 0x3 ;  /* 0x0000009f020c7211 */ /* 0x000fe200078f18ff */
[----:B------:R1:W-:Y:S01]  /*16a0*/  @P3 LDGSTS.E.BYPASS.LTC128B.128 [R87+0xc880], [R8.64+0x80], !P4 ;  /* 0x0c88008008573fae */ /* 0x0003e2000e101d4e */
[----:B------:R-:W-:Y:S01]  /*16b0*/  LEA.HI R2, R6, R5, RZ, 0x3 ;  /* 0x0000000506027211 */ /* 0x000fe200078f18ff */
[----:B------:R-:W-:Y:S01]  /*16c0*/  IMAD.IADD R134, R21, 0x1, R125 ;  /* 0x0000000115867824 */ /* 0x000fe200078e027d */
[----:B------:R-:W-:Y:S01]  /*16d0*/  SHF.R.S32.HI R5, RZ, 0x6, R26 ;  /* 0x00000006ff057819 */ /* 0x000fe2000001141a */
[----:B------:R-:W-:Y:S01]  /*16e0*/  IMAD.SHL.U32 R12, R12, 0x40, RZ ;  /* 0x000000400c0c7824 */ /* 0x000fe200078e00ff */
[----:B------:R-:W-:Y:S01]  /*16f0*/  LOP3.LUT R6, R119, 0x38, R3, 0xf8, !PT ;  /* 0x0000003877067812 */ /* 0x000fe200078ef803 */
[----:B------:R1:W-:Y:S01]  /*1700*/  @P3 LDGSTS.E.BYPASS.LTC128B.128 [R87+0xe080], [R8.64+0x100], !P6 ;  /* 0x0e08010008573fae */ /* 0x0003e2000f101d4e */
[----:B------:R-:W-:Y:S01]  /*1710*/  LOP3.LUT R112, R2, 0xfffffff8, RZ, 0xc0, !PT ;  /* 0xfffffff802707812 */ /* 0x000fe200078ec0ff */
[----:B------:R-:W-:Y:S01]  /*1720*/  IMAD R15, R5, 0xc00, R7 ;  /* 0x00000c00050f7824 */ /* 0x000fe200078e0207 */
[----:B------:R-:W-:Y:S01]  /*1730*/  LOP3.LUT R12, R12, 0xfffffe00, RZ, 0xc0, !PT ;  /* 0xfffffe000c0c7812 */ /* 0x000fe200078ec0ff */
[----:B------:R1:W-:Y:S01]  /*1740*/  @P3 LDGSTS.E.BYPASS.LTC128B.128 [R87+0xf880], [R8.64+0x180], !P5 ;  /* 0x0f88018008573fae */ /* 0x0003e2000e901d4e */
[-C--:B------:R-:W-:Y:S01]  /*1750*/  LOP3.LUT R14, R6, R158.reuse, RZ, 0x3c, !PT ;  /* 0x0000009e060e7212 */ /* 0x080fe200078e3cff */
[----:B------:R-:W-:Y:S01]  /*1760*/  IMAD.IADD R135, R127, 0x1, R20 ;  /* 0x000000017f877824 */ /* 0x000fe200078e0214 */
[----:B------:R-:W-:Y:S01]  /*1770*/  ISETP.NE.AND P1, PT, R29, RZ, PT ;  /* 0x000000ff1d00720c */ /* 0x000fe20003f25270 */
[----:B------:R-:W-:Y:S01]  /*1780*/  IMAD R6, R5, 0xc00, R12 ;  /* 0x00000c0005067824 */ /* 0x000fe200078e020c */
[-C--:B------:R-:W-:Y:S01]  /*1790*/  LOP3.LUT R5, R13, R157.reuse, RZ, 0x3c, !PT ;  /* 0x0000009d0d057212 */ /* 0x080fe200078e3cff */
[----:B------:R-:W-:Y:S01]  /*17a0*/  IMAD.IADD R18, R15, 0x1, R14 ;  /* 0x000000010f127824 */ /* 0x000fe200078e020e */
[--C-:B------:R-:W-:Y:S01]  /*17b0*/  LOP3.LUT R13, R118, 0x38, R2.reuse, 0xf8, !PT ;  /* 0x00000038760d7812 */ /* 0x100fe200078ef802 */
[----:B------:R-:W0:Y:S01]  /*17c0*/  LDGDEPBAR ;  /* 0x00000000000079af */ /* 0x000e220000000000 */
[----:B------:R-:W-:Y:S01]  /*17d0*/  IMAD.IADD R132, R20, 0x1, R123 ;  /* 0x0000000114847824 */ /* 0x000fe200078e027b */
[----:B------:R-:W-:Y:S01]  /*17e0*/  SHF.R.S32.HI R83, RZ, 0x3, R2 ;  /* 0x00000003ff537819 */ /* 0x000fe20000011402 */
[----:B------:R-:W-:Y:S01]  /*17f0*/  IMAD.IADD R17, R6, 0x1, R5 ;  /* 0x0000000106117824 */ /* 0x000fe200078e0205 */
[----:B------:R-:W-:Y:S01]  /*1800*/  SHF.R.S32.HI R5, RZ, 0x6, R16 ;  /* 0x00000006ff057819 */ /* 0x000fe20000011410 */
[----:B------:R-:W-:Y:S01]  /*1810*/  IMAD.SHL.U32 R152, R18, 0x2, RZ ;  /* 0x0000000212987824 */ /* 0x000fe200078e00ff */
[----:B------:R-:W-:Y:S01]  /*1820*/  LOP3.LUT R6, R119, 0x38, R2, 0xf8, !PT ;  /* 0x0000003877067812 */ /* 0x000fe200078ef802 */
[----:B------:R-:W-:Y:S01]  /*1830*/  IMAD.SHL.U32 R151, R17, 0x2, RZ ;  /* 0x0000000211977824 */ /* 0x000fe200078e00ff */
[----:B------:R-:W-:Y:S01]  /*1840*/  SHF.R.S32.HI R131, RZ, 0x1f, R112 ;  /* 0x0000001fff837819 */ /* 0x000fe20000011470 */
[C---:B------:R-:W-:Y:S01]  /*1850*/  IMAD R15, R5.reuse, 0xc00, R7 ;  /* 0x00000c00050f7824 */ /* 0x040fe200078e0207 */
[----:B------:R-:W-:Y:S01]  /*1860*/  LOP3.LUT R14, R6, R158, RZ, 0x3c, !PT ;  /* 0x0000009e060e7212 */ /* 0x000fe200078e3cff */
[----:B------:R-:W-:Y:S01]  /*1870*/  IMAD R6, R5, 0xc00, R12 ;  /* 0x00000c0005067824 */ /* 0x000fe200078e020c */
[----:B------:R-:W-:Y:S01]  /*1880*/  LOP3.LUT R5, R13, R157, RZ, 0x3c, !PT ;  /* 0x0000009d0d057212 */ /* 0x000fe200078e3cff */
[----:B------:R-:W-:Y:S01]  /*1890*/  BAR.SYNC.DEFER_BLOCKING 0x0 ;  /* 0x0000000000007b1d */ /* 0x000fe20000010000 */
[----:B------:R-:W-:Y:S01]  /*18a0*/  ISETP.NE.AND P3, PT, R168, 0x1, PT ;  /* 0x00000001a800780c */ /* 0x000fe20003f65270 */
[----:B------:R-:W-:-:S02]  /*18b0*/  IMAD.IADD R14, R15, 0x1, R14 ;  /* 0x000000010f0e7824 */ /* 0x000fc400078e020e */
[----:B------:R-:W-:Y:S02]  /*18c0*/  IMAD.IADD R13, R6, 0x1, R5 ;  /* 0x00000001060d7824 */ /* 0x000fe400078e0205 */
[C---:B------:R-:W-:Y:S01]  /*18d0*/  IMAD R6, R31.reuse, c[0x0][0x1e8], RZ ;  /* 0x00007a001f067a24 */ /* 0x040fe200078e02ff */
[----:B-1----:R-:W-:Y:S01]  /*18e0*/  SHF.R.S32.HI R9, RZ, 0x1f, R36 ;  /* 0x0000001fff097819 */ /* 0x002fe20000011424 */
[----:B------:R-:W-:Y:S02]  /*18f0*/  IMAD R5, R31, c[0x0][0x210], RZ ;  /* 0x000084001f057a24 */ /* 0x000fe400078e02ff */
[C---:B------:R-:W-:Y:S01]  /*1900*/  IMAD R6, R30.reuse, c[0x0][0x1ec], R6 ;  /* 0x00007b001e067a24 */ /* 0x040fe200078e0206 */
[----:B------:R-:W-:Y:S01]  /*1910*/  LEA.HI R9, R9, R36, RZ, 0x3 ;  /* 0x0000002409097211 */ /* 0x000fe200078f18ff */
[----:B------:R-:W-:Y:S02]  /*1920*/  IMAD R5, R30, c[0x0][0x214], R5 ;  /* 0x000085001e057a24 */ /* 0x000fe400078e0205 */
[----:B------:R-:W-:Y:S01]  /*1930*/  IMAD.IADD R155, R163, 0x1, R6 ;  /* 0x00000001a39b7824 */ /* 0x000fe200078e0206 */
[----:B------:R-:W-:Y:S01]  /*1940*/  SHF.R.S32.HI R6, RZ, 0x1f, R107 ;  /* 0x0000001fff067819 */ /* 0x000fe2000001146b */
[----:B------:R-:W-:Y:S01]  /*1950*/  IMAD.IADD R154, R161, 0x1, R5 ;  /* 0x00000001a19a7824 */ /* 0x000fe200078e0205 */
[----:B------:R-:W-:Y:S01]  /*1960*/  SHF.R.S32.HI R5, RZ, 0x1f, R106 ;  /* 0x0000001fff057819 */ /* 0x000fe2000001146a */
[----:B------:R-:W-:Y:S01]  /*1970*/  IMAD R8, R11, c[0x0][0x2b0], RZ ;  /* 0x0000ac000b087a24 */ /* 0x000fe200078e02ff */
[----:B------:R-:W-:Y:S01]  /*1980*/  LEA.HI R6, R6, R107, RZ, 0x3 ;  /* 0x0000006b06067211 */ /* 0x000fe200078f18ff */
[----:B------:R-:W-:Y:S01]  /*1990*/  IMAD.SHL.U32 R150, R14, 0x2, RZ ;  /* 0x000000020e967824 */ /* 0x000fe200078e00ff */
[----:B------:R-:W-:Y:S01]  /*19a0*/  LEA.HI R5, R5, R106, RZ, 0x3 ;  /* 0x0000006a05057211 */ /* 0x000fe200078f18ff */
[----:B------:R-:W-:Y:S01]  /*19b0*/  IMAD R8, R10, c[0x0][0x2b4], R8 ;  /* 0x0000ad000a087a24 */ /* 0x000fe200078e0208 */
[----:B------:R-:W-:Y:S01]  /*19c0*/  LOP3.LUT R103, R6, 0xfffffff8, RZ, 0xc0, !PT ;  /* 0xfffffff806677812 */ /* 0x000fe200078ec0ff */
[----:B------:R-:W-:Y:S01]  /*19d0*/  IMAD.SHL.U32 R149, R13, 0x2, RZ ;  /* 0x000000020d957824 */ /* 0x000fe200078e00ff */
[----:B------:R-:W-:-:S02]  /*19e0*/  LOP3.LUT R102, R5, 0xfffffff8, RZ, 0xc0, !PT ;  /* 0xfffffff805667812 */ /* 0x000fc400078ec0ff */
[----:B------:R-:W-:Y:S02]  /*19f0*/  LOP3.LUT R101, R9, 0xfffffff8, RZ, 0xc0, !PT ;  /* 0xfffffff809657812 */ /* 0x000fe400078ec0ff */
[----:B------:R-:W-:Y:S02]  /*1a00*/  SHF.R.S32.HI R111, RZ, 0x1f, R103 ;  /* 0x0000001fff6f7819 */ /* 0x000fe40000011467 */
[----:B------:R-:W-:Y:S02]  /*1a10*/  SHF.R.S32.HI R110, RZ, 0x1f, R102 ;  /* 0x0000001fff6e7819 */ /* 0x000fe40000011466 */
[----:B------:R-:W-:Y:S02]  /*1a20*/  IADD3 R153, R147, R8, RZ ;  /* 0x0000000893997210 */ /* 0x000fe40007ffe0ff */
[----:B------:R-:W-:Y:S02]  /*1a30*/  SHF.R.S32.HI R109, RZ, 0x1f, R101 ;  /* 0x0000001fff6d7819 */ /* 0x000fe40000011465 */
.L_x_1173:
[----:B--23--:R-:W-:Y:S01]  /*1a40*/  IMAD R2, R48, 0x30, R0 ;  /* 0x0000003030027824 */ /* 0x00cfe200078e0200 */
[----:B------:R-:W-:Y:S01]  /*1a50*/  ISETP.NE.AND P3, PT, R168, 0x1, PT ;  /* 0x00000001a800780c */ /* 0x000fe20003f65270 */
[----:B------:R-:W-:Y:S01]  /*1a60*/  IMAD.MOV.U32 R105, RZ, RZ, RZ ;  /* 0x000000ffff697224 */ /* 0x000fe200078e00ff */
[----:B------:R-:W-:Y:S04]  /*1a70*/  DEPBAR.LE SB0, 0x0 ;  /* 0x000080000000791a */ /* 0x000fe80000000000 */
[----:B----4-:R-:W-:Y:S01]  /*1a80*/  IMAD.IADD R3, R156, 0x1, R2 ;  /* 0x000000019c037824 */ /* 0x010fe200078e0202 */
[----:B------:R-:W-:Y:S01]  /*1a90*/  ISETP.GE.AND P0, PT, R2, R4, PT ;  /* 0x000000040200720c */ /* 0x000fe20003f06270 */
[----:B------:R-:W-:Y:S01]  /*1aa0*/  BSSY B2, `(.L_x_1134) ;  /* 0x000053a000027945 */ /* 0x000fe20003800000 */
[----:B------:R-:W-:Y:S01]  /*1ab0*/  ISETP.GE.AND P4, PT, R165, 0x1, PT ;  /* 0x00000001a500780c */ /* 0x000fe20003f86270 */
[----:B------:R-:W-:Y:S01]  /*1ac0*/  IMAD.MOV.U32 R2, RZ, RZ, R3 ;  /* 0x000000ffff027224 */ /* 0x000fe200078e0003 */
[----:B------:R-:W-:Y:S02]  /*1ad0*/  ISETP.GT.OR P0, PT, R0, 0x2f, P0 ;  /* 0x0000002f0000780c */ /* 0x000fe40000704670 */
[----:B------:R-:W-:Y:S05]  /*1ae0*/  @P3 IMAD.HI.U32 R5, R3, c[0x0][0x2bc], RZ ;  /* 0x0000af0003053a27 */ /* 0x000fea00078e00ff */
[----:B------:R-:W-:Y:S06]  /*1af0*/  @P3 SHF.R.U32.HI R2, RZ, c[0x0][0x2c0], R5 ;  /* 0x0000b000ff023a19 */ /* 0x000fec0000011605 */
[C---:B------:R-:W-:Y:S04]  /*1b00*/  @!P0 IADD3 R5, P3, R2.reuse, R146, RZ ;  /* 0x0000009202058210 */ /* 0x040fe80007f7e0ff */
        /* <DEDUP_REMOVED lines=10> */
[----:B------:R-:W-:Y:S04]  /*1bb0*/  IMAD R5, R108, c[0x0][0x1e4], R5 ;  /* 0x000079006c057a24 */ /* 0x000fe800078e0205 */
[----:B------:R-:W-:Y:S01]  /*1bc0*/  IMAD.IADD R3, R3, 0x1, R5 ;  /* 0x0000000103037824 */ /* 0x000fe200078e0205 */
[----:B--2---:R-:W-:Y:S03]  /*1bd0*/  SHF.R.S32.HI R116, RZ, 0x1f, R105 ;  /* 0x0000001fff747819 */ /* 0x004fe60000011469 */
[C---:B------:R-:W-:Y:S04]  /*1be0*/  IMAD.WIDE.U32 R2, R105.reuse, c[0x0][0x1f0], R2 ;  /* 0x00007c0069027a25 */ /* 0x040fe800078e0002 */
[----:B------:R-:W-:Y:S01]  /*1bf0*/  IMAD R5, R116, c[0x0][0x1f0], RZ ;  /* 0x00007c0074057a24 */ /* 0x000fe200078e02ff */
[----:B------:R-:W-:Y:S03]  /*1c00*/  IADD3 R2, P0, R162, R2, RZ ;  /* 0x00000002a2027210 */ /* 0x000fe60007f1e0ff */
[----:B------:R-:W-:Y:S05]  /*1c10*/  IMAD R5, R105, c[0x0][0x1f4], R5 ;  /* 0x00007d0069057a24 */ /* 0x000fea00078e0205 */
[----:B------:R-:W-:Y:S02]  /*1c20*/  IADD3.X R3, R155, R3, R5, P0, !PT ;  /* 0x000000039b037210 */ /* 0x000fe400007fe405 */
[C---:B-1----:R-:W-:Y:S04]  /*1c30*/  LEA R100, P0, R2.reuse, c[0x0][0x1c8], 0x1 ;  /* 0x0000720002647a11 */ /* 0x042fe800078008ff */
        /* <DEDUP_REMOVED lines=36> */
[----:B------:R-:W-:Y:S02]  /*1e80*/  CS2R R20, SRZ ;  /* 0x0000000000147805 */ /* 0x000fe4000001ff00 */
[----:B------:R-:W-:Y:S01]  /*1e90*/  IMAD.X R6, R44, 0x1, R135, P0 ;  /* 0x000000012c067824 */ /* 0x000fe200000e0687 */
[C---:B------:R-:W-:Y:S04]  /*1ea0*/  LEA R16, P0, R2.reuse, c[0x0][0x270], 0x1 ;  /* 0x00009c0002107a11 */ /* 0x040fe800078008ff */
[----:B------:R-:W-:Y:S02]  /*1eb0*/  LEA.HI.X R17, R2, c[0x0][0x274], R5, 0x1, P0 ;  /* 0x00009d0002117a11 */ /* 0x000fe400000f0c05 */
[C---:B------:R-:W-:Y:S04]  /*1ec0*/  LEA R10, P0, R3.reuse, c[0x0][0x288], 0x1 ;  /* 0x0000a200030a7a11 */ /* 0x040fe800078008ff */
[----:B------:R-:W-:Y:S02]  /*1ed0*/  LEA.HI.X R11, R3, c[0x0][0x28c], R6, 0x1, P0 ;  /* 0x0000a300030b7a11 */ /* 0x000fe400000f0c06 */
[----:B------:R-:W-:Y:S01]  /*1ee0*/  ISETP.GE.AND P0, PT, R38, c[0x0][0x27c], PT ;  /* 0x00009f0026007a0c */ /* 0x000fe20003f06270 */
[----:B------:R-:W-:Y:S11]  /*1ef0*/  CS2R R2, SRZ ;  /* 0x0000000000027805 */ /* 0x000ff6000001ff00 */
[----:B------:R-:W-:Y:S01]  /*1f00*/  @!UPT UIADD3 URZ, URZ, URZ, URZ ;  /* 0x0000003f3f3ff290 */ /* 0x000fe2000fffe03f */
        /* <DEDUP_REMOVED lines=14> */
.L_x_1138:
[----:B------:R-:W-:Y:S05]  /*1ff0*/  BSYNC B0 ;  /* 0x0000000000007941 */ /* 0x000fea0003800000 */
.L_x_1137:
[----:B------:R-:W-:Y:S01]  /*2000*/  ISETP.GE.AND P5, PT, R159, R104, PT ;  /* 0x000000689f00720c */ /* 0x000fe20003fa6270 */
[----:B-1---5:R-:W-:Y:S01]  /*2010*/  IMAD.MOV.U32 R11, RZ, RZ, R58 ;  /* 0x000000ffff0b7224 */ /* 0x022fe200078e003a */
[----:B------:R-:W-:Y:S01]  /*2020*/  BSSY B0, `(.L_x_1139) ;  /* 0x0000042000007945 */ /* 0x000fe20003800000 */
[----:B------:R-:W-:Y:S01]  /*2030*/  IMAD.MOV.U32 R10, RZ, RZ, R59 ;  /* 0x000000ffff0a7224 */ /* 0x000fe200078e003b */
[----:B------:R-:W-:Y:S01]  /*2040*/  CS2R R64, SRZ ;  /* 0x0000000000407805 */ /* 0x000fe2000001ff00 */
[----:B------:R-:W-:Y:S01]  /*2050*/  IMAD.MOV.U32 R6, RZ, RZ, R56 ;  /* 0x000000ffff067224 */ /* 0x000fe200078e0038 */
[----:B------:R-:W-:Y:S01]  /*2060*/  CS2R R62, SRZ ;  /* 0x00000000003e7805 */ /* 0x000fe2000001ff00 */
[----:B------:R-:W-:Y:S01]  /*2070*/  IMAD.MOV.U32 R5, RZ, RZ, R57 ;  /* 0x000000ffff057224 */ /* 0x000fe200078e0039 */
[----:B------:R-:W-:Y:S01]  /*2080*/  PRMT R69, R11, 0x5410, R10 ;  /* 0x000054100b457816 */ /* 0x000fe2000000000a */
[----:B------:R-:W-:Y:S01]  /*2090*/  IMAD.MOV.U32 R10, RZ, RZ, R55 ;  /* 0x000000ffff0a7224 */ /* 0x000fe200078e0037 */
[----:B------:R-:W-:Y:S01]  /*20a0*/  MOV R11, R54 ;  /* 0x00000036000b7202 */ /* 0x000fe20000000f00 */
[----:B------:R-:W-:Y:S01]  /*20b0*/  CS2R R60, SRZ ;  /* 0x00000000003c7805 */ /* 0x000fe2000001ff00 */
        /* <DEDUP_REMOVED lines=9> */
[----:B------:R-:W-:Y:S01]  /*2150*/  CS2R R30, SRZ ;  /* 0x00000000001e7805 */ /* 0x000fe2000001ff00 */
[----:B------:R-:W-:Y:S01]  /*2160*/  MOV R5, R15 ;  /* 0x0000000f00057202 */ /* 0x000fe20000000f00 */
[----:B------:R-:W-:Y:S01]  /*2170*/  CS2R R28, SRZ ;  /* 0x00000000001c7805 */ /* 0x000fe2000001ff00 */
[----:B------:R-:W-:Y:S01]  /*2180*/  PRMT R34, R11, 0x7610, R34 ;  /* 0x000076100b227816 */ /* 0x000fe20000000022 */
[----:B------:R-:W-:Y:S01]  /*2190*/  IMAD.MOV.U32 R11, RZ, RZ, R8 ;  /* 0x000000ffff0b7224 */ /* 0x000fe200078e0008 */
[----:B------:R-:W-:Y:S01]  /*21a0*/  PRMT R35, R10, 0x7610, R35 ;  /* 0x000076100a237816 */ /* 0x000fe20000000023 */
[----:B------:R-:W-:Y:S01]  /*21b0*/  IMAD.MOV.U32 R10, RZ, RZ, R9 ;  /* 0x000000ffff0a7224 */ /* 0x000fe200078e0009 */
[----:B------:R-:W-:Y:S01]  /*21c0*/  PRMT R33, R6, 0x5410, R5 ;  /* 0x0000541006217816 */ /* 0x000fe20000000005 */
[----:B------:R-:W-:Y:S01]  /*21d0*/  IMAD.MOV.U32 R5, RZ, RZ, R3 ;  /* 0x000000ffff057224 */ /* 0x000fe200078e0003 */
[----:B------:R-:W-:Y:S01]  /*21e0*/  MOV R6, R2 ;  /* 0x0000000200067202 */ /* 0x000fe20000000f00 */
[----:B------:R-:W-:Y:S01]  /*21f0*/  CS2R R26, SRZ ;  /* 0x00000000001a7805 */ /* 0x000fe2000001ff00 */
[----:B------:R-:W-:Y:S01]  /*2200*/  PRMT R32, R11, 0x5410, R10 ;  /* 0x000054100b207816 */ /* 0x000fe2000000000a */
[----:B------:R-:W-:Y:S01]  /*2210*/  CS2R R22, SRZ ;  /* 0x0000000000167805 */ /* 0x000fe2000001ff00 */
[----:B------:R-:W-:Y:S01]  /*2220*/  PRMT R13, R6, 0x5410, R5 ;  /* 0x00005410060d7816 */ /* 0x000fe20000000005 */
        /* <DEDUP_REMOVED lines=33> */
.L_x_1140:
[----:B------:R-:W-:Y:S05]  /*2440*/  BSYNC B0 ;  /* 0x0000000000007941 */ /* 0x000fea0003800000 */
.L_x_1139:
[----:B-----5:R-:W-:Y:S01]  /*2450*/  IMAD.MOV.U32 R6, RZ, RZ, R66 ;  /* 0x000000ffff067224 */ /* 0x020fe200078e0042 */
[----:B------:R2:W3:Y:S01]  /*2460*/  SHFL.IDX PT, R77, R99, RZ, 0x181f ;  /* 0x00181fff634d7589 */ /* 0x0004e200000e0000 */
[----:B------:R-:W-:Y:S01]  /*2470*/  IMAD.MOV.U32 R5, RZ, RZ, R67 ;  /* 0x000000ffff057224 */ /* 0x000fe200078e0043 */
[----:B------:R-:W-:Y:S01]  /*2480*/  BSSY B1, `(.L_x_1141) ;  /* 0x0000104000017945 */ /* 0x000fe20003800000 */
[----:B-1----:R-:W-:Y:S02]  /*2490*/  IMAD.MOV.U32 R10, RZ, RZ, R64 ;  /* 0x000000ffff0a7224 */ /* 0x002fe400078e0040 */
[----:B------:R-:W-:Y:S01]  /*24a0*/  IMAD.MOV.U32 R11, RZ, RZ, R62 ;  /* 0x000000ffff0b7224 */ /* 0x000fe200078e003e */
[----:B------:R-:W-:Y:S02]  /*24b0*/  PRMT R73, R6, 0x5410, R5 ;  /* 0x0000541006497816 */ /* 0x000fe40000000005 */
[----:B------:R-:W-:Y:S01]  /*24c0*/  MOV R5, R65 ;  /* 0x0000004100057202 */ /* 0x000fe20000000f00 */
[----:B------:R2:W1:Y:S01]  /*24d0*/  SHFL.IDX PT, R76, R100, RZ, 0x181f ;  /* 0x00181fff644c7589 */ /* 0x00046200000e0000 */
[----:B------:R-:W-:Y:S02]  /*24e0*/  MOV R6, R60 ;  /* 0x0000003c00067202 */ /* 0x000fe40000000f00 */
[----:B------:R-:W-:Y:S01]  /*24f0*/  PRMT R72, R10, 0x5410, R5 ;  /* 0x000054100a487816 */ /* 0x000fe20000000005 */
[----:B------:R-:W-:Y:S02]  /*2500*/  IMAD.MOV.U32 R10, RZ, RZ, R63 ;  /* 0x000000ffff0a7224 */ /* 0x000fe400078e003f */
[----:B------:R-:W-:Y:S03]  /*2510*/  IMAD.MOV.U32 R5, RZ, RZ, R61 ;  /* 0x000000ffff057224 */ /* 0x000fe600078e003d */
[----:B------:R-:W-:Y:S01]  /*2520*/  PRMT R71, R11, 0x5410, R10 ;  /* 0x000054100b477816 */ /* 0x000fe2000000000a */
[----:B------:R-:W-:Y:S01]  /*2530*/  IMAD.MOV.U32 R11, RZ, RZ, R30 ;  /* 0x000000ffff0b7224 */ /* 0x000fe200078e001e */
[----:B------:R-:W-:Y:S01]  /*2540*/  PRMT R70, R6, 0x5410, R5 ;  /* 0x0000541006467816 */ /* 0x000fe20000000005 */
[----:B------:R-:W-:Y:S01]  /*2550*/  IMAD.MOV.U32 R6, RZ, RZ, R28 ;  /* 0x000000ffff067224 */ /* 0x000fe200078e001c */
[----:B------:R-:W-:Y:S01]  /*2560*/  MOV R10, R31 ;  /* 0x0000001f000a7202 */ /* 0x000fe20000000f00 */
[----:B------:R-:W-:Y:S03]  /*2570*/  IMAD.MOV.U32 R5, RZ, RZ, R29 ;  /* 0x000000ffff057224 */ /* 0x000fe600078e001d */
[----:B------:R-:W-:Y:S01]  /*2580*/  PRMT R44, R11, 0x5410, R10 ;  /* 0x000054100b2c7816 */ /* 0x000fe2000000000a */
[----:B------:R-:W-:Y:S01]  /*2590*/  IMAD.MOV.U32 R10, RZ, RZ, R27 ;  /* 0x000000ffff0a7224 */ /* 0x000fe200078e001b */
[----:B------:R-:W-:Y:S01]  /*25a0*/  PRMT R43, R6, 0x5410, R5 ;  /* 0x00005410062b7816 */ /* 0x000fe20000000005 */
[----:B------:R-:W-:Y:S01]  /*25b0*/  IMAD.MOV.U32 R6, RZ, RZ, R22 ;  /* 0x000000ffff067224 */ /* 0x000fe200078e0016 */
[----:B------:R-:W-:Y:S02]  /*25c0*/  MOV R11, R26 ;  /* 0x0000001a000b7202 */ /* 0x000fe40000000f00 */
[----:B------:R-:W-:Y:S02]  /*25d0*/  MOV R5, R23 ;  /* 0x0000001700057202 */ /* 0x000fe40000000f00 */
[----:B------:R-:W-:Y:S02]  /*25e0*/  PRMT R37, R11, 0x5410, R10 ;  /* 0x000054100b257816 */ /* 0x000fe4000000000a */
[----:B------:R-:W-:Y:S02]  /*25f0*/  PRMT R34, R34, 0x5410, R6 ;  /* 0x0000541022227816 */ /* 0x000fe40000000006 */
[----:B------:R-:W-:Y:S01]  /*2600*/  PRMT R35, R35, 0x5410, R5 ;  /* 0x0000541023237816 */ /* 0x000fe20000000005 */
[----:B------:R-:W-:-:S05]  /*2610*/  @P4 BRA `(.L_x_1142) ;  /* 0x00000ea000004947 */ /* 0x000fca0003800000 */
[----:B-123--:R-:W-:Y:S01]  /*2620*/  ISETP.GE.AND P0, PT, R24, c[0x0][0x1d4], PT ;  /* 0x0000750018007a0c */ /* 0x00efe20003f06270 */
[----:B------:R-:W-:Y:S01]  /*2630*/  @!UPT UIADD3 URZ, URZ, URZ, URZ ;  /* 0x0000003f3f3ff290 */ /* 0x000fe2000fffe03f */
[----:B------:R-:W-:Y:S11]  /*2640*/  BSSY B0, `(.L_x_1143) ;  /* 0x0000038000007945 */ /* 0x000ff60003800000 */
[----:B------:R-:W-:-:S05]  /*2650*/  @P0 BRA `(.L_x_1144) ;  /* 0x0000036000000947 */ /* 0x000fca0003800000 */
[C---:B------:R-:W-:Y:S01]  /*2660*/  LEA R74, P0, R24.reuse, R76, 0x1 ;  /* 0x0000004c184a7211 */ /* 0x040fe200078008ff */
[----:B------:R-:W1:Y:S03]  /*2670*/  LDS.128 R16, [R87+0xa080] ;  /* 0x00a0800057107984 */ /* 0x000e660000000c00 */
[----:B------:R-:W-:Y:S02]  /*2680*/  LEA.HI.X R75, R24, R77, R25, 0x1, P0 ;  /* 0x0000004d184b7211 */ /* 0x000fe400000f0c19 */
[----:B------:R-:W-:Y:S11]  /*2690*/  ISETP.GE.AND P0, PT, R38, c[0x0][0x27c], PT ;  /* 0x00009f0026007a0c */ /* 0x000ff60003f06270 */
[----:B------:R-:W-:Y:S02]  /*26a0*/  @!UPT UIADD3 URZ, URZ, URZ, URZ ;  /* 0x0000003f3f3ff290 */ /* 0x000fe4000fffe03f */
[----:B------:R-:W-:Y:S01]  /*26b0*/  @!P0 SHF.R.U64 R10, R2, 0x10, R3 ;  /* 0x00000010020a8819 */ /* 0x000fe20000001203 */
[----:B------:R-:W-:Y:S01]  /*26c0*/  @!P0 HADD2.F32 R2, -RZ, R13.H0_H0 ;  /* 0x2000000dff028230 */ /* 0x000fe20000004100 */
[----:B------:R-:W-:Y:S02]  /*26d0*/  @!P0 SHF.R.U64 R50, R46, 0x10, R47 ;  /* 0x000000102e328819 */ /* 0x000fe4000000122f */
[----:B------:R-:W-:Y:S02]  /*26e0*/  @!P0 SHF.R.U32.HI R11, RZ, 0x10, R3 ;  /* 0x00000010ff0b8819 */ /* 0x000fe40000011603 */
        /* <DEDUP_REMOVED lines=8> */
[----:B------:R-:W-:Y:S01]  /*2770*/  @!P0 HADD2.F32 R6, -RZ, R10.H0_H0 ;  /* 0x2000000aff068230 */ /* 0x000fe20000004100 */
[CC--:B------:R-:W-:Y:S01]  /*2780*/  @!P0 FMUL.FTZ R78, R46.reuse, R2.reuse ;  /* 0x000000022e4e8220 */ /* 0x0c0fe20000410000 */
[--C-:B------:R-:W-:Y:S01]  /*2790*/  @!P0 HADD2.F32 R49, -RZ, R5.reuse.H1_H1 ;  /* 0x30000005ff318230 */ /* 0x100fe20000004100 */
[C---:B------:R-:W-:Y:S01]  /*27a0*/  @!P0 FMUL.FTZ R2, R3.reuse, R2 ;  /* 0x0000000203028220 */ /* 0x040fe20000410000 */
[----:B------:R-:W-:Y:S01]  /*27b0*/  @!P0 HADD2.F32 R5, -RZ, R5.H0_H0 ;  /* 0x20000005ff058230 */ /* 0x000fe20000004100 */
[----:B------:R-:W-:Y:S01]  /*27c0*/  @!P0 FFMA.FTZ R80, R3, R47, -R78 ;  /* 0x0000002f03508223 */ /* 0x000fe2000001084e */
[----:B------:R-:W-:Y:S01]  /*27d0*/  @!P0 MOV R10, R18 ;  /* 0x00000012000a8202 */ /* 0x000fe20000000f00 */
[-C--:B------:R-:W-:Y:S02]  /*27e0*/  @!P0 FMUL.FTZ R78, R49, R6.reuse ;  /* 0x00000006314e8220 */ /* 0x080fe40000410000 */
[C---:B------:R-:W-:Y:S01]  /*27f0*/  @!P0 FMUL.FTZ R3, R5.reuse, R6 ;  /* 0x0000000605038220 */ /* 0x040fe20000410000 */
[----:B------:R-:W-:Y:S01]  /*2800*/  @!P0 MOV R6, R19 ;  /* 0x0000001300068202 */ /* 0x000fe20000000f00 */
[----:B------:R-:W-:Y:S01]  /*2810*/  @!P0 FFMA.FTZ R2, R46, R47, R2 ;  /* 0x0000002f2e028223 */ /* 0x000fe20000010002 */
[--C-:B------:R-:W-:Y:S01]  /*2820*/  @!P0 HADD2.F32 R46, -RZ, R10.reuse.H1_H1 ;  /* 0x3000000aff2e8230 */ /* 0x100fe20000004100 */
[-C--:B------:R-:W-:Y:S01]  /*2830*/  @!P0 FFMA.FTZ R79, R5, R50.reuse, -R78 ;  /* 0x00000032054f8223 */ /* 0x080fe2000001084e */
[----:B------:R-:W-:Y:S01]  /*2840*/  @!P0 HADD2.F32 R5, -RZ, R13.H1_H1 ;  /* 0x3000000dff058230 */ /* 0x000fe20000004100 */
[----:B------:R-:W-:Y:S01]  /*2850*/  @!P0 FFMA.FTZ R3, R49, R50, R3 ;  /* 0x0000003231038223 */ /* 0x000fe20000010003 */
[----:B------:R-:W-:Y:S01]  /*2860*/  @!P0 F2FP.PACK_AB R2, R2, R80 ;  /* 0x000000500202823e */ /* 0x000fe200000000ff */
[----:B------:R-:W-:Y:S02]  /*2870*/  @!P0 HADD2.F32 R13, -RZ, R11.H0_H0 ;  /* 0x2000000bff0d8230 */ /* 0x000fe40000004100 */
[----:B------:R-:W-:Y:S01]  /*2880*/  @!P0 HADD2.F32 R11, -RZ, R10.H0_H0 ;  /* 0x2000000aff0b8230 */ /* 0x000fe20000004100 */
[----:B------:R-:W-:Y:S01]  /*2890*/  @!P0 F2FP.PACK_AB R3, R3, R79 ;  /* 0x0000004f0303823e */ /* 0x000fe200000000ff */
[----:B------:R-:W-:Y:S01]  /*28a0*/  @!P0 HADD2.F32 R47, -RZ, R51.H0_H0 ;  /* 0x20000033ff2f8230 */ /* 0x000fe20000004100 */
[----:B------:R-:W-:Y:S01]  /*28b0*/  @!P0 MOV R16, R2 ;  /* 0x0000000200108202 */ /* 0x000fe20000000f00 */
[--C-:B------:R-:W-:Y:S01]  /*28c0*/  @!P0 HADD2.F32 R51, -RZ, R6.reuse.H1_H1 ;  /* 0x30000006ff338230 */ /* 0x100fe20000004100 */
[----:B------:R-:W-:Y:S01]  /*28d0*/  @!P0 MOV R17, R3 ;  /* 0x0000000300118202 */ /* 0x000fe20000000f00 */
[----:B------:R-:W-:Y:S01]  /*28e0*/  @!P0 HADD2.F32 R10, -RZ, R6.H0_H0 ;  /* 0x20000006ff0a8230 */ /* 0x000fe20000004100 */
[-C--:B------:R-:W-:Y:S02]  /*28f0*/  @!P0 FMUL.FTZ R6, R46, R5.reuse ;  /* 0x000000052e068220 */ /* 0x080fe40000410000 */
[----:B------:R-:W-:Y:S02]  /*2900*/  @!P0 FMUL.FTZ R5, R11, R5 ;  /* 0x000000050b058220 */ /* 0x000fe40000410000 */
[----:B------:R-:W-:Y:S02]  /*2910*/  @!P0 FMUL.FTZ R78, R51, R13 ;  /* 0x0000000d334e8220 */ /* 0x000fe40000410000 */
[----:B------:R-:W-:Y:S02]  /*2920*/  @!P0 FFMA.FTZ R11, R11, R47, -R6 ;  /* 0x0000002f0b0b8223 */ /* 0x000fe40000010806 */
[----:B------:R-:W-:Y:S02]  /*2930*/  @!P0 FMUL.FTZ R6, R10, R13 ;  /* 0x0000000d0a068220 */ /* 0x000fe40000410000 */
[----:B------:R-:W-:Y:S02]  /*2940*/  @!P0 FFMA.FTZ R5, R46, R47, R5 ;  /* 0x0000002f2e058223 */ /* 0x000fe40000010005 */
[-C--:B------:R-:W-:Y:S02]  /*2950*/  @!P0 FFMA.FTZ R78, R10, R52.reuse, -R78 ;  /* 0x000000340a4e8223 */ /* 0x080fe4000001084e */
[----:B------:R-:W-:Y:S01]  /*2960*/  @!P0 FFMA.FTZ R6, R51, R52, R6 ;  /* 0x0000003433068223 */ /* 0x000fe20000010006 */
[----:B------:R-:W-:Y:S04]  /*2970*/  @!P0 F2FP.PACK_AB R5, R5, R11 ;  /* 0x0000000b0505823e */ /* 0x000fe800000000ff */
[----:B------:R-:W-:Y:S02]  /*2980*/  @!P0 F2FP.PACK_AB R6, R6, R78 ;  /* 0x0000004e0606823e */ /* 0x000fe400000000ff */
[----:B------:R-:W-:Y:S02]  /*2990*/  @!P0 MOV R18, R5 ;  /* 0x0000000500128202 */ /* 0x000fe40000000f00 */
[----:B------:R-:W-:Y:S05]  /*29a0*/  @!P0 MOV R19, R6 ;  /* 0x0000000600138202 */ /* 0x000fea0000000f00 */
[----:B------:R1:W-:Y:S02]  /*29b0*/  ST.E.128 [R74.64], R16 ;  /* 0x000000104a007985 */ /* 0x0003e4000c101d0e */
.L_x_1144:
[----:B------:R-:W-:Y:S05]  /*29c0*/  BSYNC B0 ;  /* 0x0000000000007941 */ /* 0x000fea0003800000 */
.L_x_1143:
[----:B------:R-:W-:Y:S01]  /*29d0*/  ISETP.GE.AND P0, PT, R36, c[0x0][0x1d4], PT ;  /* 0x0000750024007a0c */ /* 0x000fe20003f06270 */
[----:B------:R-:W-:Y:S01]  /*29e0*/  @!UPT UIADD3 URZ, URZ, URZ, URZ ;  /* 0x0000003f3f3ff290 */ /* 0x000fe2000fffe03f */
[----:B------:R-:W-:Y:S11]  /*29f0*/  BSSY B0, `(.L_x_1145) ;  /* 0x0000038000007945 */ /* 0x000ff60003800000 */
[----:B------:R-:W-:-:S05]  /*2a00*/  @P0 BRA `(.L_x_1146) ;  /* 0x0000036000000947 */ /* 0x000fca0003800000 */
[C---:B------:R-:W-:Y:S01]  /*2a10*/  LEA R50, P0, R101.reuse, R76, 0x1 ;  /* 0x0000004c65327211 */ /* 0x040fe200078008ff */
[----:B-1----:R-:W1:Y:S03]  /*2a20*/  LDS.128 R16, [R87+0xb880] ;  /* 0x00b8800057107984 */ /* 0x002e660000000c00 */
[----:B------:R-:W-:Y:S02]  /*2a30*/  LEA.HI.X R51, R101, R77, R109, 0x1, P0 ;  /* 0x0000004d65337211 */ /* 0x000fe400000f0c6d */
[----:B------:R-:W-:Y:S11]  /*2a40*/  ISETP.GE.AND P0, PT, R42, c[0x0][0x27c], PT ;  /* 0x00009f002a007a0c */ /* 0x000ff60003f06270 */
[----:B------:R-:W-:Y:S02]  /*2a50*/  @!UPT UIADD3 URZ, URZ, URZ, URZ ;  /* 0x0000003f3f3ff290 */ /* 0x000fe4000fffe03f */
[----:B------:R-:W-:Y:S01]  /*2a60*/  @!P0 HADD2.F32 R2, -RZ, R32.H0_H0 ;  /* 0x20000020ff028230 */ /* 0x000fe20000004100 */
[----:B------:R-:W-:Y:S01]  /*2a70*/  @!P0 SHF.R.U64 R6, R8, 0x10, R9 ;  /* 0x0000001008068819 */ /* 0x000fe20000001209 */
[----:B------:R-:W-:Y:S01]  /*2a80*/  @!P0 HADD2.F32 R10, -RZ, R53.H0_H0 ;  /* 0x20000035ff0a8230 */ /* 0x000fe20000004100 */
[--C-:B------:R-:W-:Y:S02]  /*2a90*/  @!P0 SHF.R.U64 R13, R54, 0x10, R55.reuse ;  /* 0x00000010360d8819 */ /* 0x100fe40000001237 */
[----:B------:R-:W-:Y:S01]  /*2aa0*/  @!P0 SHF.R.U32.HI R49, RZ, 0x10, R55 ;  /* 0x00000010ff318819 */ /* 0x000fe20000011637 */
[----:B------:R-:W-:Y:S01]  /*2ab0*/  @!P0 HADD2.F32 R6, -RZ, R6.H0_H0 ;  /* 0x20000006ff068230 */ /* 0x000fe20000004100 */
[----:B------:R-:W-:Y:S01]  /*2ac0*/  @!P0 SHF.R.U32.HI R9, RZ, 0x10, R9 ;  /* 0x00000010ff098819 */ /* 0x000fe20000011609 */
        /* <DEDUP_REMOVED lines=10> */
[-C--:B------:R-:W-:Y:S02]  /*2b70*/  @!P0 FFMA.FTZ R55, R3, R10.reuse, -R46 ;  /* 0x0000000a03378223 */ /* 0x080fe4000001082e */
[----:B------:R-:W-:Y:S01]  /*2b80*/  @!P0 FFMA.FTZ R2, R8, R10, R2 ;  /* 0x0000000a08028223 */ /* 0x000fe20000010002 */
[----:B------:R-:W-:Y:S01]  /*2b90*/  @!P0 MOV R8, R18 ;  /* 0x0000001200088202 */ /* 0x000fe20000000f00 */
[-C--:B------:R-:W-:Y:S01]  /*2ba0*/  @!P0 FMUL.FTZ R46, R11, R6.reuse ;  /* 0x000000060b2e8220 */ /* 0x080fe20000410000 */
[----:B------:R-:W-:Y:S01]  /*2bb0*/  @!P0 HADD2.F32 R10, -RZ, R9.H0_H0 ;  /* 0x20000009ff0a8230 */ /* 0x000fe20000004100 */
[C---:B------:R-:W-:Y:S01]  /*2bc0*/  @!P0 FMUL.FTZ R3, R5.reuse, R6 ;  /* 0x0000000605038220 */ /* 0x040fe20000410000 */
[----:B------:R-:W-:Y:S01]  /*2bd0*/  @!P0 MOV R6, R19 ;  /* 0x0000001300068202 */ /* 0x000fe20000000f00 */
[-C--:B------:R-:W-:Y:S01]  /*2be0*/  @!P0 FFMA.FTZ R54, R5, R13.reuse, -R46 ;  /* 0x0000000d05368223 */ /* 0x080fe2000001082e */
[----:B------:R-:W-:Y:S01]  /*2bf0*/  @!P0 HADD2.F32 R5, -RZ, R32.H1_H1 ;  /* 0x30000020ff058230 */ /* 0x000fe20000004100 */
[----:B------:R-:W-:Y:S01]  /*2c00*/  @!P0 FFMA.FTZ R3, R11, R13, R3 ;  /* 0x0000000d0b038223 */ /* 0x000fe20000010003 */
[----:B------:R-:W-:Y:S01]  /*2c10*/  @!P0 F2FP.PACK_AB R2, R2, R55 ;  /* 0x000000370202823e */ /* 0x000fe200000000ff */
[--C-:B------:R-:W-:Y:S02]  /*2c20*/  @!P0 HADD2.F32 R32, -RZ, R8.reuse.H1_H1 ;  /* 0x30000008ff208230 */ /* 0x100fe40000004100 */
[----:B------:R-:W-:Y:S01]  /*2c30*/  @!P0 HADD2.F32 R9, -RZ, R8.H0_H0 ;  /* 0x20000008ff098230 */ /* 0x000fe20000004100 */
[----:B------:R-:W-:Y:S01]  /*2c40*/  @!P0 F2FP.PACK_AB R3, R3, R54 ;  /* 0x000000360303823e */ /* 0x000fe200000000ff */
[----:B------:R-:W-:Y:S01]  /*2c50*/  @!P0 HADD2.F32 R46, -RZ, R53.H1_H1 ;  /* 0x30000035ff2e8230 */ /* 0x000fe20000004100 */
        /* <DEDUP_REMOVED lines=17> */
.L_x_1146:
[----:B------:R-:W-:Y:S05]  /*2d70*/  BSYNC B0 ;  /* 0x0000000000007941 */ /* 0x000fea0003800000 */
.L_x_1145:
[----:B------:R-:W-:Y:S01]  /*2d80*/  ISETP.GE.AND P0, PT, R107, c[0x0][0x1d4], PT ;  /* 0x000075006b007a0c */ /* 0x000fe20003f06270 */
[----:B------:R-:W-:Y:S01]  /*2d90*/  @!UPT UIADD3 URZ, URZ, URZ, URZ ;  /* 0x0000003f3f3ff290 */ /* 0x000fe2000fffe03f */
[----:B------:R-:W-:Y:S11]  /*2da0*/  BSSY B0, `(.L_x_1147) ;  /* 0x0000038000007945 */ /* 0x000ff60003800000 */
[----:B------:R-:W-:-:S05]  /*2db0*/  @P0 BRA `(.L_x_1148) ;  /* 0x0000036000000947 */ /* 0x000fca0003800000 */
[C---:B------:R-:W-:Y:S01]  /*2dc0*/  LEA R46, P0, R103.reuse, R76, 0x1 ;  /* 0x0000004c672e7211 */ /* 0x040fe200078008ff */
[----:B------:R-:W2:Y:S03]  /*2dd0*/  LDS.128 R8, [R87+0xd080] ;  /* 0x00d0800057087984 */ /* 0x000ea60000000c00 */
[----:B------:R-:W-:Y:S02]  /*2de0*/  LEA.HI.X R47, R103, R77, R111, 0x1, P0 ;  /* 0x0000004d672f7211 */ /* 0x000fe400000f0c6f */
[----:B------:R-:W-:Y:S11]  /*2df0*/  ISETP.GE.AND P0, PT, R40, c[0x0][0x27c], PT ;  /* 0x00009f0028007a0c */ /* 0x000ff60003f06270 */
[----:B------:R-:W-:Y:S02]  /*2e00*/  @!UPT UIADD3 URZ, URZ, URZ, URZ ;  /* 0x0000003f3f3ff290 */ /* 0x000fe4000fffe03f */
[----:B------:R-:W-:Y:S01]  /*2e10*/  @!P0 HADD2.F32 R2, -RZ, R33.H0_H0 ;  /* 0x20000021ff028230 */ /* 0x000fe20000004100 */
[--C-:B------:R-:W-:Y:S01]  /*2e20*/  @!P0 SHF.R.U64 R6, R14, 0x10, R15.reuse ;  /* 0x000000100e068819 */ /* 0x100fe2000000120f */
[--C-:B-1----:R-:W-:Y:S01]  /*2e30*/  @!P0 HADD2.F32 R19, -RZ, R68.reuse.H1_H1 ;  /* 0x30000044ff138230 */ /* 0x102fe20000004100 */
[----:B------:R-:W-:Y:S01]  /*2e40*/  @!P0 SHF.R.U32.HI R14, RZ, 0x10, R15 ;  /* 0x00000010ff0e8819 */ /* 0x000fe2000001160f */
[----:B------:R-:W-:Y:S01]  /*2e50*/  @!P0 HADD2.F32 R15, -RZ, R68.H0_H0 ;  /* 0x20000044ff0f8230 */ /* 0x000fe20000004100 */
[--C-:B------:R-:W-:Y:S01]  /*2e60*/  @!P0 SHF.R.U64 R17, R56, 0x10, R57.reuse ;  /* 0x0000001038118819 */ /* 0x100fe20000001239 */
[----:B------:R-:W-:Y:S01]  /*2e70*/  @!P0 HADD2.F32 R6, -RZ, R6.H0_H0 ;  /* 0x20000006ff068230 */ /* 0x000fe20000004100 */
[----:B------:R-:W-:Y:S03]  /*2e80*/  @!P0 SHF.R.U32.HI R56, RZ, 0x10, R57 ;  /* 0x00000010ff388819 */ /* 0x000fe60000011639 */
        /* <DEDUP_REMOVED lines=9> */
[-C--:B------:R-:W-:Y:S02]  /*2f20*/  @!P0 FFMA.FTZ R51, R3, R15.reuse, -R18 ;  /* 0x0000000f03338223 */ /* 0x080fe40000010812 */
[----:B------:R-:W-:Y:S01]  /*2f30*/  @!P0 FFMA.FTZ R2, R13, R15, R2 ;  /* 0x0000000f0d028223 */ /* 0x000fe20000010002 */
[----:B------:R-:W-:Y:S01]  /*2f40*/  @!P0 MOV R13, R10 ;  /* 0x0000000a000d8202 */ /* 0x000fe20000000f00 */
[CC--:B------:R-:W-:Y:S01]  /*2f50*/  @!P0 FMUL.FTZ R18, R16.reuse, R6.reuse ;  /* 0x0000000610128220 */ /* 0x0c0fe20000410000 */
[----:B------:R-:W-:Y:S01]  /*2f60*/  @!P0 HADD2.F32 R15, -RZ, R14.H0_H0 ;  /* 0x2000000eff0f8230 */ /* 0x000fe20000004100 */
[C---:B------:R-:W-:Y:S01]  /*2f70*/  @!P0 FMUL.FTZ R3, R5.reuse, R6 ;  /* 0x0000000605038220 */ /* 0x040fe20000410000 */
[----:B------:R-:W-:Y:S01]  /*2f80*/  @!P0 MOV R6, R11 ;  /* 0x0000000b00068202 */ /* 0x000fe20000000f00 */
[-C--:B------:R-:W-:Y:S01]  /*2f90*/  @!P0 FFMA.FTZ R50, R5, R17.reuse, -R18 ;  /* 0x0000001105328223 */ /* 0x080fe20000010812 */
[----:B------:R-:W-:Y:S01]  /*2fa0*/  @!P0 HADD2.F32 R18, -RZ, R13.H1_H1 ;  /* 0x3000000dff128230 */ /* 0x000fe20000004100 */
[----:B------:R-:W-:Y:S01]  /*2fb0*/  @!P0 FFMA.FTZ R3, R16, R17, R3 ;  /* 0x0000001110038223 */ /* 0x000fe20000010003 */
[----:B------:R-:W-:Y:S01]  /*2fc0*/  @!P0 F2FP.PACK_AB R2, R2, R51 ;  /* 0x000000330202823e */ /* 0x000fe200000000ff */
[----:B------:R-:W-:Y:S02]  /*2fd0*/  @!P0 HADD2.F32 R5, -RZ, R33.H1_H1 ;  /* 0x30000021ff058230 */ /* 0x000fe40000004100 */
[----:B------:R-:W-:Y:S01]  /*2fe0*/  @!P0 HADD2.F32 R14, -RZ, R13.H0_H0 ;  /* 0x2000000dff0e8230 */ /* 0x000fe20000004100 */
[----:B------:R-:W-:Y:S01]  /*2ff0*/  @!P0 F2FP.PACK_AB R3, R3, R50 ;  /* 0x000000320303823e */ /* 0x000fe200000000ff */
[--C-:B------:R-:W-:Y:S01]  /*3000*/  @!P0 HADD2.F32 R32, -RZ, R6.reuse.H1_H1 ;  /* 0x30000006ff208230 */ /* 0x100fe20000004100 */
[----:B------:R-:W-:Y:S01]  /*3010*/  @!P0 MOV R8, R2 ;  /* 0x0000000200088202 */ /* 0x000fe20000000f00 */
[----:B------:R-:W-:Y:S01]  /*3020*/  @!P0 HADD2.F32 R13, -RZ, R6.H0_H0 ;  /* 0x20000006ff0d8230 */ /* 0x000fe20000004100 */
[----:B------:R-:W-:Y:S01]  /*3030*/  @!P0 FMUL.FTZ R6, R18, R5 ;  /* 0x0000000512068220 */ /* 0x000fe20000410000 */
[----:B------:R-:W-:Y:S01]  /*3040*/  @!P0 MOV R9, R3 ;  /* 0x0000000300098202 */ /* 0x000fe20000000f00 */
[----:B------:R-:W-:Y:S01]  /*3050*/  @!P0 FMUL.FTZ R5, R14, R5 ;  /* 0x000000050e058220 */ /* 0x000fe20000410000 */
[----:B------:R-:W-:Y:S01]  /*3060*/  @!P0 HADD2.F32 R33, -RZ, R56.H0_H0 ;  /* 0x20000038ff218230 */ /* 0x000fe20000004100 */
[----:B------:R-:W-:Y:S02]  /*3070*/  @!P0 FMUL.FTZ R49, R32, R15 ;  /* 0x0000000f20318220 */ /* 0x000fe40000410000 */
[----:B------:R-:W-:Y:S02]  /*3080*/  @!P0 FFMA.FTZ R14, R14, R19, -R6 ;  /* 0x000000130e0e8223 */ /* 0x000fe40000010806 */
[C---:B------:R-:W-:Y:S02]  /*3090*/  @!P0 FMUL.FTZ R6, R13.reuse, R15 ;  /* 0x0000000f0d068220 */ /* 0x040fe40000410000 */
        /* <DEDUP_REMOVED lines=8> */
.L_x_1148:
[----:B------:R-:W-:Y:S05]  /*3120*/  BSYNC B0 ;  /* 0x0000000000007941 */ /* 0x000fea0003800000 */
.L_x_1147:
[----:B------:R-:W-:Y:S11]  /*3130*/  ISETP.GE.AND P0, PT, R106, c[0x0][0x1d4], PT ;  /* 0x000075006a007a0c */ /* 0x000ff60003f06270 */
[----:B------:R-:W-:Y:S02]  /*3140*/  @!UPT UIADD3 URZ, URZ, URZ, URZ ;  /* 0x0000003f3f3ff290 */ /* 0x000fe4000fffe03f */
        /* <DEDUP_REMOVED lines=8> */
[--C-:B------:R-:W-:Y:S01]  /*31d0*/  @!P0 HADD2.F32 R15, -RZ, R69.reuse.H0_H0 ;  /* 0x20000045ff0f8230 */ /* 0x100fe20000004100 */
[----:B------:R-:W-:Y:S01]  /*31e0*/  @!P0 SHF.R.U64 R17, R58, 0x10, R59 ;  /* 0x000000103a118819 */ /* 0x000fe2000000123b */
[----:B------:R-:W-:Y:S01]  /*31f0*/  @!P0 HADD2.F32 R19, -RZ, R69.H1_H1 ;  /* 0x30000045ff138230 */ /* 0x000fe20000004100 */
[----:B------:R-:W-:Y:S01]  /*3200*/  @!P0 SHF.R.U32.HI R14, RZ, 0x10, R21 ;  /* 0x00000010ff0e8819 */ /* 0x000fe20000011615 */
[----:B------:R-:W-:Y:S01]  /*3210*/  @!P0 HADD2.F32 R6, -RZ, R6.H0_H0 ;  /* 0x20000006ff068230 */ /* 0x000fe20000004100 */
[----:B------:R-:W-:Y:S01]  /*3220*/  @!P0 SHF.R.U32.HI R21, RZ, 0x10, R59 ;  /* 0x00000010ff158819 */ /* 0x000fe2000001163b */
[----:B------:R-:W-:Y:S04]  /*3230*/  @!P0 HADD2.F32 R17, -RZ, R17.H0_H0 ;  /* 0x20000011ff118230 */ /* 0x000fe80000004100 */
        /* <DEDUP_REMOVED lines=20> */
[----:B------:R-:W-:Y:S02]  /*3380*/  @!P0 HADD2.F32 R5, -RZ, R35.H0_H0 ;  /* 0x20000023ff058230 */ /* 0x000fe40000004100 */
[----:B------:R-:W-:Y:S01]  /*3390*/  @!P0 HADD2.F32 R14, -RZ, R13.H0_H0 ;  /* 0x2000000dff0e8230 */ /* 0x000fe20000004100 */
[----:B------:R-:W-:Y:S01]  /*33a0*/  @!P0 F2FP.PACK_AB R3, R3, R47 ;  /* 0x0000002f0303823e */ /* 0x000fe200000000ff */
[--C-:B------:R-:W-:Y:S01]  /*33b0*/  @!P0 HADD2.F32 R20, -RZ, R6.reuse.H1_H1 ;  /* 0x30000006ff148230 */ /* 0x100fe20000004100 */
[----:B------:R-:W-:Y:S01]  /*33c0*/  @!P0 MOV R8, R2 ;  /* 0x0000000200088202 */ /* 0x000fe20000000f00 */
[----:B------:R-:W-:Y:S01]  /*33d0*/  @!P0 HADD2.F32 R13, -RZ, R6.H0_H0 ;  /* 0x20000006ff0d8230 */ /* 0x000fe20000004100 */
[----:B------:R-:W-:Y:S01]  /*33e0*/  @!P0 FMUL.FTZ R6, R18, R5 ;  /* 0x0000000512068220 */ /* 0x000fe20000410000 */
[----:B------:R-:W-:Y:S01]  /*33f0*/  @!P0 MOV R9, R3 ;  /* 0x0000000300098202 */ /* 0x000fe20000000f00 */
[----:B------:R-:W-:Y:S02]  /*3400*/  @!P0 FMUL.FTZ R5, R14, R5 ;  /* 0x000000050e058220 */ /* 0x000fe40000410000 */
        /* <DEDUP_REMOVED lines=11> */
.L_x_1142:
[----:B-123--:R-:W-:Y:S05]  /*34c0*/  BSYNC B1 ;  /* 0x0000000000017941 */ /* 0x00efea0003800000 */
.L_x_1141:
[----:B------:R1:W2:Y:S04]  /*34d0*/  SHFL.IDX PT, R47, R99, 0x1, 0x181f ;  /* 0x00381f00632f7f89 */ /* 0x0002a800000e0000 */
[----:B------:R1:W3:Y:S01]  /*34e0*/  SHFL.IDX PT, R46, R100, 0x1, 0x181f ;  /* 0x00381f00642e7f89 */ /* 0x0002e200000e0000 */
[----:B------:R-:W-:-:S05]  /*34f0*/  @P5 BRA `(.L_x_1149) ;  /* 0x0000394000005947 */ /* 0x000fca0003800000 */
[----:B------:R-:W-:Y:S01]  /*3500*/  ISETP.GE.AND P0, PT, R24, c[0x0][0x1d4], PT ;  /* 0x0000750018007a0c */ /* 0x000fe20003f06270 */
[----:B------:R-:W-:Y:S01]  /*3510*/  @!UPT UIADD3 URZ, URZ, URZ, URZ ;  /* 0x0000003f3f3ff290 */ /* 0x000fe2000fffe03f */
[----:B------:R-:W-:Y:S11]  /*3520*/  BSSY B0, `(.L_x_1150) ;  /* 0x0000038000007945 */ /* 0x000ff60003800000 */
[----:B------:R-:W-:-:S05]  /*3530*/  @P0 BRA `(.L_x_1151) ;  /* 0x0000036000000947 */ /* 0x000fca0003800000 */
[C---:B---3--:R-:W-:Y:S01]  /*3540*/  LEA R32, P0, R24.reuse, R46, 0x1 ;  /* 0x0000002e18207211 */ /* 0x048fe200078008ff */
[----:B------:R-:W3:Y:S03]  /*3550*/  LDS.128 R8, [R87+0xb080] ;  /* 0x00b0800057087984 */ /* 0x000ee60000000c00 */
[----:B--2---:R-:W-:Y:S02]  /*3560*/  LEA.HI.X R33, R24, R47, R25, 0x1, P0 ;  /* 0x0000002f18217211 */ /* 0x004fe400000f0c19 */
[----:B------:R-:W-:Y:S11]  /*3570*/  ISETP.GE.AND P0, PT, R38, c[0x0][0x27c], PT ;  /* 0x00009f0026007a0c */ /* 0x000ff60003f06270 */
[----:B------:R-:W-:Y:S02]  /*3580*/  @!UPT UIADD3 URZ, URZ, URZ, URZ ;  /* 0x0000003f3f3ff290 */ /* 0x000fe4000fffe03f */
[----:B------:R-:W-:Y:S01]  /*3590*/  @!P0 HADD2.F32 R2, -RZ, R34.H1_H1 ;  /* 0x30000022ff028230 */ /* 0x000fe20000004100 */
        /* <DEDUP_REMOVED lines=9> */
[----:B---3--:R-:W-:Y:S02]  /*3630*/  @!P0 MOV R3, R8 ;  /* 0x0000000800038202 */ /* 0x008fe40000000f00 */
        /* <DEDUP_REMOVED lines=38> */
.L_x_1151:
[----:B------:R-:W-:Y:S05]  /*38a0*/  BSYNC B0 ;  /* 0x0000000000007941 */ /* 0x000fea0003800000 */
.L_x_1150:
        /* <DEDUP_REMOVED lines=58> */
.L_x_1153:
[----:B------:R-:W-:Y:S05]  /*3c50*/  BSYNC B0 ;  /* 0x0000000000007941 */ /* 0x000fea0003800000 */
.L_x_1152:
[----:B------:R-:W-:Y:S01]  /*3c60*/  ISETP.GE.AND P0, PT, R107, c[0x0][0x1d4], PT ;  /* 0x000075006b007a0c */ /* 0x000fe20003f06270 */
[----:B------:R-:W-:Y:S01]  /*3c70*/  @!UPT UIADD3 URZ, URZ, URZ, URZ ;  /* 0x0000003f3f3ff290 */ /* 0x000fe2000fffe03f */
[----:B------:R-:W-:Y:S11]  /*3c80*/  BSSY B0, `(.L_x_1154) ;  /* 0x0000038000007945 */ /* 0x000ff60003800000 */
[----:B------:R-:W-:-:S05]  /*3c90*/  @P0 BRA `(.L_x_1155) ;  /* 0x0000036000000947 */ /* 0x000fca0003800000 */
[C---:B--23--:R-:W-:Y:S01]  /*3ca0*/  LEA R22, P0, R103.reuse, R46, 0x1 ;  /* 0x0000002e67167211 */ /* 0x04cfe200078008ff */
[----:B------:R-:W2:Y:S03]  /*3cb0*/  LDS.128 R8, [R87+0xe080] ;  /* 0x00e0800057087984 */ /* 0x000ea60000000c00 */
        /* <DEDUP_REMOVED lines=52> */
.L_x_1155:
[----:B------:R-:W-:Y:S05]  /*4000*/  BSYNC B0 ;  /* 0x0000000000007941 */ /* 0x000fea0003800000 */
.L_x_1154:
        /* <DEDUP_REMOVED lines=34> */
[--C-:B------:R-:W-:Y:S01]  /*4230*/  @!P0 HADD2.F32 R18, -RZ, R13.reuse.H1_H1 ;  /* 0x3000000dff128230 */ /* 0x100fe20000004100 */
        /* <DEDUP_REMOVED lines=21> */
[----:B------:R2:W-:Y:S01]  /*4390*/  ST.E.128 [R26.64], R8 ;  /* 0x000000081a007985 */ /* 0x0005e2000c101d0e */
[----:B------:R-:W-:-:S05]  /*43a0*/  BRA `(.L_x_1149) ;  /* 0x00002a9000007947 */ /* 0x000fca0003800000 */
.L_x_1136:
        /* <DEDUP_REMOVED lines=36> */
.L_x_1157:
[----:B------:R-:W-:Y:S05]  /*45f0*/  BSYNC B0 ;  /* 0x0000000000007941 */ /* 0x000fea0003800000 */
.L_x_1156:
[----:B------:R-:W-:Y:S01]  /*4600*/  ISETP.GE.AND P5, PT, R159, R104, PT ;  /* 0x000000689f00720c */ /* 0x000fe20003fa6270 */
[----:B-----5:R-:W-:Y:S01]  /*4610*/  IMAD.MOV.U32 R5, RZ, RZ, R63 ;  /* 0x000000ffff057224 */ /* 0x020fe200078e003f */
[----:B------:R-:W-:Y:S01]  /*4620*/  BSSY B0, `(.L_x_1158) ;  /* 0x000003a000007945 */ /* 0x000fe20003800000 */
[----:B-1----:R-:W-:Y:S01]  /*4630*/  IMAD.MOV.U32 R3, RZ, RZ, R60 ;  /* 0x000000ffff037224 */ /* 0x002fe200078e003c */
[----:B------:R-:W-:Y:S01]  /*4640*/  CS2R R72, SRZ ;  /* 0x0000000000487805 */ /* 0x000fe2000001ff00 */
[----:B------:R-:W-:Y:S01]  /*4650*/  IMAD.MOV.U32 R2, RZ, RZ, R61 ;  /* 0x000000ffff027224 */ /* 0x000fe200078e003d */
[----:B------:R-:W-:Y:S01]  /*4660*/  CS2R R70, SRZ ;  /* 0x0000000000467805 */ /* 0x000fe2000001ff00 */
        /* <DEDUP_REMOVED lines=13> */
[----:B------:R-:W-:Y:S01]  /*4740*/  PRMT R76, R6, 0x7610, R76 ;  /* 0x00007610064c7816 */ /* 0x000fe2000000004c */
[----:B------:R-:W-:Y:S01]  /*4750*/  CS2R R34, SRZ ;  /* 0x0000000000227805 */ /* 0x000fe2000001ff00 */
[----:B------:R-:W-:Y:S01]  /*4760*/  MOV R6, R18 ;  /* 0x0000001200067202 */ /* 0x000fe20000000f00 */
[----:B------:R-:W-:Y:S01]  /*4770*/  CS2R R32, SRZ ;  /* 0x0000000000207805 */ /* 0x000fe2000001ff00 */
        /* <DEDUP_REMOVED lines=8> */
[----:B------:R-:W-:Y:S02]  /*4800*/  CS2R R28, SRZ ;  /* 0x00000000001c7805 */ /* 0x000fe4000001ff00 */
[----:B------:R-:W-:Y:S02]  /*4810*/  PRMT R26, R5, 0x5410, R6 ;  /* 0x00005410051a7816 */ /* 0x000fe40000000006 */
        /* <DEDUP_REMOVED lines=26> */
.L_x_1159:
[----:B------:R-:W-:Y:S05]  /*49c0*/  BSYNC B0 ;  /* 0x0000000000007941 */ /* 0x000fea0003800000 */
.L_x_1158:
[----:B------:R-:W-:Y:S01]  /*49d0*/  IADD3 R85, -R86, c[0x0][0x1d4], RZ ;  /* 0x0000750056557a10 */ /* 0x000fe20007ffe1ff */
[----:B-----5:R-:W-:Y:S01]  /*49e0*/  IMAD.MOV.U32 R5, RZ, RZ, R75 ;  /* 0x000000ffff057224 */ /* 0x020fe200078e004b */
[----:B------:R2:W3:Y:S01]  /*49f0*/  SHFL.IDX PT, R89, R99, RZ, 0x181f ;  /* 0x00181fff63597589 */ /* 0x0004e200000e0000 */
[----:B-1----:R-:W-:Y:S01]  /*4a00*/  IMAD.MOV.U32 R3, RZ, RZ, R72 ;  /* 0x000000ffff037224 */ /* 0x002fe200078e0048 */
[----:B------:R-:W-:Y:S01]  /*4a10*/  BSSY B1, `(.L_x_1160) ;  /* 0x000010f000017945 */ /* 0x000fe20003800000 */
[----:B------:R-:W-:Y:S02]  /*4a20*/  IMAD.MOV.U32 R2, RZ, RZ, R73 ;  /* 0x000000ffff027224 */ /* 0x000fe400078e0049 */
[----:B------:R-:W-:Y:S01]  /*4a30*/  IMAD.MOV.U32 R6, RZ, RZ, R74 ;  /* 0x000000ffff067224 */ /* 0x000fe200078e004a */
[----:B------:R-:W-:Y:S01]  /*4a40*/  PRMT R80, R80, 0x5410, R3 ;  /* 0x0000541050507816 */ /* 0x000fe20000000003 */
[----:B------:R-:W-:Y:S01]  /*4a50*/  IMAD.MOV.U32 R3, RZ, RZ, R68 ;  /* 0x000000ffff037224 */ /* 0x000fe200078e0044 */
[----:B------:R-:W-:Y:S01]  /*4a60*/  PRMT R81, R2, 0x5410, R5 ;  /* 0x0000541002517816 */ /* 0x000fe20000000005 */
[----:B------:R2:W1:Y:S01]  /*4a70*/  SHFL.IDX PT, R88, R100, RZ, 0x181f ;  /* 0x00181fff64587589 */ /* 0x00046200000e0000 */
[----:B------:R-:W-:Y:S01]  /*4a80*/  PRMT R82, R6, 0x7610, R82 ;  /* 0x0000761006527816 */ /* 0x000fe20000000052 */
[----:B------:R-:W-:Y:S01]  /*4a90*/  IMAD.MOV.U32 R5, RZ, RZ, R71 ;  /* 0x000000ffff057224 */ /* 0x000fe200078e0047 */
[----:B------:R-:W-:Y:S01]  /*4aa0*/  MOV R6, R70 ;  /* 0x0000004600067202 */ /* 0x000fe20000000f00 */
[----:B------:R-:W-:Y:S01]  /*4ab0*/  IMAD.MOV.U32 R2, RZ, RZ, R69 ;  /* 0x000000ffff027224 */ /* 0x000fe200078e0045 */
[----:B------:R-:W-:Y:S01]  /*4ac0*/  PRMT R78, R78, 0x5410, R3 ;  /* 0x000054104e4e7816 */ /* 0x000fe20000000003 */
[----:B------:R-:W-:Y:S01]  /*4ad0*/  IMAD.MOV.U32 R3, RZ, RZ, R32 ;  /* 0x000000ffff037224 */ /* 0x000fe200078e0020 */
[----:B------:R-:W-:Y:S02]  /*4ae0*/  PRMT R80, R6, 0x7610, R80 ;  /* 0x0000761006507816 */ /* 0x000fe40000000050 */
[----:B------:R-:W-:Y:S01]  /*4af0*/  PRMT R79, R2, 0x5410, R5 ;  /* 0x00005410024f7816 */ /* 0x000fe20000000005 */
[----:B------:R-:W-:Y:S01]  /*4b00*/  IMAD.MOV.U32 R5, RZ, RZ, R35 ;  /* 0x000000ffff057224 */ /* 0x000fe200078e0023 */
[----:B------:R-:W-:Y:S02]  /*4b10*/  MOV R6, R34 ;  /* 0x0000002200067202 */ /* 0x000fe40000000f00 */
[----:B------:R-:W-:Y:S02]  /*4b20*/  MOV R2, R33 ;  /* 0x0000002100027202 */ /* 0x000fe40000000f00 */
[----:B------:R-:W-:Y:S01]  /*4b30*/  PRMT R47, R5, 0x5410, R6 ;  /* 0x00005410052f7816 */ /* 0x000fe20000000006 */
[----:B------:R-:W-:Y:S01]  /*4b40*/  IMAD.MOV.U32 R6, RZ, RZ, R30 ;  /* 0x000000ffff067224 */ /* 0x000fe200078e001e */
[----:B------:R-:W-:Y:S01]  /*4b50*/  PRMT R46, R3, 0x5410, R2 ;  /* 0x00005410032e7816 */ /* 0x000fe20000000002 */
[----:B------:R-:W-:Y:S01]  /*4b60*/  IMAD.MOV.U32 R5, RZ, RZ, R31 ;  /* 0x000000ffff057224 */ /* 0x000fe200078e001f */
[----:B------:R-:W-:Y:S01]  /*4b70*/  MOV R3, R28 ;  /* 0x0000001c00037202 */ /* 0x000fe20000000f00 */
[----:B------:R-:W-:Y:S03]  /*4b80*/  IMAD.MOV.U32 R2, RZ, RZ, R29 ;  /* 0x000000ffff027224 */ /* 0x000fe600078e001d */
[----:B------:R-:W-:Y:S02]  /*4b90*/  PRMT R44, R5, 0x5410, R6 ;  /* 0x00005410052c7816 */ /* 0x000fe40000000006 */
[----:B------:R-:W-:Y:S01]  /*4ba0*/  PRMT R43, R3, 0x5410, R2 ;  /* 0x00005410032b7816 */ /* 0x000fe20000000002 */
[----:B------:R-:W-:-:S05]  /*4bb0*/  @P4 BRA `(.L_x_1161) ;  /* 0x00000f4000004947 */ /* 0x000fca0003800000 */
[----:B-123--:R-:W-:Y:S01]  /*4bc0*/  ISETP.GE.AND P0, PT, R24, c[0x0][0x1d4], PT ;  /* 0x0000750018007a0c */ /* 0x00efe20003f06270 */
[----:B------:R-:W-:Y:S01]  /*4bd0*/  @!UPT UIADD3 URZ, URZ, URZ, URZ ;  /* 0x0000003f3f3ff290 */ /* 0x000fe2000fffe03f */
[----:B------:R-:W-:Y:S11]  /*4be0*/  BSSY B0, `(.L_x_1162) ;  /* 0x0000078000007945 */ /* 0x000ff60003800000 */
[----:B------:R-:W-:-:S05]  /*4bf0*/  @P0 BRA `(.L_x_1163) ;  /* 0x0000076000000947 */ /* 0x000fca0003800000 */
[----:B------:R-:W-:Y:S01]  /*4c00*/  SEL R2, R86, R85, !P1 ;  /* 0x0000005556027207 */ /* 0x000fe20004800000 */
[----:B------:R-:W1:Y:S01]  /*4c10*/  LDS.128 R20, [R152+0xa080] ;  /* 0x00a0800098147984 */ /* 0x000e620000000c00 */
[----:B------:R-:W-:Y:S02]  /*4c20*/  ISETP.GE.AND P0, PT, R24, c[0x0][0x27c], PT ;  /* 0x00009f0018007a0c */ /* 0x000fe40003f06270 */
[----:B------:R-:W-:Y:S04]  /*4c30*/  SHF.R.S32.HI R3, RZ, 0x1f, R2 ;  /* 0x0000001fff037819 */ /* 0x000fe80000011402 */
[----:B------:R-:W-:Y:S04]  /*4c40*/  LEA.HI R2, R3, R2, RZ, 0x4 ;  /* 0x0000000203027211 */ /* 0x000fe800078f20ff */
[----:B------:R-:W-:Y:S03]  /*4c50*/  LEA.HI.SX32 R2, R2, R84, 0x1c ;  /* 0x0000005402027211 */ /* 0x000fe600078fe2ff */
[----:B------:R-:W-:Y:S01]  /*4c60*/  @!P0 SHF.R.U64 R5, R8, 0x10, R9 ;  /* 0x0000001008058819 */ /* 0x000fe20000001209 */
[----:B------:R-:W-:Y:S01]  /*4c70*/  @!P0 HADD2.F32 R57, -RZ, R57.H0_H0 ;  /* 0x20000039ff398230 */ /* 0x000fe20000004100 */
[----:B------:R-:W-:Y:S02]  /*4c80*/  SHF.R.S32.HI R3, RZ, 0x1f, R2 ;  /* 0x0000001fff037819 */ /* 0x000fe40000011402 */
[----:B------:R-:W-:Y:S02]  /*4c90*/  SHF.L.U32 R90, R2, 0x3, RZ ;  /* 0x00000003025a7819 */ /* 0x000fe400000006ff */
[----:B------:R-:W-:Y:S02]  /*4ca0*/  LEA.HI R3, R3, R2, RZ, 0x3 ;  /* 0x0000000203037211 */ /* 0x000fe400078f18ff */
[----:B------:R-:W-:Y:S02]  /*4cb0*/  @!P0 SHF.R.U64 R15, R10, 0x10, R11 ;  /* 0x000000100a0f8819 */ /* 0x000fe4000000120b */
[----:B------:R-:W-:Y:S02]  /*4cc0*/  SHF.R.S32.HI R2, RZ, 0x3, R3 ;  /* 0x00000003ff027819 */ /* 0x000fe40000011403 */
[----:B------:R-:W-:Y:S01]  /*4cd0*/  LOP3.LUT R3, R119, 0x38, R90, 0xf8, !PT ;  /* 0x0000003877037812 */ /* 0x000fe200078ef85a */
[----:B------:R-:W-:Y:S01]  /*4ce0*/  @!P0 HADD2.F32 R15, -RZ, R15.H0_H0 ;  /* 0x2000000fff0f8230 */ /* 0x000fe20000004100 */
[----:B------:R-:W-:Y:S01]  /*4cf0*/  @!P0 SHF.R.U64 R50, R52, 0x10, R53 ;  /* 0x0000001034328819 */ /* 0x000fe20000001235 */
[----:B------:R-:W-:Y:S01]  /*4d00*/  IMAD R2, R2, 0xc00, R7 ;  /* 0x00000c0002027824 */ /* 0x000fe200078e0207 */
[----:B------:R-:W-:Y:S02]  /*4d10*/  LOP3.LUT R3, R3, R158, RZ, 0x3c, !PT ;  /* 0x0000009e03037212 */ /* 0x000fe400078e3cff */
[----:B------:R-:W-:Y:S01]  /*4d20*/  @!P0 SHF.R.U32.HI R14, RZ, 0x10, R11 ;  /* 0x00000010ff0e8819 */ /* 0x000fe2000001160b */
[----:B------:R-:W-:Y:S01]  /*4d30*/  @!P0 HADD2.F32 R11, -RZ, R51.H0_H0 ;  /* 0x20000033ff0b8230 */ /* 0x000fe20000004100 */
[----:B------:R-:W-:Y:S01]  /*4d40*/  @!P0 SHF.R.U32.HI R8, RZ, 0x10, R9 ;  /* 0x00000010ff088819 */ /* 0x000fe20000011609 */
[----:B------:R-:W-:Y:S01]  /*4d50*/  IMAD.IADD R2, R2, 0x1, R3 ;  /* 0x0000000102027824 */ /* 0x000fe200078e0203 */
[----:B------:R-:W-:Y:S01]  /*4d60*/  @!P0 HADD2.F32 R3, -RZ, R13.H0_H0 ;  /* 0x2000000dff038230 */ /* 0x000fe20000004100 */
[--C-:B------:R-:W-:Y:S01]  /*4d70*/  @!P0 SHF.R.U32.HI R59, RZ, 0x10, R55.reuse ;  /* 0x00000010ff3b8819 */ /* 0x100fe20000011637 */
[----:B------:R-:W-:Y:S01]  /*4d80*/  @!P0 HADD2.F32 R9, -RZ, R5.H0_H0 ;  /* 0x20000005ff098230 */ /* 0x000fe20000004100 */
[----:B------:R-:W-:Y:S01]  /*4d90*/  @!P0 SHF.R.U64 R55, R54, 0x10, R55 ;  /* 0x0000001036378819 */ /* 0x000fe20000001237 */
[----:B------:R-:W-:Y:S01]  /*4da0*/  @!P0 HADD2.F32 R50, -RZ, R50.H0_H0 ;  /* 0x20000032ff328230 */ /* 0x000fe20000004100 */
[----:B------:R-:W-:Y:S01]  /*4db0*/  SHF.L.U32 R2, R2, 0x1, RZ ;  /* 0x0000000102027819 */ /* 0x000fe200000006ff */
[----:B------:R-:W-:Y:S01]  /*4dc0*/  @!P0 HADD2.F32 R59, -RZ, R59.H0_H0 ;  /* 0x2000003bff3b8230 */ /* 0x000fe20000004100 */
[----:B------:R-:W-:Y:S01]  /*4dd0*/  @!P0 SHF.R.U32.HI R52, RZ, 0x10, R53 ;  /* 0x00000010ff348819 */ /* 0x000fe20000011635 */
[----:B------:R-:W-:Y:S02]  /*4de0*/  @!P0 HADD2.F32 R55, -RZ, R55.H0_H0 ;  /* 0x20000037ff378230 */ /* 0x000fe40000004100 */
[----:B------:R1:W2:Y:S02]  /*4df0*/  LDS.128 R64, [R2+0xa080] ;  /* 0x00a0800002407984 */ /* 0x0002a40000000c00 */
[----:B------:R-:W-:Y:S01]  /*4e00*/  @!P0 HADD2.F32 R52, -RZ, R52.H0_H0 ;  /* 0x20000034ff348230 */ /* 0x000fe20000004100 */
[----:B-1----:R-:W-:Y:S05]  /*4e10*/  @!P0 IMAD.MOV.U32 R2, RZ, RZ, R20 ;  /* 0x000000ffff028224 */ /* 0x002fea00078e0014 */
[--C-:B------:R-:W-:Y:S02]  /*4e20*/  @!P0 HADD2.F32 R6, -RZ, R2.reuse.H0_H0 ;  /* 0x20000002ff068230 */ /* 0x100fe40000004100 */
[----:B------:R-:W-:Y:S03]  /*4e30*/  @!P0 HADD2.F32 R5, -RZ, R2.H1_H1 ;  /* 0x30000002ff058230 */ /* 0x000fe60000004100 */
[-C--:B------:R-:W-:Y:S01]  /*4e40*/  @!P0 FMUL.FTZ R2, R6, R3.reuse ;  /* 0x0000000306028220 */ /* 0x080fe20000410000 */
[----:B--2---:R-:W-:Y:S05]  /*4e50*/  @!P0 MOV R49, R64 ;  /* 0x0000004000318202 */ /* 0x004fea0000000f00 */
[--C-:B------:R-:W-:Y:S02]  /*4e60*/  @!P0 HADD2.F32 R10, -RZ, R49.reuse.H0_H0 ;  /* 0x20000031ff0a8230 */ /* 0x100fe40000004100 */
[----:B------:R-:W-:Y:S03]  /*4e70*/  @!P0 HADD2.F32 R49, -RZ, R49.H1_H1 ;  /* 0x30000031ff318230 */ /* 0x000fe60000004100 */
[C---:B------:R-:W-:Y:S02]  /*4e80*/  @!P0 FMUL.FTZ R54, R10.reuse, R3 ;  /* 0x000000030a368220 */ /* 0x040fe40000410000 */
[-C--:B------:R-:W-:Y:S01]  /*4e90*/  @!P0 FFMA.FTZ R2, R10, R11.reuse, R2 ;  /* 0x0000000b0a028223 */ /* 0x080fe20000010002 */
[----:B------:R-:W-:Y:S01]  /*4ea0*/  @!P0 HADD2.F32 R10, -RZ, R8.H0_H0 ;  /* 0x20000008ff0a8230 */ /* 0x000fe20000004100 */
[----:B------:R-:W-:Y:S01]  /*4eb0*/  @!P0 FFMA.FTZ R98, R6, R11, -R54 ;  /* 0x0000000b06628223 */ /* 0x000fe20000010836 */
[----:B------:R-:W-:Y:S01]  /*4ec0*/  @!P0 MOV R6, R21 ;  /* 0x0000001500068202 */ /* 0x000fe20000000f00 */
[----:B------:R-:W-:Y:S02]  /*4ed0*/  @!P0 IMAD.MOV.U32 R11, RZ, RZ, R65 ;  /* 0x000000ffff0b8224 */ /* 0x000fe400078e0041 */
[-C--:B------:R-:W-:Y:S02]  /*4ee0*/  @!P0 FMUL.FTZ R53, R49, R9.reuse ;  /* 0x0000000931358220 */ /* 0x080fe40000410000 */
[C---:B------:R-:W-:Y:S01]  /*4ef0*/  @!P0 FMUL.FTZ R3, R5.reuse, R9 ;  /* 0x0000000905038220 */ /* 0x040fe20000410000 */
[--C-:B------:R-:W-:Y:S01]  /*4f00*/  @!P0 HADD2.F32 R9, -RZ, R6.reuse.H0_H0 ;  /* 0x20000006ff098230 */ /* 0x100fe20000004100 */
[-C--:B------:R-:W-:Y:S01]  /*4f10*/  @!P0 FFMA.FTZ R97, R5, R50.reuse, -R53 ;  /* 0x0000003205618223 */ /* 0x080fe20000010835 */
[----:B------:R-:W-:Y:S01]  /*4f20*/  @!P0 HADD2.F32 R5, -RZ, R13.H1_H1 ;  /* 0x3000000dff058230 */ /* 0x000fe20000004100 */
[----:B------:R-:W-:Y:S01]  /*4f30*/  @!P0 FFMA.FTZ R3, R49, R50, R3 ;  /* 0x0000003231038223 */ /* 0x000fe20000010003 */
[----:B------:R-:W-:Y:S01]  /*4f40*/  @!P0 HADD2.F32 R50, -RZ, R51.H1_H1 ;  /* 0x30000033ff328230 */ /* 0x000fe20000004100 */
[----:B------:R-:W-:Y:S01]  /*4f50*/  @!P0 IMAD.MOV.U32 R13, RZ, RZ, R67 ;  /* 0x000000ffff0d8224 */ /* 0x000fe200078e0043 */
[--C-:B------:R-:W-:Y:S02]  /*4f60*/  @!P0 HADD2.F32 R49, -RZ, R11.reuse.H0_H0 ;  /* 0x2000000bff318230 */ /* 0x100fe40000004100 */
[----:B------:R-:W-:Y:S01]  /*4f70*/  @!P0 HADD2.F32 R51, -RZ, R11.H1_H1 ;  /* 0x3000000bff338230 */ /* 0x000fe20000004100 */
[----:B------:R-:W-:Y:S01]  /*4f80*/  @!P0 F2FP.PACK_AB R2, R3, R2 ;  /* 0x000000020302823e */ /* 0x000fe200000000ff */
[----:B------:R-:W-:Y:S01]  /*4f90*/  @!P0 HADD2.F32 R8, -RZ, R6.H1_H1 ;  /* 0x30000006ff088230 */ /* 0x000fe20000004100 */
[----:B------:R-:W-:Y:S01]  /*4fa0*/  @!P0 FMUL.FTZ R6, R49, R5 ;  /* 0x0000000531068220 */ /* 0x000fe20000410000 */
[--C-:B------:R-:W-:Y:S01]  /*4fb0*/  @!P0 HADD2.F32 R56, -RZ, R13.reuse.H0_H0 ;  /* 0x2000000dff388230 */ /* 0x100fe20000004100 */
[----:B------:R-:W-:Y:S01]  /*4fc0*/  @!P0 FMUL.FTZ R11, R51, R10 ;  /* 0x0000000a330b8220 */ /* 0x000fe20000410000 */
[----:B------:R-:W-:Y:S01]  /*4fd0*/  @!P0 MOV R64, R2 ;  /* 0x0000000200408202 */ /* 0x000fe20000000f00 */
[C---:B------:R-:W-:Y:S01]  /*4fe0*/  @!P0 FFMA.FTZ R96, R9.reuse, R50, -R6 ;  /* 0x0000003209608223 */ /* 0x040fe20000010806 */
[----:B------:R-:W-:Y:S01]  /*4ff0*/  @!P0 HADD2.F32 R58, -RZ, R13.H1_H1 ;  /* 0x3000000dff3a8230 */ /* 0x000fe20000004100 */
[C---:B------:R-:W-:Y:S01]  /*5000*/  @!P0 FMUL.FTZ R6, R8.reuse, R10 ;  /* 0x0000000a08068220 */ /* 0x040fe20000410000 */
[----:B------:R-:W-:Y:S01]  /*5010*/  @!P0 HADD2.F32 R10, -RZ, R26.H0_H0 ;  /* 0x2000001aff0a8230 */ /* 0x000fe20000004100 */
[----:B------:R-:W-:Y:S01]  /*5020*/  @!P0 FFMA.FTZ R95, R8, R52, -R11 ;  /* 0x00000034085f8223 */ /* 0x000fe2000001080b */
[----:B------:R-:W-:Y:S01]  /*5030*/  @!P0 MOV R8, R23 ;  /* 0x0000001700088202 */ /* 0x000fe20000000f00 */
[----:B------:R-:W-:Y:S01]  /*5040*/  @!P0 FMUL.FTZ R5, R9, R5 ;  /* 0x0000000509058220 */ /* 0x000fe20000410000 */
[----:B------:R-:W-:Y:S01]  /*5050*/  @!P0 HADD2.F32 R11, -RZ, R14.H0_H0 ;  /* 0x2000000eff0b8230 */ /* 0x000fe20000004100 */
[----:B------:R-:W-:Y:S01]  /*5060*/  @!P0 FMUL.FTZ R13, R56, R10 ;  /* 0x0000000a380d8220 */ /* 0x000fe20000410000 */
[----:B------:R-:W-:Y:S01]  /*5070*/  @!P0 HADD2.F32 R53, -RZ, R76.H0_H0 ;  /* 0x2000004cff358230 */ /* 0x000fe20000004100 */
[----:B------:R-:W-:Y:S01]  /*5080*/  @!P0 FFMA.FTZ R5, R49, R50, R5 ;  /* 0x0000003231058223 */ /* 0x000fe20000010005 */
[--C-:B------:R-:W-:Y:S01]  /*5090*/  @!P0 HADD2.F32 R9, -RZ, R8.reuse.H0_H0 ;  /* 0x20000008ff098230 */ /* 0x100fe20000004100 */
[----:B------:R-:W-:Y:S01]  /*50a0*/  @!P0 FMUL.FTZ R14, R58, R11 ;  /* 0x0000000b3a0e8220 */ /* 0x000fe20000410000 */
[----:B------:R-:W-:Y:S01]  /*50b0*/  @!P0 HADD2.F32 R8, -RZ, R8.H1_H1 ;  /* 0x30000008ff088230 */ /* 0x000fe20000004100 */
[----:B------:R-:W-:Y:S01]  /*50c0*/  @!P0 FFMA.FTZ R6, R51, R52, R6 ;  /* 0x0000003433068223 */ /* 0x000fe20000010006 */
[----:B------:R-:W-:Y:S01]  /*50d0*/  @!P0 F2FP.PACK_AB R49, R95, R96 ;  /* 0x000000605f31823e */ /* 0x000fe200000000ff */
[C---:B------:R-:W-:Y:S01]  /*50e0*/  @!P0 FFMA.FTZ R94, R9.reuse, R57, -R13 ;  /* 0x00000039095e8223 */ /* 0x040fe2000001080d */
[----:B------:R-:W-:Y:S01]  /*50f0*/  @!P0 MOV R13, R66 ;  /* 0x00000042000d8202 */ /* 0x000fe20000000f00 */
[----:B------:R-:W-:Y:S01]  /*5100*/  @!P0 FMUL.FTZ R10, R9, R10 ;  /* 0x0000000a090a8220 */ /* 0x000fe20000410000 */
[----:B------:R-:W-:Y:S01]  /*5110*/  @!P0 MOV R21, R49 ;  /* 0x0000003100158202 */ /* 0x000fe20000000f00 */
[----:B------:R-:W-:Y:S01]  /*5120*/  @!P0 IMAD.MOV.U32 R9, RZ, RZ, R22 ;  /* 0x000000ffff098224 */ /* 0x000fe200078e0016 */
[----:B------:R-:W-:Y:S01]  /*5130*/  @!P0 F2FP.PACK_AB R5, R6, R5 ;  /* 0x000000050605823e */ /* 0x000fe200000000ff */
[C---:B------:R-:W-:Y:S01]  /*5140*/  @!P0 FMUL.FTZ R11, R8.reuse, R11 ;  /* 0x0000000b080b8220 */ /* 0x040fe20000410000 */
[--C-:B------:R-:W-:Y:S01]  /*5150*/  @!P0 HADD2.F32 R54, -RZ, R13.reuse.H1_H1 ;  /* 0x3000000dff368230 */ /* 0x100fe20000004100 */
[----:B------:R-:W-:Y:S01]  /*5160*/  @!P0 FFMA.FTZ R93, R8, R59, -R14 ;  /* 0x0000003b085d8223 */ /* 0x000fe2000001080e */
[----:B------:R-:W-:Y:S01]  /*5170*/  @!P0 HADD2.F32 R8, -RZ, R26.H1_H1 ;  /* 0x3000001aff088230 */ /* 0x000fe20000004100 */
[----:B------:R-:W-:Y:S01]  /*5180*/  @!P0 IMAD.MOV.U32 R65, RZ, RZ, R5 ;  /* 0x000000ffff418224 */ /* 0x000fe200078e0005 */
[----:B------:R-:W-:Y:S01]  /*5190*/  @!P0 HADD2.F32 R26, -RZ, R13.H0_H0 ;  /* 0x2000000dff1a8230 */ /* 0x000fe20000004100 */
[----:B------:R-:W-:Y:S01]  /*51a0*/  @!P0 FMUL.FTZ R91, R54, R15 ;  /* 0x0000000f365b8220 */ /* 0x000fe20000410000 */
[--C-:B------:R-:W-:Y:S02]  /*51b0*/  @!P0 HADD2.F32 R14, -RZ, R9.reuse.H0_H0 ;  /* 0x20000009ff0e8230 */ /* 0x100fe40000004100 */
[----:B------:R-:W-:Y:S01]  /*51c0*/  @!P0 HADD2.F32 R13, -RZ, R9.H1_H1 ;  /* 0x30000009ff0d8230 */ /* 0x000fe20000004100 */
[-C--:B------:R-:W-:Y:S02]  /*51d0*/  @!P0 FMUL.FTZ R9, R26, R8.reuse ;  /* 0x000000081a098220 */ /* 0x080fe40000410000 */
[C---:B------:R-:W-:Y:S02]  /*51e0*/  @!P0 FMUL.FTZ R8, R14.reuse, R8 ;  /* 0x000000080e088220 */ /* 0x040fe40000410000 */
[----:B------:R-:W-:Y:S01]  /*51f0*/  @!P0 FFMA.FTZ R92, R14, R53, -R9 ;  /* 0x000000350e5c8223 */ /* 0x000fe20000010809 */
[----:B------:R-:W-:Y:S01]  /*5200*/  @!P0 F2FP.PACK_AB R14, R93, R94 ;  /* 0x0000005e5d0e823e */ /* 0x000fe200000000ff */
[----:B------:R-:W-:Y:S01]  /*5210*/  @!P0 FMUL.FTZ R9, R13, R15 ;  /* 0x0000000f0d098220 */ /* 0x000fe20000410000 */
[----:B------:R-:W-:Y:S01]  /*5220*/  @!P0 F2FP.PACK_AB R15, R97, R98 ;  /* 0x00000062610f823e */ /* 0x000fe200000000ff */
[----:B------:R-:W-:Y:S01]  /*5230*/  @!P0 FFMA.FTZ R8, R26, R53, R8 ;  /* 0x000000351a088223 */ /* 0x000fe20000010008 */
[----:B------:R-:W-:Y:S01]  /*5240*/  @!P0 MOV R23, R14 ;  /* 0x0000000e00178202 */ /* 0x000fe20000000f00 */
[----:B------:R-:W-:Y:S01]  /*5250*/  @!P0 FFMA.FTZ R9, R54, R55, R9 ;  /* 0x0000003736098223 */ /* 0x000fe20000010009 */
[----:B------:R-:W-:Y:S01]  /*5260*/  @!P0 MOV R20, R15 ;  /* 0x0000000f00148202 */ /* 0x000fe20000000f00 */
[----:B------:R-:W-:Y:S02]  /*5270*/  @!P0 FFMA.FTZ R10, R56, R57, R10 ;  /* 0x00000039380a8223 */ /* 0x000fe4000001000a */
[----:B------:R-:W-:Y:S01]  /*5280*/  @!P0 FFMA.FTZ R91, R13, R55, -R91 ;  /* 0x000000370d5b8223 */ /* 0x000fe2000001085b */
[----:B------:R-:W-:Y:S01]  /*5290*/  @!P0 F2FP.PACK_AB R8, R9, R8 ;  /* 0x000000080908823e */ /* 0x000fe200000000ff */
[----:B------:R-:W-:Y:S03]  /*52a0*/  @!P0 FFMA.FTZ R11, R58, R59, R11 ;  /* 0x0000003b3a0b8223 */ /* 0x000fe6000001000b */
[----:B------:R-:W-:Y:S02]  /*52b0*/  @!P0 F2FP.PACK_AB R13, R91, R92 ;  /* 0x0000005c5b0d823e */ /* 0x000fe400000000ff */
[----:B------:R-:W-:Y:S02]  /*52c0*/  @!P0 F2FP.PACK_AB R10, R11, R10 ;  /* 0x0000000a0b0a823e */ /* 0x000fe400000000ff */
[----:B------:R-:W-:Y:S01]  /*52d0*/  @!P0 MOV R66, R8 ;  /* 0x0000000800428202 */ /* 0x000fe20000000f00 */
[----:B------:R-:W-:Y:S01]  /*52e0*/  @!P0 IMAD.MOV.U32 R22, RZ, RZ, R13 ;  /* 0x000000ffff168224 */ /* 0x000fe200078e000d */
[----:B------:R-:W-:Y:S02]  /*52f0*/  @!P0 MOV R67, R10 ;  /* 0x0000000a00438202 */ /* 0x000fe40000000f00 */
[C---:B------:R-:W-:Y:S04]  /*5300*/  LEA R2, P0, R113.reuse, R88, 0x1 ;  /* 0x0000005871027211 */ /* 0x040fe800078008ff */
[----:B------:R-:W-:Y:S02]  /*5310*/  LEA.HI.X R3, R113, R89, R133, 0x1, P0 ;  /* 0x0000005971037211 */ /* 0x000fe400000f0c85 */
[C---:B------:R-:W-:Y:S03]  /*5320*/  ISETP.GE.AND P0, PT, R90.reuse, c[0x0][0x1d4], PT ;  /* 0x000075005a007a0c */ /* 0x040fe60003f06270 */
[----:B------:R1:W-:Y:S10]  /*5330*/  ST.E.128 [R2.64], R20 ;  /* 0x0000001402007985 */ /* 0x0003f4000c101d0e */
[----:B------:R-:W-:Y:S05]  /*5340*/  @!P0 IMAD.WIDE R8, R90, 0x2, R88 ;  /* 0x000000025a088825 */ /* 0x000fea00078e0258 */
[----:B------:R1:W-:Y:S02]  /*5350*/  @!P0 ST.E.128 [R8.64], R64 ;  /* 0x0000004008008985 */ /* 0x0003e4000c101d0e */
.L_x_1163:
[----:B------:R-:W-:Y:S05]  /*5360*/  BSYNC B0 ;  /* 0x0000000000007941 */ /* 0x000fea0003800000 */
.L_x_1162:
[----:B------:R-:W-:Y:S11]  /*5370*/  ISETP.GE.AND P0, PT, R36, c[0x0][0x1d4], PT ;  /* 0x0000750024007a0c */ /* 0x000ff60003f06270 */
[----:B------:R-:W-:Y:S02]  /*5380*/  @!UPT UIADD3 URZ, URZ, URZ, URZ ;  /* 0x0000003f3f3ff290 */ /* 0x000fe4000fffe03f */
[----:B------:R-:W-:-:S05]  /*5390*/  @P0 BRA `(.L_x_1161) ;  /* 0x0000076000000947 */ /* 0x000fca0003800000 */
[----:B-1----:R-:W-:Y:S01]  /*53a0*/  SEL R2, R86, R85, !P2 ;  /* 0x0000005556027207 */ /* 0x002fe20005000000 */
[----:B------:R-:W1:Y:S01]  /*53b0*/  LDS.128 R20, [R150+0xa080] ;  /* 0x00a0800096147984 */ /* 0x000e620000000c00 */
[----:B------:R-:W-:Y:S02]  /*53c0*/  ISETP.GE.AND P0, PT, R36, c[0x0][0x27c], PT ;  /* 0x00009f0024007a0c */ /* 0x000fe40003f06270 */
[----:B------:R-:W-:Y:S04]  /*53d0*/  SHF.R.S32.HI R3, RZ, 0x1f, R2 ;  /* 0x0000001fff037819 */ /* 0x000fe80000011402 */
[----:B------:R-:W-:Y:S04]  /*53e0*/  LEA.HI R2, R3, R2, RZ, 0x4 ;  /* 0x0000000203027211 */ /* 0x000fe800078f20ff */
[----:B------:R-:W-:Y:S03]  /*53f0*/  LEA.HI.SX32 R2, R2, R83, 0x1c ;  /* 0x0000005302027211 */ /* 0x000fe600078fe2ff */
[----:B------:R-:W-:Y:S01]  /*5400*/  @!P0 SHF.R.U64 R5, R16, 0x10, R17 ;  /* 0x0000001010058819 */ /* 0x000fe20000001211 */
[----:B------:R-:W-:Y:S01]  /*5410*/  @!P0 HADD2.F32 R13, -RZ, R76.H1_H1 ;  /* 0x3000004cff0d8230 */ /* 0x000fe20000004100 */
[----:B------:R-:W-:Y:S01]  /*5420*/  SHF.R.S32.HI R3, RZ, 0x1f, R2 ;  /* 0x0000001fff037819 */ /* 0x000fe20000011402 */
[----:B------:R-:W-:Y:S01]  /*5430*/  @!P0 HADD2.F32 R51, -RZ, R77.H1_H1 ;  /* 0x3000004dff338230 */ /* 0x000fe20000004100 */
[----:B------:R-:W-:Y:S01]  /*5440*/  SHF.L.U32 R54, R2, 0x3, RZ ;  /* 0x0000000302367819 */ /* 0x000fe200000006ff */
[----:B------:R-:W-:Y:S01]  /*5450*/  @!P0 HADD2.F32 R9, -RZ, R5.H0_H0 ;  /* 0x20000005ff098230 */ /* 0x000fe20000004100 */
        /* <DEDUP_REMOVED lines=13> */
[----:B------:R-:W-:Y:S02]  /*5530*/  @!P0 SHF.R.U32.HI R11, RZ, 0x10, R19 ;  /* 0x00000010ff0b8819 */ /* 0x000fe40000011613 */
[----:B------:R-:W-:Y:S01]  /*5540*/  @!P0 HADD2.F32 R19, -RZ, R26.H0_H0 ;  /* 0x2000001aff138230 */ /* 0x000fe20000004100 */
[----:B------:R-:W-:Y:S02]  /*5550*/  SHF.L.U32 R2, R2, 0x1, RZ ;  /* 0x0000000102027819 */ /* 0x000fe400000006ff */
[--C-:B------:R-:W-:Y:S01]  /*5560*/  @!P0 SHF.R.U32.HI R53, RZ, 0x10, R63.reuse ;  /* 0x00000010ff358819 */ /* 0x100fe2000001163f */
[----:B------:R-:W-:Y:S01]  /*5570*/  @!P0 HADD2.F32 R11, -RZ, R11.H0_H0 ;  /* 0x2000000bff0b8230 */ /* 0x000fe20000004100 */
[----:B------:R-:W-:Y:S01]  /*5580*/  @!P0 SHF.R.U64 R49, R62, 0x10, R63 ;  /* 0x000000103e318819 */ /* 0x000fe2000000123f */
[----:B------:R1:W2:Y:S02]  /*5590*/  LDS.128 R56, [R2+0xa080] ;  /* 0x00a0800002387984 */ /* 0x0002a40000000c00 */
[----:B------:R-:W-:Y:S02]  /*55a0*/  @!P0 HADD2.F32 R53, -RZ, R53.H0_H0 ;  /* 0x20000035ff358230 */ /* 0x000fe40000004100 */
        /* <DEDUP_REMOVED lines=14> */
[CC--:B------:R-:W-:Y:S02]  /*5690*/  @!P0 FMUL.FTZ R17, R14.reuse, R9.reuse ;  /* 0x000000090e118220 */ /* 0x0c0fe40000410000 */
[C---:B------:R-:W-:Y:S01]  /*56a0*/  @!P0 FMUL.FTZ R3, R5.reuse, R9 ;  /* 0x0000000905038220 */ /* 0x040fe20000410000 */
[----:B------:R-:W-:Y:S01]  /*56b0*/  @!P0 HADD2.F32 R18, -RZ, R13.H1_H1 ;  /* 0x3000000dff128230 */ /* 0x000fe20000004100 */
[-C--:B------:R-:W-:Y:S01]  /*56c0*/  @!P0 FFMA.FTZ R65, R5, R16.reuse, -R17 ;  /* 0x0000001005418223 */ /* 0x080fe20000010811 */
[----:B------:R-:W-:Y:S01]  /*56d0*/  @!P0 HADD2.F32 R5, -RZ, R27.H1_H1 ;  /* 0x3000001bff058230 */ /* 0x000fe20000004100 */
[----:B------:R-:W-:Y:S01]  /*56e0*/  @!P0 FFMA.FTZ R3, R14, R16, R3 ;  /* 0x000000100e038223 */ /* 0x000fe20000010003 */
[----:B------:R-:W-:Y:S01]  /*56f0*/  @!P0 HADD2.F32 R16, -RZ, R13.H0_H0 ;  /* 0x2000000dff108230 */ /* 0x000fe20000004100 */
[----:B------:R-:W-:Y:S01]  /*5700*/  @!P0 FMUL.FTZ R14, R18, R10 ;  /* 0x0000000a120e8220 */ /* 0x000fe20000410000 */
[----:B------:R-:W-:Y:S01]  /*5710*/  @!P0 HADD2.F32 R17, -RZ, R77.H0_H0 ;  /* 0x2000004dff118230 */ /* 0x000fe20000004100 */
[----:B------:R-:W-:Y:S01]  /*5720*/  @!P0 IMAD.MOV.U32 R13, RZ, RZ, R59 ;  /* 0x000000ffff0d8224 */ /* 0x000fe200078e003b */
[--C-:B------:R-:W-:Y:S01]  /*5730*/  @!P0 HADD2.F32 R9, -RZ, R6.reuse.H0_H0 ;  /* 0x20000006ff098230 */ /* 0x100fe20000004100 */
[----:B------:R-:W-:Y:S01]  /*5740*/  @!P0 F2FP.PACK_AB R2, R3, R2 ;  /* 0x000000020302823e */ /* 0x000fe200000000ff */
[----:B------:R-:W-:Y:S01]  /*5750*/  @!P0 HADD2.F32 R8, -RZ, R6.H1_H1 ;  /* 0x30000006ff088230 */ /* 0x000fe20000004100 */
[-C--:B------:R-:W-:Y:S01]  /*5760*/  @!P0 FMUL.FTZ R6, R16, R5.reuse ;  /* 0x0000000510068220 */ /* 0x080fe20000410000 */
[--C-:B------:R-:W-:Y:S01]  /*5770*/  @!P0 HADD2.F32 R50, -RZ, R13.reuse.H0_H0 ;  /* 0x2000000dff328230 */ /* 0x100fe20000004100 */
[C---:B------:R-:W-:Y:S01]  /*5780*/  @!P0 FMUL.FTZ R5, R9.reuse, R5 ;  /* 0x0000000509058220 */ /* 0x040fe20000410000 */
[----:B------:R-:W-:Y:S01]  /*5790*/  @!P0 MOV R56, R2 ;  /* 0x0000000200388202 */ /* 0x000fe20000000f00 */
[----:B------:R-:W-:Y:S01]  /*57a0*/  @!P0 FFMA.FTZ R64, R9, R17, -R6 ;  /* 0x0000001109408223 */ /* 0x000fe20000010806 */
[----:B------:R-:W-:Y:S01]  /*57b0*/  @!P0 HADD2.F32 R52, -RZ, R13.H1_H1 ;  /* 0x3000000dff348230 */ /* 0x000fe20000004100 */
[C---:B------:R-:W-:Y:S01]  /*57c0*/  @!P0 FMUL.FTZ R6, R8.reuse, R10 ;  /* 0x0000000a08068220 */ /* 0x040fe20000410000 */
[----:B------:R-:W-:Y:S01]  /*57d0*/  @!P0 HADD2.F32 R10, -RZ, R37.H0_H0 ;  /* 0x20000025ff0a8230 */ /* 0x000fe20000004100 */
[----:B------:R-:W-:Y:S01]  /*57e0*/  @!P0 FFMA.FTZ R63, R8, R19, -R14 ;  /* 0x00000013083f8223 */ /* 0x000fe2000001080e */
[----:B------:R-:W-:Y:S01]  /*57f0*/  @!P0 MOV R8, R23 ;  /* 0x0000001700088202 */ /* 0x000fe20000000f00 */
[----:B------:R-:W-:Y:S01]  /*5800*/  @!P0 FMUL.FTZ R14, R52, R11 ;  /* 0x0000000b340e8220 */ /* 0x000fe20000410000 */
[----:B------:R-:W-:Y:S01]  /*5810*/  @!P0 HADD2.F32 R27, -RZ, R78.H0_H0 ;  /* 0x2000004eff1b8230 */ /* 0x000fe20000004100 */
[----:B------:R-:W-:Y:S02]  /*5820*/  @!P0 FMUL.FTZ R13, R50, R10 ;  /* 0x0000000a320d8220 */ /* 0x000fe40000410000 */
[----:B------:R-:W-:Y:S01]  /*5830*/  @!P0 FFMA.FTZ R5, R16, R17, R5 ;  /* 0x0000001110058223 */ /* 0x000fe20000010005 */
[--C-:B------:R-:W-:Y:S01]  /*5840*/  @!P0 HADD2.F32 R9, -RZ, R8.reuse.H0_H0 ;  /* 0x20000008ff098230 */ /* 0x100fe20000004100 */
[----:B------:R-:W-:Y:S01]  /*5850*/  @!P0 FFMA.FTZ R6, R18, R19, R6 ;  /* 0x0000001312068223 */ /* 0x000fe20000010006 */
[----:B------:R-:W-:Y:S01]  /*5860*/  @!P0 HADD2.F32 R8, -RZ, R8.H1_H1 ;  /* 0x30000008ff088230 */ /* 0x000fe20000004100 */
[----:B------:R-:W-:Y:S02]  /*5870*/  @!P0 F2FP.PACK_AB R16, R63, R64 ;  /* 0x000000403f10823e */ /* 0x000fe400000000ff */
[C---:B------:R-:W-:Y:S01]  /*5880*/  @!P0 FFMA.FTZ R62, R9.reuse, R51, -R13 ;  /* 0x00000033093e8223 */ /* 0x040fe2000001080d */
[----:B------:R-:W-:Y:S01]  /*5890*/  @!P0 MOV R13, R58 ;  /* 0x0000003a000d8202 */ /* 0x000fe20000000f00 */
[----:B------:R-:W-:Y:S01]  /*58a0*/  @!P0 FMUL.FTZ R10, R9, R10 ;  /* 0x0000000a090a8220 */ /* 0x000fe20000410000 */
[----:B------:R-:W-:Y:S01]  /*58b0*/  @!P0 MOV R21, R16 ;  /* 0x0000001000158202 */ /* 0x000fe20000000f00 */
[----:B------:R-:W-:Y:S01]  /*58c0*/  @!P0 IMAD.MOV.U32 R9, RZ, RZ, R22 ;  /* 0x000000ffff098224 */ /* 0x000fe200078e0016 */
[----:B------:R-:W-:Y:S01]  /*58d0*/  @!P0 F2FP.PACK_AB R5, R6, R5 ;  /* 0x000000050605823e */ /* 0x000fe200000000ff */
[C---:B------:R-:W-:Y:S01]  /*58e0*/  @!P0 FMUL.FTZ R11, R8.reuse, R11 ;  /* 0x0000000b080b8220 */ /* 0x040fe20000410000 */
[----:B------:R-:W-:Y:S01]  /*58f0*/  @!P0 HADD2.F32 R26, -RZ, R13.H0_H0 ;  /* 0x2000000dff1a8230 */ /* 0x000fe20000004100 */
[----:B------:R-:W-:Y:S01]  /*5900*/  @!P0 FFMA.FTZ R61, R8, R53, -R14 ;  /* 0x00000035083d8223 */ /* 0x000fe2000001080e */
[----:B------:R-:W-:Y:S01]  /*5910*/  @!P0 HADD2.F32 R8, -RZ, R37.H1_H1 ;  /* 0x30000025ff088230 */ /* 0x000fe20000004100 */
[----:B------:R-:W-:Y:S01]  /*5920*/  @!P0 IMAD.MOV.U32 R57, RZ, RZ, R5 ;  /* 0x000000ffff398224 */ /* 0x000fe200078e0005 */
[----:B------:R-:W-:Y:S02]  /*5930*/  @!P0 HADD2.F32 R14, -RZ, R9.H0_H0 ;  /* 0x20000009ff0e8230 */ /* 0x000fe40000004100 */
[----:B------:R-:W-:Y:S02]  /*5940*/  @!P0 HADD2.F32 R37, -RZ, R13.H1_H1 ;  /* 0x3000000dff258230 */ /* 0x000fe40000004100 */
[----:B------:R-:W-:Y:S01]  /*5950*/  @!P0 HADD2.F32 R13, -RZ, R9.H1_H1 ;  /* 0x30000009ff0d8230 */ /* 0x000fe20000004100 */
[-C--:B------:R-:W-:Y:S02]  /*5960*/  @!P0 FMUL.FTZ R9, R26, R8.reuse ;  /* 0x000000081a098220 */ /* 0x080fe40000410000 */
[C---:B------:R-:W-:Y:S02]  /*5970*/  @!P0 FMUL.FTZ R8, R14.reuse, R8 ;  /* 0x000000080e088220 */ /* 0x040fe40000410000 */
[----:B------:R-:W-:Y:S01]  /*5980*/  @!P0 FFMA.FTZ R60, R14, R27, -R9 ;  /* 0x0000001b0e3c8223 */ /* 0x000fe20000010809 */
[----:B------:R-:W-:Y:S01]  /*5990*/  @!P0 F2FP.PACK_AB R14, R61, R62 ;  /* 0x0000003e3d0e823e */ /* 0x000fe200000000ff */
[----:B------:R-:W-:Y:S02]  /*59a0*/  @!P0 FMUL.FTZ R9, R13, R15 ;  /* 0x0000000f0d098220 */ /* 0x000fe40000410000 */
[----:B------:R-:W-:Y:S01]  /*59b0*/  @!P0 FFMA.FTZ R8, R26, R27, R8 ;  /* 0x0000001b1a088223 */ /* 0x000fe20000010008 */
[----:B------:R-:W-:Y:S01]  /*59c0*/  @!P0 MOV R23, R14 ;  /* 0x0000000e00178202 */ /* 0x000fe20000000f00 */
[----:B------:R-:W-:Y:S01]  /*59d0*/  @!P0 FMUL.FTZ R55, R37, R15 ;  /* 0x0000000f25378220 */ /* 0x000fe20000410000 */
[----:B------:R-:W-:Y:S01]  /*59e0*/  @!P0 F2FP.PACK_AB R15, R65, R66 ;  /* 0x00000042410f823e */ /* 0x000fe200000000ff */
[----:B------:R-:W-:Y:S02]  /*59f0*/  @!P0 FFMA.FTZ R9, R37, R49, R9 ;  /* 0x0000003125098223 */ /* 0x000fe40000010009 */
[----:B------:R-:W-:Y:S01]  /*5a00*/  @!P0 FFMA.FTZ R10, R50, R51, R10 ;  /* 0x00000033320a8223 */ /* 0x000fe2000001000a */
[----:B------:R-:W-:Y:S01]  /*5a10*/  @!P0 MOV R20, R15 ;  /* 0x0000000f00148202 */ /* 0x000fe20000000f00 */
        /* <DEDUP_REMOVED lines=14> */
.L_x_1161:
[----:B-123--:R-:W-:Y:S05]  /*5b00*/  BSYNC B1 ;  /* 0x0000000000017941 */ /* 0x00efea0003800000 */
.L_x_1160:
[----:B------:R1:W2:Y:S04]  /*5b10*/  SHFL.IDX PT, R51, R99, 0x1, 0x181f ;  /* 0x00381f0063337f89 */ /* 0x0002a800000e0000 */
[----:B------:R1:W3:Y:S01]  /*5b20*/  SHFL.IDX PT, R50, R100, 0x1, 0x181f ;  /* 0x00381f0064327f89 */ /* 0x0002e200000e0000 */
[----:B------:R-:W-:-:S05]  /*5b30*/  @P5 BRA `(.L_x_1149) ;  /* 0x0000130000005947 */ /* 0x000fca0003800000 */
[----:B------:R-:W-:Y:S01]  /*5b40*/  ISETP.GE.AND P0, PT, R24, c[0x0][0x1d4], PT ;  /* 0x0000750018007a0c */ /* 0x000fe20003f06270 */
[----:B------:R-:W-:Y:S01]  /*5b50*/  @!UPT UIADD3 URZ, URZ, URZ, URZ ;  /* 0x0000003f3f3ff290 */ /* 0x000fe2000fffe03f */
[----:B------:R-:W-:Y:S11]  /*5b60*/  BSSY B0, `(.L_x_1164) ;  /* 0x0000078000007945 */ /* 0x000ff60003800000 */
[----:B------:R-:W-:-:S05]  /*5b70*/  @P0 BRA `(.L_x_1165) ;  /* 0x0000076000000947 */ /* 0x000fca0003800000 */
[----:B------:R-:W-:Y:S01]  /*5b80*/  SEL R2, R86, R85, !P1 ;  /* 0x0000005556027207 */ /* 0x000fe20004800000 */
[----:B------:R-:W4:Y:S01]  /*5b90*/  LDS.128 R16, [R151+0xa080] ;  /* 0x00a0800097107984 */ /* 0x000f220000000c00 */
        /* <DEDUP_REMOVED lines=10> */
[----:B------:R-:W-:Y:S02]  /*5c40*/  LEA.HI R3, R3, R2, RZ, 0x3 ;  /* 0x0000000203037211 */ /* 0x000fe400078f18ff */
[----:B------:R-:W-:Y:S02]  /*5c50*/  @!P0 SHF.R.U64 R20, R68, 0x10, R69 ;  /* 0x0000001044148819 */ /* 0x000fe40000001245 */
[----:B------:R-:W-:Y:S02]  /*5c60*/  SHF.R.S32.HI R2, RZ, 0x3, R3 ;  /* 0x00000003ff027819 */ /* 0x000fe40000011403 */
[----:B------:R-:W-:Y:S01]  /*5c70*/  LOP3.LUT R3, R118, 0x38, R49, 0xf8, !PT ;  /* 0x0000003876037812 */ /* 0x000fe200078ef831 */
[----:B------:R-:W-:Y:S01]  /*5c80*/  @!P0 HADD2.F32 R20, -RZ, R20.H0_H0 ;  /* 0x20000014ff148230 */ /* 0x000fe20000004100 */
[----:B------:R-:W-:Y:S01]  /*5c90*/  @!P0 SHF.R.U32.HI R10, RZ, 0x10, R29 ;  /* 0x00000010ff0a8819 */ /* 0x000fe2000001161d */
[----:B------:R-:W-:Y:S01]  /*5ca0*/  IMAD R2, R2, 0xc00, R12 ;  /* 0x00000c0002027824 */ /* 0x000fe200078e020c */
[----:B------:R-:W-:Y:S02]  /*5cb0*/  LOP3.LUT R3, R3, R157, RZ, 0x3c, !PT ;  /* 0x0000009d03037212 */ /* 0x000fe400078e3cff */
[----:B------:R-:W-:Y:S01]  /*5cc0*/  @!P0 SHF.R.U32.HI R23, RZ, 0x10, R69 ;  /* 0x00000010ff178819 */ /* 0x000fe20000011645 */
[----:B------:R-:W-:Y:S01]  /*5cd0*/  @!P0 HADD2.F32 R10, -RZ, R10.H0_H0 ;  /* 0x2000000aff0a8230 */ /* 0x000fe20000004100 */
[----:B------:R-:W-:Y:S01]  /*5ce0*/  @!P0 SHF.R.U32.HI R11, RZ, 0x10, R31 ;  /* 0x00000010ff0b8819 */ /* 0x000fe2000001161f */
[----:B------:R-:W-:Y:S01]  /*5cf0*/  IMAD.IADD R2, R2, 0x1, R3 ;  /* 0x0000000102027824 */ /* 0x000fe200078e0203 */
[----:B------:R-:W-:Y:S01]  /*5d00*/  @!P0 HADD2.F32 R3, -RZ, R43.H0_H0 ;  /* 0x2000002bff038230 */ /* 0x000fe20000004100 */
[----:B------:R-:W-:Y:S01]  /*5d10*/  @!P0 SHF.R.U64 R15, R30, 0x10, R31 ;  /* 0x000000101e0f8819 */ /* 0x000fe2000000121f */
[----:B------:R-:W-:Y:S01]  /*5d20*/  @!P0 HADD2.F32 R23, -RZ, R23.H0_H0 ;  /* 0x20000017ff178230 */ /* 0x000fe20000004100 */
[--C-:B------:R-:W-:Y:S01]  /*5d30*/  @!P0 SHF.R.U32.HI R26, RZ, 0x10, R71.reuse ;  /* 0x00000010ff1a8819 */ /* 0x100fe20000011647 */
[----:B------:R-:W-:Y:S01]  /*5d40*/  @!P0 HADD2.F32 R31, -RZ, R79.H1_H1 ;  /* 0x3000004fff1f8230 */ /* 0x000fe20000004100 */
[----:B------:R-:W-:Y:S01]  /*5d50*/  SHF.L.U32 R2, R2, 0x1, RZ ;  /* 0x0000000102027819 */ /* 0x000fe200000006ff */
[----:B------:R-:W-:Y:S01]  /*5d60*/  @!P0 HADD2.F32 R11, -RZ, R11.H0_H0 ;  /* 0x2000000bff0b8230 */ /* 0x000fe20000004100 */
[----:B------:R-:W-:Y:S01]  /*5d70*/  @!P0 SHF.R.U64 R29, R70, 0x10, R71 ;  /* 0x00000010461d8819 */ /* 0x000fe20000001247 */
[----:B------:R-:W-:Y:S02]  /*5d80*/  @!P0 HADD2.F32 R15, -RZ, R15.H0_H0 ;  /* 0x2000000fff0f8230 */ /* 0x000fe40000004100 */
[----:B------:R4:W5:Y:S02]  /*5d90*/  LDS.128 R52, [R2+0xa080] ;  /* 0x00a0800002347984 */ /* 0x0009640000000c00 */
[----:B------:R-:W-:Y:S01]  /*5da0*/  @!P0 HADD2.F32 R29, -RZ, R29.H0_H0 ;  /* 0x2000001dff1d8230 */ /* 0x000fe20000004100 */
[----:B----4-:R-:W-:Y:S05]  /*5db0*/  @!P0 IMAD.MOV.U32 R2, RZ, RZ, R16 ;  /* 0x000000ffff028224 */ /* 0x010fea00078e0010 */
[--C-:B------:R-:W-:Y:S02]  /*5dc0*/  @!P0 HADD2.F32 R6, -RZ, R2.reuse.H0_H0 ;  /* 0x20000002ff068230 */ /* 0x100fe40000004100 */
[----:B------:R-:W-:Y:S03]  /*5dd0*/  @!P0 HADD2.F32 R5, -RZ, R2.H1_H1 ;  /* 0x30000002ff058230 */ /* 0x000fe60000004100 */
[-C--:B------:R-:W-:Y:S01]  /*5de0*/  @!P0 FMUL.FTZ R2, R6, R3.reuse ;  /* 0x0000000306028220 */ /* 0x080fe20000410000 */
[----:B-----5:R-:W-:Y:S05]  /*5df0*/  @!P0 MOV R14, R52 ;  /* 0x00000034000e8202 */ /* 0x020fea0000000f00 */
[--C-:B------:R-:W-:Y:S02]  /*5e00*/  @!P0 HADD2.F32 R9, -RZ, R14.reuse.H0_H0 ;  /* 0x2000000eff098230 */ /* 0x100fe40000004100 */
[----:B------:R-:W-:Y:S03]  /*5e10*/  @!P0 HADD2.F32 R14, -RZ, R14.H1_H1 ;  /* 0x3000000eff0e8230 */ /* 0x000fe60000004100 */
[----:B------:R-:W-:Y:S02]  /*5e20*/  @!P0 FMUL.FTZ R22, R9, R3 ;  /* 0x0000000309168220 */ /* 0x000fe40000410000 */
[-C--:B------:R-:W-:Y:S02]  /*5e30*/  @!P0 FMUL.FTZ R21, R14, R8.reuse ;  /* 0x000000080e158220 */ /* 0x080fe40000410000 */
[----:B------:R-:W-:Y:S02]  /*5e40*/  @!P0 FMUL.FTZ R3, R5, R8 ;  /* 0x0000000805038220 */ /* 0x000fe40000410000 */
[----:B------:R-:W-:Y:S02]  /*5e50*/  @!P0 IMAD.MOV.U32 R8, RZ, RZ, R53 ;  /* 0x000000ffff088224 */ /* 0x000fe400078e0035 */
[-C--:B------:R-:W-:Y:S02]  /*5e60*/  @!P0 FFMA.FTZ R2, R9, R13.reuse, R2 ;  /* 0x0000000d09028223 */ /* 0x080fe40000010002 */
[----:B------:R-:W-:Y:S01]  /*5e70*/  @!P0 FFMA.FTZ R62, R6, R13, -R22 ;  /* 0x0000000d063e8223 */ /* 0x000fe20000010816 */
[----:B------:R-:W-:Y:S01]  /*5e80*/  @!P0 MOV R6, R17 ;  /* 0x0000001100068202 */ /* 0x000fe20000000f00 */
[-C--:B------:R-:W-:Y:S01]  /*5e90*/  @!P0 FFMA.FTZ R61, R5, R20.reuse, -R21 ;  /* 0x00000014053d8223 */ /* 0x080fe20000010815 */
[----:B------:R-:W-:Y:S01]  /*5ea0*/  @!P0 HADD2.F32 R5, -RZ, R43.H1_H1 ;  /* 0x3000002bff058230 */ /* 0x000fe20000004100 */
[----:B------:R-:W-:Y:S01]  /*5eb0*/  @!P0 FFMA.FTZ R3, R14, R20, R3 ;  /* 0x000000140e038223 */ /* 0x000fe20000010003 */
[--C-:B------:R-:W-:Y:S01]  /*5ec0*/  @!P0 HADD2.F32 R20, -RZ, R8.reuse.H0_H0 ;  /* 0x20000008ff148230 */ /* 0x100fe20000004100 */
[----:B------:R-:W-:Y:S01]  /*5ed0*/  @!P0 IMAD.MOV.U32 R13, RZ, RZ, R55 ;  /* 0x000000ffff0d8224 */ /* 0x000fe200078e0037 */
[----:B------:R-:W-:Y:S02]  /*5ee0*/  @!P0 HADD2.F32 R22, -RZ, R8.H1_H1 ;  /* 0x30000008ff168230 */ /* 0x000fe40000004100 */
[----:B------:R-:W-:Y:S01]  /*5ef0*/  @!P0 HADD2.F32 R21, -RZ, R79.H0_H0 ;  /* 0x2000004fff158230 */ /* 0x000fe20000004100 */
[----:B------:R-:W-:Y:S01]  /*5f00*/  @!P0 F2FP.PACK_AB R2, R3, R2 ;  /* 0x000000020302823e */ /* 0x000fe200000000ff */
[--C-:B------:R-:W-:Y:S01]  /*5f10*/  @!P0 HADD2.F32 R9, -RZ, R6.reuse.H0_H0 ;  /* 0x20000006ff098230 */ /* 0x100fe20000004100 */
[----:B------:R-:W-:Y:S01]  /*5f20*/  @!P0 FMUL.FTZ R14, R22, R10 ;  /* 0x0000000a160e8220 */ /* 0x000fe20000410000 */
[----:B------:R-:W-:Y:S01]  /*5f30*/  @!P0 HADD2.F32 R8, -RZ, R6.H1_H1 ;  /* 0x30000006ff088230 */ /* 0x000fe20000004100 */
[-C--:B------:R-:W-:Y:S01]  /*5f40*/  @!P0 FMUL.FTZ R6, R20, R5.reuse ;  /* 0x0000000514068220 */ /* 0x080fe20000410000 */
[----:B------:R-:W-:Y:S01]  /*5f50*/  @!P0 MOV R52, R2 ;  /* 0x0000000200348202 */ /* 0x000fe20000000f00 */
[C---:B------:R-:W-:Y:S01]  /*5f60*/  @!P0 FMUL.FTZ R5, R9.reuse, R5 ;  /* 0x0000000509058220 */ /* 0x040fe20000410000 */
[--C-:B------:R-:W-:Y:S01]  /*5f70*/  @!P0 HADD2.F32 R30, -RZ, R13.reuse.H0_H0 ;  /* 0x2000000dff1e8230 */ /* 0x100fe20000004100 */
        /* <DEDUP_REMOVED lines=35> */
[C---:B------:R-:W-:Y:S01]  /*61b0*/  @!P0 FMUL.FTZ R44, R28.reuse, R15 ;  /* 0x0000000f1c2c8220 */ /* 0x040fe20000410000 */
        /* <DEDUP_REMOVED lines=12> */
[C---:B---3--:R-:W-:Y:S04]  /*6280*/  LEA R2, P0, R113.reuse, R50, 0x1 ;  /* 0x0000003271027211 */ /* 0x048fe800078008ff */
[----:B--2---:R-:W-:Y:S02]  /*6290*/  LEA.HI.X R3, R113, R51, R133, 0x1, P0 ;  /* 0x0000003371037211 */ /* 0x004fe400000f0c85 */
[C---:B------:R-:W-:Y:S03]  /*62a0*/  ISETP.GE.AND P0, PT, R49.reuse, c[0x0][0x1d4], PT ;  /* 0x0000750031007a0c */ /* 0x040fe60003f06270 */
[----:B------:R2:W-:Y:S10]  /*62b0*/  ST.E.128 [R2.64], R16 ;  /* 0x0000001002007985 */ /* 0x0005f4000c101d0e */
[----:B------:R-:W-:Y:S05]  /*62c0*/  @!P0 IMAD.WIDE R8, R49, 0x2, R50 ;  /* 0x0000000231088825 */ /* 0x000fea00078e0232 */
[----:B------:R2:W-:Y:S02]  /*62d0*/  @!P0 ST.E.128 [R8.64], R52 ;  /* 0x0000003408008985 */ /* 0x0005e4000c101d0e */
.L_x_1165:
[----:B------:R-:W-:Y:S05]  /*62e0*/  BSYNC B0 ;  /* 0x0000000000007941 */ /* 0x000fea0003800000 */
.L_x_1164:
[----:B------:R-:W-:Y:S11]  /*62f0*/  ISETP.GE.AND P0, PT, R36, c[0x0][0x1d4], PT ;  /* 0x0000750024007a0c */ /* 0x000ff60003f06270 */
[----:B------:R-:W-:Y:S02]  /*6300*/  @!UPT UIADD3 URZ, URZ, URZ, URZ ;  /* 0x0000003f3f3ff290 */ /* 0x000fe4000fffe03f */
[----:B------:R-:W-:-:S05]  /*6310*/  @P0 BRA `(.L_x_1149) ;  /* 0x00000b2000000947 */ /* 0x000fca0003800000 */
[----:B--2---:R-:W-:Y:S01]  /*6320*/  SEL R2, R86, R85, !P2 ;  /* 0x0000005556027207 */ /* 0x004fe20005000000 */
[----:B------:R-:W2:Y:S01]  /*6330*/  LDS.128 R16, [R149+0xa080] ;  /* 0x00a0800095107984 */ /* 0x000ea20000000c00 */
[C---:B---3--:R-:W-:Y:S02]  /*6340*/  LEA R56, P0, R112.reuse, R50, 0x1 ;  /* 0x0000003270387211 */ /* 0x048fe400078008ff */
[----:B------:R-:W-:Y:S02]  /*6350*/  SHF.R.S32.HI R3, RZ, 0x1f, R2 ;  /* 0x0000001fff037819 */ /* 0x000fe40000011402 */
[----:B------:R-:W-:Y:S02]  /*6360*/  LEA.HI.X R57, R112, R51, R131, 0x1, P0 ;  /* 0x0000003370397211 */ /* 0x000fe400000f0c83 */
[----:B------:R-:W-:Y:S02]  /*6370*/  LEA.HI R2, R3, R2, RZ, 0x4 ;  /* 0x0000000203027211 */ /* 0x000fe400078f20ff */
[----:B------:R-:W-:Y:S02]  /*6380*/  ISETP.GE.AND P0, PT, R36, c[0x0][0x27c], PT ;  /* 0x00009f0024007a0c */ /* 0x000fe40003f06270 */
[----:B------:R-:W-:Y:S04]  /*6390*/  LEA.HI.SX32 R2, R2, R83, 0x1c ;  /* 0x0000005302027211 */ /* 0x000fe800078fe2ff */
[----:B------:R-:W-:Y:S02]  /*63a0*/  SHF.R.S32.HI R3, RZ, 0x1f, R2 ;  /* 0x0000001fff037819 */ /* 0x000fe40000011402 */
[----:B------:R-:W-:Y:S02]  /*63b0*/  SHF.L.U32 R37, R2, 0x3, RZ ;  /* 0x0000000302257819 */ /* 0x000fe400000006ff */
[----:B------:R-:W-:Y:S03]  /*63c0*/  LEA.HI R3, R3, R2, RZ, 0x3 ;  /* 0x0000000203037211 */ /* 0x000fe600078f18ff */
[----:B------:R-:W-:Y:S01]  /*63d0*/  @!P0 SHF.R.U64 R5, R32, 0x10, R33 ;  /* 0x0000001020058819 */ /* 0x000fe20000001221 */
[----:B------:R-:W-:Y:S01]  /*63e0*/  @!P0 HADD2.F32 R13, -RZ, R80.H1_H1 ;  /* 0x30000050ff0d8230 */ /* 0x000fe20000004100 */
[----:B------:R-:W-:Y:S01]  /*63f0*/  SHF.R.S32.HI R2, RZ, 0x3, R3 ;  /* 0x00000003ff027819 */ /* 0x000fe20000011403 */
[----:B------:R-:W-:Y:S01]  /*6400*/  @!P0 HADD2.F32 R31, -RZ, R81.H1_H1 ;  /* 0x30000051ff1f8230 */ /* 0x000fe20000004100 */
[----:B------:R-:W-:Y:S01]  /*6410*/  LOP3.LUT R3, R118, 0x38, R37, 0xf8, !PT ;  /* 0x0000003876037812 */ /* 0x000fe200078ef825 */
[----:B------:R-:W-:Y:S01]  /*6420*/  @!P0 HADD2.F32 R27, -RZ, R82.H0_H0 ;  /* 0x20000052ff1b8230 */ /* 0x000fe20000004100 */
[----:B------:R-:W-:Y:S01]  /*6430*/  @!P0 SHF.R.U32.HI R8, RZ, 0x10, R33 ;  /* 0x00000010ff088819 */ /* 0x000fe20000011621 */
[----:B------:R-:W-:Y:S01]  /*6440*/  IMAD R2, R2, 0xc00, R12 ;  /* 0x00000c0002027824 */ /* 0x000fe200078e020c */
[----:B------:R-:W-:Y:S01]  /*6450*/  LOP3.LUT R3, R3, R157, RZ, 0x3c, !PT ;  /* 0x0000009d03037212 */ /* 0x000fe200078e3cff */
[----:B------:R-:W-:Y:S01]  /*6460*/  @!P0 HADD2.F32 R9, -RZ, R5.H0_H0 ;  /* 0x20000005ff098230 */ /* 0x000fe20000004100 */
[--C-:B------:R-:W-:Y:S02]  /*6470*/  @!P0 SHF.R.U32.HI R11, RZ, 0x10, R35.reuse ;  /* 0x00000010ff0b8819 */ /* 0x100fe40000011623 */
[----:B------:R-:W-:Y:S01]  /*6480*/  @!P0 SHF.R.U64 R15, R34, 0x10, R35 ;  /* 0x00000010220f8819 */ /* 0x000fe20000001223 */
[----:B------:R-:W-:Y:S01]  /*6490*/  IMAD.IADD R2, R2, 0x1, R3 ;  /* 0x0000000102027824 */ /* 0x000fe200078e0203 */
[----:B------:R-:W-:Y:S01]  /*64a0*/  @!P0 HADD2.F32 R3, -RZ, R46.H0_H0 ;  /* 0x2000002eff038230 */ /* 0x000fe20000004100 */
[--C-:B------:R-:W-:Y:S01]  /*64b0*/  @!P0 SHF.R.U64 R20, R72, 0x10, R73.reuse ;  /* 0x0000001048148819 */ /* 0x100fe20000001249 */
[----:B------:R-:W-:Y:S01]  /*64c0*/  @!P0 HADD2.F32 R11, -RZ, R11.H0_H0 ;  /* 0x2000000bff0b8230 */ /* 0x000fe20000004100 */
[----:B------:R-:W-:Y:S01]  /*64d0*/  @!P0 SHF.R.U32.HI R23, RZ, 0x10, R73 ;  /* 0x00000010ff178819 */ /* 0x000fe20000011649 */
[----:B------:R-:W-:Y:S01]  /*64e0*/  @!P0 HADD2.F32 R15, -RZ, R15.H0_H0 ;  /* 0x2000000fff0f8230 */ /* 0x000fe20000004100 */
[----:B------:R-:W-:Y:S01]  /*64f0*/  SHF.L.U32 R2, R2, 0x1, RZ ;  /* 0x0000000102027819 */ /* 0x000fe200000006ff */
[----:B------:R-:W-:Y:S01]  /*6500*/  @!P0 HADD2.F32 R20, -RZ, R20.H0_H0 ;  /* 0x20000014ff148230 */ /* 0x000fe20000004100 */
[--C-:B------:R-:W-:Y:S01]  /*6510*/  @!P0 SHF.R.U32.HI R33, RZ, 0x10, R75.reuse ;  /* 0x00000010ff218819 */ /* 0x100fe2000001164b */
[----:B------:R-:W-:Y:S01]  /*6520*/  @!P0 HADD2.F32 R23, -RZ, R23.H0_H0 ;  /* 0x20000017ff178230 */ /* 0x000fe20000004100 */
[----:B------:R-:W-:Y:S01]  /*6530*/  @!P0 SHF.R.U64 R29, R74, 0x10, R75 ;  /* 0x000000104a1d8819 */ /* 0x000fe2000000124b */
[----:B------:R2:W3:Y:S02]  /*6540*/  LDS.128 R52, [R2+0xa080] ;  /* 0x00a0800002347984 */ /* 0x0004e40000000c00 */
[----:B------:R-:W-:Y:S02]  /*6550*/  @!P0 HADD2.F32 R33, -RZ, R33.H0_H0 ;  /* 0x20000021ff218230 */ /* 0x000fe40000004100 */
[----:B------:R-:W-:Y:S01]  /*6560*/  @!P0 HADD2.F32 R29, -RZ, R29.H0_H0 ;  /* 0x2000001dff1d8230 */ /* 0x000fe20000004100 */
[----:B--2---:R-:W-:Y:S05]  /*6570*/  @!P0 IMAD.MOV.U32 R2, RZ, RZ, R16 ;  /* 0x000000ffff028224 */ /* 0x004fea00078e0010 */
[--C-:B------:R-:W-:Y:S02]  /*6580*/  @!P0 HADD2.F32 R6, -RZ, R2.reuse.H0_H0 ;  /* 0x20000002ff068230 */ /* 0x100fe40000004100 */
[----:B------:R-:W-:Y:S03]  /*6590*/  @!P0 HADD2.F32 R5, -RZ, R2.H1_H1 ;  /* 0x30000002ff058230 */ /* 0x000fe60000004100 */
[-C--:B------:R-:W-:Y:S01]  /*65a0*/  @!P0 FMUL.FTZ R2, R6, R3.reuse ;  /* 0x0000000306028220 */ /* 0x080fe20000410000 */
[----:B---3--:R-:W-:Y:S05]  /*65b0*/  @!P0 MOV R14, R52 ;  /* 0x00000034000e8202 */ /* 0x008fea0000000f00 */
        /* <DEDUP_REMOVED lines=14> */
[--C-:B------:R-:W-:Y:S02]  /*66a0*/  @!P0 HADD2.F32 R20, -RZ, R13.reuse.H0_H0 ;  /* 0x2000000dff148230 */ /* 0x100fe40000004100 */
[----:B------:R-:W-:Y:S01]  /*66b0*/  @!P0 HADD2.F32 R22, -RZ, R13.H1_H1 ;  /* 0x3000000dff168230 */ /* 0x000fe20000004100 */
[----:B------:R-:W-:Y:S01]  /*66c0*/  @!P0 IMAD.MOV.U32 R13, RZ, RZ, R55 ;  /* 0x000000ffff0d8224 */ /* 0x000fe200078e0037 */
[----:B------:R-:W-:Y:S01]  /*66d0*/  @!P0 HADD2.F32 R21, -RZ, R81.H0_H0 ;  /* 0x20000051ff158230 */ /* 0x000fe20000004100 */
[----:B------:R-:W-:Y:S01]  /*66e0*/  @!P0 F2FP.PACK_AB R2, R3, R2 ;  /* 0x000000020302823e */ /* 0x000fe200000000ff */
[----:B------:R-:W-:Y:S01]  /*66f0*/  @!P0 HADD2.F32 R9, -RZ, R6.H0_H0 ;  /* 0x20000006ff098230 */ /* 0x000fe20000004100 */
[----:B------:R-:W-:Y:S01]  /*6700*/  @!P0 FMUL.FTZ R6, R20, R5 ;  /* 0x0000000514068220 */ /* 0x000fe20000410000 */
[--C-:B------:R-:W-:Y:S01]  /*6710*/  @!P0 HADD2.F32 R30, -RZ, R13.reuse.H0_H0 ;  /* 0x2000000dff1e8230 */ /* 0x100fe20000004100 */
[----:B------:R-:W-:Y:S01]  /*6720*/  @!P0 FMUL.FTZ R14, R22, R10 ;  /* 0x0000000a160e8220 */ /* 0x000fe20000410000 */
[----:B------:R-:W-:Y:S01]  /*6730*/  @!P0 HADD2.F32 R32, -RZ, R13.H1_H1 ;  /* 0x3000000dff208230 */ /* 0x000fe20000004100 */
[C---:B------:R-:W-:Y:S01]  /*6740*/  @!P0 FFMA.FTZ R49, R9.reuse, R21, -R6 ;  /* 0x0000001509318223 */ /* 0x040fe20000010806 */
[----:B------:R-:W-:Y:S01]  /*6750*/  @!P0 MOV R52, R2 ;  /* 0x0000000200348202 */ /* 0x000fe20000000f00 */
[C---:B------:R-:W-:Y:S01]  /*6760*/  @!P0 FMUL.FTZ R6, R8.reuse, R10 ;  /* 0x0000000a08068220 */ /* 0x040fe20000410000 */
[----:B------:R-:W-:Y:S01]  /*6770*/  @!P0 HADD2.F32 R10, -RZ, R47.H0_H0 ;  /* 0x2000002fff0a8230 */ /* 0x000fe20000004100 */
[----:B------:R-:W-:Y:S01]  /*6780*/  @!P0 FFMA.FTZ R46, R8, R23, -R14 ;  /* 0x00000017082e8223 */ /* 0x000fe2000001080e */
[----:B------:R-:W-:Y:S01]  /*6790*/  @!P0 MOV R8, R19 ;  /* 0x0000001300088202 */ /* 0x000fe20000000f00 */
[----:B------:R-:W-:Y:S02]  /*67a0*/  @!P0 FMUL.FTZ R5, R9, R5 ;  /* 0x0000000509058220 */ /* 0x000fe40000410000 */
[----:B------:R-:W-:Y:S02]  /*67b0*/  @!P0 FMUL.FTZ R13, R30, R10 ;  /* 0x0000000a1e0d8220 */ /* 0x000fe40000410000 */
[----:B------:R-:W-:Y:S01]  /*67c0*/  @!P0 FMUL.FTZ R14, R32, R11 ;  /* 0x0000000b200e8220 */ /* 0x000fe20000410000 */
[--C-:B------:R-:W-:Y:S01]  /*67d0*/  @!P0 HADD2.F32 R9, -RZ, R8.reuse.H0_H0 ;  /* 0x20000008ff098230 */ /* 0x100fe20000004100 */
[----:B------:R-:W-:Y:S01]  /*67e0*/  @!P0 FFMA.FTZ R5, R20, R21, R5 ;  /* 0x0000001514058223 */ /* 0x000fe20000010005 */
[----:B------:R-:W-:Y:S01]  /*67f0*/  @!P0 F2FP.PACK_AB R20, R46, R49 ;  /* 0x000000312e14823e */ /* 0x000fe200000000ff */
[----:B------:R-:W-:Y:S01]  /*6800*/  @!P0 FFMA.FTZ R6, R22, R23, R6 ;  /* 0x0000001716068223 */ /* 0x000fe20000010006 */
[----:B------:R-:W-:Y:S01]  /*6810*/  @!P0 HADD2.F32 R8, -RZ, R8.H1_H1 ;  /* 0x30000008ff088230 */ /* 0x000fe20000004100 */
        /* <DEDUP_REMOVED lines=11> */
[----:B------:R-:W-:Y:S02]  /*68d0*/  @!P0 HADD2.F32 R28, -RZ, R13.H1_H1 ;  /* 0x3000000dff1c8230 */ /* 0x000fe40000004100 */
[--C-:B------:R-:W-:Y:S02]  /*68e0*/  @!P0 HADD2.F32 R14, -RZ, R9.reuse.H0_H0 ;  /* 0x20000009ff0e8230 */ /* 0x100fe40000004100 */
[----:B------:R-:W-:Y:S01]  /*68f0*/  @!P0 HADD2.F32 R13, -RZ, R9.H1_H1 ;  /* 0x30000009ff0d8230 */ /* 0x000fe20000004100 */
[-C--:B------:R-:W-:Y:S02]  /*6900*/  @!P0 FMUL.FTZ R9, R26, R8.reuse ;  /* 0x000000081a098220 */ /* 0x080fe40000410000 */
[----:B------:R-:W-:Y:S02]  /*6910*/  @!P0 FMUL.FTZ R34, R28, R15 ;  /* 0x0000000f1c228220 */ /* 0x000fe40000410000 */
[C---:B------:R-:W-:Y:S02]  /*6920*/  @!P0 FFMA.FTZ R35, R14.reuse, R27, -R9 ;  /* 0x0000001b0e238223 */ /* 0x040fe40000010809 */
[----:B------:R-:W-:Y:S02]  /*6930*/  @!P0 FFMA.FTZ R34, R13, R29, -R34 ;  /* 0x0000001d0d228223 */ /* 0x000fe40000010822 */
[----:B------:R-:W-:Y:S01]  /*6940*/  @!P0 FMUL.FTZ R8, R14, R8 ;  /* 0x000000080e088220 */ /* 0x000fe20000410000 */
[----:B------:R-:W-:Y:S01]  /*6950*/  @!P0 F2FP.PACK_AB R14, R43, R44 ;  /* 0x0000002c2b0e823e */ /* 0x000fe200000000ff */
[----:B------:R-:W-:Y:S01]  /*6960*/  @!P0 FMUL.FTZ R9, R13, R15 ;  /* 0x0000000f0d098220 */ /* 0x000fe20000410000 */
[----:B------:R-:W-:Y:S01]  /*6970*/  @!P0 F2FP.PACK_AB R13, R34, R35 ;  /* 0x00000023220d823e */ /* 0x000fe200000000ff */
[----:B------:R-:W-:Y:S01]  /*6980*/  @!P0 FFMA.FTZ R8, R26, R27, R8 ;  /* 0x0000001b1a088223 */ /* 0x000fe20000010008 */
[----:B------:R-:W-:Y:S01]  /*6990*/  @!P0 F2FP.PACK_AB R15, R58, R59 ;  /* 0x0000003b3a0f823e */ /* 0x000fe200000000ff */
[----:B------:R-:W-:Y:S01]  /*69a0*/  @!P0 FFMA.FTZ R9, R28, R29, R9 ;  /* 0x0000001d1c098223 */ /* 0x000fe20000010009 */
[----:B------:R-:W-:Y:S01]  /*69b0*/  @!P0 MOV R19, R14 ;  /* 0x0000000e00138202 */ /* 0x000fe20000000f00 */
[----:B------:R-:W-:Y:S01]  /*69c0*/  @!P0 FFMA.FTZ R10, R30, R31, R10 ;  /* 0x0000001f1e0a8223 */ /* 0x000fe2000001000a */
[----:B------:R-:W-:Y:S01]  /*69d0*/  @!P0 MOV R16, R15 ;  /* 0x0000000f00108202 */ /* 0x000fe20000000f00 */
[----:B------:R-:W-:Y:S01]  /*69e0*/  @!P0 IMAD.MOV.U32 R18, RZ, RZ, R13 ;  /* 0x000000ffff128224 */ /* 0x000fe200078e000d */
[----:B------:R-:W-:Y:S01]  /*69f0*/  @!P0 F2FP.PACK_AB R8, R9, R8 ;  /* 0x000000080908823e */ /* 0x000fe200000000ff */
[----:B------:R-:W-:Y:S03]  /*6a00*/  @!P0 FFMA.FTZ R11, R32, R33, R11 ;  /* 0x00000021200b8223 */ /* 0x000fe6000001000b */
        /* <DEDUP_REMOVED lines=11> */
.L_x_1135:
        /* <DEDUP_REMOVED lines=9> */
[----:B-12---:R-:W-:Y:S02]  /*6b50*/  ISETP.GE.AND P0, PT, R24, c[0x0][0x1d4], PT ;  /* 0x0000750018007a0c */ /* 0x006fe40003f06270 */
        /* <DEDUP_REMOVED lines=20> */
.L_x_1167:
[----:B-12---:R-:W-:Y:S05]  /*6ca0*/  BSYNC B0 ;  /* 0x0000000000007941 */ /* 0x006fea0003800000 */
.L_x_1166:
[----:B---3--:R1:W2:Y:S01]  /*6cb0*/  SHFL.IDX PT, R3, R99, 0x1, 0x181f ;  /* 0x00381f0063037f89 */ /* 0x0082a200000e0000 */
[----:B------:R-:W-:Y:S03]  /*6cc0*/  ISETP.GE.AND P0, PT, R6, 0x21, PT ;  /* 0x000000210600780c */ /* 0x000fe60003f06270 */
[----:B------:R1:W3:Y:S10]  /*6cd0*/  SHFL.IDX PT, R2, R100, 0x1, 0x181f ;  /* 0x00381f0064027f89 */ /* 0x0002f400000e0000 */
[----:B------:R-:W-:-:S05]  /*6ce0*/  @!P0 BRA `(.L_x_1149) ;  /* 0x0000015000008947 */ /* 0x000fca0003800000 */
[----:B------:R-:W-:Y:S02]  /*6cf0*/  ISETP.GE.AND P0, PT, R24, c[0x0][0x1d4], PT ;  /* 0x0000750018007a0c */ /* 0x000fe40003f06270 */
[----:B------:R-:W-:Y:S11]  /*6d00*/  ISETP.GE.AND P4, PT, R36, c[0x0][0x1d4], PT ;  /* 0x0000750024007a0c */ /* 0x000ff60003f86270 */
[----:B------:R-:W4:Y:S01]  /*6d10*/  @!P0 LDS.128 R20, [R87+0xb080] ;  /* 0x00b0800057148984 */ /* 0x000f220000000c00 */
[CC--:B---3--:R-:W-:Y:S04]  /*6d20*/  @!P0 LEA R8, P3, R24.reuse, R2.reuse, 0x1 ;  /* 0x0000000218088211 */ /* 0x0c8fe800078608ff */
[-C--:B--2---:R-:W-:Y:S02]  /*6d30*/  @!P0 LEA.HI.X R9, R24, R3.reuse, R25, 0x1, P3 ;  /* 0x0000000318098211 */ /* 0x084fe400018f0c19 */
        /* <DEDUP_REMOVED lines=8> */
[----:B------:R-:W2:Y:S10]  /*6dc0*/  @!P4 LDS.128 R16, [R87+0xc880] ;  /* 0x00c880005710c984 */ /* 0x000eb40000000c00 */
[C---:B------:R-:W-:Y:S04]  /*6dd0*/  @!P0 LEA R2, P5, R102.reuse, R2, 0x1 ;  /* 0x0000000266028211 */ /* 0x040fe800078a08ff */
[----:B------:R-:W-:Y:S01]  /*6de0*/  @!P0 LEA.HI.X R3, R102, R3, R110, 0x1, P5 ;  /* 0x0000000366038211 */ /* 0x000fe200028f0c6e */
[----:B--2---:R-:W-:Y:S04]  /*6df0*/  @!P4 ST.E.128 [R14.64], R16 ;  /* 0x000000100e00c985 */ /* 0x004fe8000c101d0e */
[----:B------:R-:W2:Y:S04]  /*6e00*/  @!P3 LDS.128 R16, [R87+0xe080] ;  /* 0x00e080005710b984 */ /* 0x000ea80000000c00 */
[----:B--2---:R-:W-:Y:S04]  /*6e10*/  @!P3 ST.E.128 [R10.64], R16 ;  /* 0x000000100a00b985 */ /* 0x004fe8000c101d0e */
[----:B------:R-:W2:Y:S04]  /*6e20*/  @!P0 LDS.128 R8, [R87+0xf880] ;  /* 0x00f8800057088984 */ /* 0x000ea80000000c00 */
[----:B--2---:R2:W-:Y:S02]  /*6e30*/  @!P0 ST.E.128 [R2.64], R8 ;  /* 0x0000000802008985 */ /* 0x0045e4000c101d0e */
.L_x_1149:
[----:B------:R-:W-:Y:S05]  /*6e40*/  BSYNC B2 ;  /* 0x0000000000027941 */ /* 0x000fea0003800000 */
.L_x_1134:
[----:B--23--:R-:W-:Y:S01]  /*6e50*/  IMAD.IADD R2, R104, 0x1, -R45 ;  /* 0x0000000168027824 */ /* 0x00cfe200078e0a2d */
[----:B------:R-:W-:Y:S01]  /*6e60*/  P2R R14, PR, RZ, 0x2 ;  /* 0x00000002ff0e7803 */ /* 0x000fe20000000000 */
[----:B------:R-:W-:Y:S01]  /*6e70*/  IMAD.WIDE R8, R48, 0x30, R140 ;  /* 0x0000003030087825 */ /* 0x000fe200078e028c */
[----:B------:R-:W-:Y:S01]  /*6e80*/  ISETP.NE.AND P1, PT, R117, RZ, PT ;  /* 0x000000ff7500720c */ /* 0x000fe20003f25270 */
[----:B------:R-:W-:Y:S01]  /*6e90*/  BSSY B0, `(.L_x_1168) ;  /* 0x000004c000007945 */ /* 0x000fe20003800000 */
[----:B------:R-:W-:Y:S01]  /*6ea0*/  ISETP.GE.AND P3, PT, R2, 0x21, PT ;  /* 0x000000210200780c */ /* 0x000fe20003f66270 */
[----:B------:R-:W-:Y:S01]  /*6eb0*/  IMAD R6, R116, c[0x0][0x218], RZ ;  /* 0x0000860074067a24 */ /* 0x000fe200078e02ff */
[----:B------:R-:W-:Y:S02]  /*6ec0*/  ISETP.NE.AND P6, PT, R139, RZ, PT ;  /* 0x000000ff8b00720c */ /* 0x000fe40003fc5270 */
[----:B------:R-:W-:Y:S01]  /*6ed0*/  ISETP.NE.AND P5, PT, R138, RZ, PT ;  /* 0x000000ff8a00720c */ /* 0x000fe20003fa5270 */
[----:B------:R-:W-:Y:S08]  /*6ee0*/  IMAD R6, R105, c[0x0][0x21c], R6 ;  /* 0x0000870069067a24 */ /* 0x000ff000078e0206 */
[----:B------:R-:W-:Y:S01]  /*6ef0*/  @P3 IADD3 R13, P0, R8, 0x20, RZ ;  /* 0x00000020080d3810 */ /* 0x000fe20007f1e0ff */
[--C-:B------:R-:W-:Y:S04]  /*6f00*/  @P3 IMAD.MOV.U32 R11, RZ, RZ, R130.reuse ;  /* 0x000000ffff0b3224 */ /* 0x100fe800078e0082 */
[----:B------:R-:W-:Y:S01]  /*6f10*/  @P3 IMAD.X R10, RZ, RZ, R9, P0 ;  /* 0x000000ffff0a3224 */ /* 0x000fe200000e0609 */
[----:B------:R-:W-:Y:S11]  /*6f20*/  ISETP.GE.AND P0, PT, R2, 0x1, PT ;  /* 0x000000010200780c */ /* 0x000ff60003f06270 */
[----:B------:R-:W-:Y:S02]  /*6f30*/  @!UPT UIADD3 URZ, URZ, URZ, URZ ;  /* 0x0000003f3f3ff290 */ /* 0x000fe4000fffe03f */
[----:B------:R-:W-:Y:S01]  /*6f40*/  @P0 MOV R2, R120 ;  /* 0x0000007800020202 */ /* 0x000fe20000000f00 */
[----:B------:R-:W-:Y:S02]  /*6f50*/  @P0 IMAD R5, R9, c[0x0][0x258], RZ ;  /* 0x0000960009050a24 */ /* 0x000fe400078e02ff */
[----:B------:R-:W-:Y:S04]  /*6f60*/  @P0 IMAD.MOV.U32 R3, RZ, RZ, R130 ;  /* 0x000000ffff030224 */ /* 0x000fe800078e0082 */
[C---:B------:R-:W-:Y:S04]  /*6f70*/  @P0 IMAD.WIDE.U32 R2, R8.reuse, c[0x0][0x258], R2 ;  /* 0x0000960008020a25 */ /* 0x040fe800078e0002 */
[----:B------:R-:W-:Y:S05]  /*6f80*/  @P0 IMAD R8, R8, c[0x0][0x25c], R5 ;  /* 0x0000970008080a24 */ /* 0x000fea00078e0205 */
[----:B------:R-:W-:Y:S02]  /*6f90*/  @P0 IADD3 R3, R3, R8, RZ ;  /* 0x0000000803030210 */ /* 0x000fe40007ffe0ff */
[C---:B------:R-:W-:Y:S04]  /*6fa0*/  @P0 LEA R8, P4, R2.reuse, c[0x0][0x250], 0x1 ;  /* 0x0000940002080a11 */ /* 0x040fe800078808ff */
[----:B------:R-:W-:Y:S01]  /*6fb0*/  @P0 LEA.HI.X R9, R2, c[0x0][0x254], R3, 0x1, P4 ;  /* 0x0000950002090a11 */ /* 0x000fe200020f0c03 */
[----:B------:R-:W-:Y:S04]  /*6fc0*/  IMAD R2, R115, c[0x0][0x208], RZ ;  /* 0x0000820073027a24 */ /* 0x000fe800078e02ff */
[----:B------:R-:W-:Y:S01]  /*6fd0*/  @!PT LDS RZ, [RZ] ;  /* 0x00000000fffff984 */ /* 0x000fe20000000800 */
[----:B------:R-:W-:Y:S01]  /*6fe0*/  @!PT LDS RZ, [RZ] ;  /* 0x00000000fffff984 */ /* 0x000fe20000000800 */
[----:B------:R-:W-:Y:S01]  /*6ff0*/  @!PT LDS RZ, [RZ] ;  /* 0x00000000fffff984 */ /* 0x000fe20000000800 */
[----:B------:R2:W-:Y:S01]  /*7000*/  @P0 LDGSTS.E.BYPASS.LTC128B.128 [R87+0x4080], [R8.64], !P1 ;  /* 0x0408000008570fae */ /* 0x0005e2000c901d4e */
[C---:B------:R-:W-:Y:S02]  /*7010*/  IMAD R5, R108.reuse, c[0x0][0x20c], R2 ;  /* 0x000083006c057a24 */ /* 0x040fe400078e0202 */
[----:B------:R-:W-:Y:S04]  /*7020*/  IMAD.WIDE.U32 R2, R108, c[0x0][0x208], RZ ;  /* 0x000082006c027a25 */ /* 0x000fe800078e00ff */
[----:B------:R-:W-:Y:S04]  /*7030*/  IMAD.IADD R3, R3, 0x1, R5 ;  /* 0x0000000103037824 */ /* 0x000fe800078e0205 */
[----:B------:R-:W-:Y:S05]  /*7040*/  IMAD.WIDE.U32 R2, R105, c[0x0][0x218], R2 ;  /* 0x0000860069027a25 */ /* 0x000fea00078e0002 */
[----:B------:R-:W-:Y:S01]  /*7050*/  IADD3 R5, P4, R160, R2, RZ ;  /* 0x00000002a0057210 */ /* 0x000fe20007f9e0ff */
[----:B------:R-:W-:Y:S01]  /*7060*/  @P3 IMAD R2, R10, c[0x0][0x258], RZ ;  /* 0x000096000a023a24 */ /* 0x000fe200078e02ff */
[----:B------:R-:W-:Y:S02]  /*7070*/  @P3 MOV R10, R120 ;  /* 0x00000078000a3202 */ /* 0x000fe40000000f00 */
[----:B------:R-:W-:Y:S01]  /*7080*/  IADD3.X R6, R154, R3, R6, P4, !PT ;  /* 0x000000039a067210 */ /* 0x000fe200027fe406 */
[C---:B------:R-:W-:Y:S02]  /*7090*/  @P3 IMAD R2, R13.reuse, c[0x0][0x25c], R2 ;  /* 0x000097000d023a24 */ /* 0x040fe400078e0202 */
[----:B------:R-:W-:Y:S05]  /*70a0*/  @P3 IMAD.WIDE.U32 R10, R13, c[0x0][0x258], R10 ;  /* 0x000096000d0a3a25 */ /* 0x000fea00078e000a */
[----:B------:R-:W-:Y:S02]  /*70b0*/  @P3 IADD3 R3, R11, R2, RZ ;  /* 0x000000020b033210 */ /* 0x000fe40007ffe0ff */
[C---:B------:R-:W-:Y:S04]  /*70c0*/  @P3 LEA R2, P4, R10.reuse, c[0x0][0x250], 0x1 ;  /* 0x000094000a023a11 */ /* 0x040fe800078808ff */
[----:B------:R-:W-:Y:S02]  /*70d0*/  @P3 LEA.HI.X R3, R10, c[0x0][0x254], R3, 0x1, P4 ;  /* 0x000095000a033a11 */ /* 0x000fe400020f0c03 */
[C---:B------:R-:W-:Y:S04]  /*70e0*/  LEA R13, P4, R5.reuse, c[0x0][0x1f8], 0x1 ;  /* 0x00007e00050d7a11 */ /* 0x040fe800078808ff */
[----:B------:R-:W-:Y:S02]  /*70f0*/  LEA.HI.X R6, R5, c[0x0][0x1fc], R6, 0x1, P4 ;  /* 0x00007f0005067a11 */ /* 0x000fe400020f0c06 */
[----:B------:R-:W-:Y:S11]  /*7100*/  ISETP.NE.AND P4, PT, R137, RZ, PT ;  /* 0x000000ff8900720c */ /* 0x000ff60003f85270 */
[----:B------:R-:W-:Y:S02]  /*7110*/  @!UPT UIADD3 URZ, URZ, URZ, URZ ;  /* 0x0000003f3f3ff290 */ /* 0x000fe4000fffe03f */
        /* <DEDUP_REMOVED lines=9> */
[----:B---3--:R2:W3:Y:S01]  /*71b0*/  SHFL.IDX PT, R2, R13, RZ, 0x181f ;  /* 0x00181fff0d027589 */ /* 0x0084e200000e0000 */
[----:B------:R-:W-:Y:S04]  /*71c0*/  DEPBAR.LE SB0, 0x0 ;  /* 0x000080000000791a */ /* 0x000fe80000000000 */
[----:B------:R2:W4:Y:S04]  /*71d0*/  SHFL.IDX PT, R3, R6, RZ, 0x181f ;  /* 0x00181fff06037589 */ /* 0x00052800000e0000 */
[----:B------:R-:W-:Y:S06]  /*71e0*/  BAR.SYNC.DEFER_BLOCKING 0x0 ;  /* 0x0000000000007b1d */ /* 0x000fec0000010000 */
[----:B------:R-:W-:-:S05]  /*71f0*/  @!P0 BRA `(.L_x_1169) ;  /* 0x0000015000008947 */ /* 0x000fca0003800000 */
[----:B------:R-:W-:Y:S02]  /*7200*/  ISETP.GE.AND P0, PT, R24, c[0x0][0x1d4], PT ;  /* 0x0000750018007a0c */ /* 0x000fe40003f06270 */
[----:B------:R-:W-:Y:S11]  /*7210*/  ISETP.GE.AND P5, PT, R36, c[0x0][0x1d4], PT ;  /* 0x0000750024007a0c */ /* 0x000ff60003fa6270 */
[----:B------:R-:W5:Y:S01]  /*7220*/  @!P0 LDS.128 R20, [R87+0x4080] ;  /* 0x0040800057148984 */ /* 0x000f620000000c00 */
[CC--:B--23--:R-:W-:Y:S04]  /*7230*/  @!P0 LEA R8, P4, R24.reuse, R2.reuse, 0x1 ;  /* 0x0000000218088211 */ /* 0x0ccfe800078808ff */
[-C--:B----4-:R-:W-:Y:S02]  /*7240*/  @!P0 LEA.HI.X R9, R24, R3.reuse, R25, 0x1, P4 ;  /* 0x0000000318098211 */ /* 0x090fe400020f0c19 */
[CC--:B------:R-:W-:Y:S04]  /*7250*/  @!P5 LEA R14, P4, R101.reuse, R2.reuse, 0x1 ;  /* 0x00000002650ed211 */ /* 0x0c0fe800078808ff */
[-C--:B------:R-:W-:Y:S02]  /*7260*/  @!P5 LEA.HI.X R15, R101, R3.reuse, R109, 0x1, P4 ;  /* 0x00000003650fd211 */ /* 0x080fe400020f0c6d */
[----:B------:R-:W-:Y:S11]  /*7270*/  ISETP.GE.AND P4, PT, R107, c[0x0][0x1d4], PT ;  /* 0x000075006b007a0c */ /* 0x000ff60003f86270 */
[----:B------:R-:W-:Y:S02]  /*7280*/  @!UPT UIADD3 URZ, URZ, URZ, URZ ;  /* 0x0000003f3f3ff290 */ /* 0x000fe4000fffe03f */
[CC--:B------:R-:W-:Y:S04]  /*7290*/  @!P4 LEA R10, P6, R103.reuse, R2.reuse, 0x1 ;  /* 0x00000002670ac211 */ /* 0x0c0fe800078c08ff */
[-C--:B------:R-:W-:Y:S01]  /*72a0*/  @!P4 LEA.HI.X R11, R103, R3.reuse, R111, 0x1, P6 ;  /* 0x00000003670bc211 */ /* 0x080fe200030f0c6f */
[----:B-----5:R-:W-:Y:S01]  /*72b0*/  @!P0 ST.E.128 [R8.64], R20 ;  /* 0x0000001408008985 */ /* 0x020fe2000c101d0e */
        /* <DEDUP_REMOVED lines=9> */
.L_x_1169:
[----:B------:R-:W-:Y:S05]  /*7350*/  BSYNC B0 ;  /* 0x0000000000007941 */ /* 0x000fea0003800000 */
.L_x_1168:
[----:B--2-4-:R2:W4:Y:S01]  /*7360*/  SHFL.IDX PT, R3, R6, 0x1, 0x181f ;  /* 0x00381f0006037f89 */ /* 0x01452200000e0000 */
[----:B------:R-:W-:Y:S03]  /*7370*/  BSSY B0, `(.L_x_1170) ;  /* 0x0000018000007945 */ /* 0x000fe60003800000 */
[----:B---3--:R2:W3:Y:S01]  /*7380*/  SHFL.IDX PT, R2, R13, 0x1, 0x181f ;  /* 0x00381f000d027f89 */ /* 0x0084e200000e0000 */
[----:B------:R-:W-:-:S05]  /*7390*/  @!P3 BRA `(.L_x_1171) ;  /* 0x000001500000b947 */ /* 0x000fca0003800000 */
[----:B------:R-:W-:Y:S02]  /*73a0*/  ISETP.GE.AND P0, PT, R24, c[0x0][0x1d4], PT ;  /* 0x0000750018007a0c */ /* 0x000fe40003f06270 */
[----:B------:R-:W-:Y:S11]  /*73b0*/  ISETP.GE.AND P4, PT, R36, c[0x0][0x1d4], PT ;  /* 0x0000750024007a0c */ /* 0x000ff60003f86270 */
[----:B------:R-:W5:Y:S01]  /*73c0*/  @!P0 LDS.128 R20, [R87+0x5080] ;  /* 0x0050800057148984 */ /* 0x000f620000000c00 */
[CC--:B---3--:R-:W-:Y:S04]  /*73d0*/  @!P0 LEA R8, P3, R24.reuse, R2.reuse, 0x1 ;  /* 0x0000000218088211 */ /* 0x0c8fe800078608ff */
        /* <DEDUP_REMOVED lines=9> */
[----:B------:R-:W3:Y:S10]  /*7470*/  @!P4 LDS.128 R16, [R87+0x6880] ;  /* 0x006880005710c984 */ /* 0x000ef40000000c00 */
[C---:B------:R-:W-:Y:S04]  /*7480*/  @!P0 LEA R2, P5, R102.reuse, R2, 0x1 ;  /* 0x0000000266028211 */ /* 0x040fe800078a08ff */
[----:B------:R-:W-:Y:S01]  /*7490*/  @!P0 LEA.HI.X R3, R102, R3, R110, 0x1, P5 ;  /* 0x0000000366038211 */ /* 0x000fe200028f0c6e */
[----:B---3--:R-:W-:Y:S04]  /*74a0*/  @!P4 ST.E.128 [R14.64], R16 ;  /* 0x000000100e00c985 */ /* 0x008fe8000c101d0e */
[----:B------:R-:W3:Y:S04]  /*74b0*/  @!P3 LDS.128 R16, [R87+0x8080] ;  /* 0x008080005710b984 */ /* 0x000ee80000000c00 */
[----:B---3--:R-:W-:Y:S04]  /*74c0*/  @!P3 ST.E.128 [R10.64], R16 ;  /* 0x000000100a00b985 */ /* 0x008fe8000c101d0e */
[----:B------:R-:W3:Y:S04]  /*74d0*/  @!P0 LDS.128 R8, [R87+0x9880] ;  /* 0x0098800057088984 */ /* 0x000ee80000000c00 */
[----:B---3--:R3:W-:Y:S02]  /*74e0*/  @!P0 ST.E.128 [R2.64], R8 ;  /* 0x0000000802008985 */ /* 0x0087e4000c101d0e */
.L_x_1171:
[----:B------:R-:W-:Y:S05]  /*74f0*/  BSYNC B0 ;  /* 0x0000000000007941 */ /* 0x000fea0003800000 */
.L_x_1170:
[----:B------:R-:W-:Y:S11]  /*7500*/  ISETP.GT.AND P5, PT, R48, R148, PT ;  /* 0x000000943000720c */ /* 0x000ff60003fa4270 */
[----:B------:R-:W-:Y:S02]  /*7510*/  @!UPT UIADD3 URZ, URZ, URZ, URZ ;  /* 0x0000003f3f3ff290 */ /* 0x000fe4000fffe03f */
[----:B------:R-:W-:-:S05]  /*7520*/  @!P5 BRA `(.L_x_1172) ;  /* 0x000002600000d947 */ /* 0x000fca0003800000 */
[----:B------:R-:W-:Y:S01]  /*7530*/  IADD3 R5, R48, -0x1, RZ ;  /* 0xffffffff30057810 */ /* 0x000fe20007ffe0ff */
[----:B---3--:R-:W-:Y:S01]  /*7540*/  IMAD.MOV.U32 R2, RZ, RZ, R144 ;  /* 0x000000ffff027224 */ /* 0x008fe200078e0090 */
[----:B------:R-:W-:Y:S01]  /*7550*/  ISETP.GE.AND P3, PT, R114, 0x1, PT ;  /* 0x000000017200780c */ /* 0x000fe20003f66270 */
[----:B----4-:R-:W-:Y:S01]  /*7560*/  IMAD.MOV.U32 R3, RZ, RZ, R143 ;  /* 0x000000ffff037224 */ /* 0x010fe200078e008f */
[----:B------:R-:W-:Y:S01]  /*7570*/  SHF.R.S32.HI R8, RZ, 0x1f, R5 ;  /* 0x0000001fff087819 */ /* 0x000fe20000011405 */
[C---:B--2---:R-:W-:Y:S01]  /*7580*/  IMAD R6, R5.reuse, UR7, RZ ;  /* 0x0000000705067c24 */ /* 0x044fe2000f8e02ff */
        /* <DEDUP_REMOVED lines=32> */
.L_x_1172:
[----:B------:R-:W0:Y:S01]  /*7790*/  LDGDEPBAR ;  /* 0x00000000000079af */ /* 0x000e220000000000 */
[----:B------:R-:W-:Y:S01]  /*77a0*/  IADD3 R48, R48, -0x1, RZ ;  /* 0xffffffff30307810 */ /* 0x000fe20007ffe0ff */
[----:B------:R-:W-:-:S05]  /*77b0*/  @P5 BRA `(.L_x_1173) ;  /* 0xffffa28000005947 */ /* 0x000fca000383ffff */
[----:B--2---:R-:W2:Y:S04]  /*77c0*/  LDL R5, [R1+0x64] ;  /* 0x0000640001057983 */ /* 0x004ea80000100800 */
[----:B------:R1:W5:Y:S04]  /*77d0*/  LDL R19, [R1+0x58] ;  /* 0x0000580001137983 */ /* 0x0003680000100800 */
[----:B------:R-:W-:Y:S01]  /*77e0*/  BAR.SYNC.DEFER_BLOCKING 0x0 ;  /* 0x0000000000007b1d */ /* 0x000fe20000010000 */
[----:B--2---:R-:W-:-:S05]  /*77f0*/  IADD3 R0, R5, 0x2f, RZ ;  /* 0x0000002f05007810 */ /* 0x004fca0007ffe0ff */
[----:B------:R-:W-:-:S05]  /*7800*/  IMAD.HI R0, R0, 0x2aaaaaab, RZ ;  /* 0x2aaaaaab00007827 */ /* 0x000fca00078e02ff */
[----:B---3--:R-:W-:-:S04]  /*7810*/  SHF.R.U32.HI R2, RZ, 0x1f, R0 ;  /* 0x0000001fff027819 */ /* 0x008fc80000011600 */
[----:B------:R-:W-:Y:S02]  /*7820*/  LEA.HI.SX32 R7, R0, R2, 0x1d ;  /* 0x0000000200077211 */ /* 0x000fe400078feaff */
.L_x_1133:
[----:B-1----:R-:W-:Y:S01]  /*7830*/  IMAD.MOV.U32 R0, RZ, RZ, c[0x0][0x2c4] ;  /* 0x0000b100ff007624 */ /* 0x002fe200078e00ff */
[----:B------:R1:W-:Y:S01]  /*7840*/  STL.64 [R1], R166 ;  /* 0x000000a601007387 */ /* 0x0003e20000100a00 */
[----:B------:R-:W-:-:S03]  /*7850*/  IMAD.MOV.U32 R4, RZ, RZ, c[0x0][0x32c] ;  /* 0x0000cb00ff047624 */ /* 0x000fc600078e00ff */
[----:B------:R-:W-:Y:S02]  /*7860*/  ISETP.NE.AND P2, PT, R0, 0x1, PT ;  /* 0x000000010000780c */ /* 0x000fe40003f45270 */
[----:B------:R-:W-:Y:S02]  /*7870*/  IADD3 R0, R164, 0x7f, RZ ;  /* 0x0000007fa4007810 */ /* 0x000fe40007ffe0ff */
[----:B------:R-:W-:-:S09]  /*7880*/  ISETP.GE.AND P1, PT, R4, 0x1, PT ;  /* 0x000000010400780c */ /* 0x000fd20003f26270 */
[----:B------:R-:W-:-:S05]  /*7890*/  @P2 IMAD.HI.U32 R2, R0, c[0x0][0x2c8], RZ ;  /* 0x0000b20000022a27 */ /* 0x000fca00078e00ff */
[----:B------:R-:W-:-:S04]  /*78a0*/  @P2 SHF.R.U32.HI R0, RZ, c[0x0][0x2cc], R2 ;  /* 0x0000b300ff002a19 */ /* 0x000fc80000011602 */
[----:B------:R-:W-:-:S05]  /*78b0*/  IADD3 R0, R0, 0x1, R5 ;  /* 0x0000000100007810 */ /* 0x000fca0007ffe005 */
[----:B-----5:R-:W-:-:S05]  /*78c0*/  IMAD.IADD R2, R0, 0x1, -R19 ;  /* 0x0000000100027824 */ /* 0x020fca00078e0a13 */
[----:B----4-:R-:W-:Y:S01]  /*78d0*/  IADD3 R3, R2, c[0x0][0x328], RZ ;  /* 0x0000ca0002037a10 */ /* 0x010fe20007ffe0ff */
[----:B------:R-:W-:Y:S05]  /*78e0*/  @!P1 BRA `(.L_x_1174) ;  /* 0x0000010000009947 */ /* 0x000fea0003800000 */
[C---:B-1----:R-:W-:Y:S01]  /*78f0*/  ISETP.GT.AND P0, PT, R2.reuse, RZ, PT ;  /* 0x000000ff0200720c */ /* 0x042fe20003f04270 */
[----:B------:R-:W-:Y:S01]  /*7900*/  BSSY B0, `(.L_x_1175) ;  /* 0x000000c000007945 */ /* 0x000fe20003800000 */
        /* <DEDUP_REMOVED lines=8> */
.L_x_1176:
[----:B------:R-:W-:-:S13]  /*7990*/  ISETP.NE.AND P0, PT, R4, 0x1, PT ;  /* 0x000000010400780c */ /* 0x000fda0003f05270 */
[----:B------:R-:W-:-:S05]  /*79a0*/  @P0 IMAD.HI.U32 R2, R0, c[0x0][0x330], RZ ;  /* 0x0000cc0000020a27 */ /* 0x000fca00078e00ff */
[----:B------:R-:W-:Y:S02]  /*79b0*/  @P0 SHF.R.U32.HI R0, RZ, c[0x0][0x334], R2 ;  /* 0x0000cd00ff000a19 */ /* 0x000fe40000011602 */
.L_x_1177:
[----:B------:R-:W-:Y:S05]  /*79c0*/  BSYNC B0 ;  /* 0x0000000000007941 */ /* 0x000fea0003800000 */
.L_x_1175:
[----:B------:R-:W-:-:S05]  /*79d0*/  IMAD R0, R0, R4, c[0x0][0x32c] ;  /* 0x0000cb0000007624 */ /* 0x000fca00078e0204 */
[----:B------:R-:W-:-:S04]  /*79e0*/  IMNMX R3, R3, R0, PT ;  /* 0x0000000003037217 */ /* 0x000fc80003800200 */
.L_x_1174:
[----:B-1----:R-:W-:Y:S01]  /*79f0*/  IADD3 R3, R3, 0x2f, RZ ;  /* 0x0000002f03037810 */ /* 0x002fe20007ffe0ff */
[----:B------:R-:W-:-:S04]  /*7a00*/  @P2 IMAD.HI.U32 R2, R164, c[0x0][0x2c8], RZ ;  /* 0x0000b200a4022a27 */ /* 0x000fc800078e00ff */
[----:B------:R-:W-:-:S04]  /*7a10*/  IMAD.HI R3, R3, 0x2aaaaaab, RZ ;  /* 0x2aaaaaab03037827 */ /* 0x000fc800078e02ff */
[----:B------:R-:W-:Y:S01]  /*7a20*/  IMAD.MOV.U32 R0, RZ, RZ, R164 ;  /* 0x000000ffff007224 */ /* 0x000fe200078e00a4 */
[----:B------:R-:W-:Y:S02]  /*7a30*/  @P2 SHF.R.U32.HI R0, RZ, c[0x0][0x2cc], R2 ;  /* 0x0000b300ff002a19 */ /* 0x000fe40000011602 */
[----:B------:R-:W-:Y:S02]  /*7a40*/  SHF.R.U32.HI R2, RZ, 0x1f, R3 ;  /* 0x0000001fff027819 */ /* 0x000fe40000011603 */
[----:B------:R-:W-:Y:S02]  /*7a50*/  IADD3 R0, R0, R5, -R19 ;  /* 0x0000000500007210 */ /* 0x000fe40007ffe813 */
[----:B------:R-:W-:Y:S02]  /*7a60*/  LEA.HI.SX32 R2, R3, R2, 0x1d ;  /* 0x0000000203027211 */ /* 0x000fe400078feaff */
[----:B------:R-:W-:Y:S02]  /*7a70*/  IADD3 R3, R0, -c[0x0][0x324], RZ ;  /* 0x8000c90000037a10 */ /* 0x000fe40007ffe0ff */
[----:B------:R-:W-:Y:S01]  /*7a80*/  IMNMX R222, R2, R7, PT ;  /* 0x0000000702de7217 */ /* 0x000fe20003800200 */
[----:B------:R-:W-:Y:S05]  /*7a90*/  @!P1 BRA `(.L_x_1178) ;  /* 0x000000f000009947 */ /* 0x000fea0003800000 */
[----:B------:R-:W-:Y:S01]  /*7aa0*/  ISETP.GT.AND P0, PT, R0, -0x1, PT ;  /* 0xffffffff0000780c */ /* 0x000fe20003f04270 */
[----:B------:R-:W-:-:S12]  /*7ab0*/  BSSY B0, `(.L_x_1179) ;  /* 0x000000b000007945 */ /* 0x000fd80003800000 */
[----:B------:R-:W-:Y:S05]  /*7ac0*/  @P0 BRA `(.L_x_1180) ;  /* 0x0000006000000947 */ /* 0x000fea0003800000 */
[----:B------:R-:W-:Y:S02]  /*7ad0*/  ISETP.NE.AND P0, PT, R4, 0x1, PT ;  /* 0x000000010400780c */ /* 0x000fe40003f05270 */
[----:B------:R-:W-:-:S11]  /*7ae0*/  LOP3.LUT R0, RZ, R0, RZ, 0x33, !PT ;  /* 0x00000000ff007212 */ /* 0x000fd600078e33ff */
[----:B------:R-:W-:-:S05]  /*7af0*/  @P0 IMAD.HI.U32 R2, R0, c[0x0][0x330], RZ ;  /* 0x0000cc0000020a27 */ /* 0x000fca00078e00ff */
[----:B------:R-:W-:-:S04]  /*7b00*/  @P0 SHF.R.U32.HI R0, RZ, c[0x0][0x334], R2 ;  /* 0x0000cd00ff000a19 */ /* 0x000fc80000011602 */
[----:B------:R-:W-:Y:S01]  /*7b10*/  LOP3.LUT R0, RZ, R0, RZ, 0x33, !PT ;  /* 0x00000000ff007212 */ /* 0x000fe200078e33ff */
[----:B------:R-:W-:Y:S05]  /*7b20*/  BRA `(.L_x_1181) ;  /* 0x0000003000007947 */ /* 0x000fea0003800000 */
.L_x_1180:
[----:B------:R-:W-:-:S13]  /*7b30*/  ISETP.NE.AND P0, PT, R4, 0x1, PT ;  /* 0x000000010400780c */ /* 0x000fda0003f05270 */
[----:B------:R-:W-:-:S05]  /*7b40*/  @P0 IMAD.HI.U32 R2, R0, c[0x0][0x330], RZ ;  /* 0x0000cc0000020a27 */ /* 0x000fca00078e00ff */
[----:B------:R-:W-:Y:S02]  /*7b50*/  @P0 SHF.R.U32.HI R0, RZ, c[0x0][0x334], R2 ;  /* 0x0000cd00ff000a19 */ /* 0x000fe40000011602 */
.L_x_1181:
[----:B------:R-:W-:Y:S05]  /*7b60*/  BSYNC B0 ;  /* 0x0000000000007941 */ /* 0x000fea0003800000 */
.L_x_1179:
[----:B------:R-:W-:-:S05]  /*7b70*/  IMAD R0, R0, c[0x0][0x32c], RZ ;  /* 0x0000cb0000007a24 */ /* 0x000fca00078e02ff */
[----:B------:R-:W-:-:S05]  /*7b80*/  IMNMX R3, R3, R0, !PT ;  /* 0x0000000003037217 */ /* 0x000fca0007800200 */
.L_x_1178:
[----:B------:R-:W-:Y:S01]  /*7b90*/  IMAD.HI R0, R3, 0x2aaaaaab, RZ ;  /* 0x2aaaaaab03007827 */ /* 0x000fe200078e02ff */
[----:B------:R-:W-:Y:S01]  /*7ba0*/  PLOP3.LUT P1, PT, PT, PT, PT, 0x80, 0x0 ;  /* 0x000000000000781c */ /* 0x000fe20003f2f070 */
[----:B------:R-:W-:Y:S01]  /*7bb0*/  CS2R R12, SRZ ;  /* 0x00000000000c7805 */ /* 0x000fe2000001ff00 */
[----:B------:R-:W-:Y:S01]  /*7bc0*/  CS2R R132, SRZ ;  /* 0x0000000000847805 */ /* 0x000fe2000001ff00 */
[----:B------:R-:W-:Y:S01]  /*7bd0*/  IMAD.MOV.U32 R135, RZ, RZ, RZ ;  /* 0x000000ffff877224 */ /* 0x000fe200078e00ff */
[----:B------:R-:W-:Y:S01]  /*7be0*/  SHF.R.U32.HI R2, RZ, 0x1f, R0 ;  /* 0x0000001fff027819 */ /* 0x000fe20000011600 */
[----:B------:R-:W-:Y:S01]  /*7bf0*/  CS2R R14, SRZ ;  /* 0x00000000000e7805 */ /* 0x000fe2000001ff00 */
[----:B------:R-:W-:Y:S01]  /*7c00*/  IMAD.MOV.U32 R130, RZ, RZ, RZ ;  /* 0x000000ffff827224 */ /* 0x000fe200078e00ff */
[----:B------:R-:W-:Y:S01]  /*7c10*/  CS2R R128, SRZ ;  /* 0x0000000000807805 */ /* 0x000fe2000001ff00 */
[----:B------:R-:W-:Y:S01]  /*7c20*/  LEA.HI.SX32 R0, R0, R2, 0x1d ;  /* 0x0000000200007211 */ /* 0x000fe200078feaff */
[----:B------:R-:W-:Y:S01]  /*7c30*/  CS2R R10, SRZ ;  /* 0x00000000000a7805 */ /* 0x000fe2000001ff00 */
[----:B------:R-:W-:Y:S01]  /*7c40*/  MOV R126, RZ ;  /* 0x000000ff007e7202 */ /* 0x000fe20000000f00 */
[----:B------:R-:W-:Y:S01]  /*7c50*/  CS2R R124, SRZ ;  /* 0x00000000007c7805 */ /* 0x000fe2000001ff00 */
[----:B------:R-:W-:Y:S01]  /*7c60*/  IMNMX R234, RZ, R0, !PT ;  /* 0x00000000ffea7217 */ /* 0x000fe20007800200 */
[----:B------:R-:W-:Y:S01]  /*7c70*/  IMAD.MOV.U32 R122, RZ, RZ, RZ ;  /* 0x000000ffff7a7224 */ /* 0x000fe200078e00ff */
[----:B------:R-:W-:Y:S01]  /*7c80*/  CS2R R120, SRZ ;  /* 0x0000000000787805 */ /* 0x000fe2000001ff00 */
[----:B------:R-:W-:Y:S01]  /*7c90*/  CS2R R16, SRZ ;  /* 0x0000000000107805 */ /* 0x000fe2000001ff00 */
[----:B------:R-:W-:Y:S01]  /*7ca0*/  ISETP.GT.AND P0, PT, R222, R234, PT ;  /* 0x000000eade00720c */ /* 0x000fe20003f04270 */
        /* <DEDUP_REMOVED lines=57> */
[----:B------:R-:W-:Y:S01]  /*8040*/  MOV R148, RZ ;  /* 0x000000ff00947202 */ /* 0x000fe20000000f00 */
[----:B------:R-:W-:Y:S01]  /*8050*/  CS2R R146, SRZ ;  /* 0x0000000000927805 */ /* 0x000fe2000001ff00 */
[----:B------:R-:W-:Y:S01]  /*8060*/  CS2R R144, SRZ ;  /* 0x0000000000907805 */ /* 0x000fe2000001ff00 */
[----:B------:R-:W-:Y:S01]  /*8070*/  CS2R R142, SRZ ;  /* 0x00000000008e7805 */ /* 0x000fe2000001ff00 */
[----:B------:R-:W-:Y:S01]  /*8080*/  CS2R R140, SRZ ;  /* 0x00000000008c7805 */ /* 0x000fe2000001ff00 */
[----:B------:R-:W-:Y:S01]  /*8090*/  IMAD.MOV.U32 R49, RZ, RZ, RZ ;  /* 0x000000ffff317224 */ /* 0x000fe200078e00ff */
[----:B------:R-:W-:Y:S01]  /*80a0*/  MOV R137, RZ ;  /* 0x000000ff00897202 */ /* 0x000fe20000000f00 */
[----:B------:R-:W-:Y:S05]  /*80b0*/  @!P0 BRA `(.L_x_1182) ;  /* 0x00010a9000008947 */ /* 0x000fea0003800000 */
[----:B------:R-:W2:Y:S04]  /*80c0*/  LDL R40, [R1+0x70] ;  /* 0x0000700001287983 */ /* 0x000ea80000100800 */
[----:B------:R-:W3:Y:S01]  /*80d0*/  LDL R0, [R1+0x4c] ;  /* 0x00004c0001007983 */ /* 0x000ee20000100800 */
[----:B------:R-:W-:Y:S01]  /*80e0*/  ISETP.NE.U32.AND P0, PT, RZ, c[0x0][0x340], PT ;  /* 0x0000d000ff007a0c */ /* 0x000fe20003f05070 */
[----:B------:R-:W-:-:S03]  /*80f0*/  ULDC.64 UR4, c[0x0][0x18] ;  /* 0x0000060000047ab9 */ /* 0x000fc60000000a00 */
[----:B------:R-:W-:Y:S01]  /*8100*/  ISETP.NE.AND.EX P1, PT, RZ, c[0x0][0x344], PT, P0 ;  /* 0x0000d100ff007a0c */ /* 0x000fe20003f25300 */
[----:B------:R-:W1:Y:S01]  /*8110*/  S2R R7, SR_CTAID.Y ;  /* 0x0000000000077919 */ /* 0x000e620000002600 */
[----:B------:R-:W-:Y:S02]  /*8120*/  SHF.R.S32.HI R32, RZ, 0x1f, R166 ;  /* 0x0000001fff207819 */ /* 0x000fe400000114a6 */
[----:B------:R-:W-:-:S09]  /*8130*/  ISETP.NE.U32.AND P0, PT, RZ, c[0x0][0x348], PT ;  /* 0x0000d200ff007a0c */ /* 0x000fd20003f05070 */
[----:B------:R-:W-:Y:S01]  /*8140*/  @P1 IMAD.MOV.U32 R2, RZ, RZ, 0x4 ;  /* 0x00000004ff021424 */ /* 0x000fe200078e00ff */
[----:B------:R-:W-:Y:S01]  /*8150*/  LEA.HI R6, R32, R166, RZ, 0x3 ;  /* 0x000000a620067211 */ /* 0x000fe200078f18ff */
[----:B------:R-:W-:Y:S01]  /*8160*/  UIADD3 UR4, UP0, UR4, 0x10080, URZ ;  /* 0x0001008004047890 */ /* 0x000fe2000ff1e03f */
[----:B------:R-:W-:Y:S01]  /*8170*/  STL [R1+0x10], R19 ;  /* 0x0000101301007387 */ /* 0x000fe20000100800 */
[----:B------:R-:W-:Y:S02]  /*8180*/  P2R R13, PR, RZ, 0x2 ;  /* 0x00000002ff0d7803 */ /* 0x000fe40000000000 */
[----:B-1----:R-:W-:Y:S02]  /*8190*/  SHF.R.S32.HI R7, RZ, 0x1f, R7 ;  /* 0x0000001fff077819 */ /* 0x002fe40000011407 */
[----:B------:R-:W-:Y:S02]  /*81a0*/  SHF.R.S32.HI R29, RZ, 0x3, R6 ;  /* 0x00000003ff1d7819 */ /* 0x000fe40000011406 */
[----:B------:R-:W-:Y:S01]  /*81b0*/  ISETP.NE.AND.EX P0, PT, RZ, c[0x0][0x34c], PT, P0 ;  /* 0x0000d300ff007a0c */ /* 0x000fe20003f05300 */
[----:B--2---:R-:W-:-:S05]  /*81c0*/  @P1 IMAD.WIDE R2, R40, R2, c[0x0][0x340] ;  /* 0x0000d00028021625 */ /* 0x004fca00078e0202 */
[----:B------:R3:W2:Y:S01]  /*81d0*/  @P1 LDG.E R27, [R2.64] ;  /* 0x0000000e021b1981 */ /* 0x0006a2000c1e1900 */
[CC--:B------:R-:W-:Y:S01]  /*81e0*/  LEA.HI R31, R32.reuse, R166.reuse, RZ, 0x4 ;  /* 0x000000a6201f7211 */ /* 0x0c0fe200078f20ff */
[----:B------:R-:W-:Y:S01]  /*81f0*/  UIADD3.X UR5, URZ, UR5, URZ, UP0, !UPT ;  /* 0x000000053f057290 */ /* 0x000fe200087fe43f */
[----:B------:R-:W-:Y:S02]  /*8200*/  LEA.HI R12, R32, R166, RZ, 0x6 ;  /* 0x000000a6200c7211 */ /* 0x000fe400078f30ff */
[----:B------:R-:W-:Y:S02]  /*8210*/  IADD3 R145, R222, -0x1, RZ ;  /* 0xffffffffde917810 */ /* 0x000fe40007ffe0ff */
[----:B---3--:R-:W-:-:S05]  /*8220*/  SHF.R.S32.HI R2, RZ, 0x1f, R0 ;  /* 0x0000001fff027819 */ /* 0x008fca0000011400 */
[----:B------:R-:W-:-:S04]  /*8230*/  IMAD R2, R2, c[0x0][0x178], RZ ;  /* 0x00005e0002027a24 */ /* 0x000fc800078e02ff */
[C---:B------:R-:W-:Y:S02]  /*8240*/  IMAD R4, R0.reuse, c[0x0][0x17c], R2 ;  /* 0x00005f0000047a24 */ /* 0x040fe400078e0202 */
[----:B------:R-:W-:Y:S01]  /*8250*/  IMAD.WIDE.U32 R2, R0, c[0x0][0x178], RZ ;  /* 0x00005e0000027a25 */ /* 0x000fe200078e00ff */
[----:B------:R-:W-:-:S03]  /*8260*/  LOP3.LUT R0, R6, 0xfffffff8, RZ, 0xc0, !PT ;  /* 0xfffffff806007812 */ /* 0x000fc600078ec0ff */
[----:B------:R-:W-:Y:S02]  /*8270*/  IMAD.IADD R3, R3, 0x1, R4 ;  /* 0x0000000103037824 */ /* 0x000fe400078e0204 */
[----:B------:R-:W-:Y:S02]  /*8280*/  IMAD R4, R7, c[0x0][0x1b8], RZ ;  /* 0x00006e0007047a24 */ /* 0x000fe400078e02ff */
[----:B------:R-:W1:Y:S01]  /*8290*/  S2R R7, SR_CTAID.Y ;  /* 0x0000000000077919 */ /* 0x000e620000002600 */
[----:B------:R-:W-:Y:S01]  /*82a0*/  IMAD.IADD R26, R166, 0x1, -R0 ;  /* 0x00000001a61a7824 */ /* 0x000fe200078e0a00 */
[----:B------:R-:W-:-:S03]  /*82b0*/  SHF.R.S32.HI R0, RZ, 0x1f, R40 ;  /* 0x0000001fff007819 */ /* 0x000fc60000011428 */
[----:B------:R-:W-:Y:S01]  /*82c0*/  IMAD R8, R26, 0x20, R29 ;  /* 0x000000201a087824 */ /* 0x000fe200078e021d */
[----:B------:R-:W-:-:S03]  /*82d0*/  SEL R6, R0, RZ, !P0 ;  /* 0x000000ff00067207 */ /* 0x000fc60004000000 */
[----:B------:R-:W-:Y:S02]  /*82e0*/  IMAD.IADD R8, R164, 0x1, R8 ;  /* 0x00000001a4087824 */ /* 0x000fe400078e0208 */
[----:B------:R-:W-:Y:S02]  /*82f0*/  IMAD R6, R6, c[0x0][0x1c0], RZ ;  /* 0x0000700006067a24 */ /* 0x000fe400078e02ff */
[----:B------:R-:W-:Y:S02]  /*8300*/  IMAD.MOV.U32 R0, RZ, RZ, R8 ;  /* 0x000000ffff007224 */ /* 0x000fe400078e0008 */
[C---:B-1----:R-:W-:Y:S02]  /*8310*/  IMAD R4, R7.reuse, c[0x0][0x1bc], R4 ;  /* 0x00006f0007047a24 */ /* 0x042fe400078e0204 */
[----:B------:R-:W-:-:S04]  /*8320*/  IMAD.WIDE.U32 R2, R7, c[0x0][0x1b8], R2 ;  /* 0x00006e0007027a25 */ /* 0x000fc800078e0002 */
[----:B------:R-:W-:-:S04]  /*8330*/  @P2 IMAD.HI.U32 R7, R8, c[0x0][0x2c8], RZ ;  /* 0x0000b20008072a27 */ /* 0x000fc800078e00ff */
[----:B------:R-:W-:Y:S01]  /*8340*/  IMAD.IADD R3, R3, 0x1, R4 ;  /* 0x0000000103037824 */ /* 0x000fe200078e0204 */
[----:B------:R-:W-:Y:S02]  /*8350*/  SEL R4, R40, RZ, !P0 ;  /* 0x000000ff28047207 */ /* 0x000fe40004000000 */
[----:B------:R-:W-:-:S03]  /*8360*/  @P2 SHF.R.U32.HI R0, RZ, c[0x0][0x2cc], R7 ;  /* 0x0000b300ff002a19 */ /* 0x000fc60000011607 */
[C---:B------:R-:W-:Y:S01]  /*8370*/  IMAD R7, R4.reuse, c[0x0][0x1c4], R6 ;  /* 0x0000710004077a24 */ /* 0x040fe200078e0206 */
[----:B------:R-:W-:Y:S01]  /*8380*/  SHF.R.S32.HI R6, RZ, 0x1f, R0 ;  /* 0x0000001fff067819 */ /* 0x000fe20000011400 */
[----:B------:R-:W-:-:S04]  /*8390*/  IMAD.WIDE.U32 R2, R4, c[0x0][0x1c0], R2 ;  /* 0x0000700004027a25 */ /* 0x000fc800078e0002 */
[----:B------:R-:W-:Y:S02]  /*83a0*/  IMAD.MOV R4, RZ, RZ, -R0 ;  /* 0x000000ffff047224 */ /* 0x000fe400078e0a00 */
[----:B------:R-:W-:Y:S01]  /*83b0*/  IMAD.IADD R3, R3, 0x1, R7 ;  /* 0x0000000103037824 */ /* 0x000fe200078e0207 */
[----:B------:R-:W-:Y:S01]  /*83c0*/  LOP3.LUT R7, R31, 0xfffffff0, RZ, 0xc0, !PT ;  /* 0xfffffff01f077812 */ /* 0x000fe200078ec0ff */
[----:B------:R-:W-:Y:S02]  /*83d0*/  IMAD R6, R6, c[0x0][0x1b0], RZ ;  /* 0x00006c0006067a24 */ /* 0x000fe400078e02ff */
[----:B------:R-:W-:Y:S02]  /*83e0*/  IMAD R4, R4, c[0x0][0x2c4], R8 ;  /* 0x0000b10004047a24 */ /* 0x000fe400078e0208 */
[C---:B------:R-:W-:Y:S02]  /*83f0*/  IMAD R6, R0.reuse, c[0x0][0x1b4], R6 ;  /* 0x00006d0000067a24 */ /* 0x040fe400078e0206 */
[----:B------:R-:W-:Y:S01]  /*8400*/  IMAD.WIDE.U32 R2, R0, c[0x0][0x1b0], R2 ;  /* 0x00006c0000027a25 */ /* 0x000fe200078e0002 */
[----:B------:R-:W-:-:S03]  /*8410*/  SHF.R.S32.HI R0, RZ, 0x1f, R4 ;  /* 0x0000001fff007819 */ /* 0x000fc60000011404 */
[----:B------:R-:W-:Y:S02]  /*8420*/  IMAD.IADD R3, R3, 0x1, R6 ;  /* 0x0000000103037824 */ /* 0x000fe400078e0206 */
[----:B------:R-:W-:Y:S02]  /*8430*/  IMAD R0, R0, c[0x0][0x1a8], RZ ;  /* 0x00006a0000007a24 */ /* 0x000fe400078e02ff */
[----:B------:R-:W-:-:S04]  /*8440*/  IMAD.WIDE.U32 R2, R4, c[0x0][0x1a8], R2 ;  /* 0x00006a0004027a25 */ /* 0x000fc800078e0002 */
[----:B------:R-:W-:Y:S01]  /*8450*/  IMAD R10, R4, c[0x0][0x1ac], R0 ;  /* 0x00006b00040a7a24 */ /* 0x000fe200078e0200 */
[----:B------:R-:W-:Y:S01]  /*8460*/  LEA R20, P0, R2, c[0x0][0x160], 0x1 ;  /* 0x0000580002147a11 */ /* 0x000fe200078008ff */
[----:B------:R-:W-:Y:S02]  /*8470*/  IMAD.IADD R0, R166, 0x1, -R7 ;  /* 0x00000001a6007824 */ /* 0x000fe400078e0a07 */
[----:B------:R-:W-:Y:S02]  /*8480*/  IMAD.SHL.U32 R4, R29, 0x40, RZ ;  /* 0x000000401d047824 */ /* 0x000fe400078e00ff */
[----:B------:R-:W-:Y:S01]  /*8490*/  IMAD.U32 R6, RZ, RZ, UR4 ;  /* 0x00000004ff067e24 */ /* 0x000fe2000f8e00ff */
[----:B------:R-:W-:Y:S01]  /*84a0*/  SHF.R.S32.HI R11, RZ, 0x1f, R0 ;  /* 0x0000001fff0b7819 */ /* 0x000fe20000011400 */
[----:B------:R-:W-:Y:S01]  /*84b0*/  IMAD.U32 R7, RZ, RZ, UR5 ;  /* 0x00000005ff077e24 */ /* 0x000fe2000f8e00ff */
[----:B------:R-:W-:Y:S01]  /*84c0*/  LOP3.LUT R4, R4, 0x1c0, RZ, 0xc0, !PT ;  /* 0x000001c004047812 */ /* 0x000fe200078ec0ff */
[----:B------:R-:W-:Y:S01]  /*84d0*/  IMAD.SHL.U32 R8, R26, 0x8, RZ ;  /* 0x000000081a087824 */ /* 0x000fe200078e00ff */
[----:B------:R-:W-:Y:S01]  /*84e0*/  LEA.HI R30, R11, R0, RZ, 0x3 ;  /* 0x000000000b1e7211 */ /* 0x000fe200078f18ff */
[----:B------:R-:W-:Y:S01]  /*84f0*/  IMAD.IADD R3, R3, 0x1, R10 ;  /* 0x0000000103037824 */ /* 0x000fe200078e020a */
[----:B------:R1:W-:Y:S01]  /*8500*/  STL.64 [R1+0x8], R6 ;  /* 0x0000080601007387 */ /* 0x0003e20000100a00 */
[----:B------:R-:W-:-:S02]  /*8510*/  SHF.R.U32.HI R9, RZ, 0x3, R4 ;  /* 0x00000003ff097819 */ /* 0x000fc40000011604 */
[----:B------:R-:W-:Y:S02]  /*8520*/  LOP3.LUT R4, R4, 0x38, R8, 0xf8, !PT ;  /* 0x0000003804047812 */ /* 0x000fe400078ef808 */
[----:B------:R-:W-:Y:S02]  /*8530*/  LEA.HI.X R18, R2, c[0x0][0x164], R3, 0x1, P0 ;  /* 0x0000590002127a11 */ /* 0x000fe400000f0c03 */
[----:B------:R-:W-:Y:S02]  /*8540*/  ISETP.NE.AND P0, PT, R13, RZ, PT ;  /* 0x000000ff0d00720c */ /* 0x000fe40003f05270 */
[C---:B------:R-:W-:Y:S02]  /*8550*/  IADD3 R22, R8.reuse, 0x40, RZ ;  /* 0x0000004008167810 */ /* 0x040fe40007ffe0ff */
[C---:B------:R-:W-:Y:S02]  /*8560*/  IADD3 R23, R8.reuse, 0x80, RZ ;  /* 0x0000008008177810 */ /* 0x040fe40007ffe0ff */
[----:B------:R-:W-:-:S02]  /*8570*/  IADD3 R24, R8, 0xc0, RZ ;  /* 0x000000c008187810 */ /* 0x000fc40007ffe0ff */
[----:B------:R-:W-:Y:S01]  /*8580*/  LOP3.LUT R4, R4, R9, RZ, 0x3c, !PT ;  /* 0x0000000904047212 */ /* 0x000fe200078e3cff */
[----:B------:R-:W-:Y:S01]  /*8590*/  IMAD.MOV.U32 R9, RZ, RZ, 0x10 ;  /* 0x00000010ff097424 */ /* 0x000fe200078e00ff */
[----:B------:R-:W-:Y:S02]  /*85a0*/  ISETP.GE.AND P3, PT, R8, c[0x0][0x198], PT ;  /* 0x0000660008007a0c */ /* 0x000fe40003f66270 */
[----:B------:R-:W-:Y:S02]  /*85b0*/  ISETP.GE.AND P6, PT, R22, c[0x0][0x198], PT ;  /* 0x0000660016007a0c */ /* 0x000fe40003fc6270 */
[----:B------:R-:W-:Y:S02]  /*85c0*/  ISETP.GE.AND P5, PT, R23, c[0x0][0x198], PT ;  /* 0x0000660017007a0c */ /* 0x000fe40003fa6270 */
[----:B------:R-:W-:Y:S02]  /*85d0*/  ISETP.GE.AND P4, PT, R24, c[0x0][0x198], PT ;  /* 0x0000660018007a0c */ /* 0x000fe40003f86270 */
[----:B-1----:R-:W-:Y:S01]  /*85e0*/  LOP3.LUT R7, R30, 0xfffffff8, RZ, 0xc0, !PT ;  /* 0xfffffff81e077812 */ /* 0x002fe200078ec0ff */
[----:B------:R-:W-:-:S04]  /*85f0*/  IMAD.SHL.U32 R6, R12, 0x8, RZ ;  /* 0x000000080c067824 */ /* 0x000fc800078e00ff */
[----:B------:R-:W-:Y:S01]  /*8600*/  IMAD.IADD R28, R0, 0x1, -R7 ;  /* 0x00000001001c7824 */ /* 0x000fe200078e0a07 */
[----:B------:R-:W-:Y:S01]  /*8610*/  LOP3.LUT R21, R4, 0xfffffe00, R6, 0xf8, !PT ;  /* 0xfffffe0004157812 */ /* 0x000fe200078ef806 */
[----:B------:R-:W-:-:S03]  /*8620*/  IMAD.MOV.U32 R6, RZ, RZ, 0x20 ;  /* 0x00000020ff067424 */ /* 0x000fc600078e00ff */
[----:B------:R-:W-:-:S05]  /*8630*/  R2P PR, R28, 0x6 ;  /* 0x000000061c007804 */ /* 0x000fca0000000000 */
[----:B------:R-:W-:Y:S02]  /*8640*/  SEL R9, R9, 0xfffffff0, !P1 ;  /* 0xfffffff009097807 */ /* 0x000fe40004800000 */
[----:B------:R-:W-:Y:S01]  /*8650*/  SEL R6, R6, 0xffffffe0, !P2 ;  /* 0xffffffe006067807 */ /* 0x000fe20005000000 */
[----:B--2---:R-:W-:Y:S01]  /*8660*/  @!P0 IMAD.MOV.U32 R27, RZ, RZ, R40 ;  /* 0x000000ffff1b8224 */ /* 0x004fe200078e0028 */
[----:B------:R-:W-:Y:S05]  /*8670*/  BRA.DIV ~URZ, `(.L_x_1183) ;  /* 0x00012de27f007947 */ /* 0x000fea000b800000 */
[----:B------:R1:W2:Y:S02]  /*8680*/  SHFL.IDX PT, R0, R18, RZ, 0x181f ;  /* 0x00181fff12007589 */ /* 0x0002a400000e0000 */
.L_x_1313:
[----:B------:R-:W-:Y:S05]  /*8690*/  BRA.DIV ~URZ, `(.L_x_1184) ;  /* 0x00012e427f007947 */ /* 0x000fea000b800000 */
[----:B------:R3:W4:Y:S02]  /*86a0*/  SHFL.IDX PT, R2, R20, RZ, 0x181f ;  /* 0x00181fff14027589 */ /* 0x00072400000e0000 */
.L_x_1314:
[----:B------:R-:W-:Y:S01]  /*86b0*/  IMAD R19, R19, c[0x0][0x2c4], RZ ;  /* 0x0000b10013137a24 */ /* 0x000fe200078e02ff */
[----:B------:R-:W-:Y:S01]  /*86c0*/  IADD3 R17, R164, R29, RZ ;  /* 0x0000001da4117210 */ /* 0x000fe20007ffe0ff */
[----:B------:R-:W-:Y:S01]  /*86d0*/  BSSY B0, `(.L_x_1185) ;  /* 0x0000019000007945 */ /* 0x000fe20003800000 */
[----:B--2---:R-:W-:Y:S02]  /*86e0*/  MOV R3, R0 ;  /* 0x0000000000037202 */ /* 0x004fe40000000f00 */
[----:B------:R-:W-:-:S13]  /*86f0*/  ISETP.GE.AND P0, PT, R17, R19, PT ;  /* 0x000000131100720c */ /* 0x000fda0003f06270 */
[----:B------:R-:W-:Y:S05]  /*8700*/  @P0 BRA `(.L_x_1186) ;  /* 0x0000015000000947 */ /* 0x000fea0003800000 */
[----:B------:R-:W-:Y:S01]  /*8710*/  SHF.R.S32.HI R7, RZ, 0x1f, R22 ;  /* 0x0000001fff077819 */ /* 0x000fe20000011416 */
[----:B----4-:R-:W-:Y:S01]  /*8720*/  IMAD.WIDE R14, R8, 0x2, R2 ;  /* 0x00000002080e7825 */ /* 0x010fe200078e0202 */
        /* <DEDUP_REMOVED lines=11> */
[----:B------:R-:W-:Y:S01]  /*87e0*/  @!PT LDS RZ, [RZ] ;  /* 0x00000000fffff984 */ /* 0x000fe20000000800 */
[----:B------:R-:W-:Y:S01]  /*87f0*/  @!PT LDS RZ, [RZ] ;  /* 0x00000000fffff984 */ /* 0x000fe20000000800 */
[----:B------:R2:W-:Y:S01]  /*8800*/  LDGSTS.E.BYPASS.LTC128B.128 [R0+0x10080], [R14.64], !P3 ;  /* 0x100800000e007fae */ /* 0x0005e2000d901d4e */
[----:B------:R-:W-:-:S03]  /*8810*/  IMAD.WIDE R10, R4, 0x2, R2 ;  /* 0x00000002040a7825 */ /* 0x000fc600078e0202 */
[----:B------:R2:W-:Y:S01]  /*8820*/  LDGSTS.E.BYPASS.LTC128B.128 [R0+0x14080], [R12.64], !P6 ;  /* 0x140800000c007fae */ /* 0x0005e2000f101d4e */
[----:B------:R-:W-:-:S03]  /*8830*/  IMAD.WIDE R2, R16, 0x2, R2 ;  /* 0x0000000210027825 */ /* 0x000fc600078e0202 */
[----:B------:R2:W-:Y:S04]  /*8840*/  LDGSTS.E.BYPASS.LTC128B.128 [R0+0x18080], [R10.64], !P5 ;  /* 0x180800000a007fae */ /* 0x0005e8000e901d4e */
[----:B------:R2:W-:Y:S02]  /*8850*/  LDGSTS.E.BYPASS.LTC128B.128 [R0+0x1c080], [R2.64], !P4 ;  /* 0x1c08000002007fae */ /* 0x0005e4000e101d4e */
.L_x_1186:
[----:B------:R-:W-:Y:S05]  /*8860*/  BSYNC B0 ;  /* 0x0000000000007941 */ /* 0x000fea0003800000 */
.L_x_1185:
[----:B------:R-:W-:Y:S05]  /*8870*/  BRA.DIV ~URZ, `(.L_x_1187) ;  /* 0x00012ce27f007947 */ /* 0x000fea000b800000 */
[----:B------:R1:W2:Y:S04]  /*8880*/  SHFL.IDX PT, R4, R18, 0x1, 0x181f ;  /* 0x00381f0012047f89 */ /* 0x0002a800000e0000 */
[----:B--2-4-:R1:W2:Y:S02]  /*8890*/  SHFL.IDX PT, R2, R20, 0x1, 0x181f ;  /* 0x00381f0014027f89 */ /* 0x0142a400000e0000 */
.L_x_1315:
[----:B------:R-:W-:Y:S01]  /*88a0*/  IADD3 R0, R17, 0x20, RZ ;  /* 0x0000002011007810 */ /* 0x000fe20007ffe0ff */
[----:B------:R-:W-:Y:S01]  /*88b0*/  BSSY B0, `(.L_x_1188) ;  /* 0x0000019000007945 */ /* 0x000fe20003800000 */
[----:B------:R-:W-:-:S02]  /*88c0*/  IMAD.MOV.U32 R3, RZ, RZ, R4 ;  /* 0x000000ffff037224 */ /* 0x000fc400078e0004 */
[----:B------:R-:W-:-:S13]  /*88d0*/  ISETP.GE.AND P0, PT, R0, R19, PT ;  /* 0x000000130000720c */ /* 0x000fda0003f06270 */
[----:B------:R-:W-:Y:S05]  /*88e0*/  @P0 BRA `(.L_x_1189) ;  /* 0x0000015000000947 */ /* 0x000fea0003800000 */
[----:B------:R-:W-:Y:S01]  /*88f0*/  SHF.R.S32.HI R7, RZ, 0x1f, R22 ;  /* 0x0000001fff077819 */ /* 0x000fe20000011416 */
[----:B--2---:R-:W-:Y:S01]  /*8900*/  IMAD.WIDE R14, R8, 0x2, R2 ;  /* 0x00000002080e7825 */ /* 0x004fe200078e0202 */
        /* <DEDUP_REMOVED lines=19> */
.L_x_1189:
[----:B------:R-:W-:Y:S05]  /*8a40*/  BSYNC B0 ;  /* 0x0000000000007941 */ /* 0x000fea0003800000 */
.L_x_1188:
[----:B------:R-:W-:Y:S05]  /*8a50*/  BRA.DIV ~URZ, `(.L_x_1190) ;  /* 0x00012bf27f007947 */ /* 0x000fea000b800000 */
[----:B------:R4:W1:Y:S02]  /*8a60*/  SHFL.IDX PT, R4, R18, 0x2, 0x181f ;  /* 0x00581f0012047f89 */ /* 0x00086400000e0000 */
.L_x_1316:
[----:B------:R-:W-:Y:S05]  /*8a70*/  BRA.DIV ~URZ, `(.L_x_1191) ;  /* 0x00012c527f007947 */ /* 0x000fea000b800000 */
[----:B--2---:R2:W3:Y:S02]  /*8a80*/  SHFL.IDX PT, R2, R20, 0x2, 0x181f ;  /* 0x00581f0014027f89 */ /* 0x0044e400000e0000 */
.L_x_1317:
[----:B------:R-:W-:Y:S01]  /*8a90*/  IADD3 R0, R17, 0x40, RZ ;  /* 0x0000004011007810 */ /* 0x000fe20007ffe0ff */
[----:B------:R-:W-:Y:S01]  /*8aa0*/  BSSY B0, `(.L_x_1192) ;  /* 0x0000019000007945 */ /* 0x000fe20003800000 */
[----:B-1----:R-:W-:Y:S02]  /*8ab0*/  IMAD.MOV.U32 R3, RZ, RZ, R4 ;  /* 0x000000ffff037224 */ /* 0x002fe400078e0004 */
[----:B------:R-:W-:-:S13]  /*8ac0*/  ISETP.GE.AND P0, PT, R0, R19, PT ;  /* 0x000000130000720c */ /* 0x000fda0003f06270 */
[----:B------:R-:W-:Y:S05]  /*8ad0*/  @P0 BRA `(.L_x_1193) ;  /* 0x0000015000000947 */ /* 0x000fea0003800000 */
[----:B------:R-:W-:Y:S01]  /*8ae0*/  SHF.R.S32.HI R7, RZ, 0x1f, R22 ;  /* 0x0000001fff077819 */ /* 0x000fe20000011416 */
[----:B---3--:R-:W-:Y:S01]  /*8af0*/  IMAD.WIDE R14, R8, 0x2, R2 ;  /* 0x00000002080e7825 */ /* 0x008fe200078e0202 */
        /* <DEDUP_REMOVED lines=19> */
.L_x_1193:
[----:B------:R-:W-:Y:S05]  /*8c30*/  BSYNC B0 ;  /* 0x0000000000007941 */ /* 0x000fea0003800000 */
.L_x_1192:
[----:B------:R-:W-:Y:S05]  /*8c40*/  BRA.DIV ~URZ, `(.L_x_1194) ;  /* 0x00012b027f007947 */ /* 0x000fea000b800000 */
[----:B-1----:R1:W2:Y:S04]  /*8c50*/  SHFL.IDX PT, R11, R18, 0x3, 0x181f ;  /* 0x00781f00120b7f89 */ /* 0x0022a800000e0000 */
[----:B------:R1:W4:Y:S02]  /*8c60*/  SHFL.IDX PT, R10, R20, 0x3, 0x181f ;  /* 0x00781f00140a7f89 */ /* 0x00032400000e0000 */
.L_x_1318:
[----:B----4-:R-:W4:Y:S04]  /*8c70*/  LDL R128, [R1] ;  /* 0x0000000001807983 */ /* 0x010f280000100800 */
[----:B------:R1:W5:Y:S04]  /*8c80*/  LDL R25, [R1+0x64] ;  /* 0x0000640001197983 */ /* 0x0003680000100800 */
[----:B------:R1:W5:Y:S01]  /*8c90*/  LDL R238, [R1+0x48] ;  /* 0x0000480001ee7983 */ /* 0x0003620000100800 */
[----:B------:R-:W-:Y:S01]  /*8ca0*/  IADD3 R0, R17, 0x60, RZ ;  /* 0x0000006011007810 */ /* 0x000fe20007ffe0ff */
[----:B------:R-:W-:Y:S01]  /*8cb0*/  ULDC.64 UR4, c[0x0][0x40] ;  /* 0x0000100000047ab9 */ /* 0x000fe20000000a00 */
[----:B---3--:R-:W-:Y:S01]  /*8cc0*/  IADD3 R2, P1, R1, c[0x0][0x20], RZ ;  /* 0x0000080001027a10 */ /* 0x008fe20007f3e0ff */
[----:B------:R-:W-:Y:S01]  /*8cd0*/  UIADD3 UR4, UP0, UR4, 0x160, URZ ;  /* 0x0000016004047890 */ /* 0x000fe2000ff1e03f */
[----:B------:R-:W-:Y:S01]  /*8ce0*/  ISETP.GE.AND P0, PT, R0, R19, PT ;  /* 0x000000130000720c */ /* 0x000fe20003f06270 */
[----:B-12---:R-:W1:Y:S01]  /*8cf0*/  S2R R20, SR_CTAID.Y ;  /* 0x0000000000147919 */ /* 0x006e620000002600 */
[----:B------:R-:W-:Y:S01]  /*8d00*/  SHF.R.S32.HI R15, RZ, 0x4, R31 ;  /* 0x00000004ff0f7819 */ /* 0x000fe2000001141f */
[----:B------:R-:W-:Y:S01]  /*8d10*/  IMAD.X R3, RZ, RZ, c[0x0][0x24], P1 ;  /* 0x00000900ff037624 */ /* 0x000fe200008e06ff */
[----:B------:R-:W-:Y:S01]  /*8d20*/  UIADD3.X UR5, URZ, UR5, URZ, UP0, !UPT ;  /* 0x000000053f057290 */ /* 0x000fe200087fe43f */
[----:B------:R-:W-:Y:S01]  /*8d30*/  IADD3 R16, P2, R2, 0x48, RZ ;  /* 0x0000004802107810 */ /* 0x000fe20007f5e0ff */
[----:B------:R-:W-:Y:S01]  /*8d40*/  IMAD.WIDE.U32 R240, R27, c[0x0][0x2b0], RZ ;  /* 0x0000ac001bf07a25 */ /* 0x000fe200078e00ff */
[----:B------:R-:W-:Y:S01]  /*8d50*/  LOP3.LUT R212, R212, 0xfffffeff, RZ, 0xc0, !PT ;  /* 0xfffffeffd4d47812 */ /* 0x000fe200078ec0ff */
[----:B------:R-:W-:Y:S02]  /*8d60*/  STL.64 [R1+0x20], R2 ;  /* 0x0000200201007387 */ /* 0x000fe40000100a00 */
[----:B------:R-:W-:-:S03]  /*8d70*/  IMAD.X R17, RZ, RZ, R3, P2 ;  /* 0x000000ffff117224 */ /* 0x000fc600010e0603 */
[----:B------:R-:W-:Y:S01]  /*8d80*/  @!P0 IMAD.SHL.U32 R18, R21, 0x2, RZ ;  /* 0x0000000215128824 */ /* 0x000fe200078e00ff */
[----:B------:R-:W-:Y:S01]  /*8d90*/  @!P0 SHF.R.S32.HI R0, RZ, 0x1f, R24 ;  /* 0x0000001fff008819 */ /* 0x000fe20000011418 */
[----:B------:R-:W-:Y:S01]  /*8da0*/  @!P0 IMAD.WIDE R12, R8, 0x2, R10 ;  /* 0x00000002080c8825 */ /* 0x000fe200078e020a */
[----:B------:R-:W-:Y:S01]  /*8db0*/  @!P0 SHF.R.S32.HI R4, RZ, 0x1f, R23 ;  /* 0x0000001fff048819 */ /* 0x000fe20000011417 */
[----:B------:R-:W-:Y:S01]  /*8dc0*/  STL.64 [R1+0x30], R16 ;  /* 0x0000301001007387 */ /* 0x000fe20000100a00 */
[----:B------:R-:W-:Y:S02]  /*8dd0*/  @!P0 LEA.HI R8, R0, R24, RZ, 0x3 ;  /* 0x0000001800088211 */ /* 0x000fe400078f18ff */
[----:B------:R-:W-:Y:S01]  /*8de0*/  @!P0 SHF.R.S32.HI R7, RZ, 0x1f, R22 ;  /* 0x0000001fff078819 */ /* 0x000fe20000011416 */
[----:B------:R-:W-:Y:S01]  /*8df0*/  @!PT LDS RZ, [RZ] ;  /* 0x00000000fffff984 */ /* 0x000fe20000000800 */
[----:B------:R-:W-:Y:S01]  /*8e00*/  @!PT LDS RZ, [RZ] ;  /* 0x00000000fffff984 */ /* 0x000fe20000000800 */
[----:B------:R-:W-:Y:S01]  /*8e10*/  @!PT LDS RZ, [RZ] ;  /* 0x00000000fffff984 */ /* 0x000fe20000000800 */
[----:B------:R2:W-:Y:S01]  /*8e20*/  @!P0 LDGSTS.E.BYPASS.LTC128B.128 [R18+0x13080], [R12.64], !P3 ;  /* 0x130800000c128fae */ /* 0x0005e2000d901d4e */
[----:B------:R-:W-:Y:S02]  /*8e30*/  IADD3 R14, P3, R2, 0x10, RZ ;  /* 0x00000010020e7810 */ /* 0x000fe40007f7e0ff */
[----:B------:R-:W-:-:S02]  /*8e40*/  @!P0 LEA.HI R19, R4, R23, RZ, 0x3 ;  /* 0x0000001704138211 */ /* 0x000fc400078f18ff */
[----:B------:R-:W-:Y:S02]  /*8e50*/  @!P0 LEA.HI R7, R7, R22, RZ, 0x3 ;  /* 0x0000001607078211 */ /* 0x000fe400078f18ff */
[----:B------:R-:W-:Y:S02]  /*8e60*/  @!P0 LOP3.LUT R8, R8, 0xfffffff8, RZ, 0xc0, !PT ;  /* 0xfffffff808088812 */ /* 0x000fe400078ec0ff */
[----:B------:R-:W-:Y:S02]  /*8e70*/  @!P0 LOP3.LUT R4, R7, 0xfffffff8, RZ, 0xc0, !PT ;  /* 0xfffffff807048812 */ /* 0x000fe400078ec0ff */
[----:B-1----:R-:W-:Y:S02]  /*8e80*/  SHF.R.S32.HI R33, RZ, 0x1f, R20 ;  /* 0x0000001fff217819 */ /* 0x002fe40000011414 */
[----:B------:R-:W1:Y:S01]  /*8e90*/  S2R R20, SR_CTAID.Y ;  /* 0x0000000000147919 */ /* 0x000e620000002600 */
[----:B--2---:R-:W-:Y:S02]  /*8ea0*/  LEA.HI R13, R31, R15, RZ, 0x1 ;  /* 0x0000000f1f0d7211 */ /* 0x004fe400078f08ff */
[----:B------:R-:W-:-:S02]  /*8eb0*/  IADD3 R12, P1, R2, 0x4, RZ ;  /* 0x00000004020c7810 */ /* 0x000fc40007f3e0ff */
[----:B------:R-:W-:-:S03]  /*8ec0*/  LOP3.LUT R0, R13, 0xfffffffe, RZ, 0xc0, !PT ;  /* 0xfffffffe0d007812 */ /* 0x000fc600078ec0ff */
[--C-:B------:R-:W-:Y:S02]  /*8ed0*/  IMAD.X R13, RZ, RZ, R3.reuse, P1 ;  /* 0x000000ffff0d7224 */ /* 0x100fe400008e0603 */
[----:B------:R-:W-:Y:S02]  /*8ee0*/  IMAD.IADD R23, R15, 0x1, -R0 ;  /* 0x000000010f177824 */ /* 0x000fe400078e0a00 */
[----:B------:R-:W-:Y:S01]  /*8ef0*/  IMAD.X R15, RZ, RZ, R3, P3 ;  /* 0x000000ffff0f7224 */ /* 0x000fe200018e0603 */
[----:B------:R2:W-:Y:S01]  /*8f00*/  STL.64 [R1+0x38], R12 ;  /* 0x0000380c01007387 */ /* 0x0005e20000100a00 */
[----:B------:R-:W-:Y:S02]  /*8f10*/  IMAD.SHL.U32 R0, R28, 0x40, RZ ;  /* 0x000000401c007824 */ /* 0x000fe400078e00ff */
[----:B------:R-:W-:Y:S01]  /*8f20*/  IMAD.SHL.U32 R7, R23, 0x8, RZ ;  /* 0x0000000817077824 */ /* 0x000fe200078e00ff */
[----:B------:R3:W-:Y:S02]  /*8f30*/  STL.64 [R1+0x28], R14 ;  /* 0x0000280e01007387 */ /* 0x0007e40000100a00 */
[----:B------:R-:W-:-:S04]  /*8f40*/  LOP3.LUT R0, R0, 0x1c0, RZ, 0xc0, !PT ;  /* 0x000001c000007812 */ /* 0x000fc800078ec0ff */
[----:B------:R-:W-:Y:S02]  /*8f50*/  LOP3.LUT R7, R0, 0x8, R7, 0xf8, !PT ;  /* 0x0000000800077812 */ /* 0x000fe400078ef807 */
[----:B------:R-:W-:-:S04]  /*8f60*/  SHF.R.U32.HI R0, RZ, 0x3, R0 ;  /* 0x00000003ff007819 */ /* 0x000fc80000011600 */
[----:B------:R-:W-:Y:S01]  /*8f70*/  LOP3.LUT R22, R7, R0, RZ, 0x3c, !PT ;  /* 0x0000000007167212 */ /* 0x000fe200078e3cff */
[----:B------:R-:W-:Y:S01]  /*8f80*/  IMAD.SHL.U32 R7, R30, 0x40, RZ ;  /* 0x000000401e077824 */ /* 0x000fe200078e00ff */
[----:B------:R-:W-:Y:S01]  /*8f90*/  SHF.R.S32.HI R0, RZ, 0x1f, R27 ;  /* 0x0000001fff007819 */ /* 0x000fe2000001141b */
[----:B-1----:R-:W-:-:S03]  /*8fa0*/  IMAD.WIDE.U32 R30, R20, c[0x0][0x210], RZ ;  /* 0x00008400141e7a25 */ /* 0x002fc600078e00ff */
[----:B------:R-:W-:Y:S01]  /*8fb0*/  LOP3.LUT R21, R7, 0xfffffe00, RZ, 0xc0, !PT ;  /* 0xfffffe0007157812 */ /* 0x000fe200078ec0ff */
[----:B------:R-:W-:Y:S01]  /*8fc0*/  IMAD R0, R0, c[0x0][0x2b0], RZ ;  /* 0x0000ac0000007a24 */ /* 0x000fe200078e02ff */
[----:B--2---:R-:W-:Y:S01]  /*8fd0*/  IADD3 R12, P1, R2, 0x8, RZ ;  /* 0x00000008020c7810 */ /* 0x004fe20007f3e0ff */
[----:B---3--:R-:W-:Y:S02]  /*8fe0*/  IMAD.U32 R14, RZ, RZ, UR4 ;  /* 0x00000004ff0e7e24 */ /* 0x008fe4000f8e00ff */
[----:B------:R-:W-:Y:S02]  /*8ff0*/  IMAD.U32 R15, RZ, RZ, UR5 ;  /* 0x00000005ff0f7e24 */ /* 0x000fe4000f8e00ff */
[----:B------:R-:W-:-:S03]  /*9000*/  IMAD.X R13, RZ, RZ, R3, P1 ;  /* 0x000000ffff0d7224 */ /* 0x000fc600008e0603 */
[----:B------:R1:W-:Y:S04]  /*9010*/  STL.64 [R1+0x18], R14 ;  /* 0x0000180e01007387 */ /* 0x0003e80000100a00 */
[----:B------:R2:W-:Y:S01]  /*9020*/  STL.64 [R1+0x40], R12 ;  /* 0x0000400c01007387 */ /* 0x0005e20000100a00 */
[----:B-1----:R-:W-:Y:S01]  /*9030*/  @!P0 IMAD.WIDE R14, R4, 0x2, R10 ;  /* 0x00000002040e8825 */ /* 0x002fe200078e020a */
[----:B--2---:R-:W-:-:S04]  /*9040*/  @!P0 LOP3.LUT R12, R19, 0xfffffff8, RZ, 0xc0, !PT ;  /* 0xfffffff8130c8812 */ /* 0x004fc800078ec0ff */
[----:B------:R1:W-:Y:S01]  /*9050*/  @!P0 LDGSTS.E.BYPASS.LTC128B.128 [R18+0x17080], [R14.64], !P6 ;  /* 0x170800000e128fae */ /* 0x0003e2000f101d4e */
[----:B------:R-:W-:-:S04]  /*9060*/  @!P0 IMAD.WIDE R12, R12, 0x2, R10 ;  /* 0x000000020c0c8825 */ /* 0x000fc800078e020a */
[----:B------:R-:W-:Y:S01]  /*9070*/  @!P0 IMAD.WIDE R10, R8, 0x2, R10 ;  /* 0x00000002080a8825 */ /* 0x000fe200078e020a */
[----:B------:R2:W-:Y:S03]  /*9080*/  @!P0 LDGSTS.E.BYPASS.LTC128B.128 [R18+0x1b080], [R12.64], !P5 ;  /* 0x1b0800000c128fae */ /* 0x0005e6000e901d4e */
[----:B------:R-:W-:Y:S01]  /*9090*/  IMAD R8, R33, c[0x0][0x210], RZ ;  /* 0x0000840021087a24 */ /* 0x000fe200078e02ff */
[----:B------:R3:W-:Y:S01]  /*90a0*/  @!P0 LDGSTS.E.BYPASS.LTC128B.128 [R18+0x1f080], [R10.64], !P4 ;  /* 0x1f0800000a128fae */ /* 0x0007e2000e101d4e */
[----:B------:R-:W-:Y:S02]  /*90b0*/  LOP3.LUT P0, RZ, R26, 0x4, RZ, 0xc0, !PT ;  /* 0x000000041aff7812 */ /* 0x000fe4000780c0ff */
[----:B------:R-:W-:Y:S01]  /*90c0*/  IMAD R8, R20, c[0x0][0x214], R8 ;  /* 0x0000850014087a24 */ /* 0x000fe200078e0208 */
[----:B------:R-:W0:Y:S01]  /*90d0*/  LDGDEPBAR ;  /* 0x00000000000079af */ /* 0x000e220000000000 */
[----:B------:R-:W-:Y:S02]  /*90e0*/  WARPSYNC 0xffffffff ;  /* 0xffffffff00007948 */ /* 0x000fe40003800000 */
[----:B------:R-:W-:-:S02]  /*90f0*/  IMAD.IADD R246, R31, 0x1, R8 ;  /* 0x000000011ff67824 */ /* 0x000fc400078e0208 */
[----:B--2---:R-:W-:Y:S02]  /*9100*/  IMAD.MOV.U32 R13, RZ, RZ, 0x20 ;  /* 0x00000020ff0d7424 */ /* 0x004fe400078e00ff */
[----:B------:R-:W-:Y:S02]  /*9110*/  IMAD.SHL.U32 R12, R26, 0x40, RZ ;  /* 0x000000401a0c7824 */ /* 0x000fe400078e00ff */
[----:B---3--:R-:W-:Y:S01]  /*9120*/  IMAD R11, R27, c[0x0][0x2b4], R0 ;  /* 0x0000ad001b0b7a24 */ /* 0x008fe200078e0200 */
[----:B------:R-:W-:Y:S01]  /*9130*/  SEL R7, R13, 0xffffffe0, !P0 ;  /* 0xffffffe00d077807 */ /* 0x000fe20004000000 */
[----:B------:R-:W-:Y:S02]  /*9140*/  IMAD R10, R33, c[0x0][0x1e8], RZ ;  /* 0x00007a00210a7a24 */ /* 0x000fe400078e02ff */
[----:B-1----:R-:W-:-:S04]  /*9150*/  IMAD.WIDE.U32 R18, R20, c[0x0][0x1e8], RZ ;  /* 0x00007a0014127a25 */ /* 0x002fc800078e00ff */
[----:B------:R-:W-:Y:S01]  /*9160*/  IMAD R10, R20, c[0x0][0x1ec], R10 ;  /* 0x00007b00140a7a24 */ /* 0x000fe200078e020a */
[----:B------:R-:W-:Y:S01]  /*9170*/  LOP3.LUT R20, R12, 0x1c0, RZ, 0xc0, !PT ;  /* 0x000001c00c147812 */ /* 0x000fe200078ec0ff */
[----:B------:R-:W-:Y:S02]  /*9180*/  IMAD.IADD R244, R241, 0x1, R11 ;  /* 0x00000001f1f47824 */ /* 0x000fe400078e020b */
[----:B------:R-:W-:Y:S01]  /*9190*/  IMAD.IADD R245, R19, 0x1, R10 ;  /* 0x0000000113f57824 */ /* 0x000fe200078e020a */
[----:B----4-:R-:W-:-:S04]  /*91a0*/  SHF.R.S32.HI R14, RZ, 0x1f, R128 ;  /* 0x0000001fff0e7819 */ /* 0x010fc80000011480 */
[----:B------:R-:W-:-:S04]  /*91b0*/  LEA.HI R4, R14, R128, RZ, 0x3 ;  /* 0x000000800e047211 */ /* 0x000fc800078f18ff */
[----:B------:R-:W-:-:S05]  /*91c0*/  LOP3.LUT R0, R4, 0xfffffff8, RZ, 0xc0, !PT ;  /* 0xfffffff804007812 */ /* 0x000fca00078ec0ff */
[----:B------:R-:W-:-:S04]  /*91d0*/  IMAD.IADD R0, R128, 0x1, -R0 ;  /* 0x0000000180007824 */ /* 0x000fc800078e0a00 */
[----:B------:R-:W-:-:S05]  /*91e0*/  IMAD.SHL.U32 R223, R0, 0x8, RZ ;  /* 0x0000000800df7824 */ /* 0x000fca00078e00ff */
[C---:B------:R-:W-:Y:S02]  /*91f0*/  ISETP.GE.AND P5, PT, R223.reuse, c[0x0][0x1d4], PT ;  /* 0x00007500df007a0c */ /* 0x040fe40003fa6270 */
[C---:B------:R-:W-:Y:S02]  /*9200*/  IADD3 R17, R223.reuse, 0x40, RZ ;  /* 0x00000040df117810 */ /* 0x040fe40007ffe0ff */
[----:B------:R-:W-:Y:S02]  /*9210*/  IADD3 R16, R223, 0x80, RZ ;  /* 0x00000080df107810 */ /* 0x000fe40007ffe0ff */
[----:B------:R-:W-:Y:S02]  /*9220*/  ISETP.GE.AND P6, PT, R17, c[0x0][0x1d4], PT ;  /* 0x0000750011007a0c */ /* 0x000fe40003fc6270 */
[----:B------:R-:W-:Y:S02]  /*9230*/  ISETP.GE.AND P2, PT, R16, c[0x0][0x1d4], PT ;  /* 0x0000750010007a0c */ /* 0x000fe40003f46270 */
[----:B------:R-:W-:-:S03]  /*9240*/  IADD3 R15, R223, 0xc0, RZ ;  /* 0x000000c0df0f7810 */ /* 0x000fc60007ffe0ff */
[----:B------:R-:W-:Y:S02]  /*9250*/  @P5 LOP3.LUT R212, R212, 0x100, RZ, 0xfc, !PT ;  /* 0x00000100d4d45812 */ /* 0x000fe400078efcff */
[----:B------:R-:W-:Y:S02]  /*9260*/  ISETP.GE.AND P3, PT, R15, c[0x0][0x1d4], PT ;  /* 0x000075000f007a0c */ /* 0x000fe40003f66270 */
[----:B------:R-:W-:-:S04]  /*9270*/  LOP3.LUT R212, R212, 0xffffff7f, RZ, 0xc0, !PT ;  /* 0xffffff7fd4d47812 */ /* 0x000fc800078ec0ff */
[----:B------:R-:W-:-:S04]  /*9280*/  @P6 LOP3.LUT R212, R212, 0x80, RZ, 0xfc, !PT ;  /* 0x00000080d4d46812 */ /* 0x000fc800078efcff */
[----:B------:R-:W-:-:S04]  /*9290*/  LOP3.LUT R212, R212, 0xffffffbf, RZ, 0xc0, !PT ;  /* 0xffffffbfd4d47812 */ /* 0x000fc800078ec0ff */
[----:B------:R-:W-:-:S04]  /*92a0*/  @P2 LOP3.LUT R212, R212, 0x40, RZ, 0xfc, !PT ;  /* 0x00000040d4d42812 */ /* 0x000fc800078efcff */
[----:B------:R-:W-:-:S04]  /*92b0*/  LOP3.LUT R212, R212, 0xfffffbff, RZ, 0xc0, !PT ;  /* 0xfffffbffd4d47812 */ /* 0x000fc800078ec0ff */
[----:B------:R-:W-:Y:S02]  /*92c0*/  @P3 LOP3.LUT R212, R212, 0x400, RZ, 0xfc, !PT ;  /* 0x00000400d4d43812 */ /* 0x000fe400078efcff */
[----:B------:R-:W-:Y:S01]  /*92d0*/  SHF.R.S32.HI R237, RZ, 0x3, R4 ;  /* 0x00000003ffed7819 */ /* 0x000fe20000011404 */
[----:B------:R-:W-:Y:S01]  /*92e0*/  IMAD.MOV.U32 R103, RZ, RZ, 0x30 ;  /* 0x00000030ff677424 */ /* 0x000fe200078e00ff */
[----:B------:R-:W-:Y:S01]  /*92f0*/  BAR.SYNC.DEFER_BLOCKING 0x0 ;  /* 0x0000000000007b1d */ /* 0x000fe20000010000 */
[----:B------:R-:W-:Y:S02]  /*9300*/  IMAD.MOV.U32 R3, RZ, RZ, c[0x0][0x2b8] ;  /* 0x0000ae00ff037624 */ /* 0x000fe400078e00ff */
[----:B------:R-:W-:Y:S02]  /*9310*/  IMAD R144, R222, R103, -0x30 ;  /* 0xffffffd0de907424 */ /* 0x000fe400078e0267 */
[----:B------:R-:W-:Y:S01]  /*9320*/  IMAD R235, R0, 0x20, R237 ;  /* 0x0000002000eb7824 */ /* 0x000fe200078e02ed */
[----:B------:R-:W-:Y:S01]  /*9330*/  ISETP.NE.AND P1, PT, R3, 0x1, PT ;  /* 0x000000010300780c */ /* 0x000fe20003f25270 */
[----:B------:R-:W-:Y:S02]  /*9340*/  IMAD.MOV.U32 R224, RZ, RZ, RZ ;  /* 0x000000ffffe07224 */ /* 0x000fe400078e00ff */
[----:B------:R-:W-:-:S05]  /*9350*/  IMAD.IADD R3, R235, 0x1, R144 ;  /* 0x00000001eb037824 */ /* 0x000fca00078e0290 */
[----:B-----5:R-:W-:Y:S01]  /*9360*/  ISETP.GE.AND P0, PT, R3, R25, PT ;  /* 0x000000190300720c */ /* 0x020fe20003f06270 */
[----:B------:R-:W-:-:S03]  /*9370*/  IMAD.IADD R3, R238, 0x1, R3 ;  /* 0x00000001ee037824 */ /* 0x000fc600078e0203 */
[----:B------:R-:W-:Y:S01]  /*9380*/  ISETP.GT.OR P0, PT, R235, 0x2f, P0 ;  /* 0x0000002feb00780c */ /* 0x000fe20000704670 */
[----:B------:R-:W-:-:S04]  /*9390*/  @P1 IMAD.HI.U32 R4, R3, c[0x0][0x2bc], RZ ;  /* 0x0000af0003041a27 */ /* 0x000fc800078e00ff */
[----:B------:R-:W-:Y:S01]  /*93a0*/  IMAD.MOV.U32 R0, RZ, RZ, R3 ;  /* 0x000000ffff007224 */ /* 0x000fe200078e0003 */
[----:B------:R-:W-:-:S07]  /*93b0*/  @P1 SHF.R.U32.HI R0, RZ, c[0x0][0x2c0], R4 ;  /* 0x0000b000ff001a19 */ /* 0x000fce0000011604 */
[----:B------:R-:W-:-:S04]  /*93c0*/  @!P0 IADD3 R4, P1, R0, R240, RZ ;  /* 0x000000f000048210 */ /* 0x000fc80007f3e0ff */
[----:B------:R-:W-:Y:S02]  /*93d0*/  @!P0 LEA.HI.X.SX32 R8, R0, R244, 0x1, P1 ;  /* 0x000000f400088211 */ /* 0x000fe400008f0eff */
[----:B------:R-:W-:-:S04]  /*93e0*/  @!P0 LEA R10, P1, R4, c[0x0][0x2a0], 0x2 ;  /* 0x0000a800040a8a11 */ /* 0x000fc800078210ff */
[----:B------:R-:W-:-:S05]  /*93f0*/  @!P0 LEA.HI.X R11, R4, c[0x0][0x2a4], R8, 0x2, P1 ;  /* 0x0000a900040b8a11 */ /* 0x000fca00008f1408 */
[----:B------:R1:W2:Y:S01]  /*9400*/  @!P0 LDG.E R224, [R10.64] ;  /* 0x0000000e0ae08981 */ /* 0x0002a2000c1e1900 */
[----:B------:R-:W-:Y:S01]  /*9410*/  IMAD.MOV R0, RZ, RZ, -R0 ;  /* 0x000000ffff007224 */ /* 0x000fe200078e0a00 */
[----:B------:R-:W-:Y:S01]  /*9420*/  LEA.HI R14, R14, R128, RZ, 0x6 ;  /* 0x000000800e0e7211 */ /* 0x000fe200078f30ff */
[----:B------:R-:W-:Y:S01]  /*9430*/  IMAD.SHL.U32 R4, R237, 0x40, RZ ;  /* 0x00000040ed047824 */ /* 0x000fe200078e00ff */
[----:B------:R-:W-:Y:S01]  /*9440*/  LOP3.LUT R212, R212, 0xfffffdff, RZ, 0xc0, !PT ;  /* 0xfffffdffd4d47812 */ /* 0x000fe200078ec0ff */
[----:B------:R-:W-:Y:S01]  /*9450*/  IMAD R225, R0, c[0x0][0x2b8], R3 ;  /* 0x0000ae0000e17a24 */ /* 0x000fe200078e0203 */
[----:B------:R-:W-:Y:S01]  /*9460*/  BSSY B2, `(.L_x_1195) ;  /* 0x000004f000027945 */ /* 0x000fe20003800000 */
[----:B------:R-:W-:Y:S01]  /*9470*/  IMAD R103, R222, -0x30, R103 ;  /* 0xffffffd0de677824 */ /* 0x000fe200078e0267 */
[----:B------:R-:W-:Y:S02]  /*9480*/  IADD3 R101, R2, 0x18, RZ ;  /* 0x0000001802657810 */ /* 0x000fe40007ffe0ff */
[----:B------:R-:W-:Y:S01]  /*9490*/  SHF.R.S32.HI R141, RZ, 0x1f, R225 ;  /* 0x0000001fff8d7819 */ /* 0x000fe200000114e1 */
[----:B------:R-:W-:Y:S01]  /*94a0*/  IMAD.IADD R142, R25, 0x1, R103 ;  /* 0x00000001198e7824 */ /* 0x000fe200078e0267 */
[----:B------:R-:W-:-:S03]  /*94b0*/  MOV R146, 0x9950 ;  /* 0x0000995000927802 */ /* 0x000fc60000000f00 */
[----:B------:R-:W-:-:S04]  /*94c0*/  IMAD R0, R141, c[0x0][0x1e0], RZ ;  /* 0x000078008d007a24 */ /* 0x000fc800078e02ff */
[C---:B------:R-:W-:Y:S02]  /*94d0*/  IMAD R0, R225.reuse, c[0x0][0x1e4], R0 ;  /* 0x00007900e1007a24 */ /* 0x040fe400078e0200 */
[----:B-1----:R-:W-:-:S04]  /*94e0*/  IMAD.WIDE.U32 R10, R225, c[0x0][0x1e0], RZ ;  /* 0x00007800e10a7a25 */ /* 0x002fc800078e00ff */
        /* <DEDUP_REMOVED lines=9> */
[----:B------:R-:W-:Y:S01]  /*9580*/  SHFL.IDX PT, R10, R12, RZ, 0x181f ;  /* 0x00181fff0c0a7589 */ /* 0x000fe200000e0000 */
[----:B------:R-:W-:Y:S02]  /*9590*/  LOP3.LUT R0, R4, 0x1c0, RZ, 0xc0, !PT ;  /* 0x000001c004007812 */ /* 0x000fe400078ec0ff */
[----:B------:R-:W-:Y:S01]  /*95a0*/  IMNMX R4, R142, 0x30, PT ;  /* 0x000000308e047817 */ /* 0x000fe20003800200 */
[----:B------:R-:W1:Y:S01]  /*95b0*/  SHFL.IDX PT, R11, R3, RZ, 0x181f ;  /* 0x00181fff030b7589 */ /* 0x000e6200000e0000 */
[----:B------:R-:W-:Y:S02]  /*95c0*/  LOP3.LUT R13, R0, 0x38, R223, 0xf8, !PT ;  /* 0x00000038000d7812 */ /* 0x000fe400078ef8df */
[----:B------:R-:W-:Y:S01]  /*95d0*/  SHF.R.U32.HI R8, RZ, 0x3, R0 ;  /* 0x00000003ff087819 */ /* 0x000fe20000011600 */
[----:B------:R-:W-:Y:S01]  /*95e0*/  IMAD.IADD R0, R4, 0x1, -R237 ;  /* 0x0000000104007824 */ /* 0x000fe200078e0aed */
[----:B------:R-:W-:Y:S01]  /*95f0*/  SHFL.IDX PT, R12, R12, 0x1, 0x181f ;  /* 0x00381f000c0c7f89 */ /* 0x000fe200000e0000 */
[----:B------:R-:W-:Y:S01]  /*9600*/  IMAD.SHL.U32 R4, R14, 0x8, RZ ;  /* 0x000000080e047824 */ /* 0x000fe200078e00ff */
[----:B------:R-:W-:-:S02]  /*9610*/  LOP3.LUT R8, R13, R8, RZ, 0x3c, !PT ;  /* 0x000000080d087212 */ /* 0x000fc400078e3cff */
[----:B------:R2:W3:Y:S01]  /*9620*/  SHFL.IDX PT, R13, R3, 0x1, 0x181f ;  /* 0x00381f00030d7f89 */ /* 0x0004e200000e0000 */
[----:B------:R-:W-:Y:S02]  /*9630*/  ISETP.GE.AND P1, PT, R0, 0x1, PT ;  /* 0x000000010000780c */ /* 0x000fe40003f26270 */
[----:B------:R-:W-:Y:S02]  /*9640*/  SHF.R.S32.HI R14, RZ, 0x1f, R16 ;  /* 0x0000001fff0e7819 */ /* 0x000fe40000011410 */
[----:B------:R-:W-:Y:S02]  /*9650*/  LOP3.LUT R213, R8, 0xfffffe00, R4, 0xf8, !PT ;  /* 0xfffffe0008d57812 */ /* 0x000fe400078ef804 */
[----:B------:R-:W-:Y:S02]  /*9660*/  SHF.R.S32.HI R8, RZ, 0x1f, R15 ;  /* 0x0000001fff087819 */ /* 0x000fe4000001140f */
[----:B------:R-:W-:Y:S02]  /*9670*/  ISETP.GT.AND P0, PT, R0, 0x20, PT ;  /* 0x000000200000780c */ /* 0x000fe40003f04270 */
[----:B------:R-:W-:-:S03]  /*9680*/  LEA.HI R0, R8, R15, RZ, 0x3 ;  /* 0x0000000f08007211 */ /* 0x000fc600078f18ff */
[----:B-1----:R-:W-:Y:S01]  /*9690*/  @P1 IMAD.WIDE R18, R223, 0x2, R10 ;  /* 0x00000002df121825 */ /* 0x002fe200078e020a */
[----:B------:R-:W-:-:S04]  /*96a0*/  LOP3.LUT R247, R0, 0xfffffff8, RZ, 0xc0, !PT ;  /* 0xfffffff800f77812 */ /* 0x000fc800078ec0ff */
[----:B------:R-:W-:-:S03]  /*96b0*/  SHF.R.S32.HI R250, RZ, 0x1f, R247 ;  /* 0x0000001ffffa7819 */ /* 0x000fc600000114f7 */
[----:B------:R-:W-:Y:S01]  /*96c0*/  @P0 IMAD.SHL.U32 R0, R213, 0x2, RZ ;  /* 0x00000002d5000824 */ /* 0x000fe200078e00ff */
[----:B--2---:R-:W-:-:S04]  /*96d0*/  SHF.R.S32.HI R3, RZ, 0x1f, R17 ;  /* 0x0000001fff037819 */ /* 0x004fc80000011411 */
[----:B------:R-:W-:Y:S02]  /*96e0*/  LEA.HI R4, R3, R17, RZ, 0x3 ;  /* 0x0000001103047211 */ /* 0x000fe400078f18ff */
[----:B------:R-:W-:Y:S02]  /*96f0*/  LEA.HI R3, R14, R16, RZ, 0x3 ;  /* 0x000000100e037211 */ /* 0x000fe400078f18ff */
[----:B------:R-:W-:Y:S02]  /*9700*/  LOP3.LUT R249, R4, 0xfffffff8, RZ, 0xc0, !PT ;  /* 0xfffffff804f97812 */ /* 0x000fe400078ec0ff */
[----:B------:R-:W-:Y:S01]  /*9710*/  LOP3.LUT R248, R3, 0xfffffff8, RZ, 0xc0, !PT ;  /* 0xfffffff803f87812 */ /* 0x000fe200078ec0ff */
[----:B------:R-:W-:Y:S01]  /*9720*/  @P1 IMAD.SHL.U32 R3, R213, 0x2, RZ ;  /* 0x00000002d5031824 */ /* 0x000fe200078e00ff */
[----:B------:R-:W-:Y:S01]  /*9730*/  LEA.HI R4, R32, R166, RZ, 0x5 ;  /* 0x000000a620047211 */ /* 0x000fe200078f28ff */
[----:B------:R-:W-:Y:S01]  /*9740*/  @P1 IMAD.WIDE R16, R249, 0x2, R10 ;  /* 0x00000002f9101825 */ /* 0x000fe200078e020a */
[----:B------:R-:W-:-:S02]  /*9750*/  SHF.R.S32.HI R252, RZ, 0x1f, R249 ;  /* 0x0000001ffffc7819 */ /* 0x000fc400000114f9 */
[----:B------:R3:W-:Y:S01]  /*9760*/  @P1 LDGSTS.E.BYPASS.LTC128B.128 [R3+0xa080], [R18.64], !P5 ;  /* 0x0a08000012031fae */ /* 0x0007e2000e901d4e */
[----:B------:R-:W-:Y:S01]  /*9770*/  @P1 IMAD.WIDE R14, R248, 0x2, R10 ;  /* 0x00000002f80e1825 */ /* 0x000fe200078e020a */
[----:B------:R-:W-:Y:S02]  /*9780*/  SHF.R.S32.HI R251, RZ, 0x1f, R248 ;  /* 0x0000001ffffb7819 */ /* 0x000fe400000114f8 */
[----:B------:R1:W-:Y:S01]  /*9790*/  @P1 LDGSTS.E.BYPASS.LTC128B.128 [R3+0xb880], [R16.64], !P6 ;  /* 0x0b88000010031fae */ /* 0x0003e2000f101d4e */
[----:B------:R-:W-:-:S03]  /*97a0*/  @P1 IMAD.WIDE R10, R247, 0x2, R10 ;  /* 0x00000002f70a1825 */ /* 0x000fc600078e020a */
[----:B------:R2:W-:Y:S04]  /*97b0*/  @P1 LDGSTS.E.BYPASS.LTC128B.128 [R3+0xd080], [R14.64], !P2 ;  /* 0x0d0800000e031fae */ /* 0x0005e8000d101d4e */
[----:B------:R4:W-:Y:S01]  /*97c0*/  @P1 LDGSTS.E.BYPASS.LTC128B.128 [R3+0xe880], [R10.64], !P3 ;  /* 0x0e8800000a031fae */ /* 0x0009e2000d901d4e */
[----:B------:R-:W-:-:S13]  /*97d0*/  ISETP.GT.AND P1, PT, R235, 0x2f, PT ;  /* 0x0000002feb00780c */ /* 0x000fda0003f24270 */
[----:B------:R-:W-:Y:S01]  /*97e0*/  @P1 LOP3.LUT R212, R212, 0x200, RZ, 0xfc, !PT ;  /* 0x00000200d4d41812 */ /* 0x000fe200078efcff */
[----:B---3--:R-:W-:-:S04]  /*97f0*/  @P0 IMAD.WIDE R18, R223, 0x2, R12 ;  /* 0x00000002df120825 */ /* 0x008fc800078e020c */
[--C-:B-1----:R-:W-:Y:S01]  /*9800*/  @P0 IMAD.WIDE R16, R249, 0x2, R12.reuse ;  /* 0x00000002f9100825 */ /* 0x102fe200078e020c */
[----:B------:R1:W-:Y:S03]  /*9810*/  @P0 LDGSTS.E.BYPASS.LTC128B.128 [R0+0xb080], [R18.64], !P5 ;  /* 0x0b08000012000fae */ /* 0x0003e6000e901d4e */
[--C-:B--2---:R-:W-:Y:S01]  /*9820*/  @P0 IMAD.WIDE R14, R248, 0x2, R12.reuse ;  /* 0x00000002f80e0825 */ /* 0x104fe200078e020c */
[----:B------:R1:W-:Y:S03]  /*9830*/  @P0 LDGSTS.E.BYPASS.LTC128B.128 [R0+0xc880], [R16.64], !P6 ;  /* 0x0c88000010000fae */ /* 0x0003e6000f101d4e */
[----:B------:R-:W-:Y:S01]  /*9840*/  @P0 IMAD.WIDE R12, R247, 0x2, R12 ;  /* 0x00000002f70c0825 */ /* 0x000fe200078e020c */
[----:B------:R1:W-:Y:S01]  /*9850*/  @P0 LDGSTS.E.BYPASS.LTC128B.128 [R0+0xe080], [R14.64], !P2 ;  /* 0x0e0800000e000fae */ /* 0x0003e2000d101d4e */
[----:B----4-:R-:W-:-:S02]  /*9860*/  LOP3.LUT R10, R22, R21, RZ, 0xfc, !PT ;  /* 0x00000015160a7212 */ /* 0x010fc400078efcff */
[----:B------:R-:W-:Y:S01]  /*9870*/  IMAD.SHL.U32 R3, R29, 0x8, RZ ;  /* 0x000000081d037824 */ /* 0x000fe200078e00ff */
[----:B------:R1:W-:Y:S01]  /*9880*/  @P0 LDGSTS.E.BYPASS.LTC128B.128 [R0+0xf880], [R12.64], !P3 ;  /* 0x0f8800000c000fae */ /* 0x0003e2000d901d4e */
[----:B------:R-:W-:-:S03]  /*9890*/  LOP3.LUT P0, RZ, R26, 0x2, RZ, 0xc0, !PT ;  /* 0x000000021aff7812 */ /* 0x000fc6000780c0ff */
[----:B------:R-:W0:Y:S01]  /*98a0*/  LDGDEPBAR ;  /* 0x00000000000079af */ /* 0x000e220000000000 */
[----:B------:R-:W-:Y:S01]  /*98b0*/  LOP3.LUT R3, R20, 0x8, R3, 0xf8, !PT ;  /* 0x0000000814037812 */ /* 0x000fe200078ef803 */
[----:B-1----:R-:W-:Y:S01]  /*98c0*/  IMAD.SHL.U32 R0, R4, 0x20, RZ ;  /* 0x0000002004007824 */ /* 0x002fe200078e00ff */
[----:B------:R-:W-:-:S04]  /*98d0*/  SHF.R.U32.HI R4, RZ, 0x3, R20 ;  /* 0x00000003ff047819 */ /* 0x000fc80000011614 */
[----:B------:R-:W-:Y:S01]  /*98e0*/  LOP3.LUT R3, R3, R4, RZ, 0x3c, !PT ;  /* 0x0000000403037212 */ /* 0x000fe200078e3cff */
[----:B------:R-:W-:Y:S01]  /*98f0*/  IMAD.MOV.U32 R4, RZ, RZ, 0x10 ;  /* 0x00000010ff047424 */ /* 0x000fe200078e00ff */
[----:B------:R-:W-:-:S03]  /*9900*/  LOP3.LUT R0, R0, 0xfffffc00, RZ, 0xc0, !PT ;  /* 0xfffffc0000007812 */ /* 0x000fc600078ec0ff */
[----:B------:R-:W-:Y:S01]  /*9910*/  IMAD R8, R23, 0x200, R3 ;  /* 0x0000020017087824 */ /* 0x000fe200078e0203 */
[----:B------:R-:W-:Y:S02]  /*9920*/  IADD3 R0, R22, R21, R0 ;  /* 0x0000001516007210 */ /* 0x000fe40007ffe000 */
[----:B------:R-:W-:Y:S02]  /*9930*/  SEL R4, R4, 0xfffffff0, !P0 ;  /* 0xfffffff004047807 */ /* 0x000fe40004000000 */
[----:B------:R-:W-:Y:S05]  /*9940*/  CALL.REL.NOINC `($_ZN7cutlass13device_kernelIN5flash19enable_sm80_to_sm89INS1_16FlashAttnFwdSm80INS1_25CollectiveMainloopFwdSm80ILi8ELi1ELb0EN4cute5tupleIJNS5_1CILi128EEENS7_ILi48EEENS7_ILi256EEEEEELi256ENS_6half_tEfNS_4arch4Sm80ELb0ELb1ELb1ELb1ELb1ELb1ELb1ELb0EEENS1_21CollectiveEpilogueFwdINS6_IJS8_SA_S9_EEENS6_IJNS7_ILi1EEESI_SI_EEESC_SE_Li256ELb1ELb1ELb0ELb0EEENS1_19SingleTileSchedulerILb1ELb0ELb1ELi128EEEEEEEEEvNT_6ParamsE$_ZZN5flash25CollectiveMainloopFwdSm80ILi8ELi1ELb0EN4cute5tupleIJNS1_1CILi128EEENS3_ILi48EEENS3_ILi256EEEEEELi256EN7cutlass6half_tEfNS8_4arch4Sm80ELb0ELb1ELb1ELb1ELb1ELb1ELb1ELb0EE3mmaINS_16FlashAttnFwdSm80ISC_NS_21CollectiveEpilogueFwdINS2_IJS4_S6_S5_EEENS2_IJNS3_ILi1EEESH_SH_EEES9_SB_Li256ELb1ELb1ELb0ELb0EEENS_19SingleTileSchedulerILb1ELb0ELb1ELi128EEEE13SharedStorageENS1_6TensorINS1_11ArrayEngineIfLm128EEENS1_6LayoutINS2_IJNS2_IJNS3_ILi2EEESS_EEESH_NS3_ILi32EEEEEENS2_IJNS2_IJSH_SS_EEENS3_ILi0EEENS3_ILi4EEEEEEEEEENS_7SoftmaxILi2ELi0EEEEEbRKNSC_6ParamsERT0_RT1_iRKNS_16SeqlenInfoQKNewKILb1ELb1EEENS2_IJiiiiEEERT_ENKUlvE_clEv) ;  /* 0x00013a4000007944 */ /* 0x000fea0003c00000 */
[----:B------:R-:W-:Y:S05]  /*9950*/  BSYNC B2 ;  /* 0x0000000000027941 */ /* 0x000fea0003800000 */
.L_x_1195:
[----:B------:R2:W5:Y:S01]  /*9960*/  LDL R88, [R1] ;  /* 0x0000000001587983 */ /* 0x0005620000100800 */
[----:B------:R-:W-:-:S04]  /*9970*/  DEPBAR.LE SB0, 0x0 ;  /* 0x000080000000791a */ /* 0x000fc80000000000 */
[----:B------:R2:W5:Y:S01]  /*9980*/  LDL R232, [R1+0x10] ;  /* 0x0000100001e87983 */ /* 0x0005620000100800 */
[----:B------:R-:W-:Y:S01]  /*9990*/  WARPSYNC 0xffffffff ;  /* 0xffffffff00007948 */ /* 0x000fe20003800000 */
[----:B------:R-:W-:Y:S01]  /*99a0*/  SHF.L.U32 R200, R8, 0x1, RZ ;  /* 0x0000000108c87819 */ /* 0x000fe200000006ff */
[----:B------:R-:W-:Y:S01]  /*99b0*/  IMAD.WIDE.U32 R2, R225, c[0x0][0x208], RZ ;  /* 0x00008200e1027a25 */ /* 0x000fe200078e00ff */
[----:B------:R-:W-:Y:S01]  /*99c0*/  BAR.SYNC.DEFER_BLOCKING 0x0 ;  /* 0x0000000000007b1d */ /* 0x000fe20000010000 */
[C---:B------:R-:W-:Y:S02]  /*99d0*/  LEA R209, R0.reuse, 0x10080, 0x1 ;  /* 0x0001008000d17811 */ /* 0x040fe400078e08ff */
[----:B-1----:R-:W-:Y:S01]  /*99e0*/  SHF.L.U32 R16, R0, 0x1, RZ ;  /* 0x0000000100107819 */ /* 0x002fe200000006ff */
[----:B------:R-:W-:Y:S01]  /*99f0*/  IMAD R0, R4, 0x2, R200 ;  /* 0x0000000204007824 */ /* 0x000fe200078e02c8 */
[----:B------:R-:W-:Y:S01]  /*9a00*/  LEA R208, R9, R209, 0x1 ;  /* 0x000000d109d07211 */ /* 0x000fe200078e08ff */
[----:B------:R-:W1:Y:S04]  /*9a10*/  S2R R11, SR_CTAID.Y ;  /* 0x00000000000b7919 */ /* 0x000e680000002600 */
[----:B------:R-:W3:Y:S04]  /*9a20*/  LDSM.16.M88.4 R56, [R0+0xa080] ;  /* 0x00a080000038783b */ /* 0x000ee80000000200 */
[----:B------:R-:W4:Y:S01]  /*9a30*/  LDSM.16.M88.4 R64, [R0+0xa880] ;  /* 0x00a880000040783b */ /* 0x000f220000000200 */
[----:B-1----:R-:W-:-:S03]  /*9a40*/  IMAD.WIDE.U32 R12, R11, c[0x0][0x210], RZ ;  /* 0x000084000b0c7a25 */ /* 0x002fc600078e00ff */
[----:B------:R1:W2:Y:S04]  /*9a50*/  LDSM.16.M88.4 R72, [R0+0xb080] ;  /* 0x00b080000048783b */ /* 0x0002a80000000200 */
[----:B------:R-:W2:Y:S04]  /*9a60*/  LDSM.16.M88.4 R16, [R16+0x10080] ;  /* 0x010080001010783b */ /* 0x000ea80000000200 */
[----:B------:R2:W2:Y:S04]  /*9a70*/  LDSM.16.M88.4 R36, [R200+0xa080] ;  /* 0x00a08000c824783b */ /* 0x0004a80000000200 */
[----:B------:R2:W2:Y:S04]  /*9a80*/  LDSM.16.M88.4 R40, [R200+0xa880] ;  /* 0x00a88000c828783b */ /* 0x0004a80000000200 */
[----:B------:R2:W2:Y:S04]  /*9a90*/  LDSM.16.M88.4 R28, [R200+0xb080] ;  /* 0x00b08000c81c783b */ /* 0x0004a80000000200 */
[----:B------:R2:W2:Y:S01]  /*9aa0*/  LDSM.16.M88.4 R24, [R208] ;  /* 0x00000000d018783b */ /* 0x0004a20000000200 */
[----:B-1----:R-:W-:-:S04]  /*9ab0*/  IMAD R0, R141, c[0x0][0x208], RZ ;  /* 0x000082008d007a24 */ /* 0x002fc800078e02ff */
[----:B------:R-:W-:-:S04]  /*9ac0*/  IMAD R0, R225, c[0x0][0x20c], R0 ;  /* 0x00008300e1007a24 */ /* 0x000fc800078e0200 */
[----:B------:R-:W-:Y:S02]  /*9ad0*/  IMAD.IADD R3, R3, 0x1, R0 ;  /* 0x0000000103037824 */ /* 0x000fe400078e0200 */
[----:B------:R-:W-:Y:S02]  /*9ae0*/  IMAD R0, R143, c[0x0][0x218], RZ ;  /* 0x000086008f007a24 */ /* 0x000fe400078e02ff */
[----:B------:R-:W-:-:S04]  /*9af0*/  IMAD.WIDE.U32 R2, R224, c[0x0][0x218], R2 ;  /* 0x00008600e0027a25 */ /* 0x000fc800078e0002 */
[----:B------:R-:W-:Y:S01]  /*9b00*/  IMAD R8, R224, c[0x0][0x21c], R0 ;  /* 0x00008700e0087a24 */ /* 0x000fe200078e0200 */
[----:B------:R-:W-:Y:S02]  /*9b10*/  IADD3 R2, P1, R12, R2, RZ ;  /* 0x000000020c027210 */ /* 0x000fe40007f3e0ff */
[----:B------:R-:W-:Y:S02]  /*9b20*/  IADD3 R0, R200, 0xa080, RZ ;  /* 0x0000a080c8007810 */ /* 0x000fe40007ffe0ff */
[----:B------:R-:W-:Y:S02]  /*9b30*/  LEA R11, P0, R2, c[0x0][0x1f8], 0x1 ;  /* 0x00007e00020b7a11 */ /* 0x000fe400078008ff */
[----:B------:R-:W-:Y:S02]  /*9b40*/  IADD3.X R3, R246, R3, R8, P1, !PT ;  /* 0x00000003f6037210 */ /* 0x000fe40000ffe408 */
[----:B------:R-:W-:Y:S01]  /*9b50*/  LEA R207, R4, R0, 0x1 ;  /* 0x0000000004cf7211 */ /* 0x000fe200078e08ff */
[----:B------:R-:W-:Y:S01]  /*9b60*/  IMAD.IADD R0, R142, 0x1, -R237 ;  /* 0x000000018e007824 */ /* 0x000fe200078e0aed */
[----:B------:R-:W-:Y:S01]  /*9b70*/  LEA.HI.X R4, R2, c[0x0][0x1fc], R3, 0x1, P0 ;  /* 0x00007f0002047a11 */ /* 0x000fe200000f0c03 */
[----:B------:R-:W-:Y:S05]  /*9b80*/  BRA.DIV ~URZ, `(.L_x_1196) ;  /* 0x00011cb27f007947 */ /* 0x000fea000b800000 */
[----:B---34-:R1:W3:Y:S02]  /*9b90*/  SHFL.IDX PT, R3, R4, RZ, 0x181f ;  /* 0x00181fff04037589 */ /* 0x0182e400000e0000 */
.L_x_1319:
[----:B------:R-:W4:Y:S01]  /*9ba0*/  SHFL.IDX PT, R2, R11, RZ, 0x181f ;  /* 0x00181fff0b027589 */ /* 0x000f2200000e0000 */
[----:B------:R-:W-:Y:S01]  /*9bb0*/  ISETP.GE.AND P1, PT, R223, c[0x0][0x1d4], PT ;  /* 0x00007500df007a0c */ /* 0x000fe20003f26270 */
[----:B------:R-:W-:Y:S01]  /*9bc0*/  IMAD.SHL.U32 R213, R213, 0x2, RZ ;  /* 0x00000002d5d57824 */ /* 0x000fe200078e00ff */
[----:B------:R-:W-:Y:S01]  /*9bd0*/  IADD3 R8, R223, 0x40, RZ ;  /* 0x00000040df087810 */ /* 0x000fe20007ffe0ff */
[----:B------:R-:W-:Y:S01]  /*9be0*/  BSSY B0, `(.L_x_1197) ;  /* 0x0000030000007945 */ /* 0x000fe20003800000 */
[----:B------:R-:W-:-:S02]  /*9bf0*/  ISETP.LT.OR P0, PT, R0, 0x1, P1 ;  /* 0x000000010000780c */ /* 0x000fc40000f01670 */
[----:B------:R-:W-:Y:S02]  /*9c00*/  ISETP.GE.AND P4, PT, R8, c[0x0][0x1d4], PT ;  /* 0x0000750008007a0c */ /* 0x000fe40003f86270 */
[C---:B------:R-:W-:Y:S02]  /*9c10*/  IADD3 R8, R223.reuse, 0x80, RZ ;  /* 0x00000080df087810 */ /* 0x040fe40007ffe0ff */
[----:B------:R-:W-:Y:S02]  /*9c20*/  ISETP.GT.AND P5, PT, R128, 0x7f, PT ;  /* 0x0000007f8000780c */ /* 0x000fe40003fa4270 */
[----:B------:R-:W-:Y:S02]  /*9c30*/  ISETP.GE.AND P3, PT, R8, c[0x0][0x1d4], PT ;  /* 0x0000750008007a0c */ /* 0x000fe40003f66270 */
[----:B------:R-:W-:Y:S02]  /*9c40*/  IADD3 R8, R223, 0xc0, RZ ;  /* 0x000000c0df087810 */ /* 0x000fe40007ffe0ff */
[----:B------:R-:W-:-:S02]  /*9c50*/  LOP3.LUT R212, R212, 0xfffff7ff, RZ, 0xc0, !PT ;  /* 0xfffff7ffd4d47812 */ /* 0x000fc400078ec0ff */
[----:B------:R-:W-:Y:S01]  /*9c60*/  ISETP.GE.AND P2, PT, R8, c[0x0][0x1d4], PT ;  /* 0x0000750008007a0c */ /* 0x000fe20003f46270 */
[----:B---34-:R-:W-:-:S04]  /*9c70*/  IMAD.WIDE R12, R223, 0x2, R2 ;  /* 0x00000002df0c7825 */ /* 0x018fc800078e0202 */
[----:B------:R-:W-:Y:S01]  /*9c80*/  @P5 LOP3.LUT R212, R212, 0x800, RZ, 0xfc, !PT ;  /* 0x00000800d4d45812 */ /* 0x000fe200078efcff */
[----:B------:R-:W-:Y:S01]  /*9c90*/  @!PT LDS RZ, [RZ] ;  /* 0x00000000fffff984 */ /* 0x000fe20000000800 */
[----:B------:R-:W-:Y:S01]  /*9ca0*/  @!PT LDS RZ, [RZ] ;  /* 0x00000000fffff984 */ /* 0x000fe20000000800 */
[----:B------:R3:W-:Y:S01]  /*9cb0*/  LDGSTS.E.BYPASS.LTC128B.128 [R213+0x4080], [R12.64], !P0 ;  /* 0x040800000cd57fae */ /* 0x0007e2000c101d4e */
[----:B------:R-:W-:Y:S01]  /*9cc0*/  ISETP.LT.OR P0, PT, R0, 0x1, P4 ;  /* 0x000000010000780c */ /* 0x000fe20002701670 */
[----:B---3--:R-:W-:-:S12]  /*9cd0*/  IMAD.WIDE R12, R249, 0x2, R2 ;  /* 0x00000002f90c7825 */ /* 0x008fd800078e0202 */
[----:B------:R3:W-:Y:S01]  /*9ce0*/  LDGSTS.E.BYPASS.LTC128B.128 [R213+0x5880], [R12.64], !P0 ;  /* 0x058800000cd57fae */ /* 0x0007e2000c101d4e */
[----:B------:R-:W-:Y:S01]  /*9cf0*/  ISETP.LT.OR P0, PT, R0, 0x1, P3 ;  /* 0x000000010000780c */ /* 0x000fe20001f01670 */
[----:B---3--:R-:W-:-:S04]  /*9d00*/  IMAD.WIDE R12, R248, 0x2, R2 ;  /* 0x00000002f80c7825 */ /* 0x008fc800078e0202 */
[----:B------:R-:W-:-:S08]  /*9d10*/  IMAD.WIDE R2, R247, 0x2, R2 ;  /* 0x00000002f7027825 */ /* 0x000fd000078e0202 */
[----:B------:R3:W-:Y:S01]  /*9d20*/  LDGSTS.E.BYPASS.LTC128B.128 [R213+0x7080], [R12.64], !P0 ;  /* 0x070800000cd57fae */ /* 0x0007e2000c101d4e */
[----:B------:R-:W-:-:S13]  /*9d30*/  ISETP.LT.OR P0, PT, R0, 0x1, P2 ;  /* 0x000000010000780c */ /* 0x000fda0001701670 */
[----:B------:R4:W-:Y:S02]  /*9d40*/  LDGSTS.E.BYPASS.LTC128B.128 [R213+0x8880], [R2.64], !P0 ;  /* 0x0888000002d57fae */ /* 0x0009e4000c101d4e */
[----:B----4-:R-:W-:Y:S01]  /*9d50*/  SHF.R.S32.HI R2, RZ, 0x1f, R223 ;  /* 0x0000001fff027819 */ /* 0x010fe200000114df */
[----:B------:R-:W-:Y:S05]  /*9d60*/  @P5 BRA `(.L_x_1198) ;  /* 0x0000017000005947 */ /* 0x000fea0003800000 */
[----:B---3--:R-:W-:Y:S05]  /*9d70*/  BRA.DIV ~URZ, `(.L_x_1199) ;  /* 0x00011b427f007947 */ /* 0x008fea000b800000 */
[----:B-1----:R-:W1:Y:S04]  /*9d80*/  SHFL.IDX PT, R4, R4, 0x1, 0x181f ;  /* 0x00381f0004047f89 */ /* 0x002e6800000e0000 */
[----:B------:R3:W4:Y:S02]  /*9d90*/  SHFL.IDX PT, R2, R11, 0x1, 0x181f ;  /* 0x00381f000b027f89 */ /* 0x00072400000e0000 */
.L_x_1320:
[C---:B----4-:R-:W-:Y:S02]  /*9da0*/  LEA R20, P0, R249.reuse, R2, 0x1 ;  /* 0x00000002f9147211 */ /* 0x050fe400078008ff */
[----:B------:R-:W-:Y:S02]  /*9db0*/  SHF.R.S32.HI R3, RZ, 0x1f, R223 ;  /* 0x0000001fff037819 */ /* 0x000fe400000114df */
[----:B-1----:R-:W-:-:S02]  /*9dc0*/  LEA.HI.X R21, R249, R4, R252, 0x1, P0 ;  /* 0x00000004f9157211 */ /* 0x002fc400000f0cfc */
[----:B------:R-:W-:-:S04]  /*9dd0*/  LEA R14, P0, R248, R2, 0x1 ;  /* 0x00000002f80e7211 */ /* 0x000fc800078008ff */
[----:B------:R-:W-:Y:S02]  /*9de0*/  LEA.HI.X R15, R248, R4, R251, 0x1, P0 ;  /* 0x00000004f80f7211 */ /* 0x000fe400000f0cfb */
[----:B------:R-:W-:-:S04]  /*9df0*/  LEA R12, P0, R223, R2, 0x1 ;  /* 0x00000002df0c7211 */ /* 0x000fc800078008ff */
[----:B------:R-:W-:Y:S02]  /*9e00*/  LEA.HI.X R13, R223, R4, R3, 0x1, P0 ;  /* 0x00000004df0d7211 */ /* 0x000fe400000f0c03 */
[----:B------:R-:W-:-:S13]  /*9e10*/  ISETP.LT.OR P0, PT, R0, 0x21, P1 ;  /* 0x000000210000780c */ /* 0x000fda0000f01670 */
[----:B------:R-:W-:Y:S01]  /*9e20*/  @!PT LDS RZ, [RZ] ;  /* 0x00000000fffff984 */ /* 0x000fe20000000800 */
[----:B------:R-:W-:Y:S01]  /*9e30*/  @!PT LDS RZ, [RZ] ;  /* 0x00000000fffff984 */ /* 0x000fe20000000800 */
[----:B------:R-:W-:Y:S01]  /*9e40*/  @!PT LDS RZ, [RZ] ;  /* 0x00000000fffff984 */ /* 0x000fe20000000800 */
[----:B------:R1:W-:Y:S01]  /*9e50*/  LDGSTS.E.BYPASS.LTC128B.128 [R213+0x5080], [R12.64], !P0 ;  /* 0x050800000cd57fae */ /* 0x0003e2000c101d4e */
[----:B------:R-:W-:-:S04]  /*9e60*/  LEA R2, P0, R247, R2, 0x1 ;  /* 0x00000002f7027211 */ /* 0x000fc800078008ff */
[----:B------:R-:W-:Y:S02]  /*9e70*/  LEA.HI.X R3, R247, R4, R250, 0x1, P0 ;  /* 0x00000004f7037211 */ /* 0x000fe400000f0cfa */
[----:B------:R-:W-:-:S13]  /*9e80*/  ISETP.LT.OR P0, PT, R0, 0x21, P4 ;  /* 0x000000210000780c */ /* 0x000fda0002701670 */
[----:B------:R1:W-:Y:S01]  /*9e90*/  LDGSTS.E.BYPASS.LTC128B.128 [R213+0x6880], [R20.64], !P0 ;  /* 0x0688000014d57fae */ /* 0x0003e2000c101d4e */
[----:B------:R-:W-:-:S13]  /*9ea0*/  ISETP.LT.OR P0, PT, R0, 0x21, P3 ;  /* 0x000000210000780c */ /* 0x000fda0001f01670 */
[----:B------:R1:W-:Y:S01]  /*9eb0*/  LDGSTS.E.BYPASS.LTC128B.128 [R213+0x8080], [R14.64], !P0 ;  /* 0x080800000ed57fae */ /* 0x0003e2000c101d4e */
[----:B------:R-:W-:-:S13]  /*9ec0*/  ISETP.LT.OR P0, PT, R0, 0x21, P2 ;  /* 0x000000210000780c */ /* 0x000fda0001701670 */
[----:B------:R1:W-:Y:S02]  /*9ed0*/  LDGSTS.E.BYPASS.LTC128B.128 [R213+0x9880], [R2.64], !P0 ;  /* 0x0988000002d57fae */ /* 0x0003e4000c101d4e */
.L_x_1198:
[----:B---3--:R-:W-:Y:S05]  /*9ee0*/  BSYNC B0 ;  /* 0x0000000000007941 */ /* 0x008fea0003800000 */
.L_x_1197:
[----:B------:R-:W0:Y:S01]  /*9ef0*/  LDGDEPBAR ;  /* 0x00000000000079af */ /* 0x000e220000000000 */
[----:B------:R-:W-:Y:S01]  /*9f00*/  WARPSYNC 0xffffffff ;  /* 0xffffffff00007948 */ /* 0x000fe20003800000 */
[C---:B-12---:R-:W-:Y:S01]  /*9f10*/  HMMA.16816.F32 R20, R16.reuse, R36, RZ ;  /* 0x000000241014723c */ /* 0x046fe200000018ff */
[C---:B------:R-:W-:Y:S01]  /*9f20*/  LEA R211, R6.reuse, R209, 0x1 ;  /* 0x000000d106d37211 */ /* 0x040fe200078e08ff */
[----:B------:R-:W-:Y:S01]  /*9f30*/  LDSM.16.M88.4 R76, [R200+0xb880] ;  /* 0x00b88000c84c783b */ /* 0x000fe20000000200 */
[C---:B------:R-:W-:Y:S01]  /*9f40*/  LEA R206, R7.reuse, R200, 0x1 ;  /* 0x000000c807ce7211 */ /* 0x040fe200078e08ff */
[----:B------:R-:W-:Y:S01]  /*9f50*/  BSSY B1, `(.L_x_1200) ;  /* 0x0000104000017945 */ /* 0x000fe20003800000 */
[----:B------:R-:W-:Y:S01]  /*9f60*/  LEA R210, R6, R208, 0x1 ;  /* 0x000000d006d27211 */ /* 0x000fe200078e08ff */
[----:B------:R-:W-:Y:S01]  /*9f70*/  LDSM.16.M88.4 R12, [R211] ;  /* 0x00000000d30c783b */ /* 0x000fe20000000200 */
[----:B------:R-:W-:Y:S01]  /*9f80*/  LEA R205, R7, R207, 0x1 ;  /* 0x000000cf07cd7211 */ /* 0x000fe200078e08ff */
[C---:B------:R-:W-:Y:S01]  /*9f90*/  HMMA.16816.F32 R36, R16.reuse, R38, RZ ;  /* 0x000000261024723c */ /* 0x040fe200000018ff */
[----:B------:R-:W-:Y:S01]  /*9fa0*/  ISETP.GT.AND P0, PT, R145, R234, PT ;  /* 0x000000ea9100720c */ /* 0x000fe20003f04270 */
[----:B-----5:R-:W1:Y:S04]  /*9fb0*/  LDSM.16.M88.4 R48, [R206+0xa080] ;  /* 0x00a08000ce30783b */ /* 0x020e680000000200 */
[----:B------:R-:W2:Y:S02]  /*9fc0*/  LDSM.16.M88.4 R52, [R206+0xa880] ;  /* 0x00a88000ce34783b */ /* 0x000ea40000000200 */
[C---:B------:R-:W-:Y:S02]  /*9fd0*/  HMMA.16816.F32 R32, R16.reuse, R40, RZ ;  /* 0x000000281020723c */ /* 0x040fe400000018ff */
[----:B------:R-:W3:Y:S04]  /*9fe0*/  LDSM.16.M88.4 R60, [R206+0xb080] ;  /* 0x00b08000ce3c783b */ /* 0x000ee80000000200 */
[----:B------:R-:W-:Y:S02]  /*9ff0*/  LDSM.16.M88.4 R68, [R205] ;  /* 0x00000000cd44783b */ /* 0x000fe40000000200 */
[C---:B------:R-:W-:Y:S02]  /*a000*/  HMMA.16816.F32 R40, R16.reuse, R42, RZ ;  /* 0x0000002a1028723c */ /* 0x040fe400000018ff */
[----:B------:R-:W-:Y:S04]  /*a010*/  LDSM.16.M88.4 R80, [R200+0xd080] ;  /* 0x00d08000c850783b */ /* 0x000fe80000000200 */
[----:B------:R-:W-:Y:S02]  /*a020*/  LDSM.16.M88.4 R84, [R200+0xe880] ;  /* 0x00e88000c854783b */ /* 0x000fe40000000200 */
[C---:B------:R-:W-:Y:S08]  /*a030*/  HMMA.16816.F32 R44, R16.reuse, R28, RZ ;  /* 0x0000001c102c723c */ /* 0x040ff000000018ff */
[----:B------:R-:W-:Y:S08]  /*a040*/  HMMA.16816.F32 R28, R16, R30, RZ ;  /* 0x0000001e101c723c */ /* 0x000ff000000018ff */
[C---:B------:R-:W-:Y:S01]  /*a050*/  HMMA.16816.F32 R16, R24.reuse, R56, R20 ;  /* 0x000000381810723c */ /* 0x040fe20000001814 */
[----:B------:R-:W4:Y:S07]  /*a060*/  LDSM.16.M88.4 R20, [R210] ;  /* 0x00000000d214783b */ /* 0x000f2e0000000200 */
[C---:B------:R-:W-:Y:S01]  /*a070*/  HMMA.16816.F32 R36, R24.reuse, R58, R36 ;  /* 0x0000003a1824723c */ /* 0x040fe20000001824 */
[----:B------:R-:W2:Y:S07]  /*a080*/  LDSM.16.M88.4 R56, [R205+0x800] ;  /* 0x00080000cd38783b */ /* 0x000eae0000000200 */
[C---:B------:R-:W-:Y:S08]  /*a090*/  HMMA.16816.F32 R32, R24.reuse, R64, R32 ;  /* 0x000000401820723c */ /* 0x040ff00000001820 */
[C---:B------:R-:W-:Y:S01]  /*a0a0*/  HMMA.16816.F32 R40, R24.reuse, R66, R40 ;  /* 0x000000421828723c */ /* 0x040fe20000001828 */
[----:B------:R-:W3:Y:S07]  /*a0b0*/  LDSM.16.M88.4 R64, [R205+0x1000] ;  /* 0x00100000cd40783b */ /* 0x000eee0000000200 */
[C---:B------:R-:W-:Y:S08]  /*a0c0*/  HMMA.16816.F32 R44, R24.reuse, R72, R44 ;  /* 0x00000048182c723c */ /* 0x040ff0000000182c */
[----:B------:R-:W-:Y:S01]  /*a0d0*/  HMMA.16816.F32 R28, R24, R74, R28 ;  /* 0x0000004a181c723c */ /* 0x000fe2000000181c */
[----:B------:R-:W4:Y:S04]  /*a0e0*/  LDSM.16.M88.4 R24, [R209+0x4000] ;  /* 0x00400000d118783b */ /* 0x000f280000000200 */
[----:B------:R-:W-:Y:S03]  /*a0f0*/  LDSM.16.M88.4 R72, [R207+0x1800] ;  /* 0x00180000cf48783b */ /* 0x000fe60000000200 */
[C---:B-1----:R-:W-:Y:S08]  /*a100*/  HMMA.16816.F32 R16, R12.reuse, R48, R16 ;  /* 0x000000300c10723c */ /* 0x042ff00000001810 */
[C---:B------:R-:W-:Y:S01]  /*a110*/  HMMA.16816.F32 R48, R12.reuse, R50, R36 ;  /* 0x000000320c30723c */ /* 0x040fe20000001824 */
[----:B------:R-:W1:Y:S07]  /*a120*/  LDSM.16.M88.4 R36, [R200+0xc080] ;  /* 0x00c08000c824783b */ /* 0x000e6e0000000200 */
[C---:B--2---:R-:W-:Y:S08]  /*a130*/  HMMA.16816.F32 R32, R12.reuse, R52, R32 ;  /* 0x000000340c20723c */ /* 0x044ff00000001820 */
[C---:B------:R-:W-:Y:S01]  /*a140*/  HMMA.16816.F32 R40, R12.reuse, R54, R40 ;  /* 0x000000360c28723c */ /* 0x040fe20000001828 */
[----:B------:R-:W2:Y:S07]  /*a150*/  LDSM.16.M88.4 R52, [R200+0xc880] ;  /* 0x00c88000c834783b */ /* 0x000eae0000000200 */
[C---:B---3--:R-:W-:Y:S08]  /*a160*/  HMMA.16816.F32 R44, R12.reuse, R60, R44 ;  /* 0x0000003c0c2c723c */ /* 0x048ff0000000182c */
[----:B------:R-:W-:Y:S01]  /*a170*/  HMMA.16816.F32 R28, R12, R62, R28 ;  /* 0x0000003e0c1c723c */ /* 0x000fe2000000181c */
[----:B------:R-:W-:Y:S07]  /*a180*/  LDSM.16.M88.4 R60, [R206+0xc880] ;  /* 0x00c88000ce3c783b */ /* 0x000fee0000000200 */
[C---:B----4-:R-:W-:Y:S01]  /*a190*/  HMMA.16816.F32 R12, R20.reuse, R68, R16 ;  /* 0x00000044140c723c */ /* 0x050fe20000001810 */
[----:B------:R-:W3:Y:S07]  /*a1a0*/  LDSM.16.M88.4 R16, [R208+0x4000] ;  /* 0x00400000d010783b */ /* 0x000eee0000000200 */
[C---:B------:R-:W-:Y:S01]  /*a1b0*/  HMMA.16816.F32 R48, R20.reuse, R70, R48 ;  /* 0x000000461430723c */ /* 0x040fe20000001830 */
[----:B------:R-:W-:Y:S07]  /*a1c0*/  LDSM.16.M88.4 R68, [R206+0xb880] ;  /* 0x00b88000ce44783b */ /* 0x000fee0000000200 */
[C---:B------:R-:W-:Y:S08]  /*a1d0*/  HMMA.16816.F32 R32, R20.reuse, R56, R32 ;  /* 0x000000381420723c */ /* 0x040ff00000001820 */
[C---:B------:R-:W-:Y:S01]  /*a1e0*/  HMMA.16816.F32 R40, R20.reuse, R58, R40 ;  /* 0x0000003a1428723c */ /* 0x040fe20000001828 */
[----:B------:R-:W4:Y:S07]  /*a1f0*/  LDSM.16.M88.4 R56, [R207+0x2000] ;  /* 0x00200000cf38783b */ /* 0x000f2e0000000200 */
[C---:B------:R-:W-:Y:S08]  /*a200*/  HMMA.16816.F32 R44, R20.reuse, R64, R44 ;  /* 0x00000040142c723c */ /* 0x040ff0000000182c */
[----:B------:R-:W-:Y:S01]  /*a210*/  HMMA.16816.F32 R28, R20, R66, R28 ;  /* 0x00000042141c723c */ /* 0x000fe2000000181c */
[----:B------:R-:W3:Y:S07]  /*a220*/  LDSM.16.M88.4 R64, [R207+0x2800] ;  /* 0x00280000cf40783b */ /* 0x000eee0000000200 */
[C---:B------:R-:W-:Y:S01]  /*a230*/  HMMA.16816.F32 R20, R24.reuse, R76, R12 ;  /* 0x0000004c1814723c */ /* 0x040fe2000000180c */
[----:B------:R-:W3:Y:S07]  /*a240*/  LDSM.16.M88.4 R12, [R211+0x4000] ;  /* 0x00400000d30c783b */ /* 0x000eee0000000200 */
[C---:B------:R-:W-:Y:S01]  /*a250*/  HMMA.16816.F32 R48, R24.reuse, R78, R48 ;  /* 0x0000004e1830723c */ /* 0x040fe20000001830 */
[----:B------:R-:W-:Y:S07]  /*a260*/  LDSM.16.M88.4 R76, [R205+0x1800] ;  /* 0x00180000cd4c783b */ /* 0x000fee0000000200 */
[C---:B-1----:R-:W-:Y:S08]  /*a270*/  HMMA.16816.F32 R32, R24.reuse, R36, R32 ;  /* 0x000000241820723c */ /* 0x042ff00000001820 */
[C---:B------:R-:W-:Y:S08]  /*a280*/  HMMA.16816.F32 R40, R24.reuse, R38, R40 ;  /* 0x000000261828723c */ /* 0x040ff00000001828 */
[C---:B--2---:R-:W-:Y:S08]  /*a290*/  HMMA.16816.F32 R44, R24.reuse, R52, R44 ;  /* 0x00000034182c723c */ /* 0x044ff0000000182c */
[----:B------:R-:W-:Y:S01]  /*a2a0*/  HMMA.16816.F32 R28, R24, R54, R28 ;  /* 0x00000036181c723c */ /* 0x000fe2000000181c */
[----:B------:R-:W1:Y:S04]  /*a2b0*/  LDSM.16.M88.4 R52, [R206+0xc080] ;  /* 0x00c08000ce34783b */ /* 0x000e680000000200 */
[----:B------:R-:W2:Y:S03]  /*a2c0*/  LDSM.16.M88.4 R24, [R210+0x4000] ;  /* 0x00400000d218783b */ /* 0x000ea60000000200 */
[C---:B---3--:R-:W-:Y:S08]  /*a2d0*/  HMMA.16816.F32 R20, R16.reuse, R72, R20 ;  /* 0x000000481014723c */ /* 0x048ff00000001814 */
[C---:B------:R-:W-:Y:S01]  /*a2e0*/  HMMA.16816.F32 R48, R16.reuse, R74, R48 ;  /* 0x0000004a1030723c */ /* 0x040fe20000001830 */
[----:B------:R-:W-:Y:S07]  /*a2f0*/  LDSM.16.M88.4 R72, [R207+0x3000] ;  /* 0x00300000cf48783b */ /* 0x000fee0000000200 */
[C---:B----4-:R-:W-:Y:S08]  /*a300*/  HMMA.16816.F32 R36, R16.reuse, R56, R32 ;  /* 0x000000381024723c */ /* 0x050ff00000001820 */
[C---:B------:R-:W-:Y:S01]  /*a310*/  HMMA.16816.F32 R32, R16.reuse, R58, R40 ;  /* 0x0000003a1020723c */ /* 0x040fe20000001828 */
[----:B------:R-:W3:Y:S07]  /*a320*/  LDSM.16.M88.4 R56, [R205+0x2000] ;  /* 0x00200000cd38783b */ /* 0x000eee0000000200 */
[C---:B------:R-:W-:Y:S08]  /*a330*/  HMMA.16816.F32 R44, R16.reuse, R64, R44 ;  /* 0x00000040102c723c */ /* 0x040ff0000000182c */
[----:B------:R-:W-:Y:S01]  /*a340*/  HMMA.16816.F32 R28, R16, R66, R28 ;  /* 0x00000042101c723c */ /* 0x000fe2000000181c */
[----:B------:R-:W4:Y:S07]  /*a350*/  LDSM.16.M88.4 R64, [R205+0x2800] ;  /* 0x00280000cd40783b */ /* 0x000f2e0000000200 */
[C---:B------:R-:W-:Y:S01]  /*a360*/  HMMA.16816.F32 R16, R12.reuse, R68, R20 ;  /* 0x000000440c10723c */ /* 0x040fe20000001814 */
[----:B------:R-:W2:Y:S07]  /*a370*/  LDSM.16.M88.4 R20, [R209+0x8000] ;  /* 0x00800000d114783b */ /* 0x000eae0000000200 */
[C---:B------:R-:W-:Y:S01]  /*a380*/  HMMA.16816.F32 R48, R12.reuse, R70, R48 ;  /* 0x000000460c30723c */ /* 0x040fe20000001830 */
[----:B------:R-:W-:Y:S07]  /*a390*/  LDSM.16.M88.4 R68, [R207+0x4000] ;  /* 0x00400000cf44783b */ /* 0x000fee0000000200 */
[C---:B-1----:R-:W-:Y:S08]  /*a3a0*/  HMMA.16816.F32 R40, R12.reuse, R52, R36 ;  /* 0x000000340c28723c */ /* 0x042ff00000001824 */
[C---:B------:R-:W-:Y:S01]  /*a3b0*/  HMMA.16816.F32 R36, R12.reuse, R54, R32 ;  /* 0x000000360c24723c */ /* 0x040fe20000001820 */
[----:B------:R-:W1:Y:S07]  /*a3c0*/  LDSM.16.M88.4 R52, [R200+0xd880] ;  /* 0x00d88000c834783b */ /* 0x000e6e0000000200 */
[C---:B------:R-:W-:Y:S08]  /*a3d0*/  HMMA.16816.F32 R32, R12.reuse, R60, R44 ;  /* 0x0000003c0c20723c */ /* 0x040ff0000000182c */
[----:B------:R-:W-:Y:S01]  /*a3e0*/  HMMA.16816.F32 R28, R12, R62, R28 ;  /* 0x0000003e0c1c723c */ /* 0x000fe2000000181c */
[----:B------:R-:W1:Y:S07]  /*a3f0*/  LDSM.16.M88.4 R60, [R200+0xe080] ;  /* 0x00e08000c83c783b */ /* 0x000e6e0000000200 */
[C---:B--2---:R-:W-:Y:S01]  /*a400*/  HMMA.16816.F32 R12, R24.reuse, R76, R16 ;  /* 0x0000004c180c723c */ /* 0x044fe20000001810 */
[----:B------:R-:W2:Y:S07]  /*a410*/  LDSM.16.M88.4 R16, [R208+0x8000] ;  /* 0x00800000d010783b */ /* 0x000eae0000000200 */
[C---:B------:R-:W-:Y:S01]  /*a420*/  HMMA.16816.F32 R48, R24.reuse, R78, R48 ;  /* 0x0000004e1830723c */ /* 0x040fe20000001830 */
[----:B------:R-:W-:Y:S07]  /*a430*/  LDSM.16.M88.4 R76, [R206+0xd080] ;  /* 0x00d08000ce4c783b */ /* 0x000fee0000000200 */
[C---:B---3--:R-:W-:Y:S08]  /*a440*/  HMMA.16816.F32 R44, R24.reuse, R56, R40 ;  /* 0x00000038182c723c */ /* 0x048ff00000001828 */
[C---:B------:R-:W-:Y:S01]  /*a450*/  HMMA.16816.F32 R40, R24.reuse, R58, R36 ;  /* 0x0000003a1828723c */ /* 0x040fe20000001824 */
[----:B------:R-:W3:Y:S07]  /*a460*/  LDSM.16.M88.4 R56, [R207+0x3800] ;  /* 0x00380000cf38783b */ /* 0x000eee0000000200 */
[C---:B----4-:R-:W-:Y:S08]  /*a470*/  HMMA.16816.F32 R32, R24.reuse, R64, R32 ;  /* 0x000000401820723c */ /* 0x050ff00000001820 */
[----:B------:R-:W-:Y:S01]  /*a480*/  HMMA.16816.F32 R28, R24, R66, R28 ;  /* 0x00000042181c723c */ /* 0x000fe2000000181c */
[----:B------:R-:W-:Y:S07]  /*a490*/  LDSM.16.M88.4 R64, [R206+0xe080] ;  /* 0x00e08000ce40783b */ /* 0x000fee0000000200 */
[C---:B------:R-:W-:Y:S01]  /*a4a0*/  HMMA.16816.F32 R24, R20.reuse, R80, R12 ;  /* 0x000000501418723c */ /* 0x040fe2000000180c */
[----:B------:R-:W4:Y:S07]  /*a4b0*/  LDSM.16.M88.4 R12, [R211+0x8000] ;  /* 0x00800000d30c783b */ /* 0x000f2e0000000200 */
[C---:B------:R-:W-:Y:S01]  /*a4c0*/  HMMA.16816.F32 R36, R20.reuse, R82, R48 ;  /* 0x000000521424723c */ /* 0x040fe20000001830 */
[----:B------:R-:W3:Y:S04]  /*a4d0*/  LDSM.16.M88.4 R48, [R206+0xd880] ;  /* 0x00d88000ce30783b */ /* 0x000ee80000000200 */
[----:B------:R-:W-:Y:S03]  /*a4e0*/  LDSM.16.M88.4 R80, [R207+0x4800] ;  /* 0x00480000cf50783b */ /* 0x000fe60000000200 */
[C---:B-1----:R-:W-:Y:S08]  /*a4f0*/  HMMA.16816.F32 R44, R20.reuse, R52, R44 ;  /* 0x00000034142c723c */ /* 0x042ff0000000182c */
[C---:B------:R-:W-:Y:S08]  /*a500*/  HMMA.16816.F32 R40, R20.reuse, R54, R40 ;  /* 0x000000361428723c */ /* 0x040ff00000001828 */
[C---:B------:R-:W-:Y:S08]  /*a510*/  HMMA.16816.F32 R32, R20.reuse, R60, R32 ;  /* 0x0000003c1420723c */ /* 0x040ff00000001820 */
[----:B------:R-:W-:Y:S01]  /*a520*/  HMMA.16816.F32 R28, R20, R62, R28 ;  /* 0x0000003e141c723c */ /* 0x000fe2000000181c */
[----:B------:R-:W-:Y:S07]  /*a530*/  LDSM.16.M88.4 R60, [R205+0x3800] ;  /* 0x00380000cd3c783b */ /* 0x000fee0000000200 */
[C---:B--2---:R-:W-:Y:S01]  /*a540*/  HMMA.16816.F32 R20, R16.reuse, R72, R24 ;  /* 0x000000481014723c */ /* 0x044fe20000001818 */
[----:B------:R-:W-:Y:S07]  /*a550*/  LDSM.16.M88.4 R24, [R210+0x8000] ;  /* 0x00800000d218783b */ /* 0x000fee0000000200 */
[C---:B------:R-:W-:Y:S01]  /*a560*/  HMMA.16816.F32 R36, R16.reuse, R74, R36 ;  /* 0x0000004a1024723c */ /* 0x040fe20000001824 */
[----:B------:R-:W1:Y:S07]  /*a570*/  LDSM.16.M88.4 R72, [R205+0x3000] ;  /* 0x00300000cd48783b */ /* 0x000e6e0000000200 */
[C---:B---3--:R-:W-:Y:S08]  /*a580*/  HMMA.16816.F32 R52, R16.reuse, R56, R44 ;  /* 0x000000381034723c */ /* 0x048ff0000000182c */
[C---:B------:R-:W-:Y:S01]  /*a590*/  HMMA.16816.F32 R44, R16.reuse, R58, R40 ;  /* 0x0000003a102c723c */ /* 0x040fe20000001828 */
[----:B------:R-:W-:Y:S07]  /*a5a0*/  LDSM.16.M88.4 R56, [R200+0xf080] ;  /* 0x00f08000c838783b */ /* 0x000fee0000000200 */
[C---:B------:R-:W-:Y:S08]  /*a5b0*/  HMMA.16816.F32 R40, R16.reuse, R68, R32 ;  /* 0x000000441028723c */ /* 0x040ff00000001820 */
[----:B------:R-:W-:Y:S01]  /*a5c0*/  HMMA.16816.F32 R32, R16, R70, R28 ;  /* 0x000000461020723c */ /* 0x000fe2000000181c */
[----:B------:R-:W2:Y:S04]  /*a5d0*/  LDSM.16.M88.4 R28, [R209+0xc000] ;  /* 0x00c00000d11c783b */ /* 0x000ea80000000200 */
[----:B------:R-:W3:Y:S03]  /*a5e0*/  LDSM.16.M88.4 R68, [R205+0x4000] ;  /* 0x00400000cd44783b */ /* 0x000ee60000000200 */
[C---:B----4-:R-:W-:Y:S08]  /*a5f0*/  HMMA.16816.F32 R16, R12.reuse, R76, R20 ;  /* 0x0000004c0c10723c */ /* 0x050ff00000001814 */
[C---:B------:R-:W-:Y:S01]  /*a600*/  HMMA.16816.F32 R20, R12.reuse, R78, R36 ;  /* 0x0000004e0c14723c */ /* 0x040fe20000001824 */
[----:B------:R-:W-:Y:S07]  /*a610*/  LDSM.16.M88.4 R76, [R206+0xe880] ;  /* 0x00e88000ce4c783b */ /* 0x000fee0000000200 */
[C---:B------:R-:W-:Y:S08]  /*a620*/  HMMA.16816.F32 R52, R12.reuse, R48, R52 ;  /* 0x000000300c34723c */ /* 0x040ff00000001834 */
[C---:B------:R-:W-:Y:S08]  /*a630*/  HMMA.16816.F32 R48, R12.reuse, R50, R44 ;  /* 0x000000320c30723c */ /* 0x040ff0000000182c */
[C---:B------:R-:W-:Y:S08]  /*a640*/  HMMA.16816.F32 R44, R12.reuse, R64, R40 ;  /* 0x000000400c2c723c */ /* 0x040ff00000001828 */
[----:B------:R-:W-:Y:S01]  /*a650*/  HMMA.16816.F32 R32, R12, R66, R32 ;  /* 0x000000420c20723c */ /* 0x000fe20000001820 */
[----:B------:R-:W-:Y:S07]  /*a660*/  LDSM.16.M88.4 R64, [R207+0x5000] ;  /* 0x00500000cf40783b */ /* 0x000fee0000000200 */
[C---:B-1----:R-:W-:Y:S01]  /*a670*/  HMMA.16816.F32 R12, R24.reuse, R72, R16 ;  /* 0x00000048180c723c */ /* 0x042fe20000001810 */
[----:B------:R-:W-:Y:S07]  /*a680*/  LDSM.16.M88.4 R16, [R211+0xc000] ;  /* 0x00c00000d310783b */ /* 0x000fee0000000200 */
[C---:B------:R-:W-:Y:S01]  /*a690*/  HMMA.16816.F32 R36, R24.reuse, R74, R20 ;  /* 0x0000004a1824723c */ /* 0x040fe20000001814 */
[----:B------:R-:W1:Y:S04]  /*a6a0*/  LDSM.16.M88.4 R20, [R208+0xc000] ;  /* 0x00c00000d014783b */ /* 0x000e680000000200 */
[----:B------:R-:W-:Y:S03]  /*a6b0*/  LDSM.16.M88.4 R72, [R206+0xf080] ;  /* 0x00f08000ce48783b */ /* 0x000fe60000000200 */
[----:B------:R-:W-:Y:S01]  /*a6c0*/  HMMA.16816.F32 R40, R24, R60, R52 ;  /* 0x0000003c1828723c */ /* 0x000fe20000001834 */
[----:B------:R-:W4:Y:S07]  /*a6d0*/  LDSM.16.M88.4 R52, [R200+0xf880] ;  /* 0x00f88000c834783b */ /* 0x000f2e0000000200 */
[----:B--2---:R-:W-:Y:S08]  /*a6e0*/  HMMA.16816.F32 R12, R28, R84, R12 ;  /* 0x000000541c0c723c */ /* 0x004ff0000000180c */
[C---:B------:R-:W-:Y:S01]  /*a6f0*/  HMMA.16816.F32 R48, R24.reuse, R62, R48 ;  /* 0x0000003e1830723c */ /* 0x040fe20000001830 */
[----:B------:R-:W2:Y:S07]  /*a700*/  LDSM.16.M88.4 R60, [R207+0x5800] ;  /* 0x00580000cf3c783b */ /* 0x000eae0000000200 */
[C---:B---3--:R-:W-:Y:S08]  /*a710*/  HMMA.16816.F32 R44, R24.reuse, R68, R44 ;  /* 0x00000044182c723c */ /* 0x048ff0000000182c */
[----:B------:R-:W-:Y:S01]  /*a720*/  HMMA.16816.F32 R32, R24, R70, R32 ;  /* 0x000000461820723c */ /* 0x000fe20000001820 */
[----:B------:R-:W-:Y:S07]  /*a730*/  LDSM.16.M88.4 R68, [R206+0xf880] ;  /* 0x00f88000ce44783b */ /* 0x000fee0000000200 */
[----:B------:R-:W-:Y:S01]  /*a740*/  HMMA.16816.F32 R24, R28, R86, R36 ;  /* 0x000000561c18723c */ /* 0x000fe20000001824 */
[----:B------:R-:W-:Y:S07]  /*a750*/  LDSM.16.M88.4 R84, [R205+0x4800] ;  /* 0x00480000cd54783b */ /* 0x000fee0000000200 */
[----:B-1----:R-:W-:Y:S01]  /*a760*/  HMMA.16816.F32 R36, R20, R80, R12 ;  /* 0x000000501424723c */ /* 0x002fe2000000180c */
[----:B------:R-:W1:Y:S07]  /*a770*/  LDSM.16.M88.4 R12, [R210+0xc000] ;  /* 0x00c00000d20c783b */ /* 0x000e6e0000000200 */
[C---:B------:R-:W-:Y:S08]  /*a780*/  HMMA.16816.F32 R40, R28.reuse, R56, R40 ;  /* 0x000000381c28723c */ /* 0x040ff00000001828 */
[C---:B------:R-:W-:Y:S08]  /*a790*/  HMMA.16816.F32 R48, R28.reuse, R58, R48 ;  /* 0x0000003a1c30723c */ /* 0x040ff00000001830 */
[C---:B----4-:R-:W-:Y:S08]  /*a7a0*/  HMMA.16816.F32 R44, R28.reuse, R52, R44 ;  /* 0x000000341c2c723c */ /* 0x050ff0000000182c */
[----:B------:R-:W-:Y:S08]  /*a7b0*/  HMMA.16816.F32 R32, R28, R54, R32 ;  /* 0x000000361c20723c */ /* 0x000ff00000001820 */
[----:B------:R-:W-:Y:S08]  /*a7c0*/  HMMA.16816.F32 R28, R20, R82, R24 ;  /* 0x00000052141c723c */ /* 0x000ff00000001818 */
[----:B------:R-:W-:Y:S08]  /*a7d0*/  HMMA.16816.F32 R36, R16, R76, R36 ;  /* 0x0000004c1024723c */ /* 0x000ff00000001824 */
[C---:B------:R-:W-:Y:S01]  /*a7e0*/  HMMA.16816.F32 R24, R20.reuse, R64, R40 ;  /* 0x000000401418723c */ /* 0x040fe20000001828 */
[----:B------:R-:W-:Y:S07]  /*a7f0*/  LDSM.16.M88.4 R40, [R205+0x5800] ;  /* 0x00580000cd28783b */ /* 0x000fee0000000200 */
[----:B------:R-:W-:Y:S01]  /*a800*/  HMMA.16816.F32 R56, R20, R66, R48 ;  /* 0x000000421438723c */ /* 0x000fe20000001830 */
[----:B------:R-:W3:Y:S01]  /*a810*/  LDSM.16.M88.4 R64, [R205+0x5000] ;  /* 0x00500000cd40783b */ /* 0x000ee20000000200 */
[----:B------:R-:W-:-:S06]  /*a820*/  DEPBAR.LE SB0, 0x0 ;  /* 0x000080000000791a */ /* 0x000fcc0000000000 */
[----:B--2---:R-:W-:Y:S08]  /*a830*/  HMMA.16816.F32 R52, R20, R60, R44 ;  /* 0x0000003c1434723c */ /* 0x004ff0000000182c */
[----:B------:R-:W-:Y:S08]  /*a840*/  HMMA.16816.F32 R44, R16, R78, R28 ;  /* 0x0000004e102c723c */ /* 0x000ff0000000181c */
[----:B------:R-:W-:Y:S08]  /*a850*/  HMMA.16816.F32 R48, R20, R62, R32 ;  /* 0x0000003e1430723c */ /* 0x000ff00000001820 */
[----:B-1----:R-:W-:Y:S08]  /*a860*/  HMMA.16816.F32 R20, R12, R84, R36 ;  /* 0x000000540c14723c */ /* 0x002ff00000001824 */
[C---:B------:R-:W-:Y:S08]  /*a870*/  HMMA.16816.F32 R32, R16.reuse, R72, R24 ;  /* 0x000000481020723c */ /* 0x040ff00000001818 */
[----:B------:R-:W-:Y:S08]  /*a880*/  HMMA.16816.F32 R28, R16, R74, R56 ;  /* 0x0000004a101c723c */ /* 0x000ff00000001838 */
[----:B------:R-:W-:Y:S01]  /*a890*/  HMMA.16816.F32 R44, R12, R86, R44 ;  /* 0x000000560c2c723c */ /* 0x000fe2000000182c */
[----:B------:R-:W-:-:S07]  /*a8a0*/  FMUL.FTZ R0, R20, c[0x0][0x320] ;  /* 0x0000c80014007a20 */ /* 0x000fce0000410000 */
[C---:B------:R-:W-:Y:S08]  /*a8b0*/  HMMA.16816.F32 R24, R16.reuse, R68, R52 ;  /* 0x000000441018723c */ /* 0x040ff00000001834 */
[----:B------:R-:W-:Y:S08]  /*a8c0*/  HMMA.16816.F32 R16, R16, R70, R48 ;  /* 0x000000461010723c */ /* 0x000ff00000001830 */
[C---:B---3--:R-:W-:Y:S01]  /*a8d0*/  HMMA.16816.F32 R48, R12.reuse, R64, R32 ;  /* 0x000000400c30723c */ /* 0x048fe20000001820 */
[----:B------:R1:W2:Y:S07]  /*a8e0*/  MUFU.TANH R35, R0 ;  /* 0x0000000000237308 */ /* 0x0002ae0000002400 */
[C---:B------:R-:W-:Y:S08]  /*a8f0*/  HMMA.16816.F32 R64, R12.reuse, R66, R28 ;  /* 0x000000420c40723c */ /* 0x040ff0000000181c */
[----:B------:R-:W-:Y:S01]  /*a900*/  HMMA.16816.F32 R36, R12, R40, R24 ;  /* 0x000000280c24723c */ /* 0x000fe20000001818 */
[----:B-1----:R-:W-:-:S04]  /*a910*/  FMUL.FTZ R0, R21, c[0x0][0x320] ;  /* 0x0000c80015007a20 */ /* 0x002fc80000410000 */
[----:B------:R1:W3:Y:S03]  /*a920*/  MUFU.TANH R28, R0 ;  /* 0x00000000001c7308 */ /* 0x0002e60000002400 */
[----:B------:R-:W-:Y:S01]  /*a930*/  HMMA.16816.F32 R40, R12, R42, R16 ;  /* 0x0000002a0c28723c */ /* 0x000fe20000001810 */
[----:B-1----:R-:W-:-:S04]  /*a940*/  FMUL.FTZ R0, R22, c[0x0][0x320] ;  /* 0x0000c80016007a20 */ /* 0x002fc80000410000 */
[----:B------:R1:W4:Y:S02]  /*a950*/  MUFU.TANH R53, R0 ;  /* 0x0000000000357308 */ /* 0x0003240000002400 */
[----:B-1----:R-:W-:-:S06]  /*a960*/  FMUL.FTZ R0, R23, c[0x0][0x320] ;  /* 0x0000c80017007a20 */ /* 0x002fcc0000410000 */
[----:B------:R1:W1:Y:S02]  /*a970*/  MUFU.TANH R52, R0 ;  /* 0x0000000000347308 */ /* 0x0002640000002400 */
[----:B-1----:R-:W-:-:S06]  /*a980*/  FMUL.FTZ R0, R44, c[0x0][0x320] ;  /* 0x0000c8002c007a20 */ /* 0x002fcc0000410000 */
[----:B------:R1:W1:Y:S02]  /*a990*/  MUFU.TANH R23, R0 ;  /* 0x0000000000177308 */ /* 0x0002640000002400 */
[----:B-1----:R-:W-:-:S06]  /*a9a0*/  FMUL.FTZ R0, R45, c[0x0][0x320] ;  /* 0x0000c8002d007a20 */ /* 0x002fcc0000410000 */
[----:B------:R1:W1:Y:S01]  /*a9b0*/  MUFU.TANH R22, R0 ;  /* 0x0000000000167308 */ /* 0x0002620000002400 */
[----:B------:R-:W-:Y:S06]  /*a9c0*/  BAR.SYNC.DEFER_BLOCKING 0x0 ;  /* 0x0000000000007b1d */ /* 0x000fec0000010000 */
[----:B------:R-:W-:Y:S05]  /*a9d0*/  @!P0 BRA `(.L_x_1201) ;  /* 0x000005b000008947 */ /* 0x000fea0003800000 */
[----:B-1234-:R-:W-:Y:S01]  /*a9e0*/  IMAD.MOV.U32 R0, RZ, RZ, 0x1 ;  /* 0x00000001ff007424 */ /* 0x01efe200078e00ff */
[C---:B------:R-:W-:Y:S01]  /*a9f0*/  IADD3 R2, R235.reuse, R144, R238 ;  /* 0x00000090eb027210 */ /* 0x040fe20007ffe0ee */
[----:B------:R-:W-:Y:S01]  /*aa00*/  IMAD.MOV.U32 R224, RZ, RZ, RZ ;  /* 0x000000ffffe07224 */ /* 0x000fe200078e00ff */
[----:B------:R-:W-:-:S02]  /*aa10*/  ISETP.GT.AND P1, PT, R235, 0x2f, PT ;  /* 0x0000002feb00780c */ /* 0x000fc40003f24270 */
[----:B------:R-:W-:Y:S02]  /*aa20*/  ISETP.NE.AND P0, PT, R0, c[0x0][0x2b8], PT ;  /* 0x0000ae0000007a0c */ /* 0x000fe40003f05270 */
[----:B------:R-:W-:-:S05]  /*aa30*/  IADD3 R2, R2, -0x30, RZ ;  /* 0xffffffd002027810 */ /* 0x000fca0007ffe0ff */
[----:B------:R-:W-:-:S06]  /*aa40*/  IMAD.MOV.U32 R0, RZ, RZ, R2 ;  /* 0x000000ffff007224 */ /* 0x000fcc00078e0002 */
        /* <DEDUP_REMOVED lines=8> */
[----:B------:R-:W-:Y:S02]  /*aad0*/  IADD3 R11, -R237, 0x30, RZ ;  /* 0x00000030ed0b7810 */ /* 0x000fe40007ffe1ff */
[----:B------:R-:W1:Y:S01]  /*aae0*/  S2R R8, SR_CTAID.Y ;  /* 0x0000000000087919 */ /* 0x000e620000002600 */
[----:B------:R-:W-:-:S04]  /*aaf0*/  IMAD R225, R0, c[0x0][0x2b8], R2 ;  /* 0x0000ae0000e17a24 */ /* 0x000fc800078e0202 */
[----:B------:R-:W-:Y:S01]  /*ab00*/  IMAD.WIDE.U32 R2, R225, c[0x0][0x1e0], RZ ;  /* 0x00007800e1027a25 */ /* 0x000fe200078e00ff */
[----:B------:R-:W-:-:S05]  /*ab10*/  SHF.R.S32.HI R0, RZ, 0x1f, R225 ;  /* 0x0000001fff007819 */ /* 0x000fca00000114e1 */
[----:B------:R-:W-:-:S04]  /*ab20*/  IMAD R0, R0, c[0x0][0x1e0], RZ ;  /* 0x0000780000007a24 */ /* 0x000fc800078e02ff */
[----:B------:R-:W-:-:S04]  /*ab30*/  IMAD R0, R225, c[0x0][0x1e4], R0 ;  /* 0x00007900e1007a24 */ /* 0x000fc800078e0200 */
[----:B------:R-:W-:Y:S02]  /*ab40*/  IMAD.IADD R3, R3, 0x1, R0 ;  /* 0x0000000103037824 */ /* 0x000fe400078e0200 */
[----:B-1----:R-:W-:Y:S01]  /*ab50*/  IMAD.WIDE.U32 R90, R8, c[0x0][0x1e8], RZ ;  /* 0x00007a00085a7a25 */ /* 0x002fe200078e00ff */
[----:B--2---:R-:W-:-:S03]  /*ab60*/  SHF.R.S32.HI R0, RZ, 0x1f, R224 ;  /* 0x0000001fff007819 */ /* 0x004fc600000114e0 */
[----:B------:R-:W-:-:S04]  /*ab70*/  IMAD.WIDE.U32 R2, R224, c[0x0][0x1f0], R2 ;  /* 0x00007c00e0027a25 */ /* 0x000fc800078e0002 */
[----:B------:R-:W-:-:S04]  /*ab80*/  IMAD R0, R0, c[0x0][0x1f0], RZ ;  /* 0x00007c0000007a24 */ /* 0x000fc800078e02ff */
[----:B------:R-:W-:Y:S01]  /*ab90*/  IMAD R4, R224, c[0x0][0x1f4], R0 ;  /* 0x00007d00e0047a24 */ /* 0x000fe200078e0200 */
[----:B------:R-:W-:-:S04]  /*aba0*/  IADD3 R0, P0, R90, R2, RZ ;  /* 0x000000025a007210 */ /* 0x000fc80007f1e0ff */
[----:B------:R-:W-:Y:S02]  /*abb0*/  IADD3.X R2, R245, R3, R4, P0, !PT ;  /* 0x00000003f5027210 */ /* 0x000fe400007fe404 */
[----:B------:R-:W-:-:S04]  /*abc0*/  LEA R8, P0, R0, c[0x0][0x1c8], 0x1 ;  /* 0x0000720000087a11 */ /* 0x000fc800078008ff */
[----:B------:R-:W-:Y:S02]  /*abd0*/  LEA.HI.X R7, R0, c[0x0][0x1cc], R2, 0x1, P0 ;  /* 0x0000730000077a11 */ /* 0x000fe400000f0c02 */
[----:B------:R-:W-:Y:S01]  /*abe0*/  ISETP.GE.AND P0, PT, R11, 0x1, PT ;  /* 0x000000010b00780c */ /* 0x000fe20003f06270 */
[----:B------:R-:W-:Y:S10]  /*abf0*/  BRA.DIV ~URZ, `(.L_x_1202) ;  /* 0x00010db27f007947 */ /* 0x000ff4000b800000 */
[----:B------:R1:W2:Y:S02]  /*ac00*/  SHFL.IDX PT, R4, R7, RZ, 0x181f ;  /* 0x00181fff07047589 */ /* 0x0002a400000e0000 */
.L_x_1321:
[----:B------:R-:W-:Y:S05]  /*ac10*/  BRA.DIV ~URZ, `(.L_x_1203) ;  /* 0x00010e127f007947 */ /* 0x000fea000b800000 */
[----:B------:R3:W4:Y:S02]  /*ac20*/  SHFL.IDX PT, R0, R8, RZ, 0x181f ;  /* 0x00181fff08007589 */ /* 0x00072400000e0000 */
.L_x_1322:
[----:B------:R-:W-:Y:S01]  /*ac30*/  BSSY B0, `(.L_x_1204) ;  /* 0x0000019000007945 */ /* 0x000fe20003800000 */
[----:B------:R-:W-:Y:S05]  /*ac40*/  @!P0 BRA `(.L_x_1205) ;  /* 0x0000017000008947 */ /* 0x000fea0003800000 */
[----:B------:R-:W-:Y:S02]  /*ac50*/  SHF.R.S32.HI R2, RZ, 0x1f, R223 ;  /* 0x0000001fff027819 */ /* 0x000fe400000114df */
[C---:B----4-:R-:W-:Y:S02]  /*ac60*/  LEA R16, P0, R223.reuse, R0, 0x1 ;  /* 0x00000000df107211 */ /* 0x050fe400078008ff */
[C---:B------:R-:W-:Y:S02]  /*ac70*/  IADD3 R20, R223.reuse, 0x40, RZ ;  /* 0x00000040df147810 */ /* 0x040fe40007ffe0ff */
[----:B--2---:R-:W-:-:S02]  /*ac80*/  LEA.HI.X R17, R223, R4, R2, 0x1, P0 ;  /* 0x00000004df117211 */ /* 0x004fc400000f0c02 */
[----:B------:R-:W-:Y:S02]  /*ac90*/  LEA R14, P0, R249, R0, 0x1 ;  /* 0x00000000f90e7211 */ /* 0x000fe400078008ff */
[C---:B------:R-:W-:Y:S02]  /*aca0*/  IADD3 R19, R223.reuse, 0x80, RZ ;  /* 0x00000080df137810 */ /* 0x040fe40007ffe0ff */
[C---:B------:R-:W-:Y:S02]  /*acb0*/  IADD3 R18, R223.reuse, 0xc0, RZ ;  /* 0x000000c0df127810 */ /* 0x040fe40007ffe0ff */
[----:B------:R-:W-:Y:S02]  /*acc0*/  ISETP.GE.AND P4, PT, R223, c[0x0][0x1d4], PT ;  /* 0x00007500df007a0c */ /* 0x000fe40003f86270 */
[----:B------:R-:W-:Y:S02]  /*acd0*/  LEA.HI.X R15, R249, R4, R252, 0x1, P0 ;  /* 0x00000004f90f7211 */ /* 0x000fe400000f0cfc */
[----:B------:R-:W-:-:S02]  /*ace0*/  ISETP.GE.AND P3, PT, R20, c[0x0][0x1d4], PT ;  /* 0x0000750014007a0c */ /* 0x000fc40003f66270 */
[----:B------:R-:W-:Y:S02]  /*acf0*/  LEA R12, P0, R248, R0, 0x1 ;  /* 0x00000000f80c7211 */ /* 0x000fe400078008ff */
[----:B------:R-:W-:Y:S02]  /*ad00*/  ISETP.GE.AND P2, PT, R19, c[0x0][0x1d4], PT ;  /* 0x0000750013007a0c */ /* 0x000fe40003f46270 */
[----:B------:R-:W-:Y:S02]  /*ad10*/  ISETP.GE.AND P1, PT, R18, c[0x0][0x1d4], PT ;  /* 0x0000750012007a0c */ /* 0x000fe40003f26270 */
[----:B------:R-:W-:Y:S01]  /*ad20*/  LEA.HI.X R13, R248, R4, R251, 0x1, P0 ;  /* 0x00000004f80d7211 */ /* 0x000fe200000f0cfb */
[----:B------:R-:W-:Y:S01]  /*ad30*/  @!PT LDS RZ, [RZ] ;  /* 0x00000000fffff984 */ /* 0x000fe20000000800 */
[----:B------:R-:W-:Y:S01]  /*ad40*/  @!PT LDS RZ, [RZ] ;  /* 0x00000000fffff984 */ /* 0x000fe20000000800 */
[----:B------:R-:W-:Y:S01]  /*ad50*/  @!PT LDS RZ, [RZ] ;  /* 0x00000000fffff984 */ /* 0x000fe20000000800 */
[----:B------:R2:W-:Y:S01]  /*ad60*/  LDGSTS.E.BYPASS.LTC128B.128 [R213+0xa080], [R16.64], !P4 ;  /* 0x0a08000010d57fae */ /* 0x0005e2000e101d4e */
[----:B------:R-:W-:-:S03]  /*ad70*/  LEA R2, P0, R247, R0, 0x1 ;  /* 0x00000000f7027211 */ /* 0x000fc600078008ff */
[----:B------:R2:W-:Y:S01]  /*ad80*/  LDGSTS.E.BYPASS.LTC128B.128 [R213+0xb880], [R14.64], !P3 ;  /* 0x0b8800000ed57fae */ /* 0x0005e2000d901d4e */
[----:B------:R-:W-:-:S03]  /*ad90*/  LEA.HI.X R3, R247, R4, R250, 0x1, P0 ;  /* 0x00000004f7037211 */ /* 0x000fc600000f0cfa */
[----:B------:R2:W-:Y:S04]  /*ada0*/  LDGSTS.E.BYPASS.LTC128B.128 [R213+0xd080], [R12.64], !P2 ;  /* 0x0d0800000cd57fae */ /* 0x0005e8000d101d4e */
[----:B------:R2:W-:Y:S02]  /*adb0*/  LDGSTS.E.BYPASS.LTC128B.128 [R213+0xe880], [R2.64], !P1 ;  /* 0x0e88000002d57fae */ /* 0x0005e4000c901d4e */
.L_x_1205:
[----:B------:R-:W-:Y:S05]  /*adc0*/  BSYNC B0 ;  /* 0x0000000000007941 */ /* 0x000fea0003800000 */
.L_x_1204:
[----:B------:R-:W-:Y:S05]  /*add0*/  BRA.DIV ~URZ, `(.L_x_1206) ;  /* 0x00010cd27f007947 */ /* 0x000fea000b800000 */
[----:B--2---:R2:W1:Y:S04]  /*ade0*/  SHFL.IDX PT, R4, R7, 0x1, 0x181f ;  /* 0x00381f0007047f89 */ /* 0x00446800000e0000 */
[----:B----4-:R2:W4:Y:S02]  /*adf0*/  SHFL.IDX PT, R0, R8, 0x1, 0x181f ;  /* 0x00381f0008007f89 */ /* 0x01052400000e0000 */
.L_x_1323:
[----:B------:R-:W-:-:S13]  /*ae00*/  ISETP.GE.AND P0, PT, R11, 0x21, PT ;  /* 0x000000210b00780c */ /* 0x000fda0003f06270 */
[----:B------:R-:W-:Y:S05]  /*ae10*/  @!P0 BRA `(.L_x_1201) ;  /* 0x0000017000008947 */ /* 0x000fea0003800000 */
[----:B------:R-:W-:Y:S02]  /*ae20*/  SHF.R.S32.HI R2, RZ, 0x1f, R223 ;  /* 0x0000001fff027819 */ /* 0x000fe400000114df */
[C---:B----4-:R-:W-:Y:S02]  /*ae30*/  LEA R16, P0, R223.reuse, R0, 0x1 ;  /* 0x00000000df107211 */ /* 0x050fe400078008ff */
[C---:B------:R-:W-:Y:S02]  /*ae40*/  IADD3 R18, R223.reuse, 0x40, RZ ;  /* 0x00000040df127810 */ /* 0x040fe40007ffe0ff */
[----:B-1----:R-:W-:Y:S02]  /*ae50*/  LEA.HI.X R17, R223, R4, R2, 0x1, P0 ;  /* 0x00000004df117211 */ /* 0x002fe400000f0c02 */
[----:B------:R-:W-:Y:S02]  /*ae60*/  LEA R14, P0, R249, R0, 0x1 ;  /* 0x00000000f90e7211 */ /* 0x000fe400078008ff */
[----:B--23--:R-:W-:-:S02]  /*ae70*/  IADD3 R8, R223, 0x80, RZ ;  /* 0x00000080df087810 */ /* 0x00cfc40007ffe0ff */
[C---:B------:R-:W-:Y:S02]  /*ae80*/  IADD3 R7, R223.reuse, 0xc0, RZ ;  /* 0x000000c0df077810 */ /* 0x040fe40007ffe0ff */
[----:B------:R-:W-:Y:S02]  /*ae90*/  ISETP.GE.AND P4, PT, R223, c[0x0][0x1d4], PT ;  /* 0x00007500df007a0c */ /* 0x000fe40003f86270 */
[----:B------:R-:W-:Y:S02]  /*aea0*/  LEA.HI.X R15, R249, R4, R252, 0x1, P0 ;  /* 0x00000004f90f7211 */ /* 0x000fe400000f0cfc */
[----:B------:R-:W-:Y:S02]  /*aeb0*/  ISETP.GE.AND P3, PT, R18, c[0x0][0x1d4], PT ;  /* 0x0000750012007a0c */ /* 0x000fe40003f66270 */
[----:B------:R-:W-:Y:S02]  /*aec0*/  LEA R12, P0, R248, R0, 0x1 ;  /* 0x00000000f80c7211 */ /* 0x000fe400078008ff */
[----:B------:R-:W-:-:S02]  /*aed0*/  ISETP.GE.AND P2, PT, R8, c[0x0][0x1d4], PT ;  /* 0x0000750008007a0c */ /* 0x000fc40003f46270 */
        /* <DEDUP_REMOVED lines=11> */
.L_x_1201:
[----:B--234-:R-:W-:Y:S05]  /*af90*/  BSYNC B1 ;  /* 0x0000000000017941 */ /* 0x01cfea0003800000 */
.L_x_1200:
[----:B------:R-:W2:Y:S01]  /*afa0*/  LDL R11, [R1+0x4] ;  /* 0x00000400010b7983 */ /* 0x000ea20000100800 */
[----:B-1----:R-:W-:Y:S01]  /*afb0*/  SHF.R.S32.HI R0, RZ, 0x1f, R88 ;  /* 0x0000001fff007819 */ /* 0x002fe20000011458 */
[----:B------:R-:W-:Y:S01]  /*afc0*/  IMAD.MOV.U32 R13, RZ, RZ, 0x1 ;  /* 0x00000001ff0d7424 */ /* 0x000fe200078e00ff */
[----:B------:R-:W-:Y:S01]  /*afd0*/  LOP3.LUT R14, RZ, c[0x0][0x324], RZ, 0x33, !PT ;  /* 0x0000c900ff0e7a12 */ /* 0x000fe200078e33ff */
[----:B------:R-:W0:Y:S01]  /*afe0*/  LDGDEPBAR ;  /* 0x00000000000079af */ /* 0x000e220000000000 */
[CC--:B------:R-:W-:Y:S02]  /*aff0*/  LEA.HI R2, R0.reuse, R88.reuse, RZ, 0x2 ;  /* 0x0000005800027211 */ /* 0x0c0fe400078f10ff */
[----:B------:R-:W-:-:S02]  /*b000*/  LEA.HI R0, R0, R88, RZ, 0x5 ;  /* 0x0000005800007211 */ /* 0x000fc400078f28ff */
[----:B------:R-:W-:Y:S02]  /*b010*/  LOP3.LUT R2, R2, 0xfffffffc, RZ, 0xc0, !PT ;  /* 0xfffffffc02027812 */ /* 0x000fe400078ec0ff */
[----:B------:R-:W-:Y:S02]  /*b020*/  LOP3.LUT R3, R0, 0xffffffe0, RZ, 0xc0, !PT ;  /* 0xffffffe000037812 */ /* 0x000fe400078ec0ff */
[----:B------:R-:W-:Y:S01]  /*b030*/  SHF.R.S32.HI R4, RZ, 0x5, R0 ;  /* 0x00000005ff047819 */ /* 0x000fe20000011400 */
[C---:B------:R-:W-:Y:S01]  /*b040*/  IMAD.IADD R2, R88.reuse, 0x1, -R2 ;  /* 0x0000000158027824 */ /* 0x040fe200078e0a02 */
[----:B------:R-:W-:Y:S01]  /*b050*/  SHF.R.S32.HI R7, RZ, 0x1f, R0 ;  /* 0x0000001fff077819 */ /* 0x000fe20000011400 */
[----:B------:R-:W-:Y:S01]  /*b060*/  IMAD.IADD R0, R88, 0x1, -R3 ;  /* 0x0000000158007824 */ /* 0x000fe200078e0a03 */
[----:B------:R-:W-:Y:S02]  /*b070*/  ISETP.NE.AND P0, PT, R13, c[0x0][0x2c4], PT ;  /* 0x0000b1000d007a0c */ /* 0x000fe40003f05270 */
[----:B------:R-:W-:-:S02]  /*b080*/  LEA.HI R7, R7, R4, RZ, 0x3 ;  /* 0x0000000407077211 */ /* 0x000fc400078f18ff */
[----:B------:R-:W-:Y:S02]  /*b090*/  LEA.HI R3, R2, R2, RZ, 0x1 ;  /* 0x0000000202037211 */ /* 0x000fe400078f08ff */
[----:B------:R-:W-:Y:S02]  /*b0a0*/  SHF.R.S32.HI R12, RZ, 0x1f, R0 ;  /* 0x0000001fff0c7819 */ /* 0x000fe40000011400 */
[----:B------:R-:W-:Y:S02]  /*b0b0*/  LOP3.LUT R8, R7, 0xffffff8, RZ, 0xc0, !PT ;  /* 0x0ffffff807087812 */ /* 0x000fe400078ec0ff */
[----:B------:R-:W-:Y:S02]  /*b0c0*/  LOP3.LUT R7, R3, 0x1ffffffe, RZ, 0xc0, !PT ;  /* 0x1ffffffe03077812 */ /* 0x000fe400078ec0ff */
[----:B------:R-:W-:Y:S01]  /*b0d0*/  LEA.HI R3, R12, R0, RZ, 0x2 ;  /* 0x000000000c037211 */ /* 0x000fe200078f10ff */
[----:B------:R-:W-:Y:S02]  /*b0e0*/  IMAD.IADD R4, R4, 0x1, -R8 ;  /* 0x0000000104047824 */ /* 0x000fe400078e0a08 */
[----:B------:R-:W-:Y:S01]  /*b0f0*/  IMAD.IADD R2, R2, 0x1, -R7 ;  /* 0x0000000102027824 */ /* 0x000fe200078e0a07 */
[----:B------:R-:W-:Y:S01]  /*b100*/  SHF.R.S32.HI R243, RZ, 0x2, R3 ;  /* 0x00000002fff37819 */ /* 0x000fe20000011403 */
[----:B------:R-:W-:Y:S01]  /*b110*/  IMAD.SHL.U32 R242, R4, 0x10, RZ ;  /* 0x0000001004f27824 */ /* 0x000fe200078e00ff */
[----:B------:R-:W-:Y:S01]  /*b120*/  LOP3.LUT R3, R3, 0x7ffffffc, RZ, 0xc0, !PT ;  /* 0x7ffffffc03037812 */ /* 0x000fe200078ec0ff */
[----:B------:R-:W-:-:S04]  /*b130*/  IMAD.SHL.U32 R239, R2, 0x8, RZ ;  /* 0x0000000802ef7824 */ /* 0x000fc800078e00ff */
[----:B------:R-:W-:Y:S02]  /*b140*/  IMAD.IADD R3, R0, 0x1, -R3 ;  /* 0x0000000100037824 */ /* 0x000fe400078e0a03 */
[----:B------:R-:W-:Y:S02]  /*b150*/  IMAD.IADD R0, R103, 0x1, R5 ;  /* 0x0000000167007824 */ /* 0x000fe400078e0205 */
[----:B------:R-:W-:-:S04]  /*b160*/  IMAD.SHL.U32 R233, R3, 0x2, RZ ;  /* 0x0000000203e97824 */ /* 0x000fc800078e00ff */
[--C-:B------:R-:W-:Y:S02]  /*b170*/  IMAD.IADD R20, R0, 0x1, -R233.reuse ;  /* 0x0000000100147824 */ /* 0x100fe400078e0ae9 */
[----:B------:R-:W-:Y:S02]  /*b180*/  IMAD.IADD R21, R103, 0x1, -R233 ;  /* 0x0000000167157824 */ /* 0x000fe400078e0ae9 */
[----:B--2---:R-:W-:-:S05]  /*b190*/  IMAD R2, R11, 0x80, R243 ;  /* 0x000000800b027824 */ /* 0x004fca00078e02f3 */
[----:B------:R-:W-:Y:S02]  /*b1a0*/  IADD3 R4, R239, R2, R242 ;  /* 0x00000002ef047210 */ /* 0x000fe40007ffe0f2 */
[----:B------:R-:W-:-:S03]  /*b1b0*/  IADD3 R2, -R233, 0x1, R0 ;  /* 0x00000001e9027810 */ /* 0x000fc60007ffe100 */
[----:B------:R-:W-:-:S04]  /*b1c0*/  @P0 IMAD.HI.U32 R3, R4, c[0x0][0x2c8], RZ ;  /* 0x0000b20004030a27 */ /* 0x000fc800078e00ff */
[----:B------:R-:W-:Y:S01]  /*b1d0*/  IMAD.IADD R2, R2, 0x1, -R232 ;  /* 0x0000000102027824 */ /* 0x000fe200078e0ae8 */
[----:B------:R-:W-:-:S03]  /*b1e0*/  @P0 SHF.R.U32.HI R4, RZ, c[0x0][0x2cc], R3 ;  /* 0x0000b300ff040a19 */ /* 0x000fc60000011603 */
[C---:B------:R-:W-:Y:S01]  /*b1f0*/  IMAD.IADD R19, R2.reuse, 0x1, R14 ;  /* 0x0000000102137824 */ /* 0x040fe200078e020e */
[----:B------:R-:W-:Y:S01]  /*b200*/  IADD3 R18, R2, c[0x0][0x328], RZ ;  /* 0x0000ca0002127a10 */ /* 0x000fe20007ffe0ff */
[----:B------:R-:W-:Y:S05]  /*b210*/  BRA.DIV ~URZ, `(.L_x_1207) ;  /* 0x000109827f007947 */ /* 0x000fea000b800000 */
[----:B------:R1:W2:Y:S02]  /*b220*/  SHFL.IDX PT, R3, R4, RZ, 0x1c1f ;  /* 0x001c1fff04037589 */ /* 0x0002a400000e0000 */
.L_x_1324:
[----:B------:R-:W-:Y:S01]  /*b230*/  FMUL.FTZ R0, R48, c[0x0][0x320] ;  /* 0x0000c80030007a20 */ /* 0x000fe20000410000 */
[----:B--2---:R-:W-:Y:S02]  /*b240*/  IADD3 R2, R18, R3, RZ ;  /* 0x0000000312027210 */ /* 0x004fe40007ffe0ff */
[----:B------:R-:W-:Y:S01]  /*b250*/  LOP3.LUT R212, R212, 0xffffefff, RZ, 0xc0, !PT ;  /* 0xffffefffd4d47812 */ /* 0x000fe200078ec0ff */
[----:B------:R2:W3:Y:S01]  /*b260*/  MUFU.TANH R17, R0 ;  /* 0x0000000000117308 */ /* 0x0004e20000002400 */
[----:B------:R-:W-:Y:S01]  /*b270*/  IMNMX R2, R20, R2, PT ;  /* 0x0000000214027217 */ /* 0x000fe20003800200 */
[----:B--2---:R-:W-:-:S06]  /*b280*/  FMUL.FTZ R0, R49, c[0x0][0x320] ;  /* 0x0000c80031007a20 */ /* 0x004fcc0000410000 */
[----:B------:R2:W4:Y:S02]  /*b290*/  MUFU.TANH R16, R0 ;  /* 0x0000000000107308 */ /* 0x0005240000002400 */
[----:B--2---:R-:W-:-:S06]  /*b2a0*/  FMUL.FTZ R0, R64, c[0x0][0x320] ;  /* 0x0000c80040007a20 */ /* 0x004fcc0000410000 */
[----:B------:R2:W1:Y:S02]  /*b2b0*/  MUFU.TANH R15, R0 ;  /* 0x00000000000f7308 */ /* 0x0004640000002400 */
[----:B--2---:R-:W-:-:S06]  /*b2c0*/  FMUL.FTZ R0, R65, c[0x0][0x320] ;  /* 0x0000c80041007a20 */ /* 0x004fcc0000410000 */
[----:B------:R2:W1:Y:S02]  /*b2d0*/  MUFU.TANH R14, R0 ;  /* 0x00000000000e7308 */ /* 0x0004640000002400 */
[----:B--2---:R-:W-:Y:S01]  /*b2e0*/  FMUL.FTZ R0, R36, c[0x0][0x320] ;  /* 0x0000c80024007a20 */ /* 0x004fe20000410000 */
[----:B------:R-:W-:-:S05]  /*b2f0*/  MOV R36, 0x1 ;  /* 0x0000000100247802 */ /* 0x000fca0000000f00 */
[----:B------:R2:W1:Y:S01]  /*b300*/  MUFU.TANH R13, R0 ;  /* 0x00000000000d7308 */ /* 0x0004620000002400 */
[----:B------:R-:W-:-:S13]  /*b310*/  ISETP.LE.AND P0, PT, R36, c[0x0][0x32c], PT ;  /* 0x0000cb0024007a0c */ /* 0x000fda0003f03270 */
[----:B------:R-:W-:Y:S01]  /*b320*/  @P0 LOP3.LUT R212, R212, 0x1000, RZ, 0xfc, !PT ;  /* 0x00001000d4d40812 */ /* 0x000fe200078efcff */
[----:B--2---:R-:W-:-:S04]  /*b330*/  FMUL.FTZ R0, R40, c[0x0][0x320] ;  /* 0x0000c80028007a20 */ /* 0x004fc80000410000 */
[----:B------:R2:W1:Y:S02]  /*b340*/  MUFU.TANH R12, R0 ;  /* 0x00000000000c7308 */ /* 0x0004640000002400 */
[----:B--2---:R-:W-:-:S06]  /*b350*/  FMUL.FTZ R0, R41, c[0x0][0x320] ;  /* 0x0000c80029007a20 */ /* 0x004fcc0000410000 */
[----:B------:R2:W1:Y:S02]  /*b360*/  MUFU.TANH R11, R0 ;  /* 0x00000000000b7308 */ /* 0x0004640000002400 */
[----:B--2---:R-:W-:-:S06]  /*b370*/  FMUL.FTZ R0, R37, c[0x0][0x320] ;  /* 0x0000c80025007a20 */ /* 0x004fcc0000410000 */
[----:B------:R2:W1:Y:S02]  /*b380*/  MUFU.TANH R8, R0 ;  /* 0x0000000000087308 */ /* 0x0004640000002400 */
[----:B--2---:R-:W-:Y:S01]  /*b390*/  IADD3 R0, R19, R3, RZ ;  /* 0x0000000313007210 */ /* 0x004fe20007ffe0ff */
[----:B------:R-:W-:Y:S05]  /*b3a0*/  @!P0 BRA `(.L_x_1208) ;  /* 0x0000012000008947 */ /* 0x000fea0003800000 */
[----:B-1-34-:R-:W-:Y:S01]  /*b3b0*/  IADD3 R3, -R232, R5, R3 ;  /* 0x00000005e8037210 */ /* 0x01afe20007ffe103 */
[----:B------:R-:W-:Y:S03]  /*b3c0*/  BSSY B0, `(.L_x_1209) ;  /* 0x000000c000007945 */ /* 0x000fe60003800000 */
[----:B------:R-:W-:-:S13]  /*b3d0*/  ISETP.GT.AND P0, PT, R3, -0x1, PT ;  /* 0xffffffff0300780c */ /* 0x000fda0003f04270 */
[----:B------:R-:W-:Y:S05]  /*b3e0*/  @P0 BRA `(.L_x_1210) ;  /* 0x0000006000000947 */ /* 0x000fea0003800000 */
[----:B------:R-:W-:Y:S02]  /*b3f0*/  ISETP.NE.AND P0, PT, R36, c[0x0][0x32c], PT ;  /* 0x0000cb0024007a0c */ /* 0x000fe40003f05270 */
[----:B------:R-:W-:-:S11]  /*b400*/  LOP3.LUT R3, RZ, R3, RZ, 0x33, !PT ;  /* 0x00000003ff037212 */ /* 0x000fd600078e33ff */
[----:B------:R-:W-:-:S05]  /*b410*/  @P0 IMAD.HI.U32 R7, R3, c[0x0][0x330], RZ ;  /* 0x0000cc0003070a27 */ /* 0x000fca00078e00ff */
[----:B------:R-:W-:-:S04]  /*b420*/  @P0 SHF.R.U32.HI R3, RZ, c[0x0][0x334], R7 ;  /* 0x0000cd00ff030a19 */ /* 0x000fc80000011607 */
[----:B------:R-:W-:Y:S01]  /*b430*/  LOP3.LUT R3, RZ, R3, RZ, 0x33, !PT ;  /* 0x00000003ff037212 */ /* 0x000fe200078e33ff */
[----:B------:R-:W-:Y:S05]  /*b440*/  BRA `(.L_x_1211) ;  /* 0x0000003000007947 */ /* 0x000fea0003800000 */
.L_x_1210:
[----:B------:R-:W-:-:S13]  /*b450*/  ISETP.NE.AND P0, PT, R36, c[0x0][0x32c], PT ;  /* 0x0000cb0024007a0c */ /* 0x000fda0003f05270 */
[----:B------:R-:W-:-:S05]  /*b460*/  @P0 IMAD.HI.U32 R7, R3, c[0x0][0x330], RZ ;  /* 0x0000cc0003070a27 */ /* 0x000fca00078e00ff */
[----:B------:R-:W-:Y:S02]  /*b470*/  @P0 SHF.R.U32.HI R3, RZ, c[0x0][0x334], R7 ;  /* 0x0000cd00ff030a19 */ /* 0x000fe40000011607 */
.L_x_1211:
[----:B------:R-:W-:Y:S05]  /*b480*/  BSYNC B0 ;  /* 0x0000000000007941 */ /* 0x000fea0003800000 */
.L_x_1209:
[----:B------:R-:W-:-:S05]  /*b490*/  IMAD R3, R3, c[0x0][0x32c], R21 ;  /* 0x0000cb0003037a24 */ /* 0x000fca00078e0215 */
[----:B------:R-:W-:Y:S02]  /*b4a0*/  IADD3 R7, R3, c[0x0][0x32c], RZ ;  /* 0x0000cb0003077a10 */ /* 0x000fe40007ffe0ff */
[----:B------:R-:W-:Y:S02]  /*b4b0*/  IMNMX R0, R0, R3, !PT ;  /* 0x0000000300007217 */ /* 0x000fe40007800200 */
[----:B------:R-:W-:Y:S02]  /*b4c0*/  IMNMX R2, R2, R7, PT ;  /* 0x0000000702027217 */ /* 0x000fe40003800200 */
.L_x_1208:
[C---:B-1-34-:R-:W-:Y:S02]  /*b4d0*/  ISETP.GE.AND P0, PT, R103.reuse, 0x2, PT ;  /* 0x000000026700780c */ /* 0x05afe40003f06270 */
[----:B------:R-:W-:Y:S02]  /*b4e0*/  LOP3.LUT R212, R212, 0xfffffff7, RZ, 0xc0, !PT ;  /* 0xfffffff7d4d47812 */ /* 0x000fe400078ec0ff */
[C---:B------:R-:W-:Y:S02]  /*b4f0*/  ISETP.GE.AND P1, PT, R103.reuse, 0x9, PT ;  /* 0x000000096700780c */ /* 0x040fe40003f26270 */
[----:B------:R-:W-:-:S02]  /*b500*/  ISETP.GE.AND P6, PT, R103, 0x12, PT ;  /* 0x000000126700780c */ /* 0x000fc40003fc6270 */
[C---:B------:R-:W-:Y:S02]  /*b510*/  ISETP.GE.AND P5, PT, R103.reuse, 0x19, PT ;  /* 0x000000196700780c */ /* 0x040fe40003fa6270 */
[C---:B------:R-:W-:Y:S02]  /*b520*/  ISETP.GE.AND P4, PT, R103.reuse, 0x1a, PT ;  /* 0x0000001a6700780c */ /* 0x040fe40003f86270 */
[----:B------:R-:W-:Y:S02]  /*b530*/  ISETP.GE.AND P3, PT, R103, 0x21, PT ;  /* 0x000000216700780c */ /* 0x000fe40003f66270 */
[----:B------:R-:W-:Y:S02]  /*b540*/  @P0 LOP3.LUT R212, R212, 0x8, RZ, 0xfc, !PT ;  /* 0x00000008d4d40812 */ /* 0x000fe400078efcff */
[----:B------:R-:W-:Y:S02]  /*b550*/  ISETP.GT.AND P0, PT, R0, 0x1, !P0 ;  /* 0x000000010000780c */ /* 0x000fe40004704270 */
[----:B------:R-:W-:-:S02]  /*b560*/  LOP3.LUT R212, R212, 0xfffffffb, RZ, 0xc0, !PT ;  /* 0xfffffffbd4d47812 */ /* 0x000fc400078ec0ff */
[----:B------:R-:W-:Y:S02]  /*b570*/  ISETP.LT.OR P0, PT, R2, 0x2, P0 ;  /* 0x000000020200780c */ /* 0x000fe40000701670 */
[----:B------:R-:W-:Y:S02]  /*b580*/  @P1 LOP3.LUT R212, R212, 0x4, RZ, 0xfc, !PT ;  /* 0x00000004d4d41812 */ /* 0x000fe400078efcff */
[----:B------:R-:W-:Y:S02]  /*b590*/  FSEL R24, R28, -INF , !P0 ;  /* 0xff8000001c187808 */ /* 0x000fe40004000000 */
[----:B------:R-:W-:Y:S02]  /*b5a0*/  ISETP.GT.AND P0, PT, R0, 0x8, !P1 ;  /* 0x000000080000780c */ /* 0x000fe40004f04270 */
[----:B------:R-:W-:Y:S02]  /*b5b0*/  ISETP.GE.AND P1, PT, R103, 0xa, PT ;  /* 0x0000000a6700780c */ /* 0x000fe40003f26270 */
[----:B------:R-:W-:-:S02]  /*b5c0*/  ISETP.LT.OR P0, PT, R2, 0x9, P0 ;  /* 0x000000090200780c */ /* 0x000fc40000701670 */
[----:B------:R-:W-:Y:S02]  /*b5d0*/  LOP3.LUT R212, R212, 0xfffffffd, RZ, 0xc0, !PT ;  /* 0xfffffffdd4d47812 */ /* 0x000fe400078ec0ff */
[----:B------:R-:W-:Y:S02]  /*b5e0*/  FSEL R25, R23, -INF , !P0 ;  /* 0xff80000017197808 */ /* 0x000fe40004000000 */
[----:B------:R-:W-:Y:S02]  /*b5f0*/  ISETP.GT.AND P0, PT, R0, 0x9, !P1 ;  /* 0x000000090000780c */ /* 0x000fe40004f04270 */
[----:B------:R-:W-:Y:S02]  /*b600*/  ISETP.GE.AND P2, PT, R103, 0x22, PT ;  /* 0x000000226700780c */ /* 0x000fe40003f46270 */
[----:B------:R-:W-:Y:S02]  /*b610*/  ISETP.LT.OR P0, PT, R2, 0xa, P0 ;  /* 0x0000000a0200780c */ /* 0x000fe40000701670 */
[----:B------:R-:W-:-:S02]  /*b620*/  @P1 LOP3.LUT R212, R212, 0x2, RZ, 0xfc, !PT ;  /* 0x00000002d4d41812 */ /* 0x000fc400078efcff */
[----:B------:R-:W-:Y:S02]  /*b630*/  ISETP.GE.AND P1, PT, R103, 0x11, PT ;  /* 0x000000116700780c */ /* 0x000fe40003f26270 */
[----:B------:R-:W-:Y:S02]  /*b640*/  FSEL R33, R22, -INF , !P0 ;  /* 0xff80000016217808 */ /* 0x000fe40004000000 */
[----:B------:R-:W-:Y:S02]  /*b650*/  ISETP.GT.AND P0, PT, R0, 0x10, !P1 ;  /* 0x000000100000780c */ /* 0x000fe40004f04270 */
[----:B------:R-:W-:Y:S02]  /*b660*/  LOP3.LUT R212, R212, 0xfffffffe, RZ, 0xc0, !PT ;  /* 0xfffffffed4d47812 */ /* 0x000fe400078ec0ff */
[----:B------:R-:W-:-:S04]  /*b670*/  ISETP.LT.OR P0, PT, R2, 0x11, P0 ;  /* 0x000000110200780c */ /* 0x000fc80000701670 */
[----:B------:R-:W-:Y:S02]  /*b680*/  FSEL R32, R17, -INF , !P0 ;  /* 0xff80000011207808 */ /* 0x000fe40004000000 */
[----:B------:R-:W-:Y:S02]  /*b690*/  ISETP.GT.AND P0, PT, R0, 0x11, !P6 ;  /* 0x000000110000780c */ /* 0x000fe40007704270 */
[----:B------:R-:W-:Y:S02]  /*b6a0*/  @P1 LOP3.LUT R212, R212, 0x1, RZ, 0xfc, !PT ;  /* 0x00000001d4d41812 */ /* 0x000fe400078efcff */
[----:B------:R-:W-:Y:S02]  /*b6b0*/  ISETP.LT.OR P0, PT, R2, 0x12, P0 ;  /* 0x000000120200780c */ /* 0x000fe40000701670 */
[----:B------:R-:W-:Y:S02]  /*b6c0*/  ISETP.GE.AND P1, PT, R103, 0x29, PT ;  /* 0x000000296700780c */ /* 0x000fe40003f26270 */
[----:B------:R-:W-:-:S02]  /*b6d0*/  FSEL R31, R16, -INF , !P0 ;  /* 0xff800000101f7808 */ /* 0x000fc40004000000 */
[----:B------:R-:W-:Y:S02]  /*b6e0*/  ISETP.GT.AND P0, PT, R0, 0x18, !P5 ;  /* 0x000000180000780c */ /* 0x000fe40006f04270 */
[----:B------:R-:W-:Y:S02]  /*b6f0*/  LOP3.LUT R212, R212, 0xffffffef, RZ, 0xc0, !PT ;  /* 0xffffffefd4d47812 */ /* 0x000fe400078ec0ff */
[----:B------:R-:W-:-:S04]  /*b700*/  ISETP.LT.OR P0, PT, R2, 0x19, P0 ;  /* 0x000000190200780c */ /* 0x000fc80000701670 */
[----:B------:R-:W-:Y:S02]  /*b710*/  FSEL R30, R15, -INF , !P0 ;  /* 0xff8000000f1e7808 */ /* 0x000fe40004000000 */
[----:B------:R-:W-:Y:S02]  /*b720*/  ISETP.GT.AND P0, PT, R0, 0x19, !P4 ;  /* 0x000000190000780c */ /* 0x000fe40006704270 */
[----:B------:R-:W-:Y:S02]  /*b730*/  @P1 LOP3.LUT R212, R212, 0x10, RZ, 0xfc, !PT ;  /* 0x00000010d4d41812 */ /* 0x000fe400078efcff */
[----:B------:R-:W-:Y:S02]  /*b740*/  ISETP.LT.OR P0, PT, R2, 0x1a, P0 ;  /* 0x0000001a0200780c */ /* 0x000fe40000701670 */
[----:B------:R-:W-:Y:S02]  /*b750*/  LOP3.LUT R212, R212, 0xffffffdf, RZ, 0xc0, !PT ;  /* 0xffffffdfd4d47812 */ /* 0x000fe400078ec0ff */
[----:B------:R-:W-:-:S02]  /*b760*/  FSEL R29, R14, -INF , !P0 ;  /* 0xff8000000e1d7808 */ /* 0x000fc40004000000 */
[----:B------:R-:W-:-:S04]  /*b770*/  ISETP.GT.AND P0, PT, R0, 0x20, !P3 ;  /* 0x000000200000780c */ /* 0x000fc80005f04270 */
[----:B------:R-:W-:-:S04]  /*b780*/  ISETP.LT.OR P0, PT, R2, 0x21, P0 ;  /* 0x000000210200780c */ /* 0x000fc80000701670 */
[----:B------:R-:W-:Y:S02]  /*b790*/  FSEL R28, R13, -INF , !P0 ;  /* 0xff8000000d1c7808 */ /* 0x000fe40004000000 */
[----:B------:R-:W-:-:S04]  /*b7a0*/  ISETP.GT.AND P0, PT, R0, 0x21, !P2 ;  /* 0x000000210000780c */ /* 0x000fc80005704270 */
[----:B------:R-:W-:-:S04]  /*b7b0*/  ISETP.LT.OR P0, PT, R2, 0x22, P0 ;  /* 0x000000220200780c */ /* 0x000fc80000701670 */
[----:B------:R-:W-:Y:S02]  /*b7c0*/  FSEL R27, R8, -INF , !P0 ;  /* 0xff800000081b7808 */ /* 0x000fe40004000000 */
[----:B------:R-:W-:Y:S02]  /*b7d0*/  ISETP.GT.AND P0, PT, R0, 0x28, !P1 ;  /* 0x000000280000780c */ /* 0x000fe40004f04270 */
[----:B------:R-:W-:Y:S02]  /*b7e0*/  ISETP.GE.AND P1, PT, R103, 0x1, PT ;  /* 0x000000016700780c */ /* 0x000fe40003f26270 */
[----:B------:R-:W-:-:S04]  /*b7f0*/  ISETP.LT.OR P0, PT, R2, 0x29, P0 ;  /* 0x000000290200780c */ /* 0x000fc80000701670 */
[----:B------:R-:W-:Y:S02]  /*b800*/  FSEL R34, R12, -INF , !P0 ;  /* 0xff8000000c227808 */ /* 0x000fe40004000000 */
[----:B------:R-:W-:-:S04]  /*b810*/  ISETP.GT.AND P0, PT, R0, RZ, !P1 ;  /* 0x000000ff0000720c */ /* 0x000fc80004f04270 */
[----:B------:R-:W-:-:S04]  /*b820*/  ISETP.LT.OR P0, PT, R2, 0x1, P0 ;  /* 0x000000010200780c */ /* 0x000fc80000701670 */
[----:B------:R-:W-:Y:S02]  /*b830*/  FSEL R22, R35, -INF , !P0 ;  /* 0xff80000023167808 */ /* 0x000fe40004000000 */
[----:B------:R-:W-:-:S13]  /*b840*/  ISETP.GE.AND P0, PT, R103, 0x2a, PT ;  /* 0x0000002a6700780c */ /* 0x000fda0003f06270 */
[----:B------:R-:W-:Y:S02]  /*b850*/  @P0 LOP3.LUT R212, R212, 0x20, RZ, 0xfc, !PT ;  /* 0x00000020d4d40812 */ /* 0x000fe400078efcff */
[----:B------:R-:W-:-:S04]  /*b860*/  ISETP.GT.AND P0, PT, R0, 0x29, !P0 ;  /* 0x000000290000780c */ /* 0x000fc80004704270 */
[----:B------:R-:W-:-:S04]  /*b870*/  ISETP.LT.OR P0, PT, R2, 0x2a, P0 ;  /* 0x0000002a0200780c */ /* 0x000fc80000701670 */
[----:B------:R-:W-:Y:S01]  /*b880*/  FSEL R26, R11, -INF , !P0 ;  /* 0xff8000000b1a7808 */ /* 0x000fe20004000000 */
[----:B------:R-:W-:Y:S06]  /*b890*/  BRA.DIV ~URZ, `(.L_x_1212) ;  /* 0x000103827f007947 */ /* 0x000fec000b800000 */
[----:B------:R1:W2:Y:S02]  /*b8a0*/  SHFL.IDX PT, R3, R4, 0x1, 0x1c1f ;  /* 0x003c1f0004037f89 */ /* 0x0002a400000e0000 */
.L_x_1325:
[----:B------:R-:W-:Y:S01]  /*b8b0*/  FMUL.FTZ R0, R46, c[0x0][0x320] ;  /* 0x0000c8002e007a20 */ /* 0x000fe20000410000 */
[----:B------:R-:W-:Y:S02]  /*b8c0*/  ISETP.LE.AND P0, PT, R36, c[0x0][0x32c], PT ;  /* 0x0000cb0024007a0c */ /* 0x000fe40003f03270 */
[----:B--2---:R-:W-:Y:S01]  /*b8d0*/  IADD3 R2, R18, R3, RZ ;  /* 0x0000000312027210 */ /* 0x004fe20007ffe0ff */
[----:B------:R2:W3:Y:S03]  /*b8e0*/  MUFU.TANH R17, R0 ;  /* 0x0000000000117308 */ /* 0x0004e60000002400 */
[----:B------:R-:W-:Y:S01]  /*b8f0*/  IMNMX R2, R20, R2, PT ;  /* 0x0000000214027217 */ /* 0x000fe20003800200 */
[----:B--2---:R-:W-:-:S04]  /*b900*/  FMUL.FTZ R0, R42, c[0x0][0x320] ;  /* 0x0000c8002a007a20 */ /* 0x004fc80000410000 */
[----:B------:R2:W4:Y:S02]  /*b910*/  MUFU.TANH R16, R0 ;  /* 0x0000000000107308 */ /* 0x0005240000002400 */
[----:B--2---:R-:W-:-:S06]  /*b920*/  FMUL.FTZ R0, R43, c[0x0][0x320] ;  /* 0x0000c8002b007a20 */ /* 0x004fcc0000410000 */
[----:B------:R2:W1:Y:S02]  /*b930*/  MUFU.TANH R23, R0 ;  /* 0x0000000000177308 */ /* 0x0004640000002400 */
        /* <DEDUP_REMOVED lines=27> */
.L_x_1215:
[----:B------:R-:W-:-:S04]  /*baf0*/  MOV R4, 0x1 ;  /* 0x0000000100047802 */ /* 0x000fc80000000f00 */
[----:B------:R-:W-:-:S13]  /*bb00*/  ISETP.NE.AND P0, PT, R4, c[0x0][0x32c], PT ;  /* 0x0000cb0004007a0c */ /* 0x000fda0003f05270 */
[----:B------:R-:W-:-:S05]  /*bb10*/  @P0 IMAD.HI.U32 R4, R3, c[0x0][0x330], RZ ;  /* 0x0000cc0003040a27 */ /* 0x000fca00078e00ff */
[----:B------:R-:W-:Y:S02]  /*bb20*/  @P0 SHF.R.U32.HI R3, RZ, c[0x0][0x334], R4 ;  /* 0x0000cd00ff030a19 */ /* 0x000fe40000011604 */
.L_x_1216:
[----:B------:R-:W-:Y:S05]  /*bb30*/  BSYNC B0 ;  /* 0x0000000000007941 */ /* 0x000fea0003800000 */
.L_x_1214:
[----:B------:R-:W-:-:S05]  /*bb40*/  IMAD R3, R3, c[0x0][0x32c], R21 ;  /* 0x0000cb0003037a24 */ /* 0x000fca00078e0215 */
[----:B------:R-:W-:Y:S02]  /*bb50*/  IADD3 R4, R3, c[0x0][0x32c], RZ ;  /* 0x0000cb0003047a10 */ /* 0x000fe40007ffe0ff */
[----:B------:R-:W-:Y:S02]  /*bb60*/  IMNMX R0, R0, R3, !PT ;  /* 0x0000000300007217 */ /* 0x000fe40007800200 */
[----:B------:R-:W-:Y:S02]  /*bb70*/  IMNMX R2, R2, R4, PT ;  /* 0x0000000402027217 */ /* 0x000fe40003800200 */
.L_x_1213:
[----:B-1-34-:R-:W-:Y:S02]  /*bb80*/  LOP3.LUT P0, RZ, R212, 0x8, RZ, 0xc0, !PT ;  /* 0x00000008d4ff7812 */ /* 0x01afe4000780c0ff */
[----:B------:R-:W-:Y:S02]  /*bb90*/  FMNMX.FTZ R136, R22, R24, !PT ;  /* 0x0000001816887209 */ /* 0x000fe40007810000 */
[----:B------:R-:W-:Y:S02]  /*bba0*/  ISETP.GT.AND P0, PT, R0, 0x1, !P0 ;  /* 0x000000010000780c */ /* 0x000fe40004704270 */
[----:B------:R-:W-:-:S02]  /*bbb0*/  FMNMX.FTZ R136, R25, R136, !PT ;  /* 0x0000008819887209 */ /* 0x000fc40007810000 */
[----:B------:R-:W-:Y:S02]  /*bbc0*/  ISETP.LT.OR P0, PT, R2, 0x2, P0 ;  /* 0x000000020200780c */ /* 0x000fe40000701670 */
[----:B------:R-:W-:Y:S02]  /*bbd0*/  FMNMX.FTZ R136, R33, R136, !PT ;  /* 0x0000008821887209 */ /* 0x000fe40007810000 */
[----:B------:R-:W-:Y:S02]  /*bbe0*/  FSEL R18, R52, -INF , !P0 ;  /* 0xff80000034127808 */ /* 0x000fe40004000000 */
[----:B------:R-:W-:Y:S02]  /*bbf0*/  LOP3.LUT P0, RZ, R212, 0x4, RZ, 0xc0, !PT ;  /* 0x00000004d4ff7812 */ /* 0x000fe4000780c0ff */
[----:B------:R-:W-:Y:S02]  /*bc00*/  FMNMX.FTZ R136, R32, R136, !PT ;  /* 0x0000008820887209 */ /* 0x000fe40007810000 */
[----:B------:R-:W-:-:S02]  /*bc10*/  ISETP.GT.AND P0, PT, R0, 0x8, !P0 ;  /* 0x000000080000780c */ /* 0x000fc40004704270 */
[----:B------:R-:W-:Y:S02]  /*bc20*/  FMNMX.FTZ R136, R31, R136, !PT ;  /* 0x000000881f887209 */ /* 0x000fe40007810000 */
[----:B------:R-:W-:Y:S02]  /*bc30*/  ISETP.LT.OR P0, PT, R2, 0x9, P0 ;  /* 0x000000090200780c */ /* 0x000fe40000701670 */
[----:B------:R-:W-:Y:S02]  /*bc40*/  FMNMX.FTZ R136, R30, R136, !PT ;  /* 0x000000881e887209 */ /* 0x000fe40007810000 */
[----:B------:R-:W-:Y:S02]  /*bc50*/  FSEL R19, R17, -INF , !P0 ;  /* 0xff80000011137808 */ /* 0x000fe40004000000 */
[----:B------:R-:W-:Y:S02]  /*bc60*/  LOP3.LUT P0, RZ, R212, 0x2, RZ, 0xc0, !PT ;  /* 0x00000002d4ff7812 */ /* 0x000fe4000780c0ff */
[----:B------:R-:W-:-:S02]  /*bc70*/  FMNMX.FTZ R136, R29, R136, !PT ;  /* 0x000000881d887209 */ /* 0x000fc40007810000 */
[----:B------:R-:W-:Y:S02]  /*bc80*/  ISETP.GT.AND P0, PT, R0, 0x9, !P0 ;  /* 0x000000090000780c */ /* 0x000fe40004704270 */
[----:B------:R-:W-:Y:S02]  /*bc90*/  FMNMX.FTZ R136, R28, R136, !PT ;  /* 0x000000881c887209 */ /* 0x000fe40007810000 */
[----:B------:R-:W-:Y:S02]  /*bca0*/  ISETP.LT.OR P0, PT, R2, 0xa, P0 ;  /* 0x0000000a0200780c */ /* 0x000fe40000701670 */
[----:B------:R-:W-:Y:S02]  /*bcb0*/  FMNMX.FTZ R136, R27, R136, !PT ;  /* 0x000000881b887209 */ /* 0x000fe40007810000 */
[----:B------:R-:W-:Y:S02]  /*bcc0*/  FSEL R17, R15, -INF , !P0 ;  /* 0xff8000000f117808 */ /* 0x000fe40004000000 */
[----:B------:R-:W-:-:S02]  /*bcd0*/  LOP3.LUT P0, RZ, R212, 0x1, RZ, 0xc0, !PT ;  /* 0x00000001d4ff7812 */ /* 0x000fc4000780c0ff */
[----:B------:R-:W-:Y:S02]  /*bce0*/  FMNMX.FTZ R136, R34, R136, !PT ;  /* 0x0000008822887209 */ /* 0x000fe40007810000 */
[----:B------:R-:W-:Y:S02]  /*bcf0*/  ISETP.GT.AND P0, PT, R0, 0x10, !P0 ;  /* 0x000000100000780c */ /* 0x000fe40004704270 */
[----:B------:R-:W-:Y:S02]  /*bd00*/  FMNMX.FTZ R136, R26, R136, !PT ;  /* 0x000000881a887209 */ /* 0x000fe40007810000 */
[----:B------:R-:W-:-:S04]  /*bd10*/  ISETP.LT.OR P0, PT, R2, 0x11, P0 ;  /* 0x000000110200780c */ /* 0x000fc80000701670 */
[----:B------:R-:W-:Y:S02]  /*bd20*/  FSEL R15, R12, -INF , !P0 ;  /* 0xff8000000c0f7808 */ /* 0x000fe40004000000 */
[----:B------:R-:W-:Y:S02]  /*bd30*/  ISETP.GT.AND P0, PT, R0, 0x11, !P6 ;  /* 0x000000110000780c */ /* 0x000fe40007704270 */
[----:B------:R-:W-:Y:S02]  /*bd40*/  LOP3.LUT P6, RZ, R212, 0x20, RZ, 0xc0, !PT ;  /* 0x00000020d4ff7812 */ /* 0x000fe400078cc0ff */
[----:B------:R-:W-:-:S04]  /*bd50*/  ISETP.LT.OR P0, PT, R2, 0x12, P0 ;  /* 0x000000120200780c */ /* 0x000fc80000701670 */
[----:B------:R-:W-:Y:S02]  /*bd60*/  FSEL R12, R7, -INF , !P0 ;  /* 0xff800000070c7808 */ /* 0x000fe40004000000 */
[----:B------:R-:W-:Y:S02]  /*bd70*/  ISETP.GT.AND P0, PT, R0, 0x18, !P5 ;  /* 0x000000180000780c */ /* 0x000fe40006f04270 */
[----:B------:R-:W-:Y:S02]  /*bd80*/  LOP3.LUT P5, RZ, R212, 0x10, RZ, 0xc0, !PT ;  /* 0x00000010d4ff7812 */ /* 0x000fe400078ac0ff */
[----:B------:R-:W-:-:S04]  /*bd90*/  ISETP.LT.OR P0, PT, R2, 0x19, P0 ;  /* 0x000000190200780c */ /* 0x000fc80000701670 */
[----:B------:R-:W-:Y:S02]  /*bda0*/  FSEL R14, R14, -INF , !P0 ;  /* 0xff8000000e0e7808 */ /* 0x000fe40004000000 */
[----:B------:R-:W-:-:S04]  /*bdb0*/  ISETP.GT.AND P0, PT, R0, 0x19, !P4 ;  /* 0x000000190000780c */ /* 0x000fc80006704270 */
        /* <DEDUP_REMOVED lines=8> */
[----:B------:R-:W-:-:S04]  /*be40*/  ISETP.GT.AND P0, PT, R0, RZ, !P1 ;  /* 0x000000ff0000720c */ /* 0x000fc80004f04270 */
[----:B------:R-:W-:-:S04]  /*be50*/  ISETP.LT.OR P0, PT, R2, 0x1, P0 ;  /* 0x000000010200780c */ /* 0x000fc80000701670 */
[----:B------:R-:W-:Y:S02]  /*be60*/  FSEL R8, R53, -INF , !P0 ;  /* 0xff80000035087808 */ /* 0x000fe40004000000 */
[----:B------:R-:W-:Y:S02]  /*be70*/  ISETP.GT.AND P0, PT, R0, 0x28, !P5 ;  /* 0x000000280000780c */ /* 0x000fe40006f04270 */
[----:B------:R-:W-:Y:S02]  /*be80*/  FMNMX.FTZ R7, R8, R18, !PT ;  /* 0x0000001208077209 */ /* 0x000fe40007810000 */
[----:B------:R-:W-:Y:S02]  /*be90*/  ISETP.LT.OR P0, PT, R2, 0x29, P0 ;  /* 0x000000290200780c */ /* 0x000fe40000701670 */
[----:B------:R-:W-:Y:S02]  /*bea0*/  FMNMX.FTZ R7, R19, R7, !PT ;  /* 0x0000000713077209 */ /* 0x000fe40007810000 */
[----:B------:R-:W-:-:S02]  /*beb0*/  FSEL R16, R16, -INF , !P0 ;  /* 0xff80000010107808 */ /* 0x000fc40004000000 */
[----:B------:R-:W-:Y:S02]  /*bec0*/  FMNMX.FTZ R7, R17, R7, !PT ;  /* 0x0000000711077209 */ /* 0x000fe40007810000 */
[----:B------:R-:W-:Y:S02]  /*bed0*/  ISETP.GT.AND P0, PT, R0, 0x29, !P6 ;  /* 0x000000290000780c */ /* 0x000fe40007704270 */
        /* <DEDUP_REMOVED lines=9> */
[----:B------:R-:W-:Y:S01]  /*bf70*/  FMNMX.FTZ R7, R11, R7, !PT ;  /* 0x000000070b077209 */ /* 0x000fe20007810000 */
[----:B------:R-:W-:Y:S05]  /*bf80*/  BRA.DIV ~URZ, `(.L_x_1217) ;  /* 0x0000fd127f007947 */ /* 0x000fea000b800000 */
[----:B------:R1:W2:Y:S02]  /*bf90*/  SHFL.BFLY PT, R0, R136, 0x2, 0x1f ;  /* 0x0c401f0088007f89 */ /* 0x0002a400000e0000 */
.L_x_1326:
[----:B-12---:R-:W-:Y:S01]  /*bfa0*/  FMNMX.FTZ R136, R136, R0, !PT ;  /* 0x0000000088887209 */ /* 0x006fe20007810000 */
[----:B------:R-:W-:Y:S05]  /*bfb0*/  BRA.DIV ~URZ, `(.L_x_1218) ;  /* 0x0000fd327f007947 */ /* 0x000fea000b800000 */
[----:B------:R-:W1:Y:S04]  /*bfc0*/  SHFL.BFLY PT, R0, R7, 0x2, 0x1f ;  /* 0x0c401f0007007f89 */ /* 0x000e6800000e0000 */
[----:B------:R-:W2:Y:S01]  /*bfd0*/  SHFL.BFLY PT, R2, R136, 0x1, 0x1f ;  /* 0x0c201f0088027f89 */ /* 0x000ea200000e0000 */
[----:B-1----:R-:W-:Y:S02]  /*bfe0*/  FMNMX.FTZ R7, R7, R0, !PT ;  /* 0x0000000007077209 */ /* 0x002fe40007810000 */
[----:B--2---:R-:W-:-:S03]  /*bff0*/  FMNMX.FTZ R136, R136, R2, !PT ;  /* 0x0000000288887209 */ /* 0x004fc60007810000 */
[----:B------:R1:W2:Y:S04]  /*c000*/  SHFL.BFLY PT, R3, R7, 0x1, 0x1f ;  /* 0x0c201f0007037f89 */ /* 0x0002a800000e0000 */
.L_x_1327:
[C---:B------:R-:W-:Y:S01]  /*c010*/  FMUL.FTZ R0, R136.reuse, c[0x0][0x2d0] ;  /* 0x0000b40088007a20 */ /* 0x040fe20000410000 */
[----:B------:R-:W-:Y:S01]  /*c020*/  FSETP.NEU.FTZ.AND P0, PT, R136, -INF , PT ;  /* 0xff8000008800780b */ /* 0x000fe20003f1d000 */
[----:B------:R-:W-:Y:S01]  /*c030*/  WARPSYNC 0xffffffff ;  /* 0xffffffff00007948 */ /* 0x000fe20003800000 */
[----:B-12---:R-:W-:Y:S02]  /*c040*/  FMNMX.FTZ R7, R3, R7, !PT ;  /* 0x0000000703077209 */ /* 0x006fe40007810000 */
[----:B------:R-:W-:Y:S02]  /*c050*/  FSEL R0, R0, RZ, P0 ;  /* 0x000000ff00007208 */ /* 0x000fe40000000000 */
[C---:B------:R-:W-:Y:S01]  /*c060*/  FSETP.NEU.FTZ.AND P0, PT, R7.reuse, -INF , PT ;  /* 0xff8000000700780b */ /* 0x040fe20003f1d000 */
[----:B------:R-:W-:Y:S01]  /*c070*/  FMUL.FTZ R3, R7, c[0x0][0x2d0] ;  /* 0x0000b40007037a20 */ /* 0x000fe20000410000 */
[----:B------:R-:W-:Y:S01]  /*c080*/  SHF.L.U32 R201, R10, 0x1, RZ ;  /* 0x000000010ac97819 */ /* 0x000fe200000006ff */
[----:B------:R-:W-:-:S04]  /*c090*/  FFMA.FTZ R2, R22, c[0x0][0x2d0], -R0 ;  /* 0x0000b40016027a23 */ /* 0x000fc80000010800 */
[----:B------:R1:W-:Y:S02]  /*c0a0*/  MUFU.EX2 R38, R2 ;  /* 0x0000000200267308 */ /* 0x0003e40000000800 */
[----:B-1----:R-:W-:-:S06]  /*c0b0*/  FFMA.FTZ R2, R24, c[0x0][0x2d0], -R0 ;  /* 0x0000b40018027a23 */ /* 0x002fcc0000010800 */
[----:B------:R1:W2:Y:S02]  /*c0c0*/  MUFU.EX2 R36, R2 ;  /* 0x0000000200247308 */ /* 0x0002a40000000800 */
[----:B-1----:R-:W-:-:S06]  /*c0d0*/  FFMA.FTZ R2, R25, c[0x0][0x2d0], -R0 ;  /* 0x0000b40019027a23 */ /* 0x002fcc0000010800 */
[----:B------:R1:W3:Y:S02]  /*c0e0*/  MUFU.EX2 R37, R2 ;  /* 0x0000000200257308 */ /* 0x0002e40000000800 */
[----:B-1----:R-:W-:-:S06]  /*c0f0*/  FFMA.FTZ R2, R33, c[0x0][0x2d0], -R0 ;  /* 0x0000b40021027a23 */ /* 0x002fcc0000010800 */
[----:B------:R1:W4:Y:S02]  /*c100*/  MUFU.EX2 R35, R2 ;  /* 0x0000000200237308 */ /* 0x0003240000000800 */
[----:B-1----:R-:W-:-:S06]  /*c110*/  FFMA.FTZ R2, R32, c[0x0][0x2d0], -R0 ;  /* 0x0000b40020027a23 */ /* 0x002fcc0000010800 */
[----:B------:R1:W5:Y:S02]  /*c120*/  MUFU.EX2 R33, R2 ;  /* 0x0000000200217308 */ /* 0x0003640000000800 */
[----:B-1----:R-:W-:-:S06]  /*c130*/  FFMA.FTZ R2, R31, c[0x0][0x2d0], -R0 ;  /* 0x0000b4001f027a23 */ /* 0x002fcc0000010800 */
        /* <DEDUP_REMOVED lines=8> */
[----:B------:R1:W-:Y:S02]  /*c1c0*/  MUFU.EX2 R132, R2 ;  /* 0x0000000200847308 */ /* 0x0003e40000000800 */
[----:B-1----:R-:W-:-:S06]  /*c1d0*/  FFMA.FTZ R2, R34, c[0x0][0x2d0], -R0 ;  /* 0x0000b40022027a23 */ /* 0x002fcc0000010800 */
[----:B------:R1:W-:Y:S02]  /*c1e0*/  MUFU.EX2 R28, R2 ;  /* 0x00000002001c7308 */ /* 0x0003e40000000800 */
[----:B-1----:R-:W-:Y:S01]  /*c1f0*/  FFMA.FTZ R2, R26, c[0x0][0x2d0], -R0 ;  /* 0x0000b4001a027a23 */ /* 0x002fe20000010800 */
[----:B------:R-:W-:Y:S01]  /*c200*/  FSEL R0, R3, RZ, P0 ;  /* 0x000000ff03007208 */ /* 0x000fe20000000000 */
[----:B--2---:R-:W-:-:S04]  /*c210*/  FADD.FTZ R3, R38, R36 ;  /* 0x0000002426037221 */ /* 0x004fc80000010000 */
[----:B------:R1:W-:Y:S01]  /*c220*/  MUFU.EX2 R134, R2 ;  /* 0x0000000200867308 */ /* 0x0003e20000000800 */
[----:B---3--:R-:W-:-:S04]  /*c230*/  FADD.FTZ R3, R37, R3 ;  /* 0x0000000325037221 */ /* 0x008fc80000010000 */
[----:B----4-:R-:W-:-:S04]  /*c240*/  FADD.FTZ R3, R35, R3 ;  /* 0x0000000323037221 */ /* 0x010fc80000010000 */
[----:B-----5:R-:W-:Y:S02]  /*c250*/  FADD.FTZ R3, R33, R3 ;  /* 0x0000000321037221 */ /* 0x020fe40000010000 */
[----:B-1----:R-:W-:-:S04]  /*c260*/  FFMA.FTZ R2, R8, c[0x0][0x2d0], -R0 ;  /* 0x0000b40008027a23 */ /* 0x002fc80000010800 */
[----:B------:R1:W-:Y:S02]  /*c270*/  MUFU.EX2 R27, R2 ;  /* 0x00000002001b7308 */ /* 0x0003e40000000800 */
[----:B-1----:R-:W-:Y:S01]  /*c280*/  FFMA.FTZ R2, R18, c[0x0][0x2d0], -R0 ;  /* 0x0000b40012027a23 */ /* 0x002fe20000010800 */
[----:B------:R-:W-:-:S05]  /*c290*/  F2FP.PACK_AB R18, R30, R32 ;  /* 0x000000201e12723e */ /* 0x000fca00000000ff */
[----:B------:R1:W2:Y:S02]  /*c2a0*/  MUFU.EX2 R26, R2 ;  /* 0x00000002001a7308 */ /* 0x0002a40000000800 */
[----:B-1----:R-:W-:Y:S02]  /*c2b0*/  FFMA.FTZ R2, R19, c[0x0][0x2d0], -R0 ;  /* 0x0000b40013027a23 */ /* 0x002fe40000010800 */
[----:B--2---:R-:W-:-:S04]  /*c2c0*/  FADD.FTZ R4, R27, R26 ;  /* 0x0000001a1b047221 */ /* 0x004fc80000010000 */
[----:B------:R1:W2:Y:S02]  /*c2d0*/  MUFU.EX2 R25, R2 ;  /* 0x0000000200197308 */ /* 0x0002a40000000800 */
[----:B-1----:R-:W-:Y:S02]  /*c2e0*/  FFMA.FTZ R2, R17, c[0x0][0x2d0], -R0 ;  /* 0x0000b40011027a23 */ /* 0x002fe40000010800 */
[----:B--2---:R-:W-:-:S04]  /*c2f0*/  FADD.FTZ R4, R25, R4 ;  /* 0x0000000419047221 */ /* 0x004fc80000010000 */
[----:B------:R1:W2:Y:S02]  /*c300*/  MUFU.EX2 R24, R2 ;  /* 0x0000000200187308 */ /* 0x0002a40000000800 */
[----:B-1----:R-:W-:Y:S01]  /*c310*/  FFMA.FTZ R2, R15, c[0x0][0x2d0], -R0 ;  /* 0x0000b4000f027a23 */ /* 0x002fe20000010800 */
[C---:B--2---:R-:W-:Y:S01]  /*c320*/  F2FP.PACK_AB R15, R24.reuse, R25 ;  /* 0x00000019180f723e */ /* 0x044fe200000000ff */
[----:B------:R-:W-:-:S04]  /*c330*/  FADD.FTZ R4, R24, R4 ;  /* 0x0000000418047221 */ /* 0x000fc80000010000 */
[----:B------:R1:W2:Y:S02]  /*c340*/  MUFU.EX2 R23, R2 ;  /* 0x0000000200177308 */ /* 0x0002a40000000800 */
[----:B-1----:R-:W-:Y:S01]  /*c350*/  FFMA.FTZ R2, R12, c[0x0][0x2d0], -R0 ;  /* 0x0000b4000c027a23 */ /* 0x002fe20000010800 */
[----:B------:R-:W-:Y:S01]  /*c360*/  F2FP.PACK_AB R12, R36, R38 ;  /* 0x00000026240c723e */ /* 0x000fe200000000ff */
[----:B--2---:R-:W-:-:S04]  /*c370*/  FADD.FTZ R4, R23, R4 ;  /* 0x0000000417047221 */ /* 0x004fc80000010000 */
[----:B------:R1:W2:Y:S02]  /*c380*/  MUFU.EX2 R17, R2 ;  /* 0x0000000200117308 */ /* 0x0002a40000000800 */
[----:B-1----:R-:W-:Y:S01]  /*c390*/  FFMA.FTZ R2, R14, c[0x0][0x2d0], -R0 ;  /* 0x0000b4000e027a23 */ /* 0x002fe20000010800 */
[----:B------:R-:W-:-:S05]  /*c3a0*/  F2FP.PACK_AB R14, R35, R37 ;  /* 0x00000025230e723e */ /* 0x000fca00000000ff */
[----:B------:R1:W3:Y:S02]  /*c3b0*/  MUFU.EX2 R22, R2 ;  /* 0x0000000200167308 */ /* 0x0002e40000000800 */
[----:B-1----:R-:W-:Y:S01]  /*c3c0*/  FFMA.FTZ R2, R13, c[0x0][0x2d0], -R0 ;  /* 0x0000b4000d027a23 */ /* 0x002fe20000010800 */
[----:B------:R-:W-:-:S05]  /*c3d0*/  F2FP.PACK_AB R13, R26, R27 ;  /* 0x0000001b1a0d723e */ /* 0x000fca00000000ff */
[----:B------:R1:W4:Y:S02]  /*c3e0*/  MUFU.EX2 R19, R2 ;  /* 0x0000000200137308 */ /* 0x0003240000000800 */
[----:B-1----:R-:W-:-:S06]  /*c3f0*/  FFMA.FTZ R2, R20, c[0x0][0x2d0], -R0 ;  /* 0x0000b40014027a23 */ /* 0x002fcc0000010800 */
[----:B------:R1:W5:Y:S02]  /*c400*/  MUFU.EX2 R8, R2 ;  /* 0x0000000200087308 */ /* 0x0003640000000800 */
[----:B-1----:R-:W-:-:S06]  /*c410*/  FFMA.FTZ R2, R21, c[0x0][0x2d0], -R0 ;  /* 0x0000b40015027a23 */ /* 0x002fcc0000010800 */
[----:B------:R1:W1:Y:S02]  /*c420*/  MUFU.EX2 R133, R2 ;  /* 0x0000000200857308 */ /* 0x0002640000000800 */
[C---:B-1----:R-:W-:Y:S02]  /*c430*/  FADD.FTZ R2, R31.reuse, R3 ;  /* 0x000000031f027221 */ /* 0x042fe40000010000 */
[----:B------:R-:W-:Y:S01]  /*c440*/  FFMA.FTZ R3, R16, c[0x0][0x2d0], -R0 ;  /* 0x0000b40010037a23 */ /* 0x000fe20000010800 */
[----:B------:R-:W-:Y:S01]  /*c450*/  F2FP.PACK_AB R16, R31, R33 ;  /* 0x000000211f10723e */ /* 0x000fe200000000ff */
[----:B------:R-:W-:Y:S02]  /*c460*/  FADD.FTZ R2, R32, R2 ;  /* 0x0000000220027221 */ /* 0x000fe40000010000 */
[----:B------:R2:W1:Y:S02]  /*c470*/  MUFU.EX2 R135, R3 ;  /* 0x0000000300877308 */ /* 0x0004640000000800 */
[----:B------:R-:W-:-:S02]  /*c480*/  FADD.FTZ R2, R30, R2 ;  /* 0x000000021e027221 */ /* 0x000fc40000010000 */
[C---:B--2---:R-:W-:Y:S01]  /*c490*/  FADD.FTZ R3, R17.reuse, R4 ;  /* 0x0000000411037221 */ /* 0x044fe20000010000 */
[----:B------:R-:W-:Y:S01]  /*c4a0*/  F2FP.PACK_AB R17, R17, R23 ;  /* 0x000000171111723e */ /* 0x000fe200000000ff */
[----:B------:R-:W-:Y:S02]  /*c4b0*/  FFMA.FTZ R4, R11, c[0x0][0x2d0], -R0 ;  /* 0x0000b4000b047a23 */ /* 0x000fe40000010800 */
[----:B---3--:R-:W-:Y:S02]  /*c4c0*/  FADD.FTZ R3, R22, R3 ;  /* 0x0000000316037221 */ /* 0x008fe40000010000 */
[----:B------:R-:W-:Y:S02]  /*c4d0*/  FADD.FTZ R0, R29, R2 ;  /* 0x000000021d007221 */ /* 0x000fe40000010000 */
[----:B------:R-:W2:Y:S01]  /*c4e0*/  MUFU.EX2 R4, R4 ;  /* 0x0000000400047308 */ /* 0x000ea20000000800 */
[C---:B----4-:R-:W-:Y:S01]  /*c4f0*/  FADD.FTZ R3, R19.reuse, R3 ;  /* 0x0000000313037221 */ /* 0x050fe20000010000 */
[----:B------:R-:W-:Y:S01]  /*c500*/  F2FP.PACK_AB R19, R19, R22 ;  /* 0x000000161313723e */ /* 0x000fe200000000ff */
[C---:B------:R-:W-:Y:S01]  /*c510*/  FADD.FTZ R0, R132.reuse, R0 ;  /* 0x0000000084007221 */ /* 0x040fe20000010000 */
[----:B------:R-:W-:Y:S01]  /*c520*/  F2FP.PACK_AB R132, R132, R29 ;  /* 0x0000001d8484723e */ /* 0x000fe200000000ff */
[----:B-----5:R-:W-:-:S02]  /*c530*/  FADD.FTZ R3, R8, R3 ;  /* 0x0000000308037221 */ /* 0x020fc40000010000 */
[----:B------:R-:W-:Y:S02]  /*c540*/  FADD.FTZ R0, R28, R0 ;  /* 0x000000001c007221 */ /* 0x000fe40000010000 */
[C---:B------:R-:W-:Y:S01]  /*c550*/  FADD.FTZ R3, R133.reuse, R3 ;  /* 0x0000000385037221 */ /* 0x040fe20000010000 */
[----:B------:R-:W-:Y:S01]  /*c560*/  F2FP.PACK_AB R133, R133, R8 ;  /* 0x000000088585723e */ /* 0x000fe200000000ff */
[C---:B------:R-:W-:Y:S01]  /*c570*/  FADD.FTZ R231, R134.reuse, R0 ;  /* 0x0000000086e77221 */ /* 0x040fe20000010000 */
[----:B------:R-:W-:Y:S01]  /*c580*/  F2FP.PACK_AB R134, R134, R28 ;  /* 0x0000001c8686723e */ /* 0x000fe200000000ff */
[----:B-1----:R-:W-:Y:S01]  /*c590*/  FADD.FTZ R3, R135, R3 ;  /* 0x0000000387037221 */ /* 0x002fe20000010000 */
[----:B--2---:R-:W-:-:S03]  /*c5a0*/  F2FP.PACK_AB R135, R4, R135 ;  /* 0x000000870487723e */ /* 0x004fc600000000ff */
[----:B------:R-:W-:Y:S02]  /*c5b0*/  FADD.FTZ R230, R4, R3 ;  /* 0x0000000304e67221 */ /* 0x000fe40000010000 */
[----:B------:R-:W2:Y:S04]  /*c5c0*/  LDL R3, [R1+0x4] ;  /* 0x0000040001037983 */ /* 0x000ea80000100800 */
[----:B------:R-:W3:Y:S04]  /*c5d0*/  LDL R137, [R1+0x64] ;  /* 0x0000640001897983 */ /* 0x000ee80000100800 */
[----:B------:R-:W3:Y:S04]  /*c5e0*/  LDL R4, [R1+0x58] ;  /* 0x0000580001047983 */ /* 0x000ee80000100800 */
[----:B------:R-:W1:Y:S04]  /*c5f0*/  LDSM.16.MT88.4 R28, [R201+0x5880] ;  /* 0x00588000c91c783b */ /* 0x000e680000004200 */
[----:B------:R-:W4:Y:S04]  /*c600*/  LDSM.16.MT88.4 R24, [R201+0x4080] ;  /* 0x00408000c918783b */ /* 0x000f280000004200 */
[----:B------:R-:W5:Y:S04]  /*c610*/  LDSM.16.MT88.4 R60, [R201+0x6080] ;  /* 0x00608000c93c783b */ /* 0x000f680000004200 */
[----:B------:R-:W4:Y:S01]  /*c620*/  LDSM.16.MT88.4 R32, [R201+0x4880] ;  /* 0x00488000c920783b */ /* 0x000f220000004200 */
[----:B------:R-:W-:-:S03]  /*c630*/  IMAD R202, R9, 0x2, R201 ;  /* 0x0000000209ca7824 */ /* 0x000fc600078e02c9 */
[----:B------:R-:W4:Y:S04]  /*c640*/  LDSM.16.MT88.4 R56, [R201+0x8880] ;  /* 0x00888000c938783b */ /* 0x000f280000004200 */
[----:B------:R-:W-:Y:S01]  /*c650*/  LDSM.16.MT88.4 R40, [R201+0x7080] ;  /* 0x00708000c928783b */ /* 0x000fe20000004200 */
[----:B------:R-:W-:-:S03]  /*c660*/  IMAD R204, R6, 0x2, R201 ;  /* 0x0000000206cc7824 */ /* 0x000fc600078e02c9 */
[----:B------:R-:W-:Y:S04]  /*c670*/  LDSM.16.MT88.4 R64, [R202+0x4880] ;  /* 0x00488000ca40783b */ /* 0x000fe80000004200 */
[----:B------:R-:W-:Y:S04]  /*c680*/  LDSM.16.MT88.4 R8, [R204+0x5880] ;  /* 0x00588000cc08783b */ /* 0x000fe80000004200 */
[----:B------:R-:W-:Y:S04]  /*c690*/  LDSM.16.MT88.4 R92, [R204+0x7080] ;  /* 0x00708000cc5c783b */ /* 0x000fe80000004200 */
[----:B------:R-:W-:Y:S01]  /*c6a0*/  LDSM.16.MT88.4 R96, [R201+0x7880] ;  /* 0x00788000c960783b */ /* 0x000fe20000004200 */
[C---:B-1----:R-:W-:Y:S03]  /*c6b0*/  HMMA.16816.F32 R52, R12.reuse, R28, RZ ;  /* 0x0000001c0c34723c */ /* 0x042fe600000018ff */
[----:B------:R-:W-:Y:S04]  /*c6c0*/  LDSM.16.MT88.4 R72, [R202+0x7080] ;  /* 0x00708000ca48783b */ /* 0x000fe80000004200 */
[----:B------:R-:W-:Y:S01]  /*c6d0*/  LDSM.16.MT88.4 R108, [R204+0x7880] ;  /* 0x00788000cc6c783b */ /* 0x000fe20000004200 */
[C---:B------:R-:W-:Y:S03]  /*c6e0*/  HMMA.16816.F32 R44, R12.reuse, R30, RZ ;  /* 0x0000001e0c2c723c */ /* 0x040fe600000018ff */
[----:B------:R-:W1:Y:S04]  /*c6f0*/  LDSM.16.MT88.4 R28, [R202+0x4080] ;  /* 0x00408000ca1c783b */ /* 0x000e680000004200 */
[----:B------:R-:W-:Y:S01]  /*c700*/  LDSM.16.MT88.4 R144, [R201+0x5080] ;  /* 0x00508000c990783b */ /* 0x000fe20000004200 */
[----:B----4-:R-:W-:Y:S08]  /*c710*/  HMMA.16816.F32 R20, R12, R24, RZ ;  /* 0x000000180c14723c */ /* 0x010ff000000018ff */
[C---:B-----5:R-:W-:Y:S01]  /*c720*/  HMMA.16816.F32 R120, R16.reuse, R60, R52 ;  /* 0x0000003c1078723c */ /* 0x060fe20000001834 */
[----:B------:R-:W-:Y:S07]  /*c730*/  LDSM.16.MT88.4 R52, [R204+0x4880] ;  /* 0x00488000cc34783b */ /* 0x000fee0000004200 */
[----:B------:R-:W-:Y:S01]  /*c740*/  HMMA.16816.F32 R116, R16, R62, R44 ;  /* 0x0000003e1074723c */ /* 0x000fe2000000182c */
[----:B------:R-:W4:Y:S04]  /*c750*/  LDSM.16.MT88.4 R60, [R201+0x9080] ;  /* 0x00908000c93c783b */ /* 0x000f280000004200 */
[----:B------:R-:W-:Y:S03]  /*c760*/  LDSM.16.MT88.4 R44, [R204+0x6080] ;  /* 0x00608000cc2c783b */ /* 0x000fe60000004200 */
[----:B------:R-:W-:Y:S01]  /*c770*/  HMMA.16816.F32 R48, R12, R26, RZ ;  /* 0x0000001a0c30723c */ /* 0x000fe200000018ff */
[----:B------:R-:W5:Y:S07]  /*c780*/  LDSM.16.MT88.4 R24, [R204+0x4080] ;  /* 0x00408000cc18783b */ /* 0x000f6e0000004200 */
[----:B------:R-:W-:Y:S01]  /*c790*/  HMMA.16816.F32 R140, R16, R32, R20 ;  /* 0x00000020108c723c */ /* 0x000fe20000001814 */
[----:B------:R-:W4:Y:S07]  /*c7a0*/  LDSM.16.MT88.4 R20, [R202+0x5880] ;  /* 0x00588000ca14783b */ /* 0x000f2e0000004200 */
[C---:B------:R-:W-:Y:S08]  /*c7b0*/  HMMA.16816.F32 R104, R12.reuse, R56, RZ ;  /* 0x000000380c68723c */ /* 0x040ff000000018ff */
[C---:B------:R-:W-:Y:S08]  /*c7c0*/  HMMA.16816.F32 R88, R12.reuse, R58, RZ ;  /* 0x0000003a0c58723c */ /* 0x040ff000000018ff */
[----:B-1----:R-:W-:Y:S08]  /*c7d0*/  HMMA.16816.F32 R80, R12, R30, RZ ;  /* 0x0000001e0c50723c */ /* 0x002ff000000018ff */
[----:B------:R-:W-:Y:S01]  /*c7e0*/  HMMA.16816.F32 R124, R16, R34, R48 ;  /* 0x00000022107c723c */ /* 0x000fe20000001830 */
[----:B------:R-:W1:Y:S07]  /*c7f0*/  LDSM.16.MT88.4 R48, [R202+0x6080] ;  /* 0x00608000ca30783b */ /* 0x000e6e0000004200 */
[C---:B------:R-:W-:Y:S08]  /*c800*/  HMMA.16816.F32 R36, R12.reuse, R40, RZ ;  /* 0x000000280c24723c */ /* 0x040ff000000018ff */
[C---:B------:R-:W-:Y:S08]  /*c810*/  HMMA.16816.F32 R84, R12.reuse, R28, RZ ;  /* 0x0000001c0c54723c */ /* 0x040ff000000018ff */
[C---:B------:R-:W-:Y:S08]  /*c820*/  HMMA.16816.F32 R32, R12.reuse, R8, RZ ;  /* 0x000000080c20723c */ /* 0x040ff000000018ff */
[C---:B------:R-:W-:Y:S08]  /*c830*/  HMMA.16816.F32 R28, R12.reuse, R10, RZ ;  /* 0x0000000a0c1c723c */ /* 0x040ff000000018ff */
[C---:B------:R-:W-:Y:S01]  /*c840*/  HMMA.16816.F32 R100, R12.reuse, R42, RZ ;  /* 0x0000002a0c64723c */ /* 0x040fe200000018ff */
[----:B------:R-:W1:Y:S07]  /*c850*/  LDSM.16.MT88.4 R40, [R202+0x7880] ;  /* 0x00788000ca28783b */ /* 0x000e6e0000004200 */
[----:B------:R-:W-:Y:S08]  /*c860*/  HMMA.16816.F32 R8, R12, R92, RZ ;  /* 0x0000005c0c08723c */ /* 0x000ff000000018ff */
[C---:B----4-:R-:W-:Y:S08]  /*c870*/  HMMA.16816.F32 R104, R16.reuse, R60, R104 ;  /* 0x0000003c1068723c */ /* 0x050ff00000001868 */
[C---:B------:R-:W-:Y:S08]  /*c880*/  HMMA.16816.F32 R128, R16.reuse, R62, R88 ;  /* 0x0000003e1080723c */ /* 0x040ff00000001858 */
[----:B------:R-:W-:Y:S08]  /*c890*/  HMMA.16816.F32 R60, R16, R66, R80 ;  /* 0x00000042103c723c */ /* 0x000ff00000001850 */
[C---:B-----5:R-:W-:Y:S08]  /*c8a0*/  HMMA.16816.F32 R76, R12.reuse, R24, RZ ;  /* 0x000000180c4c723c */ /* 0x060ff000000018ff */
[C---:B------:R-:W-:Y:S08]  /*c8b0*/  HMMA.16816.F32 R68, R12.reuse, R26, RZ ;  /* 0x0000001a0c44723c */ /* 0x040ff000000018ff */
[----:B------:R-:W-:Y:S08]  /*c8c0*/  HMMA.16816.F32 R56, R12, R20, RZ ;  /* 0x000000140c38723c */ /* 0x000ff000000018ff */
[----:B------:R-:W-:Y:S08]  /*c8d0*/  HMMA.16816.F32 R112, R16, R96, R36 ;  /* 0x000000601070723c */ /* 0x000ff00000001824 */
[C---:B------:R-:W-:Y:S08]  /*c8e0*/  HMMA.16816.F32 R36, R12.reuse, R22, RZ ;  /* 0x000000160c24723c */ /* 0x040ff000000018ff */
[C---:B------:R-:W-:Y:S08]  /*c8f0*/  HMMA.16816.F32 R24, R12.reuse, R72, RZ ;  /* 0x000000480c18723c */ /* 0x040ff000000018ff */
[----:B------:R-:W-:Y:S01]  /*c900*/  HMMA.16816.F32 R20, R12, R74, RZ ;  /* 0x0000004a0c14723c */ /* 0x000fe200000018ff */
[----:B------:R-:W4:Y:S07]  /*c910*/  LDSM.16.MT88.4 R72, [R202+0x8880] ;  /* 0x00888000ca48783b */ /* 0x000f2e0000004200 */
[C---:B------:R-:W-:Y:S01]  /*c920*/  HMMA.16816.F32 R100, R16.reuse, R98, R100 ;  /* 0x000000621064723c */ /* 0x040fe20000001864 */
[----:B------:R-:W5:Y:S07]  /*c930*/  LDSM.16.MT88.4 R96, [R204+0x8880] ;  /* 0x00888000cc60783b */ /* 0x000f6e0000004200 */
[C---:B------:R-:W-:Y:S01]  /*c940*/  HMMA.16816.F32 R148, R16.reuse, R64, R84 ;  /* 0x000000401094723c */ /* 0x040fe20000001854 */
[----:B------:R-:W-:Y:S01]  /*c950*/  IMAD R203, R6, 0x2, R202 ;  /* 0x0000000206cb7824 */ /* 0x000fe200078e02ca */
[----:B------:R-:W-:Y:S06]  /*c960*/  LDSM.16.MT88.4 R64, [R201+0x6880] ;  /* 0x00688000c940783b */ /* 0x000fec0000004200 */
[----:B------:R-:W-:Y:S01]  /*c970*/  HMMA.16816.F32 R88, R16, R108, R8 ;  /* 0x0000006c1058723c */ /* 0x000fe20000001808 */
[----:B------:R-:W-:Y:S01]  /*c980*/  IMAD.MOV.U32 R87, RZ, RZ, R60 ;  /* 0x000000ffff577224 */ /* 0x000fe200078e003c */
[----:B------:R-:W-:Y:S01]  /*c990*/  MOV R85, R62 ;  /* 0x0000003e00557202 */ /* 0x000fe20000000f00 */
[----:B------:R-:W-:-:S05]  /*c9a0*/  IMAD.MOV.U32 R86, RZ, RZ, R61 ;  /* 0x000000ffff567224 */ /* 0x000fca00078e003d */
[C---:B------:R-:W-:Y:S01]  /*c9b0*/  HMMA.16816.F32 R216, R16.reuse, R44, R32 ;  /* 0x0000002c10d8723c */ /* 0x040fe20000001820 */
[----:B------:R-:W-:Y:S01]  /*c9c0*/  IMAD.MOV.U32 R84, RZ, RZ, R63 ;  /* 0x000000ffff547224 */ /* 0x000fe200078e003f */
[----:B------:R-:W-:Y:S06]  /*c9d0*/  LDSM.16.MT88.4 R32, [R203+0x4080] ;  /* 0x00408000cb20783b */ /* 0x000fec0000004200 */
[----:B------:R-:W-:Y:S01]  /*c9e0*/  HMMA.16816.F32 R196, R16, R46, R28 ;  /* 0x0000002e10c4723c */ /* 0x000fe2000000181c */
[----:B------:R-:W-:Y:S04]  /*c9f0*/  LDSM.16.MT88.4 R44, [R204+0x9080] ;  /* 0x00908000cc2c783b */ /* 0x000fe80000004200 */
[----:B------:R-:W-:Y:S03]  /*ca00*/  LDSM.16.MT88.4 R28, [R203+0x5880] ;  /* 0x00588000cb1c783b */ /* 0x000fe60000004200 */
[----:B------:R-:W-:Y:S01]  /*ca10*/  HMMA.16816.F32 R8, R12, R94, RZ ;  /* 0x0000005e0c08723c */ /* 0x000fe200000018ff */
[----:B------:R-:W-:Y:S01]  /*ca20*/  MOV R93, R128 ;  /* 0x00000080005d7202 */ /* 0x000fe20000000f00 */
[----:B------:R-:W-:Y:S01]  /*ca30*/  IMAD.MOV.U32 R92, RZ, RZ, R129 ;  /* 0x000000ffff5c7224 */ /* 0x000fe200078e0081 */
[----:B------:R-:W-:Y:S01]  /*ca40*/  MOV R0, R131 ;  /* 0x0000008300007202 */ /* 0x000fe20000000f00 */
[----:B------:R-:W-:Y:S01]  /*ca50*/  IMAD.MOV.U32 R2, RZ, RZ, R130 ;  /* 0x000000ffff027224 */ /* 0x000fe200078e0082 */
[----:B------:R-:W-:Y:S03]  /*ca60*/  LDSM.16.MT88.4 R80, [R203+0x9080] ;  /* 0x00908000cb50783b */ /* 0x000fe60000004200 */
[C---:B------:R-:W-:Y:S01]  /*ca70*/  HMMA.16816.F32 R156, R16.reuse, R52, R76 ;  /* 0x00000034109c723c */ /* 0x040fe2000000184c */
[----:B------:R-:W-:Y:S07]  /*ca80*/  LDSM.16.MT88.4 R76, [R201+0x8080] ;  /* 0x00808000c94c783b */ /* 0x000fee0000004200 */
[C---:B------:R-:W-:Y:S01]  /*ca90*/  HMMA.16816.F32 R60, R16.reuse, R54, R68 ;  /* 0x00000036103c723c */ /* 0x040fe20000001844 */
[----:B------:R-:W-:Y:S07]  /*caa0*/  LDSM.16.MT88.4 R68, [R203+0x4880] ;  /* 0x00488000cb44783b */ /* 0x000fee0000004200 */
[C---:B-1----:R-:W-:Y:S01]  /*cab0*/  HMMA.16816.F32 R52, R16.reuse, R48, R56 ;  /* 0x000000301034723c */ /* 0x042fe20000001838 */
[----:B------:R-:W-:Y:S07]  /*cac0*/  LDSM.16.MT88.4 R56, [R203+0x7880] ;  /* 0x00788000cb38783b */ /* 0x000fee0000004200 */
[C---:B------:R-:W-:Y:S01]  /*cad0*/  HMMA.16816.F32 R36, R16.reuse, R50, R36 ;  /* 0x000000321024723c */ /* 0x040fe20000001824 */
[----:B------:R-:W1:Y:S07]  /*cae0*/  LDSM.16.MT88.4 R48, [R202+0x9080] ;  /* 0x00908000ca30783b */ /* 0x000e6e0000004200 */
[C---:B------:R-:W-:Y:S01]  /*caf0*/  HMMA.16816.F32 R184, R16.reuse, R110, R8 ;  /* 0x0000006e10b8723c */ /* 0x040fe20000001808 */
[----:B------:R-:W1:Y:S07]  /*cb00*/  LDSM.16.MT88.4 R8, [R203+0x7080] ;  /* 0x00708000cb08783b */ /* 0x000e6e0000004200 */
[----:B------:R-:W-:Y:S01]  /*cb10*/  HMMA.16816.F32 R192, R16, R40, R24 ;  /* 0x0000002810c0723c */ /* 0x000fe20000001818 */
[----:B------:R-:W-:Y:S01]  /*cb20*/  MOV R153, R52 ;  /* 0x0000003400997202 */ /* 0x000fe20000000f00 */
[----:B------:R-:W-:Y:S01]  /*cb30*/  IMAD.MOV.U32 R152, RZ, RZ, R53 ;  /* 0x000000ffff987224 */ /* 0x000fe200078e0035 */
[----:B------:R-:W-:Y:S01]  /*cb40*/  MOV R138, R55 ;  /* 0x00000037008a7202 */ /* 0x000fe20000000f00 */
[----:B------:R-:W-:-:S04]  /*cb50*/  IMAD.MOV.U32 R139, RZ, RZ, R54 ;  /* 0x000000ffff8b7224 */ /* 0x000fc800078e0036 */
[----:B------:R-:W-:Y:S01]  /*cb60*/  HMMA.16816.F32 R188, R16, R42, R20 ;  /* 0x0000002a10bc723c */ /* 0x000fe20000001814 */
[----:B------:R-:W2:Y:S01]  /*cb70*/  LDSM.16.MT88.4 R52, [R203+0x8880] ;  /* 0x00888000cb34783b */ /* 0x000ea20000004200 */
[----:B------:R-:W-:Y:S01]  /*cb80*/  IMAD.MOV.U32 R161, RZ, RZ, R36 ;  /* 0x000000ffffa17224 */ /* 0x000fe200078e0024 */
[----:B------:R-:W-:Y:S01]  /*cb90*/  MOV R160, R37 ;  /* 0x0000002500a07202 */ /* 0x000fe20000000f00 */
[----:B------:R-:W-:Y:S01]  /*cba0*/  IMAD.MOV.U32 R155, RZ, RZ, R38 ;  /* 0x000000ffff9b7224 */ /* 0x000fe200078e0026 */
[----:B------:R-:W-:Y:S01]  /*cbb0*/  MOV R154, R39 ;  /* 0x00000027009a7202 */ /* 0x000fe20000000f00 */
[----:B------:R-:W-:Y:S01]  /*cbc0*/  IMAD.MOV.U32 R131, RZ, RZ, R60 ;  /* 0x000000ffff837224 */ /* 0x000fe200078e003c */
[----:B------:R-:W-:Y:S01]  /*cbd0*/  MOV R130, R61 ;  /* 0x0000003d00827202 */ /* 0x000fe20000000f00 */
[C---:B----4-:R-:W-:Y:S01]  /*cbe0*/  HMMA.16816.F32 R40, R12.reuse, R72, RZ ;  /* 0x000000480c28723c */ /* 0x050fe200000018ff */
[----:B------:R-:W-:Y:S01]  /*cbf0*/  IMAD.MOV.U32 R129, RZ, RZ, R62 ;  /* 0x000000ffff817224 */ /* 0x000fe200078e003e */
[----:B------:R-:W-:Y:S06]  /*cc00*/  LDSM.16.MT88.4 R108, [R201+0x9880] ;  /* 0x00988000c96c783b */ /* 0x000fec0000004200 */
[C---:B------:R-:W-:Y:S08]  /*cc10*/  HMMA.16816.F32 R36, R12.reuse, R74, RZ ;  /* 0x0000004a0c24723c */ /* 0x040ff000000018ff */
[----:B-----5:R-:W-:Y:S01]  /*cc20*/  HMMA.16816.F32 R24, R12, R96, RZ ;  /* 0x000000600c18723c */ /* 0x020fe200000018ff */
[----:B------:R-:W-:-:S02]  /*cc30*/  IMAD.MOV.U32 R128, RZ, RZ, R63 ;  /* 0x000000ffff807224 */ /* 0x000fc400078e003f */
[----:B------:R-:W4:Y:S05]  /*cc40*/  LDSM.16.MT88.4 R60, [R203+0x6080] ;  /* 0x00608000cb3c783b */ /* 0x000f2a0000004200 */
[----:B------:R-:W-:Y:S08]  /*cc50*/  HMMA.16816.F32 R20, R12, R98, RZ ;  /* 0x000000620c14723c */ /* 0x000ff000000018ff */
[C---:B-1----:R-:W-:Y:S08]  /*cc60*/  HMMA.16816.F32 R180, R16.reuse, R48, R40 ;  /* 0x0000003010b4723c */ /* 0x042ff00000001828 */
[C---:B------:R-:W-:Y:S08]  /*cc70*/  HMMA.16816.F32 R176, R16.reuse, R50, R36 ;  /* 0x0000003210b0723c */ /* 0x040ff00000001824 */
[----:B------:R-:W-:Y:S08]  /*cc80*/  HMMA.16816.F32 R172, R16, R44, R24 ;  /* 0x0000002c10ac723c */ /* 0x000ff00000001818 */
[C---:B------:R-:W-:Y:S08]  /*cc90*/  HMMA.16816.F32 R48, R12.reuse, R32, RZ ;  /* 0x000000200c30723c */ /* 0x040ff000000018ff */
[----:B------:R-:W-:Y:S08]  /*cca0*/  HMMA.16816.F32 R36, R12, R34, RZ ;  /* 0x000000220c24723c */ /* 0x000ff000000018ff */
[----:B------:R-:W-:Y:S08]  /*ccb0*/  HMMA.16816.F32 R168, R16, R46, R20 ;  /* 0x0000002e10a8723c */ /* 0x000ff00000001814 */
[C---:B------:R-:W-:Y:S08]  /*ccc0*/  HMMA.16816.F32 R32, R12.reuse, R28, RZ ;  /* 0x0000001c0c20723c */ /* 0x040ff000000018ff */
[C---:B------:R-:W-:Y:S08]  /*ccd0*/  HMMA.16816.F32 R24, R12.reuse, R8, RZ ;  /* 0x000000080c18723c */ /* 0x040ff000000018ff */
[C---:B------:R-:W-:Y:S08]  /*cce0*/  HMMA.16816.F32 R28, R12.reuse, R30, RZ ;  /* 0x0000001e0c1c723c */ /* 0x040ff000000018ff */
[C---:B------:R-:W-:Y:S08]  /*ccf0*/  HMMA.16816.F32 R20, R12.reuse, R10, RZ ;  /* 0x0000000a0c14723c */ /* 0x040ff000000018ff */
[C---:B--2---:R-:W-:Y:S08]  /*cd00*/  HMMA.16816.F32 R8, R12.reuse, R52, RZ ;  /* 0x000000340c08723c */ /* 0x044ff000000018ff */
[----:B------:R-:W-:Y:S01]  /*cd10*/  HMMA.16816.F32 R12, R12, R54, RZ ;  /* 0x000000360c0c723c */ /* 0x000fe200000018ff */
[----:B------:R-:W-:Y:S07]  /*cd20*/  LDSM.16.MT88.4 R52, [R202+0x6880] ;  /* 0x00688000ca34783b */ /* 0x000fee0000004200 */
[C---:B------:R-:W-:Y:S07]  /*cd30*/  HMMA.16816.F32 R40, R132.reuse, R64, R120 ;  /* 0x000000408428723c */ /* 0x040fee0000001878 */
[----:B------:R-:W-:Y:S01]  /*cd40*/  MOV R120, R161 ;  /* 0x000000a100787202 */ /* 0x000fe20000000f00 */
[C---:B------:R-:W-:Y:S01]  /*cd50*/  HMMA.16816.F32 R72, R132.reuse, R76, R112 ;  /* 0x0000004c8448723c */ /* 0x040fe20000001870 */
[----:B------:R-:W-:Y:S01]  /*cd60*/  IMAD.MOV.U32 R121, RZ, RZ, R160 ;  /* 0x000000ffff797224 */ /* 0x000fe200078e00a0 */
[----:B------:R-:W-:Y:S01]  /*cd70*/  MOV R122, R155 ;  /* 0x0000009b007a7202 */ /* 0x000fe20000000f00 */
[----:B------:R-:W-:Y:S01]  /*cd80*/  IMAD.MOV.U32 R123, RZ, RZ, R154 ;  /* 0x000000ffff7b7224 */ /* 0x000fe200078e009a */
[----:B------:R-:W-:Y:S03]  /*cd90*/  LDSM.16.MT88.4 R160, [R204+0x5080] ;  /* 0x00508000cca0783b */ /* 0x000fe60000004200 */
[----:B------:R-:W-:Y:S01]  /*cda0*/  MOV R112, R153 ;  /* 0x0000009900707202 */ /* 0x000fe20000000f00 */
[----:B------:R-:W-:Y:S01]  /*cdb0*/  IMAD.MOV.U32 R113, RZ, RZ, R152 ;  /* 0x000000ffff717224 */ /* 0x000fe200078e0098 */
[----:B------:R-:W-:Y:S01]  /*cdc0*/  HMMA.16816.F32 R44, R132, R66, R116 ;  /* 0x00000042842c723c */ /* 0x000fe20000001874 */
[----:B------:R-:W1:Y:S04]  /*cdd0*/  LDSM.16.MT88.4 R152, [R202+0x5080] ;  /* 0x00508000ca98783b */ /* 0x000e680000004200 */
[----:B------:R-:W-:Y:S03]  /*cde0*/  LDSM.16.MT88.4 R116, [R202+0x9880] ;  /* 0x00988000ca74783b */ /* 0x000fe60000004200 */
[----:B------:R-:W-:Y:S01]  /*cdf0*/  HMMA.16816.F32 R96, R16, R70, R36 ;  /* 0x000000461060723c */ /* 0x000fe20000001824 */
[----:B------:R-:W2:Y:S07]  /*ce00*/  LDSM.16.MT88.4 R36, [R203+0x5080] ;  /* 0x00508000cb24783b */ /* 0x000eae0000004200 */
[----:B------:R-:W-:Y:S08]  /*ce10*/  HMMA.16816.F32 R140, R132, R144, R140 ;  /* 0x00000090848c723c */ /* 0x000ff0000000188c */
[C---:B------:R-:W-:Y:S01]  /*ce20*/  HMMA.16816.F32 R164, R16.reuse, R68, R48 ;  /* 0x0000004410a4723c */ /* 0x040fe20000001830 */
[----:B------:R-:W-:Y:S06]  /*ce30*/  LDSM.16.MT88.4 R68, [R203+0x6880] ;  /* 0x00688000cb44783b */ /* 0x000fec0000004200 */
[----:B------:R-:W-:Y:S01]  /*ce40*/  MOV R48, R131 ;  /* 0x0000008300307202 */ /* 0x000fe20000000f00 */
[----:B----4-:R-:W-:Y:S01]  /*ce50*/  HMMA.16816.F32 R64, R16, R60, R32 ;  /* 0x0000003c1040723c */ /* 0x010fe20000001820 */
[----:B------:R-:W-:Y:S01]  /*ce60*/  IMAD.MOV.U32 R49, RZ, RZ, R130 ;  /* 0x000000ffff317224 */ /* 0x000fe200078e0082 */
[----:B------:R-:W-:Y:S01]  /*ce70*/  MOV R50, R129 ;  /* 0x0000008100327202 */ /* 0x000fe20000000f00 */
[----:B------:R-:W-:-:S04]  /*ce80*/  IMAD.MOV.U32 R51, RZ, RZ, R128 ;  /* 0x000000ffff337224 */ /* 0x000fc800078e0080 */
[----:B------:R-:W-:Y:S01]  /*ce90*/  MOV R32, R87 ;  /* 0x0000005700207202 */ /* 0x000fe20000000f00 */
[----:B------:R-:W-:Y:S01]  /*cea0*/  HMMA.16816.F32 R24, R16, R56, R24 ;  /* 0x000000381018723c */ /* 0x000fe20000001818 */
[----:B------:R-:W-:Y:S01]  /*ceb0*/  IMAD.MOV.U32 R33, RZ, RZ, R86 ;  /* 0x000000ffff217224 */ /* 0x000fe200078e0056 */
[----:B------:R-:W-:Y:S01]  /*cec0*/  MOV R34, R85 ;  /* 0x0000005500227202 */ /* 0x000fe20000000f00 */
[----:B------:R-:W-:Y:S02]  /*ced0*/  IMAD.MOV.U32 R35, RZ, RZ, R84 ;  /* 0x000000ffff237224 */ /* 0x000fe400078e0054 */
[----:B------:R-:W-:Y:S02]  /*cee0*/  LDSM.16.MT88.4 R84, [R202+0x8080] ;  /* 0x00808000ca54783b */ /* 0x000fe40000004200 */
[----:B------:R-:W-:Y:S01]  /*cef0*/  MOV R56, R93 ;  /* 0x0000005d00387202 */ /* 0x000fe20000000f00 */
[C---:B------:R-:W-:Y:S01]  /*cf00*/  HMMA.16816.F32 R144, R132.reuse, R146, R124 ;  /* 0x000000928490723c */ /* 0x040fe2000000187c */
[----:B------:R-:W-:Y:S01]  /*cf10*/  IMAD.MOV.U32 R57, RZ, RZ, R92 ;  /* 0x000000ffff397224 */ /* 0x000fe200078e005c */
[----:B------:R-:W-:Y:S04]  /*cf20*/  LDSM.16.MT88.4 R124, [R204+0x9880] ;  /* 0x00988000cc7c783b */ /* 0x000fe80000004200 */
[----:B------:R-:W-:Y:S02]  /*cf30*/  LDSM.16.MT88.4 R92, [R204+0x8080] ;  /* 0x00808000cc5c783b */ /* 0x000fe40000004200 */
[----:B------:R-:W-:Y:S02]  /*cf40*/  HMMA.16816.F32 R76, R132, R78, R100 ;  /* 0x0000004e844c723c */ /* 0x000fe40000001864 */
[----:B------:R-:W-:Y:S06]  /*cf50*/  LDSM.16.MT88.4 R100, [R203+0x8080] ;  /* 0x00808000cb64783b */ /* 0x000fec0000004200 */
[C---:B------:R-:W-:Y:S01]  /*cf60*/  HMMA.16816.F32 R28, R16.reuse, R62, R28 ;  /* 0x0000003e101c723c */ /* 0x040fe2000000181c */
[----:B------:R-:W4:Y:S07]  /*cf70*/  LDSM.16.MT88.4 R60, [R204+0x6880] ;  /* 0x00688000cc3c783b */ /* 0x000f2e0000004200 */
[----:B------:R-:W-:Y:S01]  /*cf80*/  HMMA.16816.F32 R128, R16, R80, R8 ;  /* 0x000000501080723c */ /* 0x000fe20000001808 */
[----:B------:R-:W5:Y:S01]  /*cf90*/  LDSM.16.MT88.4 R8, [R203+0x9880] ;  /* 0x00988000cb08783b */ /* 0x000f620000004200 */
[----:B------:R-:W-:-:S04]  /*cfa0*/  MOV R236, 0x1 ;  /* 0x0000000100ec7802 */ /* 0x000fc80000000f00 */
[----:B------:R-:W-:Y:S02]  /*cfb0*/  ISETP.NE.AND P0, PT, R236, c[0x0][0x2c4], PT ;  /* 0x0000b100ec007a0c */ /* 0x000fe40003f05270 */
[----:B------:R-:W-:Y:S01]  /*cfc0*/  HMMA.16816.F32 R20, R16, R58, R20 ;  /* 0x0000003a1014723c */ /* 0x000fe20000001814 */
[----:B------:R-:W-:-:S07]  /*cfd0*/  IMAD.SHL.U32 R3, R3, 0x80, RZ ;  /* 0x0000008003037824 */ /* 0x000fce00078e00ff */
[----:B------:R-:W-:Y:S01]  /*cfe0*/  HMMA.16816.F32 R12, R16, R82, R12 ;  /* 0x00000052100c723c */ /* 0x000fe2000000180c */
[----:B------:R-:W-:Y:S02]  /*cff0*/  MOV R58, R2 ;  /* 0x00000002003a7202 */ /* 0x000fe40000000f00 */
[----:B------:R-:W-:Y:S01]  /*d000*/  @P0 IMAD.HI.U32 R2, R3, c[0x0][0x2c8], RZ ;  /* 0x0000b20003020a27 */ /* 0x000fe200078e00ff */
[----:B------:R-:W-:-:S03]  /*d010*/  LOP3.LUT R212, R212, 0xffffdfff, RZ, 0xc0, !PT ;  /* 0xffffdfffd4d47812 */ /* 0x000fc600078ec0ff */
[----:B------:R-:W-:Y:S01]  /*d020*/  IMAD.MOV.U32 R59, RZ, RZ, R0 ;  /* 0x000000ffff3b7224 */ /* 0x000fe200078e0000 */
[----:B------:R-:W-:Y:S02]  /*d030*/  MOV R0, R3 ;  /* 0x0000000300007202 */ /* 0x000fe40000000f00 */
[----:B------:R-:W-:Y:S02]  /*d040*/  @P0 LOP3.LUT R212, R212, 0x2000, RZ, 0xfc, !PT ;  /* 0x00002000d4d40812 */ /* 0x000fe400078efcff */
[----:B------:R-:W-:Y:S01]  /*d050*/  @P0 SHF.R.U32.HI R0, RZ, c[0x0][0x2cc], R2 ;  /* 0x0000b300ff000a19 */ /* 0x000fe20000011602 */
[----:B------:R-:W-:Y:S01]  /*d060*/  IMAD.MOV.U32 R115, RZ, RZ, R138 ;  /* 0x000000ffff737224 */ /* 0x000fe200078e008a */
[----:B------:R-:W-:Y:S02]  /*d070*/  ISETP.LE.AND P0, PT, R236, c[0x0][0x32c], PT ;  /* 0x0000cb00ec007a0c */ /* 0x000fe40003f03270 */
[----:B------:R-:W-:Y:S01]  /*d080*/  MOV R114, R139 ;  /* 0x0000008b00727202 */ /* 0x000fe20000000f00 */
[----:B-1----:R-:W-:Y:S01]  /*d090*/  HMMA.16816.F32 R148, R132, R152, R148 ;  /* 0x000000988494723c */ /* 0x002fe20000001894 */
[----:B---3--:R-:W-:-:S02]  /*d0a0*/  IADD3 R0, -R4, R137, R0 ;  /* 0x0000008904007210 */ /* 0x008fc40007ffe100 */
[----:B------:R-:W-:-:S05]  /*d0b0*/  LOP3.LUT R212, R212, 0xffffefff, RZ, 0xc0, !PT ;  /* 0xffffefffd4d47812 */ /* 0x000fca00078ec0ff */
[C---:B------:R-:W-:Y:S08]  /*d0c0*/  HMMA.16816.F32 R156, R132.reuse, R160, R156 ;  /* 0x000000a0849c723c */ /* 0x040ff0000000189c */
[C---:B------:R-:W-:Y:S08]  /*d0d0*/  HMMA.16816.F32 R152, R132.reuse, R154, R32 ;  /* 0x0000009a8498723c */ /* 0x040ff00000001820 */
[----:B------:R-:W-:Y:S01]  /*d0e0*/  HMMA.16816.F32 R160, R132, R162, R48 ;  /* 0x000000a284a0723c */ /* 0x000fe20000001830 */
[----:B------:R-:W-:-:S07]  /*d0f0*/  IADD3 R222, R222, -0x2, RZ ;  /* 0xfffffffedede7810 */ /* 0x000fce0007ffe0ff */
[----:B------:R-:W-:Y:S01]  /*d100*/  HMMA.16816.F32 R104, R132, R108, R104 ;  /* 0x0000006c8468723c */ /* 0x000fe20000001868 */
[----:B------:R-:W-:-:S07]  /*d110*/  IADD3 R4, R0, c[0x0][0x328], RZ ;  /* 0x0000ca0000047a10 */ /* 0x000fce0007ffe0ff */
[----:B------:R-:W-:Y:S01]  /*d120*/  HMMA.16816.F32 R48, R132, R52, R112 ;  /* 0x000000348430723c */ /* 0x000fe20000001870 */
[----:B------:R-:W-:-:S07]  /*d130*/  @P0 LOP3.LUT R212, R212, 0x1000, RZ, 0xfc, !PT ;  /* 0x00001000d4d40812 */ /* 0x000fce00078efcff */
[C---:B--2---:R-:W-:Y:S08]  /*d140*/  HMMA.16816.F32 R32, R132.reuse, R36, R164 ;  /* 0x000000248420723c */ /* 0x044ff000000018a4 */
        /* <DEDUP_REMOVED lines=18> */
[----:B------:R-:W-:Y:S01]  /*d270*/  HMMA.16816.F32 R132, R132, R10, R12 ;  /* 0x0000000a8484723c */ /* 0x000fe2000000180c */
[----:B------:R-:W-:Y:S07]  /*d280*/  @!P0 BRA `(.L_x_1219) ;  /* 0x0000011000008947 */ /* 0x000fee0003800000 */
[C---:B------:R-:W-:Y:S01]  /*d290*/  ISETP.GT.AND P0, PT, R0.reuse, RZ, PT ;  /* 0x000000ff0000720c */ /* 0x040fe20003f04270 */
[----:B------:R-:W-:Y:S01]  /*d2a0*/  BSSY B0, `(.L_x_1220) ;  /* 0x000000c000007945 */ /* 0x000fe20003800000 */
[----:B------:R-:W-:-:S11]  /*d2b0*/  IADD3 R2, R0, -0x1, RZ ;  /* 0xffffffff00027810 */ /* 0x000fd60007ffe0ff */
[----:B------:R-:W-:Y:S05]  /*d2c0*/  @P0 BRA `(.L_x_1221) ;  /* 0x0000006000000947 */ /* 0x000fea0003800000 */
[----:B------:R-:W-:Y:S01]  /*d2d0*/  ISETP.NE.AND P0, PT, R236, c[0x0][0x32c], PT ;  /* 0x0000cb00ec007a0c */ /* 0x000fe20003f05270 */
[----:B------:R-:W-:-:S12]  /*d2e0*/  IMAD.MOV R0, RZ, RZ, -R0 ;  /* 0x000000ffff007224 */ /* 0x000fd800078e0a00 */
[----:B------:R-:W-:-:S05]  /*d2f0*/  @P0 IMAD.HI.U32 R2, R0, c[0x0][0x330], RZ ;  /* 0x0000cc0000020a27 */ /* 0x000fca00078e00ff */
[----:B------:R-:W-:-:S04]  /*d300*/  @P0 SHF.R.U32.HI R0, RZ, c[0x0][0x334], R2 ;  /* 0x0000cd00ff000a19 */ /* 0x000fc80000011602 */
[----:B------:R-:W-:Y:S01]  /*d310*/  LOP3.LUT R2, RZ, R0, RZ, 0x33, !PT ;  /* 0x00000000ff027212 */ /* 0x000fe200078e33ff */
[----:B------:R-:W-:Y:S05]  /*d320*/  BRA `(.L_x_1222) ;  /* 0x0000003000007947 */ /* 0x000fea0003800000 */
.L_x_1221:
[----:B------:R-:W-:-:S13]  /*d330*/  ISETP.NE.AND P0, PT, R236, c[0x0][0x32c], PT ;  /* 0x0000cb00ec007a0c */ /* 0x000fda0003f05270 */
[----:B------:R-:W-:-:S05]  /*d340*/  @P0 IMAD.HI.U32 R0, R2, c[0x0][0x330], RZ ;  /* 0x0000cc0002000a27 */ /* 0x000fca00078e00ff */
[----:B------:R-:W-:Y:S02]  /*d350*/  @P0 SHF.R.U32.HI R2, RZ, c[0x0][0x334], R0 ;  /* 0x0000cd00ff020a19 */ /* 0x000fe40000011600 */
.L_x_1222:
[----:B------:R-:W-:Y:S05]  /*d360*/  BSYNC B0 ;  /* 0x0000000000007941 */ /* 0x000fea0003800000 */
.L_x_1220:
[----:B------:R-:W-:-:S05]  /*d370*/  MOV R0, c[0x0][0x32c] ;  /* 0x0000cb0000007a02 */ /* 0x000fca0000000f00 */
[----:B------:R-:W-:-:S05]  /*d380*/  IMAD R2, R2, R0, c[0x0][0x32c] ;  /* 0x0000cb0002027624 */ /* 0x000fca00078e0200 */
[----:B------:R-:W-:-:S05]  /*d390*/  IMNMX R4, R4, R2, PT ;  /* 0x0000000204047217 */ /* 0x000fca0003800200 */
.L_x_1219:
[----:B------:R-:W-:-:S05]  /*d3a0*/  IMAD.HI R4, R4, 0x2aaaaaab, RZ ;  /* 0x2aaaaaab04047827 */ /* 0x000fca00078e02ff */
[----:B------:R-:W-:-:S04]  /*d3b0*/  SHF.R.U32.HI R0, RZ, 0x1f, R4 ;  /* 0x0000001fff007819 */ /* 0x000fc80000011604 */
[----:B------:R-:W-:-:S04]  /*d3c0*/  LEA.HI.SX32 R4, R4, R0, 0x1d ;  /* 0x0000000004047211 */ /* 0x000fc800078feaff */
[----:B------:R-:W-:-:S04]  /*d3d0*/  IMNMX R228, R234, R4, !PT ;  /* 0x00000004eae47217 */ /* 0x000fc80007800200 */
[----:B------:R-:W-:-:S13]  /*d3e0*/  ISETP.GE.AND P0, PT, R222, R228, PT ;  /* 0x000000e4de00720c */ /* 0x000fda0003f06270 */
[----:B------:R-:W-:Y:S05]  /*d3f0*/  @!P0 BRA `(.L_x_1223) ;  /* 0x00003d0000008947 */ /* 0x000fea0003800000 */
[----:B------:R-:W-:Y:S01]  /*d400*/  SHF.R.S32.HI R2, RZ, 0x1f, R223 ;  /* 0x0000001fff027819 */ /* 0x000fe200000114df */
[----:B------:R-:W-:Y:S01]  /*d410*/  IMAD.SHL.U32 R229, R223, 0x2, RZ ;  /* 0x00000002dfe57824 */ /* 0x000fe200078e00ff */
[C---:B------:R-:W-:Y:S01]  /*d420*/  SHF.L.U64.HI R215, R249.reuse, 0x1, R252 ;  /* 0x00000001f9d77819 */ /* 0x040fe200000102fc */
[----:B------:R-:W-:Y:S01]  /*d430*/  IMAD.SHL.U32 R216, R249, 0x2, RZ ;  /* 0x00000002f9d87824 */ /* 0x000fe200078e00ff */
[----:B------:R-:W-:Y:S01]  /*d440*/  SHF.L.U64.HI R214, R223, 0x1, R2 ;  /* 0x00000001dfd67819 */ /* 0x000fe20000010202 */
[C---:B------:R-:W-:Y:S01]  /*d450*/  IMAD.SHL.U32 R218, R248.reuse, 0x2, RZ ;  /* 0x00000002f8da7824 */ /* 0x040fe200078e00ff */
[----:B------:R-:W-:Y:S01]  /*d460*/  SHF.L.U64.HI R217, R248, 0x1, R251 ;  /* 0x00000001f8d97819 */ /* 0x000fe200000102fb */
[C---:B------:R-:W-:Y:S01]  /*d470*/  IMAD.SHL.U32 R220, R247.reuse, 0x2, RZ ;  /* 0x00000002f7dc7824 */ /* 0x040fe200078e00ff */
[----:B------:R-:W-:Y:S02]  /*d480*/  SHF.L.U64.HI R219, R247, 0x1, R250 ;  /* 0x00000001f7db7819 */ /* 0x000fe400000102fa */
.L_x_1246:
[----:B------:R-:W-:Y:S04]  /*d490*/  DEPBAR.LE SB0, 0x0 ;  /* 0x000080000000791a */ /* 0x000fe80000000000 */
[----:B------:R-:W-:Y:S01]  /*d4a0*/  WARPSYNC 0xffffffff ;  /* 0xffffffff00007948 */ /* 0x000fe20003800000 */
[----:B------:R-:W-:Y:S01]  /*d4b0*/  BAR.SYNC.DEFER_BLOCKING 0x0 ;  /* 0x0000000000007b1d */ /* 0x000fe20000010000 */
[----:B------:R-:W-:Y:S05]  /*d4c0*/  ISETP.GT.AND P0, PT, R234, R222, PT ;  /* 0x000000deea00720c */ /* 0x000fea0003f04270 */
[----:B------:R1:W2:Y:S01]  /*d4d0*/  LDSM.16.M88.4 R28, [R209] ;  /* 0x00000000d11c783b */ /* 0x0002a20000000200 */
[----:B------:R-:W-:Y:S03]  /*d4e0*/  BSSY B0, `(.L_x_1224) ;  /* 0x000004d000007945 */ /* 0x000fe60003800000 */
[----:B------:R1:W3:Y:S04]  /*d4f0*/  LDSM.16.M88.4 R12, [R200+0xa080] ;  /* 0x00a08000c80c783b */ /* 0x0002e80000000200 */
[----:B------:R1:W4:Y:S04]  /*d500*/  LDSM.16.M88.4 R20, [R200+0xa880] ;  /* 0x00a88000c814783b */ /* 0x0003280000000200 */
[----:B------:R1:W1:Y:S04]  /*d510*/  LDSM.16.M88.4 R164, [R200+0xb080] ;  /* 0x00b08000c8a4783b */ /* 0x0002680000000200 */
[----:B------:R1:W1:Y:S04]  /*d520*/  LDSM.16.M88.4 R168, [R208] ;  /* 0x00000000d0a8783b */ /* 0x0002680000000200 */
[----:B------:R1:W1:Y:S04]  /*d530*/  LDSM.16.M88.4 R172, [R207] ;  /* 0x00000000cfac783b */ /* 0x0002680000000200 */
[----:B------:R1:W1:Y:S04]  /*d540*/  LDSM.16.M88.4 R176, [R207+0x800] ;  /* 0x00080000cfb0783b */ /* 0x0002680000000200 */
[----:B------:R1:W1:Y:S01]  /*d550*/  LDSM.16.M88.4 R180, [R207+0x1000] ;  /* 0x00100000cfb4783b */ /* 0x0002620000000200 */
[----:B------:R-:W-:-:S05]  /*d560*/  @P0 BRA `(.L_x_1225) ;  /* 0x0000044000000947 */ /* 0x000fca0003800000 */
[C---:B------:R-:W-:Y:S01]  /*d570*/  IMAD.WIDE.U32 R2, R225.reuse, c[0x0][0x208], RZ ;  /* 0x00008200e1027a25 */ /* 0x040fe200078e00ff */
[----:B------:R-:W5:Y:S01]  /*d580*/  S2R R4, SR_CTAID.Y ;  /* 0x0000000000047919 */ /* 0x000f620000002600 */
[----:B------:R-:W-:Y:S02]  /*d590*/  SHF.R.S32.HI R0, RZ, 0x1f, R225 ;  /* 0x0000001fff007819 */ /* 0x000fe400000114e1 */
[----:B------:R-:W-:Y:S03]  /*d5a0*/  SHF.R.S32.HI R6, RZ, 0x1f, R224 ;  /* 0x0000001fff067819 */ /* 0x000fe600000114e0 */
[----:B------:R-:W-:Y:S02]  /*d5b0*/  IMAD R0, R0, c[0x0][0x208], RZ ;  /* 0x0000820000007a24 */ /* 0x000fe400078e02ff */
[----:B------:R-:W-:Y:S02]  /*d5c0*/  IMAD R6, R6, c[0x0][0x218], RZ ;  /* 0x0000860006067a24 */ /* 0x000fe400078e02ff */
[----:B------:R-:W-:Y:S02]  /*d5d0*/  IMAD R0, R225, c[0x0][0x20c], R0 ;  /* 0x00008300e1007a24 */ /* 0x000fe400078e0200 */
[C---:B------:R-:W-:Y:S03]  /*d5e0*/  IMAD R6, R224.reuse, c[0x0][0x21c], R6 ;  /* 0x00008700e0067a24 */ /* 0x040fe600078e0206 */
[----:B------:R-:W-:Y:S05]  /*d5f0*/  IADD3 R3, R3, R0, RZ ;  /* 0x0000000003037210 */ /* 0x000fea0007ffe0ff */
[----:B------:R-:W-:Y:S04]  /*d600*/  IMAD.WIDE.U32 R2, R224, c[0x0][0x218], R2 ;  /* 0x00008600e0027a25 */ /* 0x000fe800078e0002 */
[----:B-----5:R-:W-:Y:S05]  /*d610*/  IMAD.WIDE.U32 R8, R4, c[0x0][0x210], RZ ;  /* 0x0000840004087a25 */ /* 0x020fea00078e00ff */
[----:B------:R-:W-:Y:S04]  /*d620*/  IADD3 R0, P0, R8, R2, RZ ;  /* 0x0000000208007210 */ /* 0x000fe80007f1e0ff */
[----:B------:R-:W-:Y:S02]  /*d630*/  IADD3.X R6, R246, R3, R6, P0, !PT ;  /* 0x00000003f6067210 */ /* 0x000fe400007fe406 */
[C---:B------:R-:W-:Y:S04]  /*d640*/  LEA R18, P0, R0.reuse, c[0x0][0x1f8], 0x1 ;  /* 0x00007e0000127a11 */ /* 0x040fe800078008ff */
[----:B------:R-:W-:Y:S01]  /*d650*/  LEA.HI.X R6, R0, c[0x0][0x1fc], R6, 0x1, P0 ;  /* 0x00007f0000067a11 */ /* 0x000fe200000f0c06 */
[----:B------:R-:W-:-:S06]  /*d660*/  BRA.DIV ~URZ, `(.L_x_1226) ;  /* 0x0000e7827f007947 */ /* 0x000fcc000b800000 */
[----:B------:R4:W3:Y:S02]  /*d670*/  SHFL.IDX PT, R4, R6, RZ, 0x181f ;  /* 0x00181fff06047589 */ /* 0x0008e400000e0000 */
.L_x_1328:
[----:B------:R-:W-:-:S05]  /*d680*/  BRA.DIV ~URZ, `(.L_x_1227) ;  /* 0x0000e7e27f007947 */ /* 0x000fca000b800000 */
[----:B------:R4:W3:Y:S02]  /*d690*/  SHFL.IDX PT, R0, R18, RZ, 0x181f ;  /* 0x00181fff12007589 */ /* 0x0008e400000e0000 */
.L_x_1329:
[----:B---3--:R-:W-:Y:S02]  /*d6a0*/  IADD3 R16, P0, R0, R229, RZ ;  /* 0x000000e500107210 */ /* 0x008fe40007f1e0ff */
[C---:B------:R-:W-:Y:S02]  /*d6b0*/  IADD3 R25, R223.reuse, 0x40, RZ ;  /* 0x00000040df197810 */ /* 0x040fe40007ffe0ff */
[C---:B------:R-:W-:Y:S01]  /*d6c0*/  ISETP.GE.AND P5, PT, R223.reuse, c[0x0][0x1d4], PT ;  /* 0x00007500df007a0c */ /* 0x040fe20003fa6270 */
[----:B------:R-:W-:Y:S01]  /*d6d0*/  IMAD.X R17, R4, 0x1, R214, P0 ;  /* 0x0000000104117824 */ /* 0x000fe200000e06d6 */
[----:B------:R-:W-:Y:S02]  /*d6e0*/  IADD3 R24, R223, 0x80, RZ ;  /* 0x00000080df187810 */ /* 0x000fe40007ffe0ff */
[----:B------:R-:W-:Y:S02]  /*d6f0*/  ISETP.GE.AND P4, PT, R25, c[0x0][0x1d4], PT ;  /* 0x0000750019007a0c */ /* 0x000fe40003f86270 */
[----:B------:R-:W-:Y:S02]  /*d700*/  IADD3 R10, P0, R0, R216, RZ ;  /* 0x000000d8000a7210 */ /* 0x000fe40007f1e0ff */
[----:B------:R-:W-:Y:S02]  /*d710*/  ISETP.GE.AND P3, PT, R24, c[0x0][0x1d4], PT ;  /* 0x0000750018007a0c */ /* 0x000fe40003f66270 */
[----:B------:R-:W-:Y:S01]  /*d720*/  IADD3 R19, R223, 0xc0, RZ ;  /* 0x000000c0df137810 */ /* 0x000fe20007ffe0ff */
[----:B------:R-:W-:Y:S01]  /*d730*/  IMAD.X R11, R4, 0x1, R215, P0 ;  /* 0x00000001040b7824 */ /* 0x000fe200000e06d7 */
[----:B------:R-:W-:Y:S01]  /*d740*/  IADD3 R8, P0, R0, R218, RZ ;  /* 0x000000da00087210 */ /* 0x000fe20007f1e0ff */
[----:B------:R-:W-:Y:S01]  /*d750*/  @!PT LDS RZ, [RZ] ;  /* 0x00000000fffff984 */ /* 0x000fe20000000800 */
[----:B------:R-:W-:Y:S01]  /*d760*/  @!PT LDS RZ, [RZ] ;  /* 0x00000000fffff984 */ /* 0x000fe20000000800 */
[----:B------:R-:W-:Y:S01]  /*d770*/  @!PT LDS RZ, [RZ] ;  /* 0x00000000fffff984 */ /* 0x000fe20000000800 */
[----:B------:R3:W-:Y:S01]  /*d780*/  LDGSTS.E.BYPASS.LTC128B.128 [R213+0x4080], [R16.64], !P5 ;  /* 0x0408000010d57fae */ /* 0x0007e2000e901d4e */
[----:B------:R-:W-:Y:S02]  /*d790*/  ISETP.GE.AND P2, PT, R19, c[0x0][0x1d4], PT ;  /* 0x0000750013007a0c */ /* 0x000fe40003f46270 */
[----:B------:R-:W-:Y:S01]  /*d7a0*/  LOP3.LUT P1, RZ, R212, 0x800, RZ, 0xc0, !PT ;  /* 0x00000800d4ff7812 */ /* 0x000fe2000782c0ff */
[----:B------:R3:W-:Y:S01]  /*d7b0*/  LDGSTS.E.BYPASS.LTC128B.128 [R213+0x5880], [R10.64], !P4 ;  /* 0x058800000ad57fae */ /* 0x0007e2000e101d4e */
[----:B------:R-:W-:Y:S01]  /*d7c0*/  IMAD.X R9, R4, 0x1, R217, P0 ;  /* 0x0000000104097824 */ /* 0x000fe200000e06d9 */
[----:B------:R-:W-:Y:S04]  /*d7d0*/  IADD3 R2, P0, R0, R220, RZ ;  /* 0x000000dc00027210 */ /* 0x000fe80007f1e0ff */
[----:B------:R3:W-:Y:S01]  /*d7e0*/  LDGSTS.E.BYPASS.LTC128B.128 [R213+0x7080], [R8.64], !P3 ;  /* 0x0708000008d57fae */ /* 0x0007e2000d901d4e */
[----:B------:R-:W-:Y:S05]  /*d7f0*/  IMAD.X R3, R4, 0x1, R219, P0 ;  /* 0x0000000104037824 */ /* 0x000fea00000e06db */
[----:B------:R3:W-:Y:S01]  /*d800*/  LDGSTS.E.BYPASS.LTC128B.128 [R213+0x8880], [R2.64], !P2 ;  /* 0x0888000002d57fae */ /* 0x0007e2000d101d4e */
[----:B------:R-:W-:-:S05]  /*d810*/  @P1 BRA `(.L_x_1225) ;  /* 0x0000019000001947 */ /* 0x000fca0003800000 */
[----:B------:R-:W-:-:S05]  /*d820*/  BRA.DIV ~URZ, `(.L_x_1228) ;  /* 0x0000e6c27f007947 */ /* 0x000fca000b800000 */
[----:B------:R3:W4:Y:S04]  /*d830*/  SHFL.IDX PT, R4, R6, 0x1, 0x181f ;  /* 0x00381f0006047f89 */ /* 0x00072800000e0000 */
[----:B------:R3:W2:Y:S02]  /*d840*/  SHFL.IDX PT, R0, R18, 0x1, 0x181f ;  /* 0x00381f0012007f89 */ /* 0x0006a400000e0000 */
.L_x_1330:
[----:B--23--:R-:W-:Y:S02]  /*d850*/  IADD3 R16, P0, R0, R229, RZ ;  /* 0x000000e500107210 */ /* 0x00cfe40007f1e0ff */
[C---:B------:R-:W-:Y:S02]  /*d860*/  IADD3 R19, R223.reuse, 0x40, RZ ;  /* 0x00000040df137810 */ /* 0x040fe40007ffe0ff */
[----:B------:R-:W-:Y:S01]  /*d870*/  ISETP.GE.AND P4, PT, R223, c[0x0][0x1d4], PT ;  /* 0x00007500df007a0c */ /* 0x000fe20003f86270 */
[----:B----4-:R-:W-:Y:S01]  /*d880*/  IMAD.X R17, R4, 0x1, R214, P0 ;  /* 0x0000000104117824 */ /* 0x010fe200000e06d6 */
[----:B------:R-:W-:Y:S02]  /*d890*/  ISETP.GE.AND P3, PT, R19, c[0x0][0x1d4], PT ;  /* 0x0000750013007a0c */ /* 0x000fe40003f66270 */
[C---:B------:R-:W-:Y:S02]  /*d8a0*/  IADD3 R18, R223.reuse, 0x80, RZ ;  /* 0x00000080df127810 */ /* 0x040fe40007ffe0ff */
        /* <DEDUP_REMOVED lines=9> */
[----:B------:R-:W-:Y:S03]  /*d940*/  ISETP.GE.AND P1, PT, R6, c[0x0][0x1d4], PT ;  /* 0x0000750006007a0c */ /* 0x000fe60003f26270 */
[----:B------:R2:W-:Y:S01]  /*d950*/  LDGSTS.E.BYPASS.LTC128B.128 [R213+0x6880], [R10.64], !P3 ;  /* 0x068800000ad57fae */ /* 0x0005e2000d901d4e */
[----:B------:R-:W-:Y:S01]  /*d960*/  IMAD.X R9, R4, 0x1, R217, P0 ;  /* 0x0000000104097824 */ /* 0x000fe200000e06d9 */
[----:B------:R-:W-:Y:S04]  /*d970*/  IADD3 R2, P0, R0, R220, RZ ;  /* 0x000000dc00027210 */ /* 0x000fe80007f1e0ff */
[----:B------:R2:W-:Y:S01]  /*d980*/  LDGSTS.E.BYPASS.LTC128B.128 [R213+0x8080], [R8.64], !P2 ;  /* 0x0808000008d57fae */ /* 0x0005e2000d101d4e */
[----:B------:R-:W-:Y:S05]  /*d990*/  IMAD.X R3, R4, 0x1, R219, P0 ;  /* 0x0000000104037824 */ /* 0x000fea00000e06db */
[----:B------:R2:W-:Y:S03]  /*d9a0*/  LDGSTS.E.BYPASS.LTC128B.128 [R213+0x9880], [R2.64], !P1 ;  /* 0x0988000002d57fae */ /* 0x0005e6000c901d4e */
.L_x_1225:
[----:B------:R-:W-:Y:S05]  /*d9b0*/  BSYNC B0 ;  /* 0x0000000000007941 */ /* 0x000fea0003800000 */
.L_x_1224:
[----:B------:R-:W0:Y:S01]  /*d9c0*/  LDGDEPBAR ;  /* 0x00000000000079af */ /* 0x000e220000000000 */
[----:B------:R-:W-:Y:S01]  /*d9d0*/  WARPSYNC 0xffffffff ;  /* 0xffffffff00007948 */ /* 0x000fe20003800000 */
[C---:B--23--:R-:W-:Y:S01]  /*d9e0*/  HMMA.16816.F32 R8, R28.reuse, R12, RZ ;  /* 0x0000000c1c08723c */ /* 0x04cfe200000018ff */
[----:B------:R-:W-:Y:S02]  /*d9f0*/  BSSY B0, `(.L_x_1229) ;  /* 0x0000121000007945 */ /* 0x000fe40003800000 */
[----:B------:R-:W-:Y:S02]  /*da00*/  ISETP.GT.AND P0, PT, R222, R234, PT ;  /* 0x000000eade00720c */ /* 0x000fe40003f04270 */
[----:B------:R-:W-:Y:S03]  /*da10*/  LDSM.16.M88.4 R184, [R211] ;  /* 0x00000000d3b8783b */ /* 0x000fe60000000200 */
[C---:B------:R-:W-:Y:S04]  /*da20*/  HMMA.16816.F32 R12, R28.reuse, R14, RZ ;  /* 0x0000000e1c0c723c */ /* 0x040fe800000018ff */
[----:B------:R-:W2:Y:S04]  /*da30*/  LDSM.16.M88.4 R188, [R206+0xa080] ;  /* 0x00a08000cebc783b */ /* 0x000ea80000000200 */
[C---:B----4-:R-:W-:Y:S03]  /*da40*/  HMMA.16816.F32 R16, R28.reuse, R20, RZ ;  /* 0x000000141c10723c */ /* 0x050fe600000018ff */
[----:B------:R-:W3:Y:S05]  /*da50*/  LDSM.16.M88.4 R192, [R206+0xa880] ;  /* 0x00a88000cec0783b */ /* 0x000eea0000000200 */
[C---:B------:R-:W-:Y:S02]  /*da60*/  HMMA.16816.F32 R20, R28.reuse, R22, RZ ;  /* 0x000000161c14723c */ /* 0x040fe400000018ff */
[----:B------:R-:W-:Y:S06]  /*da70*/  LDSM.16.M88.4 R196, [R205+0x800] ;  /* 0x00080000cdc4783b */ /* 0x000fec0000000200 */
[C---:B-1----:R-:W-:Y:S08]  /*da80*/  HMMA.16816.F32 R24, R28.reuse, R164, RZ ;  /* 0x000000a41c18723c */ /* 0x042ff000000018ff */
[----:B------:R-:W-:Y:S01]  /*da90*/  HMMA.16816.F32 R28, R28, R166, RZ ;  /* 0x000000a61c1c723c */ /* 0x000fe200000018ff */
[----:B------:R-:W1:Y:S07]  /*daa0*/  LDSM.16.M88.4 R164, [R206+0xb080] ;  /* 0x00b08000cea4783b */ /* 0x000e6e0000000200 */
[C---:B------:R-:W-:Y:S08]  /*dab0*/  HMMA.16816.F32 R8, R168.reuse, R172, R8 ;  /* 0x000000aca808723c */ /* 0x040ff00000001808 */
[C---:B------:R-:W-:Y:S01]  /*dac0*/  HMMA.16816.F32 R12, R168.reuse, R174, R12 ;  /* 0x000000aea80c723c */ /* 0x040fe2000000180c */
[----:B------:R-:W-:Y:S07]  /*dad0*/  LDSM.16.M88.4 R172, [R210] ;  /* 0x00000000d2ac783b */ /* 0x000fee0000000200 */
[C---:B------:R-:W-:Y:S08]  /*dae0*/  HMMA.16816.F32 R16, R168.reuse, R176, R16 ;  /* 0x000000b0a810723c */ /* 0x040ff00000001810 */
[C---:B------:R-:W-:Y:S01]  /*daf0*/  HMMA.16816.F32 R20, R168.reuse, R178, R20 ;  /* 0x000000b2a814723c */ /* 0x040fe20000001814 */
[----:B------:R-:W4:Y:S07]  /*db00*/  LDSM.16.M88.4 R176, [R205] ;  /* 0x00000000cdb0783b */ /* 0x000f2e0000000200 */
        /* <DEDUP_REMOVED lines=9> */
[----:B------:R-:W3:Y:S07]  /*dba0*/  LDSM.16.M88.4 R192, [R200+0xc080] ;  /* 0x00c08000c8c0783b */ /* 0x000eee0000000200 */
[C---:B-1----:R-:W-:Y:S08]  /*dbb0*/  HMMA.16816.F32 R24, R184.reuse, R164, R24 ;  /* 0x000000a4b818723c */ /* 0x042ff00000001818 */
[----:B------:R-:W-:Y:S01]  /*dbc0*/  HMMA.16816.F32 R28, R184, R166, R28 ;  /* 0x000000a6b81c723c */ /* 0x000fe2000000181c */
[----:B------:R-:W1:Y:S07]  /*dbd0*/  LDSM.16.M88.4 R164, [R200+0xc880] ;  /* 0x00c88000c8a4783b */ /* 0x000e6e0000000200 */
[C---:B----4-:R-:W-:Y:S01]  /*dbe0*/  HMMA.16816.F32 R8, R172.reuse, R176, R8 ;  /* 0x000000b0ac08723c */ /* 0x050fe20000001808 */
[----:B------:R-:W-:Y:S07]  /*dbf0*/  LDSM.16.M88.4 R184, [R207+0x1800] ;  /* 0x00180000cfb8783b */ /* 0x000fee0000000200 */
[C---:B------:R-:W-:Y:S01]  /*dc00*/  HMMA.16816.F32 R12, R172.reuse, R178, R12 ;  /* 0x000000b2ac0c723c */ /* 0x040fe2000000180c */
[----:B------:R-:W4:Y:S07]  /*dc10*/  LDSM.16.M88.4 R176, [R208+0x4000] ;  /* 0x00400000d0b0783b */ /* 0x000f2e0000000200 */
[C---:B------:R-:W-:Y:S08]  /*dc20*/  HMMA.16816.F32 R16, R172.reuse, R196, R16 ;  /* 0x000000c4ac10723c */ /* 0x040ff00000001810 */
[C---:B------:R-:W-:Y:S01]  /*dc30*/  HMMA.16816.F32 R20, R172.reuse, R198, R20 ;  /* 0x000000c6ac14723c */ /* 0x040fe20000001814 */
[----:B------:R-:W1:Y:S07]  /*dc40*/  LDSM.16.M88.4 R196, [R207+0x2000] ;  /* 0x00200000cfc4783b */ /* 0x000e6e0000000200 */
[C---:B-----5:R-:W-:Y:S08]  /*dc50*/  HMMA.16816.F32 R24, R172.reuse, R168, R24 ;  /* 0x000000a8ac18723c */ /* 0x060ff00000001818 */
        /* <DEDUP_REMOVED lines=18> */
[----:B------:R-:W-:Y:S07]  /*dd80*/  LDSM.16.M88.4 R196, [R206+0xd080] ;  /* 0x00d08000cec4783b */ /* 0x000fee0000000200 */
[C---:B-----5:R-:W-:Y:S08]  /*dd90*/  HMMA.16816.F32 R24, R176.reuse, R168, R24 ;  /* 0x000000a8b018723c */ /* 0x060ff00000001818 */
[----:B------:R-:W-:Y:S01]  /*dda0*/  HMMA.16816.F32 R28, R176, R170, R28 ;  /* 0x000000aab01c723c */ /* 0x000fe2000000181c */
[----:B------:R-:W5:Y:S07]  /*ddb0*/  LDSM.16.M88.4 R168, [R205+0x2000] ;  /* 0x00200000cda8783b */ /* 0x000f6e0000000200 */
[C---:B--2---:R-:W-:Y:S01]  /*ddc0*/  HMMA.16816.F32 R8, R172.reuse, R188, R8 ;  /* 0x000000bcac08723c */ /* 0x044fe20000001808 */
[----:B------:R-:W2:Y:S07]  /*ddd0*/  LDSM.16.M88.4 R176, [R205+0x2800] ;  /* 0x00280000cdb0783b */ /* 0x000eae0000000200 */
[C---:B------:R-:W-:Y:S01]  /*dde0*/  HMMA.16816.F32 R12, R172.reuse, R190, R12 ;  /* 0x000000beac0c723c */ /* 0x040fe2000000180c */
[----:B------:R-:W-:Y:S07]  /*ddf0*/  LDSM.16.M88.4 R188, [R209+0x8000] ;  /* 0x00800000d1bc783b */ /* 0x000fee0000000200 */
        /* <DEDUP_REMOVED lines=9> */
[----:B------:R-:W-:Y:S07]  /*de90*/  LDSM.16.M88.4 R184, [R207+0x4000] ;  /* 0x00400000cfb8783b */ /* 0x000fee0000000200 */
[C---:B-----5:R-:W-:Y:S08]  /*dea0*/  HMMA.16816.F32 R16, R180.reuse, R168, R16 ;  /* 0x000000a8b410723c */ /* 0x060ff00000001810 */
[C---:B------:R-:W-:Y:S01]  /*deb0*/  HMMA.16816.F32 R20, R180.reuse, R170, R20 ;  /* 0x000000aab414723c */ /* 0x040fe20000001814 */
[----:B------:R-:W4:Y:S07]  /*dec0*/  LDSM.16.M88.4 R168, [R200+0xe080] ;  /* 0x00e08000c8a8783b */ /* 0x000f2e0000000200 */
[C---:B--2---:R-:W-:Y:S08]  /*ded0*/  HMMA.16816.F32 R24, R180.reuse, R176, R24 ;  /* 0x000000b0b418723c */ /* 0x044ff00000001818 */
[----:B------:R-:W-:Y:S01]  /*dee0*/  HMMA.16816.F32 R28, R180, R178, R28 ;  /* 0x000000b2b41c723c */ /* 0x000fe2000000181c */
[----:B------:R-:W2:Y:S07]  /*def0*/  LDSM.16.M88.4 R176, [R207+0x3000] ;  /* 0x00300000cfb0783b */ /* 0x000eae0000000200 */
[C---:B---3--:R-:W-:Y:S01]  /*df00*/  HMMA.16816.F32 R8, R188.reuse, R192, R8 ;  /* 0x000000c0bc08723c */ /* 0x048fe20000001808 */
[----:B------:R-:W3:Y:S07]  /*df10*/  LDSM.16.M88.4 R180, [R207+0x3800] ;  /* 0x00380000cfb4783b */ /* 0x000eee0000000200 */
[C---:B------:R-:W-:Y:S01]  /*df20*/  HMMA.16816.F32 R12, R188.reuse, R194, R12 ;  /* 0x000000c2bc0c723c */ /* 0x040fe2000000180c */
[----:B------:R-:W5:Y:S07]  /*df30*/  LDSM.16.M88.4 R192, [R211+0x8000] ;  /* 0x00800000d3c0783b */ /* 0x000f6e0000000200 */
[C---:B-1----:R-:W-:Y:S08]  /*df40*/  HMMA.16816.F32 R16, R188.reuse, R164, R16 ;  /* 0x000000a4bc10723c */ /* 0x042ff00000001810 */
[C---:B------:R-:W-:Y:S01]  /*df50*/  HMMA.16816.F32 R20, R188.reuse, R166, R20 ;  /* 0x000000a6bc14723c */ /* 0x040fe20000001814 */
[----:B------:R-:W1:Y:S07]  /*df60*/  LDSM.16.M88.4 R164, [R206+0xd880] ;  /* 0x00d88000cea4783b */ /* 0x000e6e0000000200 */
[C---:B----4-:R-:W-:Y:S08]  /*df70*/  HMMA.16816.F32 R24, R188.reuse, R168, R24 ;  /* 0x000000a8bc18723c */ /* 0x050ff00000001818 */
[----:B------:R-:W-:Y:S01]  /*df80*/  HMMA.16816.F32 R28, R188, R170, R28 ;  /* 0x000000aabc1c723c */ /* 0x000fe2000000181c */
[----:B------:R-:W4:Y:S07]  /*df90*/  LDSM.16.M88.4 R168, [R206+0xe080] ;  /* 0x00e08000cea8783b */ /* 0x000f2e0000000200 */
[C---:B--2---:R-:W-:Y:S01]  /*dfa0*/  HMMA.16816.F32 R8, R172.reuse, R176, R8 ;  /* 0x000000b0ac08723c */ /* 0x044fe20000001808 */
[----:B------:R-:W-:Y:S07]  /*dfb0*/  LDSM.16.M88.4 R188, [R200+0xe880] ;  /* 0x00e88000c8bc783b */ /* 0x000fee0000000200 */
[C---:B------:R-:W-:Y:S01]  /*dfc0*/  HMMA.16816.F32 R12, R172.reuse, R178, R12 ;  /* 0x000000b2ac0c723c */ /* 0x040fe2000000180c */
[----:B------:R-:W-:Y:S07]  /*dfd0*/  LDSM.16.M88.4 R176, [R205+0x3000] ;  /* 0x00300000cdb0783b */ /* 0x000fee0000000200 */
[C---:B---3--:R-:W-:Y:S08]  /*dfe0*/  HMMA.16816.F32 R16, R172.reuse, R180, R16 ;  /* 0x000000b4ac10723c */ /* 0x048ff00000001810 */
[C---:B------:R-:W-:Y:S01]  /*dff0*/  HMMA.16816.F32 R20, R172.reuse, R182, R20 ;  /* 0x000000b6ac14723c */ /* 0x040fe20000001814 */
[----:B------:R-:W-:Y:S07]  /*e000*/  LDSM.16.M88.4 R180, [R205+0x3800] ;  /* 0x00380000cdb4783b */ /* 0x000fee0000000200 */
[C---:B------:R-:W-:Y:S08]  /*e010*/  HMMA.16816.F32 R24, R172.reuse, R184, R24 ;  /* 0x000000b8ac18723c */ /* 0x040ff00000001818 */
[----:B------:R-:W-:Y:S01]  /*e020*/  HMMA.16816.F32 R28, R172, R186, R28 ;  /* 0x000000baac1c723c */ /* 0x000fe2000000181c */
[----:B------:R-:W2:Y:S07]  /*e030*/  LDSM.16.M88.4 R172, [R210+0x8000] ;  /* 0x00800000d2ac783b */ /* 0x000eae0000000200 */
[C---:B-----5:R-:W-:Y:S01]  /*e040*/  HMMA.16816.F32 R8, R192.reuse, R196, R8 ;  /* 0x000000c4c008723c */ /* 0x060fe20000001808 */
[----:B------:R-:W3:Y:S07]  /*e050*/  LDSM.16.M88.4 R184, [R205+0x4000] ;  /* 0x00400000cdb8783b */ /* 0x000eee0000000200 */
[C---:B------:R-:W-:Y:S01]  /*e060*/  HMMA.16816.F32 R12, R192.reuse, R198, R12 ;  /* 0x000000c6c00c723c */ /* 0x040fe2000000180c */
[----:B------:R-:W-:Y:S07]  /*e070*/  LDSM.16.M88.4 R196, [R200+0xf080] ;  /* 0x00f08000c8c4783b */ /* 0x000fee0000000200 */
        /* <DEDUP_REMOVED lines=10> */
[C---:B------:R-:W-:Y:S08]  /*e120*/  HMMA.16816.F32 R16, R172.reuse, R180, R16 ;  /* 0x000000b4ac10723c */ /* 0x040ff00000001810 */
[C---:B------:R-:W-:Y:S01]  /*e130*/  HMMA.16816.F32 R20, R172.reuse, R182, R20 ;  /* 0x000000b6ac14723c */ /* 0x040fe20000001814 */
[----:B------:R-:W2:Y:S07]  /*e140*/  LDSM.16.M88.4 R180, [R207+0x4800] ;  /* 0x00480000cfb4783b */ /* 0x000eae0000000200 */
[C---:B---3--:R-:W-:Y:S08]  /*e150*/  HMMA.16816.F32 R24, R172.reuse, R184, R24 ;  /* 0x000000b8ac18723c */ /* 0x048ff00000001818 */
[----:B------:R-:W-:Y:S01]  /*e160*/  HMMA.16816.F32 R28, R172, R186, R28 ;  /* 0x000000baac1c723c */ /* 0x000fe2000000181c */
[----:B------:R-:W3:Y:S07]  /*e170*/  LDSM.16.M88.4 R172, [R207+0x5800] ;  /* 0x00580000cfac783b */ /* 0x000eee0000000200 */
[C---:B-1----:R-:W-:Y:S01]  /*e180*/  HMMA.16816.F32 R8, R164.reuse, R188, R8 ;  /* 0x000000bca408723c */ /* 0x042fe20000001808 */
[----:B------:R-:W-:Y:S07]  /*e190*/  LDSM.16.M88.4 R184, [R211+0xc000] ;  /* 0x00c00000d3b8783b */ /* 0x000fee0000000200 */
[C---:B------:R-:W-:Y:S01]  /*e1a0*/  HMMA.16816.F32 R12, R164.reuse, R190, R12 ;  /* 0x000000bea40c723c */ /* 0x040fe2000000180c */
[----:B------:R-:W1:Y:S07]  /*e1b0*/  LDSM.16.M88.4 R188, [R206+0xe880] ;  /* 0x00e88000cebc783b */ /* 0x000e6e0000000200 */
[C---:B------:R-:W-:Y:S08]  /*e1c0*/  HMMA.16816.F32 R16, R164.reuse, R196, R16 ;  /* 0x000000c4a410723c */ /* 0x040ff00000001810 */
[C---:B------:R-:W-:Y:S01]  /*e1d0*/  HMMA.16816.F32 R20, R164.reuse, R198, R20 ;  /* 0x000000c6a414723c */ /* 0x040fe20000001814 */
[----:B------:R-:W-:Y:S07]  /*e1e0*/  LDSM.16.M88.4 R196, [R205+0x4800] ;  /* 0x00480000cdc4783b */ /* 0x000fee0000000200 */
[C---:B----4-:R-:W-:Y:S08]  /*e1f0*/  HMMA.16816.F32 R24, R164.reuse, R168, R24 ;  /* 0x000000a8a418723c */ /* 0x050ff00000001818 */
[----:B------:R-:W-:Y:S01]  /*e200*/  HMMA.16816.F32 R28, R164, R170, R28 ;  /* 0x000000aaa41c723c */ /* 0x000fe2000000181c */
[----:B------:R-:W4:Y:S07]  /*e210*/  LDSM.16.M88.4 R164, [R206+0xf080] ;  /* 0x00f08000cea4783b */ /* 0x000f2e0000000200 */
[C---:B--2---:R-:W-:Y:S01]  /*e220*/  HMMA.16816.F32 R8, R176.reuse, R180, R8 ;  /* 0x000000b4b008723c */ /* 0x044fe20000001808 */
[----:B------:R-:W2:Y:S07]  /*e230*/  LDSM.16.M88.4 R168, [R206+0xf880] ;  /* 0x00f88000cea8783b */ /* 0x000eae0000000200 */
[C---:B------:R-:W-:Y:S01]  /*e240*/  HMMA.16816.F32 R12, R176.reuse, R182, R12 ;  /* 0x000000b6b00c723c */ /* 0x040fe2000000180c */
[----:B------:R-:W5:Y:S07]  /*e250*/  LDSM.16.M88.4 R180, [R210+0xc000] ;  /* 0x00c00000d2b4783b */ /* 0x000f6e0000000200 */
[C---:B------:R-:W-:Y:S08]  /*e260*/  HMMA.16816.F32 R16, R176.reuse, R192, R16 ;  /* 0x000000c0b010723c */ /* 0x040ff00000001810 */
[C---:B------:R-:W-:Y:S08]  /*e270*/  HMMA.16816.F32 R20, R176.reuse, R194, R20 ;  /* 0x000000c2b014723c */ /* 0x040ff00000001814 */
[C---:B---3--:R-:W-:Y:S08]  /*e280*/  HMMA.16816.F32 R24, R176.reuse, R172, R24 ;  /* 0x000000acb018723c */ /* 0x048ff00000001818 */
[----:B------:R-:W-:Y:S08]  /*e290*/  HMMA.16816.F32 R28, R176, R174, R28 ;  /* 0x000000aeb01c723c */ /* 0x000ff0000000181c */
[C---:B-1----:R-:W-:Y:S08]  /*e2a0*/  HMMA.16816.F32 R8, R184.reuse, R188, R8 ;  /* 0x000000bcb808723c */ /* 0x042ff00000001808 */
[C---:B------:R-:W-:Y:S08]  /*e2b0*/  HMMA.16816.F32 R12, R184.reuse, R190, R12 ;  /* 0x000000beb80c723c */ /* 0x040ff0000000180c */
[C---:B----4-:R-:W-:Y:S08]  /*e2c0*/  HMMA.16816.F32 R16, R184.reuse, R164, R16 ;  /* 0x000000a4b810723c */ /* 0x050ff00000001810 */
[C---:B------:R-:W-:Y:S01]  /*e2d0*/  HMMA.16816.F32 R20, R184.reuse, R166, R20 ;  /* 0x000000a6b814723c */ /* 0x040fe20000001814 */
[----:B------:R-:W1:Y:S07]  /*e2e0*/  LDSM.16.M88.4 R164, [R205+0x5000] ;  /* 0x00500000cda4783b */ /* 0x000e6e0000000200 */
[C---:B--2---:R-:W-:Y:S08]  /*e2f0*/  HMMA.16816.F32 R24, R184.reuse, R168, R24 ;  /* 0x000000a8b818723c */ /* 0x044ff00000001818 */
[----:B------:R-:W-:Y:S08]  /*e300*/  HMMA.16816.F32 R28, R184, R170, R28 ;  /* 0x000000aab81c723c */ /* 0x000ff0000000181c */
[C---:B-----5:R-:W-:Y:S08]  /*e310*/  HMMA.16816.F32 R8, R180.reuse, R196, R8 ;  /* 0x000000c4b408723c */ /* 0x060ff00000001808 */
        /* <DEDUP_REMOVED lines=25> */
[----:B----4-:R-:W4:Y:S01]  /*e4b0*/  LDSM.16.M88.4 R8, [R205+0x5800] ;  /* 0x00580000cd08783b */ /* 0x010f220000000200 */
[----:B------:R-:W-:Y:S08]  /*e4c0*/  DEPBAR.LE SB0, 0x0 ;  /* 0x000080000000791a */ /* 0x000ff00000000000 */
[----:B------:R-:W1:Y:S01]  /*e4d0*/  MUFU.TANH R167, R19 ;  /* 0x0000001300a77308 */ /* 0x000e620000002400 */
[----:B------:R-:W-:Y:S09]  /*e4e0*/  BAR.SYNC.DEFER_BLOCKING 0x0 ;  /* 0x0000000000007b1d */ /* 0x000ff20000010000 */
[----:B------:R5:W1:Y:S10]  /*e4f0*/  MUFU.TANH R138, R20 ;  /* 0x00000014008a7308 */ /* 0x000a740000002400 */
[----:B------:R-:W1:Y:S10]  /*e500*/  MUFU.TANH R137, R21 ;  /* 0x0000001500897308 */ /* 0x000e740000002400 */
[----:B------:R-:W1:Y:S01]  /*e510*/  MUFU.TANH R166, R22 ;  /* 0x0000001600a67308 */ /* 0x000e620000002400 */
[C---:B----4-:R-:W-:Y:S09]  /*e520*/  HMMA.16816.F32 R24, R180.reuse, R8, R24 ;  /* 0x00000008b418723c */ /* 0x050ff20000001818 */
[----:B------:R4:W1:Y:S01]  /*e530*/  MUFU.TANH R165, R23 ;  /* 0x0000001700a57308 */ /* 0x0008620000002400 */
[----:B------:R-:W-:Y:S09]  /*e540*/  HMMA.16816.F32 R28, R180, R10, R28 ;  /* 0x0000000ab41c723c */ /* 0x000ff2000000181c */
[----:B------:R1:W1:Y:S05]  /*e550*/  MUFU.TANH R170, R12 ;  /* 0x0000000c00aa7308 */ /* 0x00026a0000002400 */
[----:B-----5:R-:W-:Y:S05]  /*e560*/  FMUL.FTZ R20, R24, c[0x0][0x320] ;  /* 0x0000c80018147a20 */ /* 0x020fea0000410000 */
[----:B------:R1:W1:Y:S01]  /*e570*/  MUFU.TANH R168, R13 ;  /* 0x0000000d00a87308 */ /* 0x0002620000002400 */
[----:B------:R-:W-:Y:S02]  /*e580*/  FMUL.FTZ R19, R25, c[0x0][0x320] ;  /* 0x0000c80019137a20 */ /* 0x000fe40000410000 */
[----:B------:R-:W-:Y:S02]  /*e590*/  FMUL.FTZ R24, R26, c[0x0][0x320] ;  /* 0x0000c8001a187a20 */ /* 0x000fe40000410000 */
[----:B----4-:R-:W-:Y:S02]  /*e5a0*/  FMUL.FTZ R23, R27, c[0x0][0x320] ;  /* 0x0000c8001b177a20 */ /* 0x010fe40000410000 */
[----:B------:R-:W-:Y:S02]  /*e5b0*/  FMUL.FTZ R18, R28, c[0x0][0x320] ;  /* 0x0000c8001c127a20 */ /* 0x000fe40000410000 */
[----:B------:R-:W-:Y:S01]  /*e5c0*/  FMUL.FTZ R17, R29, c[0x0][0x320] ;  /* 0x0000c8001d117a20 */ /* 0x000fe20000410000 */
[----:B------:R4:W1:Y:S01]  /*e5d0*/  MUFU.TANH R173, R14 ;  /* 0x0000000e00ad7308 */ /* 0x0008620000002400 */
[----:B------:R-:W-:Y:S02]  /*e5e0*/  FMUL.FTZ R22, R30, c[0x0][0x320] ;  /* 0x0000c8001e167a20 */ /* 0x000fe40000410000 */
[----:B------:R-:W-:Y:S07]  /*e5f0*/  FMUL.FTZ R21, R31, c[0x0][0x320] ;  /* 0x0000c8001f157a20 */ /* 0x000fee0000410000 */
[----:B------:R4:W1:Y:S10]  /*e600*/  MUFU.TANH R172, R15 ;  /* 0x0000000f00ac7308 */ /* 0x0008740000002400 */
        /* <DEDUP_REMOVED lines=9> */
[----:B------:R-:W-:-:S05]  /*e6a0*/  @!P0 BRA `(.L_x_1230) ;  /* 0x0000055000008947 */ /* 0x000fca0003800000 */
[----:B--234-:R-:W-:Y:S01]  /*e6b0*/  IMAD.MOV.U32 R0, RZ, RZ, 0x1 ;  /* 0x00000001ff007424 */ /* 0x01cfe200078e00ff */
[----:B------:R-:W-:Y:S01]  /*e6c0*/  ISETP.GT.AND P1, PT, R235, 0x2f, PT ;  /* 0x0000002feb00780c */ /* 0x000fe20003f24270 */
[----:B------:R-:W-:Y:S01]  /*e6d0*/  IMAD R2, R222, 0x30, R238 ;  /* 0x00000030de027824 */ /* 0x000fe200078e02ee */
[----:B------:R-:W2:Y:S01]  /*e6e0*/  S2R R6, SR_CTAID.Y ;  /* 0x0000000000067919 */ /* 0x000ea20000002600 */
[----:B------:R-:W-:Y:S01]  /*e6f0*/  IMAD.MOV.U32 R224, RZ, RZ, RZ ;  /* 0x000000ffffe07224 */ /* 0x000fe200078e00ff */
[----:B------:R-:W-:Y:S02]  /*e700*/  ISETP.NE.AND P0, PT, R0, c[0x0][0x2b8], PT ;  /* 0x0000ae0000007a0c */ /* 0x000fe40003f05270 */
[----:B------:R-:W-:Y:S05]  /*e710*/  IADD3 R2, R2, -0x30, R235 ;  /* 0xffffffd002027810 */ /* 0x000fea0007ffe0eb */
[----:B------:R-:W-:Y:S06]  /*e720*/  IMAD.MOV.U32 R0, RZ, RZ, R2 ;  /* 0x000000ffff007224 */ /* 0x000fec00078e0002 */
[----:B------:R-:W-:Y:S05]  /*e730*/  @P0 IMAD.HI.U32 R3, R2, c[0x0][0x2bc], RZ ;  /* 0x0000af0002030a27 */ /* 0x000fea00078e00ff */
[----:B------:R-:W-:Y:S01]  /*e740*/  @P0 SHF.R.U32.HI R0, RZ, c[0x0][0x2c0], R3 ;  /* 0x0000b000ff000a19 */ /* 0x000fe20000011603 */
[----:B--2---:R-:W-:Y:S03]  /*e750*/  IMAD.WIDE.U32 R226, R6, c[0x0][0x1e8], RZ ;  /* 0x00007a0006e27a25 */ /* 0x004fe600078e00ff */
[C---:B------:R-:W-:Y:S02]  /*e760*/  @!P1 IADD3 R3, P0, R0.reuse, R240, RZ ;  /* 0x000000f000039210 */ /* 0x040fe40007f1e0ff */
[----:B------:R-:W-:Y:S02]  /*e770*/  IADD3 R6, -R237, 0x30, RZ ;  /* 0x00000030ed067810 */ /* 0x000fe40007ffe1ff */
        /* <DEDUP_REMOVED lines=14> */
[----:B------:R-:W-:Y:S03]  /*e860*/  IADD3 R0, P0, R226, R2, RZ ;  /* 0x00000002e2007210 */ /* 0x000fe60007f1e0ff */
[----:B------:R-:W-:Y:S05]  /*e870*/  IMAD R14, R224, c[0x0][0x1f4], R14 ;  /* 0x00007d00e00e7a24 */ /* 0x000fea00078e020e */
[----:B------:R-:W-:Y:S02]  /*e880*/  IADD3.X R14, R245, R3, R14, P0, !PT ;  /* 0x00000003f50e7210 */ /* 0x000fe400007fe40e */
[C---:B------:R-:W-:Y:S04]  /*e890*/  LEA R15, P0, R0.reuse, c[0x0][0x1c8], 0x1 ;  /* 0x00007200000f7a11 */ /* 0x040fe800078008ff */
[----:B------:R-:W-:Y:S02]  /*e8a0*/  LEA.HI.X R14, R0, c[0x0][0x1cc], R14, 0x1, P0 ;  /* 0x00007300000e7a11 */ /* 0x000fe400000f0c0e */
[----:B------:R-:W-:Y:S01]  /*e8b0*/  ISETP.GE.AND P0, PT, R6, 0x1, PT ;  /* 0x000000010600780c */ /* 0x000fe20003f06270 */
[----:B------:R-:W-:-:S10]  /*e8c0*/  BRA.DIV ~URZ, `(.L_x_1231) ;  /* 0x0000d7127f007947 */ /* 0x000fd4000b800000 */
[----:B------:R2:W3:Y:S02]  /*e8d0*/  SHFL.IDX PT, R4, R14, RZ, 0x181f ;  /* 0x00181fff0e047589 */ /* 0x0004e400000e0000 */
.L_x_1331:
[----:B------:R-:W-:-:S05]  /*e8e0*/  BRA.DIV ~URZ, `(.L_x_1232) ;  /* 0x0000d7727f007947 */ /* 0x000fca000b800000 */
[----:B------:R4:W2:Y:S02]  /*e8f0*/  SHFL.IDX PT, R0, R15, RZ, 0x181f ;  /* 0x00181fff0f007589 */ /* 0x0008a400000e0000 */
.L_x_1332:
[----:B-12---:R-:W-:Y:S02]  /*e900*/  @P0 IADD3 R12, P1, R0, R229, RZ ;  /* 0x000000e5000c0210 */ /* 0x006fe40007f3e0ff */
[C---:B------:R-:W-:Y:S02]  /*e910*/  IADD3 R26, R223.reuse, 0x40, RZ ;  /* 0x00000040df1a7810 */ /* 0x040fe40007ffe0ff */
[C---:B------:R-:W-:Y:S01]  /*e920*/  ISETP.GE.AND P5, PT, R223.reuse, c[0x0][0x1d4], PT ;  /* 0x00007500df007a0c */ /* 0x040fe20003fa6270 */
[----:B---3--:R-:W-:Y:S01]  /*e930*/  @P0 IMAD.X R13, R4, 0x1, R214, P1 ;  /* 0x00000001040d0824 */ /* 0x008fe200008e06d6 */
[----:B------:R-:W-:Y:S02]  /*e940*/  IADD3 R25, R223, 0x80, RZ ;  /* 0x00000080df197810 */ /* 0x000fe40007ffe0ff */
[----:B------:R-:W-:Y:S02]  /*e950*/  ISETP.GE.AND P4, PT, R26, c[0x0][0x1d4], PT ;  /* 0x000075001a007a0c */ /* 0x000fe40003f86270 */
[----:B------:R-:W-:Y:S02]  /*e960*/  @P0 IADD3 R10, P1, R0, R216, RZ ;  /* 0x000000d8000a0210 */ /* 0x000fe40007f3e0ff */
[----:B------:R-:W-:Y:S02]  /*e970*/  ISETP.GE.AND P3, PT, R25, c[0x0][0x1d4], PT ;  /* 0x0000750019007a0c */ /* 0x000fe40003f66270 */
[----:B------:R-:W-:Y:S01]  /*e980*/  IADD3 R16, R223, 0xc0, RZ ;  /* 0x000000c0df107810 */ /* 0x000fe20007ffe0ff */
[----:B------:R-:W-:Y:S01]  /*e990*/  @P0 IMAD.X R11, R4, 0x1, R215, P1 ;  /* 0x00000001040b0824 */ /* 0x000fe200008e06d7 */
[----:B------:R-:W-:Y:S01]  /*e9a0*/  @P0 IADD3 R8, P1, R0, R218, RZ ;  /* 0x000000da00080210 */ /* 0x000fe20007f3e0ff */
[----:B------:R-:W-:Y:S01]  /*e9b0*/  @!PT LDS RZ, [RZ] ;  /* 0x00000000fffff984 */ /* 0x000fe20000000800 */
[----:B------:R-:W-:Y:S01]  /*e9c0*/  @!PT LDS RZ, [RZ] ;  /* 0x00000000fffff984 */ /* 0x000fe20000000800 */
[----:B------:R-:W-:Y:S01]  /*e9d0*/  @!PT LDS RZ, [RZ] ;  /* 0x00000000fffff984 */ /* 0x000fe20000000800 */
[----:B------:R1:W-:Y:S01]  /*e9e0*/  @P0 LDGSTS.E.BYPASS.LTC128B.128 [R213+0xa080], [R12.64], !P5 ;  /* 0x0a0800000cd50fae */ /* 0x0003e2000e901d4e */
[----:B------:R-:W-:Y:S03]  /*e9f0*/  ISETP.GE.AND P2, PT, R16, c[0x0][0x1d4], PT ;  /* 0x0000750010007a0c */ /* 0x000fe60003f46270 */
[----:B------:R1:W-:Y:S01]  /*ea00*/  @P0 LDGSTS.E.BYPASS.LTC128B.128 [R213+0xb880], [R10.64], !P4 ;  /* 0x0b8800000ad50fae */ /* 0x0003e2000e101d4e */
[----:B------:R-:W-:Y:S01]  /*ea10*/  @P0 IMAD.X R9, R4, 0x1, R217, P1 ;  /* 0x0000000104090824 */ /* 0x000fe200008e06d9 */
[----:B------:R-:W-:Y:S04]  /*ea20*/  @P0 IADD3 R2, P1, R0, R220, RZ ;  /* 0x000000dc00020210 */ /* 0x000fe80007f3e0ff */
[----:B------:R1:W-:Y:S01]  /*ea30*/  @P0 LDGSTS.E.BYPASS.LTC128B.128 [R213+0xd080], [R8.64], !P3 ;  /* 0x0d08000008d50fae */ /* 0x0003e2000d901d4e */
[----:B------:R-:W-:Y:S05]  /*ea40*/  @P0 IMAD.X R3, R4, 0x1, R219, P1 ;  /* 0x0000000104030824 */ /* 0x000fea00008e06db */
[----:B------:R1:W-:Y:S01]  /*ea50*/  @P0 LDGSTS.E.BYPASS.LTC128B.128 [R213+0xe880], [R2.64], !P2 ;  /* 0x0e88000002d50fae */ /* 0x0003e2000d101d4e */
[----:B------:R-:W-:Y:S01]  /*ea60*/  ISETP.GE.AND P0, PT, R6, 0x21, PT ;  /* 0x000000210600780c */ /* 0x000fe20003f06270 */
[----:B------:R-:W-:-:S06]  /*ea70*/  BRA.DIV ~URZ, `(.L_x_1233) ;  /* 0x0000d6627f007947 */ /* 0x000fcc000b800000 */
[----:B------:R2:W3:Y:S04]  /*ea80*/  SHFL.IDX PT, R4, R14, 0x1, 0x181f ;  /* 0x00381f000e047f89 */ /* 0x0004e800000e0000 */
[----:B------:R2:W1:Y:S02]  /*ea90*/  SHFL.IDX PT, R0, R15, 0x1, 0x181f ;  /* 0x00381f000f007f89 */ /* 0x00046400000e0000 */
.L_x_1333:
[----:B-1----:R-:W-:Y:S02]  /*eaa0*/  @P0 IADD3 R12, P1, R0, R229, RZ ;  /* 0x000000e5000c0210 */ /* 0x002fe40007f3e0ff */
[C---:B--2-4-:R-:W-:Y:S02]  /*eab0*/  IADD3 R15, R223.reuse, 0x40, RZ ;  /* 0x00000040df0f7810 */ /* 0x054fe40007ffe0ff */
[----:B------:R-:W-:Y:S01]  /*eac0*/  ISETP.GE.AND P5, PT, R223, c[0x0][0x1d4], PT ;  /* 0x00007500df007a0c */ /* 0x000fe20003fa6270 */
[----:B---3--:R-:W-:Y:S01]  /*ead0*/  @P0 IMAD.X R13, R4, 0x1, R214, P1 ;  /* 0x00000001040d0824 */ /* 0x008fe200008e06d6 */
[----:B------:R-:W-:Y:S02]  /*eae0*/  ISETP.GE.AND P4, PT, R15, c[0x0][0x1d4], PT ;  /* 0x000075000f007a0c */ /* 0x000fe40003f86270 */
[C---:B------:R-:W-:Y:S02]  /*eaf0*/  IADD3 R14, R223.reuse, 0x80, RZ ;  /* 0x00000080df0e7810 */ /* 0x040fe40007ffe0ff */
        /* <DEDUP_REMOVED lines=15> */
[----:B------:R1:W-:Y:S03]  /*ebf0*/  @P0 LDGSTS.E.BYPASS.LTC128B.128 [R213+0xf880], [R2.64], !P2 ;  /* 0x0f88000002d50fae */ /* 0x0003e6000d101d4e */
.L_x_1230:
[----:B--234-:R-:W-:Y:S05]  /*ec00*/  BSYNC B0 ;  /* 0x0000000000007941 */ /* 0x01cfea0003800000 */
.L_x_1229:
[----:B------:R-:W-:Y:S01]  /*ec10*/  ISETP.NE.AND P0, PT, R236, c[0x0][0x2c4], PT ;  /* 0x0000b100ec007a0c */ /* 0x000fe20003f05270 */
[----:B------:R-:W2:Y:S01]  /*ec20*/  LDL R0, [R1+0x4] ;  /* 0x0000040001007983 */ /* 0x000ea20000100800 */
[----:B-1----:R-:W-:Y:S01]  /*ec30*/  LOP3.LUT R3, RZ, c[0x0][0x324], RZ, 0x33, !PT ;  /* 0x0000c900ff037a12 */ /* 0x002fe200078e33ff */
[----:B------:R-:W-:Y:S02]  /*ec40*/  IMAD R4, R222, -0x30, RZ ;  /* 0xffffffd0de047824 */ /* 0x000fe400078e02ff */
[----:B------:R-:W0:Y:S02]  /*ec50*/  LDGDEPBAR ;  /* 0x00000000000079af */ /* 0x000e240000000000 */
[----:B------:R-:W-:Y:S02]  /*ec60*/  IMAD.IADD R10, R4, 0x1, -R233 ;  /* 0x00000001040a7824 */ /* 0x000fe400078e0ae9 */
[----:B--2---:R-:W-:Y:S05]  /*ec70*/  IMAD R0, R0, 0x80, R243 ;  /* 0x0000008000007824 */ /* 0x004fea00078e02f3 */
[----:B------:R-:W-:Y:S02]  /*ec80*/  IADD3 R6, R239, R0, R242 ;  /* 0x00000000ef067210 */ /* 0x000fe40007ffe0f2 */
[----:B------:R-:W-:Y:S03]  /*ec90*/  IADD3 R0, -R233, 0x1, R4 ;  /* 0x00000001e9007810 */ /* 0x000fe60007ffe104 */
[----:B------:R-:W-:Y:S01]  /*eca0*/  @P0 IMAD.HI.U32 R2, R6, c[0x0][0x2c8], RZ ;  /* 0x0000b20006020a27 */ /* 0x000fe200078e00ff */
[----:B------:R-:W-:Y:S04]  /*ecb0*/  IADD3 R0, -R232, R0, R5 ;  /* 0x00000000e8007210 */ /* 0x000fe80007ffe105 */
[----:B------:R-:W-:Y:S01]  /*ecc0*/  @P0 SHF.R.U32.HI R6, RZ, c[0x0][0x2cc], R2 ;  /* 0x0000b300ff060a19 */ /* 0x000fe20000011602 */
[----:B------:R-:W-:Y:S01]  /*ecd0*/  IMAD.IADD R8, R3, 0x1, R0 ;  /* 0x0000000103087824 */ /* 0x000fe200078e0200 */
[----:B------:R-:W-:Y:S01]  /*ece0*/  IADD3 R9, R0, c[0x0][0x328], RZ ;  /* 0x0000ca0000097a10 */ /* 0x000fe20007ffe0ff */
[----:B------:R-:W-:-:S05]  /*ecf0*/  BRA.DIV ~URZ, `(.L_x_1234) ;  /* 0x0000d4d27f007947 */ /* 0x000fca000b800000 */
[----:B------:R1:W2:Y:S02]  /*ed00*/  SHFL.IDX PT, R3, R6, RZ, 0x1c1f ;  /* 0x001c1fff06037589 */ /* 0x0002a400000e0000 */
.L_x_1334:
[----:B------:R-:W-:Y:S01]  /*ed10*/  ISETP.LE.AND P0, PT, R236, c[0x0][0x32c], PT ;  /* 0x0000cb00ec007a0c */ /* 0x000fe20003f03270 */
[----:B--2---:R-:W-:Y:S01]  /*ed20*/  IMAD.IADD R2, R9, 0x1, R3 ;  /* 0x0000000109027824 */ /* 0x004fe200078e0203 */
[----:B------:R-:W-:Y:S11]  /*ed30*/  IADD3 R0, R8, R3, RZ ;  /* 0x0000000308007210 */ /* 0x000ff60007ffe0ff */
[----:B------:R-:W-:-:S05]  /*ed40*/  @!P0 BRA `(.L_x_1235) ;  /* 0x0000017000008947 */ /* 0x000fca0003800000 */
[----:B------:R-:W-:Y:S01]  /*ed50*/  IADD3 R3, -R232, R5, R3 ;  /* 0x00000005e8037210 */ /* 0x000fe20007ffe103 */
[----:B------:R-:W-:Y:S03]  /*ed60*/  BSSY B0, `(.L_x_1236) ;  /* 0x0000011000007945 */ /* 0x000fe60003800000 */
        /* <DEDUP_REMOVED lines=11> */
.L_x_1237:
[----:B------:R-:W-:Y:S04]  /*ee20*/  MOV R11, 0x1 ;  /* 0x00000001000b7802 */ /* 0x000fe80000000f00 */
[----:B------:R-:W-:Y:S11]  /*ee30*/  ISETP.NE.AND P0, PT, R11, c[0x0][0x32c], PT ;  /* 0x0000cb000b007a0c */ /* 0x000ff60003f05270 */
[----:B------:R-:W-:Y:S02]  /*ee40*/  @!UPT UIADD3 URZ, URZ, URZ, URZ ;  /* 0x0000003f3f3ff290 */ /* 0x000fe4000fffe03f */
[----:B------:R-:W-:Y:S05]  /*ee50*/  @P0 IMAD.HI.U32 R11, R3, c[0x0][0x330], RZ ;  /* 0x0000cc00030b0a27 */ /* 0x000fea00078e00ff */
[----:B------:R-:W-:Y:S02]  /*ee60*/  @P0 SHF.R.U32.HI R3, RZ, c[0x0][0x334], R11 ;  /* 0x0000cd00ff030a19 */ /* 0x000fe4000001160b */
.L_x_1238:
[----:B------:R-:W-:Y:S05]  /*ee70*/  BSYNC B0 ;  /* 0x0000000000007941 */ /* 0x000fea0003800000 */
.L_x_1236:
[----:B------:R-:W-:Y:S05]  /*ee80*/  IMAD R3, R3, c[0x0][0x32c], R10 ;  /* 0x0000cb0003037a24 */ /* 0x000fea00078e020a */
[----:B------:R-:W-:Y:S02]  /*ee90*/  IADD3 R11, R3, c[0x0][0x32c], RZ ;  /* 0x0000cb00030b7a10 */ /* 0x000fe40007ffe0ff */
[----:B------:R-:W-:Y:S02]  /*eea0*/  IMNMX R0, R0, R3, !PT ;  /* 0x0000000300007217 */ /* 0x000fe40007800200 */
[----:B------:R-:W-:Y:S02]  /*eeb0*/  IMNMX R2, R2, R11, PT ;  /* 0x0000000b02027217 */ /* 0x000fe40003800200 */
.L_x_1235:
[C---:B------:R-:W-:Y:S02]  /*eec0*/  ISETP.GE.AND P0, PT, R4.reuse, 0x2, PT ;  /* 0x000000020400780c */ /* 0x040fe40003f06270 */
[----:B------:R-:W-:Y:S02]  /*eed0*/  ISETP.GE.AND P1, PT, R4, 0x9, PT ;  /* 0x000000090400780c */ /* 0x000fe40003f26270 */
[----:B------:R-:W-:Y:S02]  /*eee0*/  LOP3.LUT R212, R212, 0xffffffef, RZ, 0xc0, !PT ;  /* 0xffffffefd4d47812 */ /* 0x000fe400078ec0ff */
[C---:B------:R-:W-:Y:S02]  /*eef0*/  ISETP.GE.AND P6, PT, R4.reuse, 0x19, PT ;  /* 0x000000190400780c */ /* 0x040fe40003fc6270 */
[C---:B------:R-:W-:Y:S02]  /*ef00*/  ISETP.GE.AND P5, PT, R4.reuse, 0x1a, PT ;  /* 0x0000001a0400780c */ /* 0x040fe40003fa6270 */
[C---:B------:R-:W-:Y:S02]  /*ef10*/  ISETP.GE.AND P4, PT, R4.reuse, 0x21, PT ;  /* 0x000000210400780c */ /* 0x040fe40003f86270 */
[----:B------:R-:W-:Y:S02]  /*ef20*/  ISETP.GE.AND P3, PT, R4, 0x22, PT ;  /* 0x000000220400780c */ /* 0x000fe40003f66270 */
[----:B------:R-:W-:Y:S02]  /*ef30*/  @P0 LOP3.LUT R212, R212, 0x10, RZ, 0xfc, !PT ;  /* 0x00000010d4d40812 */ /* 0x000fe400078efcff */
[----:B------:R-:W-:Y:S02]  /*ef40*/  ISETP.GT.AND P0, PT, R0, 0x1, !P0 ;  /* 0x000000010000780c */ /* 0x000fe40004704270 */
[----:B------:R-:W-:Y:S02]  /*ef50*/  LOP3.LUT R212, R212, 0xfffffff7, RZ, 0xc0, !PT ;  /* 0xfffffff7d4d47812 */ /* 0x000fe400078ec0ff */
[----:B------:R-:W-:Y:S02]  /*ef60*/  ISETP.LT.OR P0, PT, R2, 0x2, P0 ;  /* 0x000000020200780c */ /* 0x000fe40000701670 */
[----:B------:R-:W-:Y:S02]  /*ef70*/  @P1 LOP3.LUT R212, R212, 0x8, RZ, 0xfc, !PT ;  /* 0x00000008d4d41812 */ /* 0x000fe400078efcff */
[----:B------:R-:W-:Y:S02]  /*ef80*/  FSEL R16, R171, -INF , !P0 ;  /* 0xff800000ab107808 */ /* 0x000fe40004000000 */
[----:B------:R-:W-:Y:S02]  /*ef90*/  ISETP.GT.AND P0, PT, R0, 0x8, !P1 ;  /* 0x000000080000780c */ /* 0x000fe40004f04270 */
[----:B------:R-:W-:Y:S02]  /*efa0*/  ISETP.GE.AND P1, PT, R4, 0xa, PT ;  /* 0x0000000a0400780c */ /* 0x000fe40003f26270 */
[----:B------:R-:W-:Y:S02]  /*efb0*/  ISETP.LT.OR P0, PT, R2, 0x9, P0 ;  /* 0x000000090200780c */ /* 0x000fe40000701670 */
[----:B------:R-:W-:Y:S02]  /*efc0*/  LOP3.LUT R212, R212, 0xfffffffb, RZ, 0xc0, !PT ;  /* 0xfffffffbd4d47812 */ /* 0x000fe400078ec0ff */
[----:B------:R-:W-:Y:S02]  /*efd0*/  FSEL R15, R170, -INF , !P0 ;  /* 0xff800000aa0f7808 */ /* 0x000fe40004000000 */
[----:B------:R-:W-:Y:S02]  /*efe0*/  ISETP.GT.AND P0, PT, R0, 0x9, !P1 ;  /* 0x000000090000780c */ /* 0x000fe40004f04270 */
[----:B------:R-:W-:Y:S02]  /*eff0*/  ISETP.GE.AND P2, PT, R4, 0x29, PT ;  /* 0x000000290400780c */ /* 0x000fe40003f46270 */
[----:B------:R-:W-:Y:S02]  /*f000*/  ISETP.LT.OR P0, PT, R2, 0xa, P0 ;  /* 0x0000000a0200780c */ /* 0x000fe40000701670 */
[----:B------:R-:W-:Y:S02]  /*f010*/  @P1 LOP3.LUT R212, R212, 0x4, RZ, 0xfc, !PT ;  /* 0x00000004d4d41812 */ /* 0x000fe400078efcff */
[----:B------:R-:W-:Y:S02]  /*f020*/  ISETP.GE.AND P1, PT, R4, 0x11, PT ;  /* 0x000000110400780c */ /* 0x000fe40003f26270 */
[----:B------:R-:W-:Y:S02]  /*f030*/  FSEL R14, R168, -INF , !P0 ;  /* 0xff800000a80e7808 */ /* 0x000fe40004000000 */
[----:B------:R-:W-:Y:S02]  /*f040*/  LOP3.LUT R212, R212, 0xfffffffd, RZ, 0xc0, !PT ;  /* 0xfffffffdd4d47812 */ /* 0x000fe400078ec0ff */
[----:B------:R-:W-:Y:S04]  /*f050*/  ISETP.GT.AND P0, PT, R0, 0x10, !P1 ;  /* 0x000000100000780c */ /* 0x000fe80004f04270 */
[----:B------:R-:W-:Y:S03]  /*f060*/  ISETP.LT.OR P0, PT, R2, 0x11, P0 ;  /* 0x000000110200780c */ /* 0x000fe60000701670 */
[----:B------:R-:W-:Y:S02]  /*f070*/  @P1 LOP3.LUT R212, R212, 0x2, RZ, 0xfc, !PT ;  /* 0x00000002d4d41812 */ /* 0x000fe400078efcff */
[----:B------:R-:W-:Y:S02]  /*f080*/  ISETP.GE.AND P1, PT, R4, 0x12, PT ;  /* 0x000000120400780c */ /* 0x000fe40003f26270 */
[----:B------:R-:W-:Y:S02]  /*f090*/  FSEL R164, R164, -INF , !P0 ;  /* 0xff800000a4a47808 */ /* 0x000fe40004000000 */
[----:B------:R-:W-:Y:S02]  /*f0a0*/  ISETP.GT.AND P0, PT, R0, 0x11, !P1 ;  /* 0x000000110000780c */ /* 0x000fe40004f04270 */
[----:B------:R-:W-:Y:S02]  /*f0b0*/  LOP3.LUT R212, R212, 0xfffffffe, RZ, 0xc0, !PT ;  /* 0xfffffffed4d47812 */ /* 0x000fe400078ec0ff */
[----:B------:R-:W-:Y:S04]  /*f0c0*/  ISETP.LT.OR P0, PT, R2, 0x12, P0 ;  /* 0x000000120200780c */ /* 0x000fe80000701670 */
[----:B------:R-:W-:Y:S02]  /*f0d0*/  FSEL R170, R139, -INF , !P0 ;  /* 0xff8000008baa7808 */ /* 0x000fe40004000000 */
[----:B------:R-:W-:Y:S02]  /*f0e0*/  ISETP.GT.AND P0, PT, R0, 0x18, !P6 ;  /* 0x000000180000780c */ /* 0x000fe40007704270 */
[----:B------:R-:W-:Y:S02]  /*f0f0*/  @P1 LOP3.LUT R212, R212, 0x1, RZ, 0xfc, !PT ;  /* 0x00000001d4d41812 */ /* 0x000fe400078efcff */
[----:B------:R-:W-:Y:S02]  /*f100*/  ISETP.LT.OR P0, PT, R2, 0x19, P0 ;  /* 0x000000190200780c */ /* 0x000fe40000701670 */
[----:B------:R-:W-:Y:S02]  /*f110*/  ISETP.GE.AND P1, PT, R4, 0x1, PT ;  /* 0x000000010400780c */ /* 0x000fe40003f26270 */
[----:B------:R-:W-:Y:S02]  /*f120*/  FSEL R177, R138, -INF , !P0 ;  /* 0xff8000008ab17808 */ /* 0x000fe40004000000 */
[----:B------:R-:W-:Y:S02]  /*f130*/  ISETP.GT.AND P0, PT, R0, 0x19, !P5 ;  /* 0x000000190000780c */ /* 0x000fe40006f04270 */
[----:B------:R-:W-:Y:S02]  /*f140*/  LOP3.LUT R212, R212, 0xffffffdf, RZ, 0xc0, !PT ;  /* 0xffffffdfd4d47812 */ /* 0x000fe400078ec0ff */
[----:B------:R-:W-:Y:S04]  /*f150*/  ISETP.LT.OR P0, PT, R2, 0x1a, P0 ;  /* 0x0000001a0200780c */ /* 0x000fe80000701670 */
[----:B------:R-:W-:Y:S02]  /*f160*/  FSEL R178, R137, -INF , !P0 ;  /* 0xff80000089b27808 */ /* 0x000fe40004000000 */
[----:B------:R-:W-:Y:S04]  /*f170*/  ISETP.GT.AND P0, PT, R0, 0x20, !P4 ;  /* 0x000000200000780c */ /* 0x000fe80006704270 */
        /* <DEDUP_REMOVED lines=8> */
[----:B------:R-:W-:Y:S04]  /*f200*/  ISETP.GT.AND P0, PT, R0, RZ, !P1 ;  /* 0x000000ff0000720c */ /* 0x000fe80004f04270 */
[----:B------:R-:W-:Y:S04]  /*f210*/  ISETP.LT.OR P0, PT, R2, 0x1, P0 ;  /* 0x000000010200780c */ /* 0x000fe80000701670 */
[----:B------:R-:W-:Y:S02]  /*f220*/  FSEL R13, R174, -INF , !P0 ;  /* 0xff800000ae0d7808 */ /* 0x000fe40004000000 */
[----:B------:R-:W-:Y:S11]  /*f230*/  ISETP.GE.AND P0, PT, R4, 0x2a, PT ;  /* 0x0000002a0400780c */ /* 0x000ff60003f06270 */
[----:B------:R-:W-:Y:S02]  /*f240*/  @!UPT UIADD3 URZ, URZ, URZ, URZ ;  /* 0x0000003f3f3ff290 */ /* 0x000fe4000fffe03f */
[----:B------:R-:W-:Y:S02]  /*f250*/  @P0 LOP3.LUT R212, R212, 0x20, RZ, 0xfc, !PT ;  /* 0x00000020d4d40812 */ /* 0x000fe400078efcff */
[----:B------:R-:W-:Y:S04]  /*f260*/  ISETP.GT.AND P0, PT, R0, 0x29, !P0 ;  /* 0x000000290000780c */ /* 0x000fe80004704270 */
[----:B------:R-:W-:Y:S04]  /*f270*/  ISETP.LT.OR P0, PT, R2, 0x2a, P0 ;  /* 0x0000002a0200780c */ /* 0x000fe80000701670 */
[----:B------:R-:W-:Y:S01]  /*f280*/  FSEL R182, R17, -INF , !P0 ;  /* 0xff80000011b67808 */ /* 0x000fe20004000000 */
[----:B------:R-:W-:-:S06]  /*f290*/  BRA.DIV ~URZ, `(.L_x_1239) ;  /* 0x0000cfb27f007947 */ /* 0x000fcc000b800000 */
[----:B------:R2:W3:Y:S02]  /*f2a0*/  SHFL.IDX PT, R3, R6, 0x1, 0x1c1f ;  /* 0x003c1f0006037f89 */ /* 0x0004e400000e0000 */
.L_x_1335:
[----:B------:R-:W-:Y:S01]  /*f2b0*/  ISETP.LE.AND P0, PT, R236, c[0x0][0x32c], PT ;  /* 0x0000cb00ec007a0c */ /* 0x000fe20003f03270 */
[----:B---3--:R-:W-:Y:S01]  /*f2c0*/  IMAD.IADD R2, R9, 0x1, R3 ;  /* 0x0000000109027824 */ /* 0x008fe200078e0203 */
        /* <DEDUP_REMOVED lines=15> */
.L_x_1242:
[----:B------:R-:W-:Y:S04]  /*f3c0*/  MOV R4, 0x1 ;  /* 0x0000000100047802 */ /* 0x000fe80000000f00 */
[----:B------:R-:W-:Y:S11]  /*f3d0*/  ISETP.NE.AND P0, PT, R4, c[0x0][0x32c], PT ;  /* 0x0000cb0004007a0c */ /* 0x000ff60003f05270 */
[----:B------:R-:W-:Y:S02]  /*f3e0*/  @!UPT UIADD3 URZ, URZ, URZ, URZ ;  /* 0x0000003f3f3ff290 */ /* 0x000fe4000fffe03f */
[----:B------:R-:W-:Y:S05]  /*f3f0*/  @P0 IMAD.HI.U32 R4, R3, c[0x0][0x330], RZ ;  /* 0x0000cc0003040a27 */ /* 0x000fea00078e00ff */
[----:B------:R-:W-:Y:S02]  /*f400*/  @P0 SHF.R.U32.HI R3, RZ, c[0x0][0x334], R4 ;  /* 0x0000cd00ff030a19 */ /* 0x000fe40000011604 */
.L_x_1243:
[----:B------:R-:W-:Y:S05]  /*f410*/  BSYNC B0 ;  /* 0x0000000000007941 */ /* 0x000fea0003800000 */
.L_x_1241:
[----:B------:R-:W-:Y:S05]  /*f420*/  IMAD R3, R3, c[0x0][0x32c], R10 ;  /* 0x0000cb0003037a24 */ /* 0x000fea00078e020a */
[----:B------:R-:W-:Y:S02]  /*f430*/  IADD3 R4, R3, c[0x0][0x32c], RZ ;  /* 0x0000cb0003047a10 */ /* 0x000fe40007ffe0ff */
[----:B------:R-:W-:Y:S02]  /*f440*/  IMNMX R0, R0, R3, !PT ;  /* 0x0000000300007217 */ /* 0x000fe40007800200 */
[----:B------:R-:W-:Y:S02]  /*f450*/  IMNMX R2, R2, R4, PT ;  /* 0x0000000402027217 */ /* 0x000fe40003800200 */
.L_x_1240:
[----:B------:R-:W-:Y:S02]  /*f460*/  ISETP.GT.AND P0, PT, R0, RZ, !P1 ;  /* 0x000000ff0000720c */ /* 0x000fe40004f04270 */
[----:B------:R-:W-:Y:S02]  /*f470*/  LOP3.LUT P1, RZ, R212, 0x1, RZ, 0xc0, !PT ;  /* 0x00000001d4ff7812 */ /* 0x000fe4000782c0ff */
[----:B------:R-:W-:Y:S02]  /*f480*/  ISETP.LT.OR P0, PT, R2, 0x1, P0 ;  /* 0x000000010200780c */ /* 0x000fe40000701670 */
[----:B------:R-:W-:Y:S02]  /*f490*/  FMNMX.FTZ R4, R13, R136, !PT ;  /* 0x000000880d047209 */ /* 0x000fe40007810000 */
[----:B------:R-:W-:Y:S02]  /*f4a0*/  FSEL R9, R176, -INF , !P0 ;  /* 0xff800000b0097808 */ /* 0x000fe40004000000 */
[----:B------:R-:W-:Y:S02]  /*f4b0*/  LOP3.LUT P0, RZ, R212, 0x10, RZ, 0xc0, !PT ;  /* 0x00000010d4ff7812 */ /* 0x000fe4000780c0ff */
[----:B------:R-:W-:Y:S02]  /*f4c0*/  FMNMX.FTZ R8, R9, R7, !PT ;  /* 0x0000000709087209 */ /* 0x000fe40007810000 */
[----:B------:R-:W-:Y:S02]  /*f4d0*/  ISETP.GT.AND P0, PT, R0, 0x1, !P0 ;  /* 0x000000010000780c */ /* 0x000fe40004704270 */
[----:B------:R-:W-:Y:S02]  /*f4e0*/  FMNMX.FTZ R4, R16, R4, !PT ;  /* 0x0000000410047209 */ /* 0x000fe40007810000 */
        /* <DEDUP_REMOVED lines=24> */
[----:B------:R-:W-:Y:S02]  /*f670*/  ISETP.GT.AND P0, PT, R0, 0x11, !P1 ;  /* 0x000000110000780c */ /* 0x000fe40004f04270 */
[----:B------:R-:W-:Y:S02]  /*f680*/  FMNMX.FTZ R8, R171, R8, !PT ;  /* 0x00000008ab087209 */ /* 0x000fe40007810000 */
[----:B------:R-:W-:Y:S02]  /*f690*/  ISETP.LT.OR P0, PT, R2, 0x12, P0 ;  /* 0x000000120200780c */ /* 0x000fe40000701670 */
[----:B------:R-:W-:Y:S02]  /*f6a0*/  LOP3.LUT P1, RZ, R212, 0x20, RZ, 0xc0, !PT ;  /* 0x00000020d4ff7812 */ /* 0x000fe4000782c0ff */
[----:B------:R-:W-:Y:S02]  /*f6b0*/  FSEL R167, R167, -INF , !P0 ;  /* 0xff800000a7a77808 */ /* 0x000fe40004000000 */
        /* <DEDUP_REMOVED lines=17> */
[----:B------:R-:W-:Y:S04]  /*f7d0*/  ISETP.LT.OR P0, PT, R2, 0x22, P0 ;  /* 0x000000220200780c */ /* 0x000fe80000701670 */
        /* <DEDUP_REMOVED lines=8> */
[----:B------:R-:W-:Y:S04]  /*f860*/  FSEL R175, R21, -INF , !P0 ;  /* 0xff80000015af7808 */ /* 0x000fe80004000000 */
[----:B------:R-:W-:Y:S01]  /*f870*/  FMNMX.FTZ R8, R175, R8, !PT ;  /* 0x00000008af087209 */ /* 0x000fe20007810000 */
[----:B------:R-:W-:-:S05]  /*f880*/  BRA.DIV ~URZ, `(.L_x_1244) ;  /* 0x0000ca427f007947 */ /* 0x000fca000b800000 */
[----:B------:R3:W4:Y:S02]  /*f890*/  SHFL.BFLY PT, R0, R4, 0x2, 0x1f ;  /* 0x0c401f0004007f89 */ /* 0x00072400000e0000 */
.L_x_1336:
[----:B-12-4-:R-:W-:Y:S01]  /*f8a0*/  FMNMX.FTZ R6, R4, R0, !PT ;  /* 0x0000000004067209 */ /* 0x016fe20007810000 */
[----:B------:R-:W-:-:S05]  /*f8b0*/  BRA.DIV ~URZ, `(.L_x_1245) ;  /* 0x0000ca527f007947 */ /* 0x000fca000b800000 */
[----:B---3--:R-:W-:Y:S04]  /*f8c0*/  SHFL.BFLY PT, R4, R8, 0x2, 0x1f ;  /* 0x0c401f0008047f89 */ /* 0x008fe800000e0000 */
[----:B------:R-:W1:Y:S02]  /*f8d0*/  SHFL.BFLY PT, R2, R6, 0x1, 0x1f ;  /* 0x0c201f0006027f89 */ /* 0x000e6400000e0000 */
[----:B-1----:R-:W-:Y:S02]  /*f8e0*/  FMNMX.FTZ R6, R6, R2, !PT ;  /* 0x0000000206067209 */ /* 0x002fe40007810000 */
[----:B------:R-:W-:Y:S05]  /*f8f0*/  FMNMX.FTZ R4, R8, R4, !PT ;  /* 0x0000000408047209 */ /* 0x000fea0007810000 */
[----:B------:R1:W2:Y:S02]  /*f900*/  SHFL.BFLY PT, R0, R4, 0x1, 0x1f ;  /* 0x0c201f0004007f89 */ /* 0x0002a400000e0000 */
.L_x_1337:
[C---:B------:R-:W-:Y:S01]  /*f910*/  FSETP.NEU.FTZ.AND P0, PT, R6.reuse, -INF , PT ;  /* 0xff8000000600780b */ /* 0x040fe20003f1d000 */
[----:B------:R-:W-:Y:S01]  /*f920*/  FMUL.FTZ R168, R6, c[0x0][0x2d0] ;  /* 0x0000b40006a87a20 */ /* 0x000fe20000410000 */
[----:B-12---:R-:W-:Y:S01]  /*f930*/  FMNMX.FTZ R4, R0, R4, !PT ;  /* 0x0000000400047209 */ /* 0x006fe20007810000 */
[----:B------:R-:W-:Y:S01]  /*f940*/  WARPSYNC 0xffffffff ;  /* 0xffffffff00007948 */ /* 0x000fe20003800000 */
[----:B------:R-:W-:Y:S01]  /*f950*/  FSEL R2, R6, RZ, P0 ;  /* 0x000000ff06027208 */ /* 0x000fe20000000000 */
[----:B------:R-:W-:Y:S01]  /*f960*/  LDSM.16.MT88.4 R24, [R202+0x4080] ;  /* 0x00408000ca18783b */ /* 0x000fe20000004200 */
[----:B------:R-:W-:Y:S01]  /*f970*/  FSEL R168, R168, RZ, P0 ;  /* 0x000000ffa8a87208 */ /* 0x000fe20000000000 */
[C---:B------:R-:W-:Y:S01]  /*f980*/  FMUL.FTZ R169, R4.reuse, c[0x0][0x2d0] ;  /* 0x0000b40004a97a20 */ /* 0x040fe20000410000 */
[----:B------:R-:W-:Y:S01]  /*f990*/  FSETP.NEU.FTZ.AND P0, PT, R4, -INF , PT ;  /* 0xff8000000400780b */ /* 0x000fe20003f1d000 */
[----:B------:R-:W-:Y:S02]  /*f9a0*/  FADD.FTZ R0, -R2, R136 ;  /* 0x0000008802007221 */ /* 0x000fe40000010100 */
[--C-:B------:R-:W-:Y:S01]  /*f9b0*/  FFMA.FTZ R16, R16, c[0x0][0x2d0], -R168.reuse ;  /* 0x0000b40010107a23 */ /* 0x100fe200000108a8 */
[----:B------:R-:W-:Y:S01]  /*f9c0*/  FSEL R3, R4, RZ, P0 ;  /* 0x000000ff04037208 */ /* 0x000fe20000000000 */
[----:B------:R-:W-:Y:S01]  /*f9d0*/  FMUL.FTZ R0, R0, c[0x0][0x2d0] ;  /* 0x0000b40000007a20 */ /* 0x000fe20000410000 */
[----:B------:R-:W-:Y:S01]  /*f9e0*/  FSEL R169, R169, RZ, P0 ;  /* 0x000000ffa9a97208 */ /* 0x000fe20000000000 */
[----:B------:R1:W-:Y:S01]  /*f9f0*/  MUFU.EX2 R226, R16 ;  /* 0x0000001000e27308 */ /* 0x0003e20000000800 */
[--C-:B------:R-:W-:Y:S01]  /*fa00*/  FFMA.FTZ R13, R13, c[0x0][0x2d0], -R168.reuse ;  /* 0x0000b4000d0d7a23 */ /* 0x100fe200000108a8 */
[----:B------:R-:W-:Y:S01]  /*fa10*/  ISETP.GT.AND P0, PT, R222, R228, PT ;  /* 0x000000e4de00720c */ /* 0x000fe20003f04270 */
[--C-:B------:R-:W-:Y:S02]  /*fa20*/  FFMA.FTZ R15, R15, c[0x0][0x2d0], -R168.reuse ;  /* 0x0000b4000f0f7a23 */ /* 0x100fe400000108a8 */
[--C-:B------:R-:W-:Y:S02]  /*fa30*/  FFMA.FTZ R9, R9, c[0x0][0x2d0], -R169.reuse ;  /* 0x0000b40009097a23 */ /* 0x100fe400000108a9 */
[--C-:B------:R-:W-:Y:S02]  /*fa40*/  FFMA.FTZ R12, R12, c[0x0][0x2d0], -R169.reuse ;  /* 0x0000b4000c0c7a23 */ /* 0x100fe400000108a9 */
[--C-:B------:R-:W-:Y:S01]  /*fa50*/  FFMA.FTZ R11, R11, c[0x0][0x2d0], -R169.reuse ;  /* 0x0000b4000b0b7a23 */ /* 0x100fe200000108a9 */
[----:B------:R2:W-:Y:S01]  /*fa60*/  MUFU.EX2 R2, R0 ;  /* 0x0000000000027308 */ /* 0x0005e20000000800 */
[----:B------:R-:W-:Y:S02]  /*fa70*/  FFMA.FTZ R10, R10, c[0x0][0x2d0], -R169 ;  /* 0x0000b4000a0a7a23 */ /* 0x000fe400000108a9 */
[--C-:B------:R-:W-:Y:S07]  /*fa80*/  FFMA.FTZ R14, R14, c[0x0][0x2d0], -R168.reuse ;  /* 0x0000b4000e0e7a23 */ /* 0x100fee00000108a8 */
[----:B------:R-:W3:Y:S01]  /*fa90*/  MUFU.EX2 R227, R13 ;  /* 0x0000000d00e37308 */ /* 0x000ee20000000800 */
[----:B-1----:R-:W1:Y:S09]  /*faa0*/  LDSM.16.MT88.4 R16, [R201+0x4080] ;  /* 0x00408000c910783b */ /* 0x002e720000004200 */
[----:B------:R-:W-:Y:S01]  /*fab0*/  MUFU.EX2 R221, R15 ;  /* 0x0000000f00dd7308 */ /* 0x000fe20000000800 */
[----:B--2---:R-:W-:Y:S02]  /*fac0*/  FADD.FTZ R0, -R3, R7 ;  /* 0x0000000703007221 */ /* 0x004fe40000010100 */
[--C-:B------:R-:W-:Y:S02]  /*fad0*/  FFMA.FTZ R3, R164, c[0x0][0x2d0], -R168.reuse ;  /* 0x0000b400a4037a23 */ /* 0x100fe400000108a8 */
[----:B------:R-:W-:Y:S05]  /*fae0*/  FMUL.FTZ R0, R0, c[0x0][0x2d0] ;  /* 0x0000b40000007a20 */ /* 0x000fea0000410000 */
[----:B------:R-:W2:Y:S10]  /*faf0*/  MUFU.EX2 R199, R14 ;  /* 0x0000000e00c77308 */ /* 0x000eb40000000800 */
[----:B------:R-:W-:Y:S10]  /*fb00*/  MUFU.EX2 R198, R9 ;  /* 0x0000000900c67308 */ /* 0x000ff40000000800 */
[----:B------:R-:W4:Y:S10]  /*fb10*/  MUFU.EX2 R197, R12 ;  /* 0x0000000c00c57308 */ /* 0x000f340000000800 */
[----:B------:R-:W-:Y:S10]  /*fb20*/  MUFU.EX2 R196, R11 ;  /* 0x0000000b00c47308 */ /* 0x000ff40000000800 */
[----:B------:R-:W-:Y:S10]  /*fb30*/  MUFU.EX2 R195, R10 ;  /* 0x0000000a00c37308 */ /* 0x000ff40000000800 */
[----:B------:R-:W5:Y:S10]  /*fb40*/  MUFU.EX2 R0, R0 ;  /* 0x0000000000007308 */ /* 0x000f740000000800 */
[----:B------:R1:W-:Y:S02]  /*fb50*/  MUFU.EX2 R194, R3 ;  /* 0x0000000300c27308 */ /* 0x0003e40000000800 */
[--C-:B-1----:R-:W-:Y:S01]  /*fb60*/  FFMA.FTZ R3, R170, c[0x0][0x2d0], -R168.reuse ;  /* 0x0000b400aa037a23 */ /* 0x102fe200000108a8 */
[----:B---3--:R-:W-:Y:S01]  /*fb70*/  F2FP.PACK_AB R136, R226, R227 ;  /* 0x000000e3e288723e */ /* 0x008fe200000000ff */
[C---:B------:R-:W-:Y:S01]  /*fb80*/  FMUL.FTZ R8, R2.reuse, R140 ;  /* 0x0000008c02087220 */ /* 0x040fe20000410000 */
[----:B--2---:R-:W-:Y:S01]  /*fb90*/  F2FP.PACK_AB R138, R199, R221 ;  /* 0x000000ddc78a723e */ /* 0x004fe200000000ff */
[----:B------:R-:W-:Y:S01]  /*fba0*/  FMUL.FTZ R9, R2, R141 ;  /* 0x0000008d02097220 */ /* 0x000fe20000410000 */
[----:B----4-:R-:W-:Y:S01]  /*fbb0*/  F2FP.PACK_AB R137, R197, R198 ;  /* 0x000000c6c589723e */ /* 0x010fe200000000ff */
[C---:B-----5:R-:W-:Y:S01]  /*fbc0*/  FMUL.FTZ R10, R0.reuse, R142 ;  /* 0x0000008e000a7220 */ /* 0x060fe20000410000 */
[----:B------:R-:W-:Y:S01]  /*fbd0*/  F2FP.PACK_AB R139, R195, R196 ;  /* 0x000000c4c38b723e */ /* 0x000fe200000000ff */
[----:B------:R-:W-:Y:S01]  /*fbe0*/  FMUL.FTZ R11, R0, R143 ;  /* 0x0000008f000b7220 */ /* 0x000fe20000410000 */
[----:B------:R1:W2:Y:S01]  /*fbf0*/  MUFU.EX2 R193, R3 ;  /* 0x0000000300c17308 */ /* 0x0002a20000000800 */
[----:B------:R-:W3:Y:S01]  /*fc00*/  LDSM.16.MT88.4 R140, [R204+0x4080] ;  /* 0x00408000cc8c783b */ /* 0x000ee20000004200 */
[C---:B------:R-:W-:Y:S02]  /*fc10*/  FMUL.FTZ R12, R2.reuse, R144 ;  /* 0x00000090020c7220 */ /* 0x040fe40000410000 */
[----:B------:R-:W-:Y:S02]  /*fc20*/  FMUL.FTZ R13, R2, R145 ;  /* 0x00000091020d7220 */ /* 0x000fe40000410000 */
[C---:B------:R-:W-:Y:S05]  /*fc30*/  HMMA.16816.F32 R8, R136.reuse, R16, R8 ;  /* 0x000000108808723c */ /* 0x040fea0000001808 */
[C---:B------:R-:W-:Y:S02]  /*fc40*/  FMUL.FTZ R14, R0.reuse, R146 ;  /* 0x00000092000e7220 */ /* 0x040fe40000410000 */
[----:B------:R-:W-:Y:S02]  /*fc50*/  FMUL.FTZ R15, R0, R147 ;  /* 0x00000093000f7220 */ /* 0x000fe40000410000 */
[----:B------:R-:W4:Y:S03]  /*fc60*/  LDSM.16.MT88.4 R144, [R203+0x4080] ;  /* 0x00408000cb90783b */ /* 0x000f260000004200 */
[C---:B------:R-:W-:Y:S02]  /*fc70*/  FMUL.FTZ R16, R2.reuse, R148 ;  /* 0x0000009402107220 */ /* 0x040fe40000410000 */
[C---:B------:R-:W-:Y:S03]  /*fc80*/  HMMA.16816.F32 R12, R136.reuse, R18, R12 ;  /* 0x00000012880c723c */ /* 0x040fe6000000180c */
[C---:B------:R-:W-:Y:S02]  /*fc90*/  FMUL.FTZ R17, R2.reuse, R149 ;  /* 0x0000009502117220 */ /* 0x040fe40000410000 */
[----:B------:R-:W-:Y:S02]  /*fca0*/  FMUL.FTZ R20, R2, R152 ;  /* 0x0000009802147220 */ /* 0x000fe40000410000 */
[C---:B------:R-:W-:Y:S02]  /*fcb0*/  FMUL.FTZ R18, R0.reuse, R150 ;  /* 0x0000009600127220 */ /* 0x040fe40000410000 */
[----:B------:R-:W-:Y:S02]  /*fcc0*/  FMUL.FTZ R19, R0, R151 ;  /* 0x0000009700137220 */ /* 0x000fe40000410000 */
[----:B------:R-:W5:Y:S01]  /*fcd0*/  LDSM.16.MT88.4 R148, [R201+0x5880] ;  /* 0x00588000c994783b */ /* 0x000f620000004200 */
[----:B------:R-:W-:Y:S02]  /*fce0*/  FMUL.FTZ R21, R2, R153 ;  /* 0x0000009902157220 */ /* 0x000fe40000410000 */
[C---:B------:R-:W-:Y:S02]  /*fcf0*/  FMUL.FTZ R22, R0.reuse, R154 ;  /* 0x0000009a00167220 */ /* 0x040fe40000410000 */
[C---:B------:R-:W-:Y:S03]  /*fd00*/  HMMA.16816.F32 R16, R136.reuse, R24, R16 ;  /* 0x000000188810723c */ /* 0x040fe60000001810 */
[----:B------:R-:W-:Y:S02]  /*fd10*/  FMUL.FTZ R23, R0, R155 ;  /* 0x0000009b00177220 */ /* 0x000fe40000410000 */
[----:B------:R-:W-:Y:S01]  /*fd20*/  LDSM.16.MT88.4 R152, [R202+0x4880] ;  /* 0x00488000ca98783b */ /* 0x000fe20000004200 */
[C---:B------:R-:W-:Y:S02]  /*fd30*/  FMUL.FTZ R28, R2.reuse, R160 ;  /* 0x000000a0021c7220 */ /* 0x040fe40000410000 */
[C---:B------:R-:W-:Y:S02]  /*fd40*/  FMUL.FTZ R24, R2.reuse, R156 ;  /* 0x0000009c02187220 */ /* 0x040fe40000410000 */
[C---:B------:R-:W-:Y:S03]  /*fd50*/  HMMA.16816.F32 R20, R136.reuse, R26, R20 ;  /* 0x0000001a8814723c */ /* 0x040fe60000001814 */
[C---:B------:R-:W-:Y:S02]  /*fd60*/  FMUL.FTZ R25, R2.reuse, R157 ;  /* 0x0000009d02197220 */ /* 0x040fe40000410000 */
[----:B------:R-:W-:Y:S02]  /*fd70*/  FMUL.FTZ R29, R2, R161 ;  /* 0x000000a1021d7220 */ /* 0x000fe40000410000 */
[C---:B------:R-:W-:Y:S02]  /*fd80*/  FMUL.FTZ R26, R0.reuse, R158 ;  /* 0x0000009e001a7220 */ /* 0x040fe40000410000 */
[C---:B------:R-:W-:Y:S02]  /*fd90*/  FMUL.FTZ R27, R0.reuse, R159 ;  /* 0x0000009f001b7220 */ /* 0x040fe40000410000 */
[----:B------:R-:W-:Y:S01]  /*fda0*/  LDSM.16.MT88.4 R156, [R203+0x4880] ;  /* 0x00488000cb9c783b */ /* 0x000fe20000004200 */
[C---:B------:R-:W-:Y:S02]  /*fdb0*/  FMUL.FTZ R30, R0.reuse, R162 ;  /* 0x000000a2001e7220 */ /* 0x040fe40000410000 */
[----:B------:R-:W-:Y:S02]  /*fdc0*/  FMUL.FTZ R31, R0, R163 ;  /* 0x000000a3001f7220 */ /* 0x000fe40000410000 */
[C---:B---3--:R-:W-:Y:S03]  /*fdd0*/  HMMA.16816.F32 R24, R136.reuse, R140, R24 ;  /* 0x0000008c8818723c */ /* 0x048fe60000001818 */
[----:B------:R-:W-:Y:S01]  /*fde0*/  LDSM.16.MT88.4 R160, [R201+0x7880] ;  /* 0x00788000c9a0783b */ /* 0x000fe20000004200 */
[--C-:B-1----:R-:W-:Y:S02]  /*fdf0*/  FFMA.FTZ R3, R177, c[0x0][0x2d0], -R168.reuse ;  /* 0x0000b400b1037a23 */ /* 0x102fe400000108a8 */
[C---:B------:R-:W-:Y:S02]  /*fe00*/  FMUL.FTZ R32, R2.reuse, R32 ;  /* 0x0000002002207220 */ /* 0x040fe40000410000 */
[C---:B------:R-:W-:Y:S01]  /*fe10*/  HMMA.16816.F32 R28, R136.reuse, R142, R28 ;  /* 0x0000008e881c723c */ /* 0x040fe2000000181c */
[----:B------:R1:W-:Y:S02]  /*fe20*/  MUFU.EX2 R192, R3 ;  /* 0x0000000300c07308 */ /* 0x0003e40000000800 */
[----:B------:R-:W3:Y:S01]  /*fe30*/  LDSM.16.MT88.4 R140, [R202+0x5880] ;  /* 0x00588000ca8c783b */ /* 0x000ee20000004200 */
[----:B------:R-:W-:Y:S02]  /*fe40*/  FMUL.FTZ R33, R2, R33 ;  /* 0x0000002102217220 */ /* 0x000fe40000410000 */
[C---:B------:R-:W-:Y:S02]  /*fe50*/  FMUL.FTZ R34, R0.reuse, R34 ;  /* 0x0000002200227220 */ /* 0x040fe40000410000 */
[----:B------:R-:W-:Y:S04]  /*fe60*/  FMUL.FTZ R35, R0, R35 ;  /* 0x0000002300237220 */ /* 0x000fe80000410000 */
[C---:B------:R-:W-:Y:S02]  /*fe70*/  FMUL.FTZ R36, R2.reuse, R36 ;  /* 0x0000002402247220 */ /* 0x040fe40000410000 */
[----:B------:R-:W-:Y:S01]  /*fe80*/  FMUL.FTZ R37, R2, R37 ;  /* 0x0000002502257220 */ /* 0x000fe20000410000 */
[C---:B----4-:R-:W-:Y:S03]  /*fe90*/  HMMA.16816.F32 R32, R136.reuse, R144, R32 ;  /* 0x000000908820723c */ /* 0x050fe60000001820 */
[C---:B------:R-:W-:Y:S02]  /*fea0*/  FMUL.FTZ R38, R0.reuse, R38 ;  /* 0x0000002600267220 */ /* 0x040fe40000410000 */
[----:B------:R-:W-:Y:S02]  /*feb0*/  FMUL.FTZ R39, R0, R39 ;  /* 0x0000002700277220 */ /* 0x000fe40000410000 */
[C---:B------:R-:W-:Y:S02]  /*fec0*/  FMUL.FTZ R40, R2.reuse, R40 ;  /* 0x0000002802287220 */ /* 0x040fe40000410000 */
[----:B------:R-:W-:Y:S03]  /*fed0*/  FMUL.FTZ R41, R2, R41 ;  /* 0x0000002902297220 */ /* 0x000fe60000410000 */
[C---:B------:R-:W-:Y:S01]  /*fee0*/  HMMA.16816.F32 R36, R136.reuse, R146, R36 ;  /* 0x000000928824723c */ /* 0x040fe20000001824 */
[----:B------:R-:W4:Y:S02]  /*fef0*/  LDSM.16.MT88.4 R144, [R204+0x5880] ;  /* 0x00588000cc90783b */ /* 0x000f240000004200 */
[C---:B------:R-:W-:Y:S02]  /*ff00*/  FMUL.FTZ R42, R0.reuse, R42 ;  /* 0x0000002a002a7220 */ /* 0x040fe40000410000 */
[----:B------:R-:W-:Y:S02]  /*ff10*/  FMUL.FTZ R43, R0, R43 ;  /* 0x0000002b002b7220 */ /* 0x000fe40000410000 */
[--C-:B-1----:R-:W-:Y:S02]  /*ff20*/  FFMA.FTZ R3, R178, c[0x0][0x2d0], -R168.reuse ;  /* 0x0000b400b2037a23 */ /* 0x102fe400000108a8 */
[C---:B------:R-:W-:Y:S02]  /*ff30*/  FMUL.FTZ R44, R2.reuse, R44 ;  /* 0x0000002c022c7220 */ /* 0x040fe40000410000 */
[----:B------:R1:W1:Y:S01]  /*ff40*/  MUFU.EX2 R191, R3 ;  /* 0x0000000300bf7308 */ /* 0x0002620000000800 */
[C---:B-----5:R-:W-:Y:S03]  /*ff50*/  HMMA.16816.F32 R40, R136.reuse, R148, R40 ;  /* 0x000000948828723c */ /* 0x060fe60000001828 */
[----:B------:R-:W-:Y:S02]  /*ff60*/  FMUL.FTZ R45, R2, R45 ;  /* 0x0000002d022d7220 */ /* 0x000fe40000410000 */
[C---:B------:R-:W-:Y:S02]  /*ff70*/  FMUL.FTZ R46, R0.reuse, R46 ;  /* 0x0000002e002e7220 */ /* 0x040fe40000410000 */
[----:B------:R-:W-:Y:S02]  /*ff80*/  FMUL.FTZ R47, R0, R47 ;  /* 0x0000002f002f7220 */ /* 0x000fe40000410000 */
[C---:B------:R-:W-:Y:S03]  /*ff90*/  FMUL.FTZ R48, R2.reuse, R48 ;  /* 0x0000003002307220 */ /* 0x040fe60000410000 */
[----:B------:R-:W-:Y:S02]  /*ffa0*/  FMUL.FTZ R49, R2, R49 ;  /* 0x0000003102317220 */ /* 0x000fe40000410000 */
[C---:B------:R-:W-:Y:S01]  /*ffb0*/  HMMA.16816.F32 R44, R136.reuse, R150, R44 ;  /* 0x00000096882c723c */ /* 0x040fe2000000182c */
[----:B------:R-:W5:Y:S02]  /*ffc0*/  LDSM.16.MT88.4 R148, [R203+0x5880] ;  /* 0x00588000cb94783b */ /* 0x000f640000004200 */
[C---:B------:R-:W-:Y:S02]  /*ffd0*/  FMUL.FTZ R50, R0.reuse, R50 ;  /* 0x0000003200327220 */ /* 0x040fe40000410000 */
[----:B------:R-:W-:Y:S02]  /*ffe0*/  FMUL.FTZ R51, R0, R51 ;  /* 0x0000003300337220 */ /* 0x000fe40000410000 */
[C---:B------:R-:W-:Y:S02]  /*fff0*/  FMUL.FTZ R52, R2.reuse, R52 ;  /* 0x0000003402347220 */ /* 0x040fe40000410000 */
[--C-:B-1----:R-:W-:Y:S03]  /*10000*/  FFMA.FTZ R3, R171, c[0x0][0x2d0], -R169.reuse ;  /* 0x0000b400ab037a23 */ /* 0x102fe600000108a9 */
[C---:B---3--:R-:W-:Y:S01]  /*10010*/  HMMA.16816.F32 R48, R136.reuse, R140, R48 ;  /* 0x0000008c8830723c */ /* 0x048fe20000001830 */
[----:B------:R1:W-:Y:S02]  /*10020*/  MUFU.EX2 R190, R3 ;  /* 0x0000000300be7308 */ /* 0x0003e40000000800 */
[----:B------:R-:W-:Y:S02]  /*10030*/  FMUL.FTZ R53, R2, R53 ;  /* 0x0000003502357220 */ /* 0x000fe40000410000 */
[C---:B------:R-:W-:Y:S02]  /*10040*/  FMUL.FTZ R54, R0.reuse, R54 ;  /* 0x0000003600367220 */ /* 0x040fe40000410000 */
[----:B------:R-:W-:Y:S02]  /*10050*/  FMUL.FTZ R55, R0, R55 ;  /* 0x0000003700377220 */ /* 0x000fe40000410000 */
[C---:B------:R-:W-:Y:S03]  /*10060*/  FMUL.FTZ R56, R2.reuse, R56 ;  /* 0x0000003802387220 */ /* 0x040fe60000410000 */
[----:B------:R-:W-:Y:S02]  /*10070*/  FMUL.FTZ R57, R2, R57 ;  /* 0x0000003902397220 */ /* 0x000fe40000410000 */
        /* <DEDUP_REMOVED lines=13> */
[----:B------:R-:W2:Y:S02]  /*10150*/  LDSM.16.MT88.4 R144, [R202+0x7080] ;  /* 0x00708000ca90783b */ /* 0x000ea40000004200 */
[----:B------:R-:W-:Y:S02]  /*10160*/  FMUL.FTZ R65, R2, R65 ;  /* 0x0000004102417220 */ /* 0x000fe40000410000 */
[C---:B------:R-:W-:Y:S02]  /*10170*/  FMUL.FTZ R66, R0.reuse, R66 ;  /* 0x0000004200427220 */ /* 0x040fe40000410000 */
[----:B------:R-:W-:Y:S02]  /*10180*/  FMUL.FTZ R67, R0, R67 ;  /* 0x0000004300437220 */ /* 0x000fe40000410000 */
[C---:B------:R-:W-:Y:S03]  /*10190*/  FMUL.FTZ R68, R2.reuse, R68 ;  /* 0x0000004402447220 */ /* 0x040fe60000410000 */
[----:B------:R-:W-:Y:S02]  /*101a0*/  FMUL.FTZ R69, R2, R69 ;  /* 0x0000004502457220 */ /* 0x000fe40000410000 */
[C---:B-----5:R-:W-:Y:S03]  /*101b0*/  HMMA.16816.F32 R64, R136.reuse, R148, R64 ;  /* 0x000000948840723c */ /* 0x060fe60000001840 */
[C---:B------:R-:W-:Y:S02]  /*101c0*/  FMUL.FTZ R70, R0.reuse, R70 ;  /* 0x0000004600467220 */ /* 0x040fe40000410000 */
[----:B------:R-:W-:Y:S02]  /*101d0*/  FMUL.FTZ R71, R0, R71 ;  /* 0x0000004700477220 */ /* 0x000fe40000410000 */
[----:B------:R-:W-:Y:S02]  /*101e0*/  FMUL.FTZ R72, R2, R72 ;  /* 0x0000004802487220 */ /* 0x000fe40000410000 */
[--C-:B-1----:R-:W-:Y:S03]  /*101f0*/  FFMA.FTZ R3, R166, c[0x0][0x2d0], -R169.reuse ;  /* 0x0000b400a6037a23 */ /* 0x102fe600000108a9 */
        /* <DEDUP_REMOVED lines=17> */
[----:B-----5:R-:W-:Y:S02]  /*10310*/  FFMA.FTZ R3, R165, c[0x0][0x2d0], -R169 ;  /* 0x0000b400a5037a23 */ /* 0x020fe400000108a9 */
[----:B------:R-:W-:Y:S02]  /*10320*/  LDSM.16.MT88.4 R164, [R202+0x7880] ;  /* 0x00788000caa4783b */ /* 0x000fe40000004200 */
[----:B------:R5:W1:Y:S01]  /*10330*/  MUFU.EX2 R187, R3 ;  /* 0x0000000300bb7308 */ /* 0x000a620000000800 */
[C---:B--2---:R-:W-:Y:S03]  /*10340*/  HMMA.16816.F32 R80, R136.reuse, R144, R80 ;  /* 0x000000908850723c */ /* 0x044fe60000001850 */
[C---:B------:R-:W-:Y:S02]  /*10350*/  FMUL.FTZ R84, R2.reuse, R84 ;  /* 0x0000005402547220 */ /* 0x040fe40000410000 */
[----:B------:R-:W-:Y:S02]  /*10360*/  FMUL.FTZ R85, R2, R85 ;  /* 0x0000005502557220 */ /* 0x000fe40000410000 */
[C---:B------:R-:W-:Y:S02]  /*10370*/  FMUL.FTZ R86, R0.reuse, R86 ;  /* 0x0000005600567220 */ /* 0x040fe40000410000 */
[----:B------:R-:W-:Y:S03]  /*10380*/  FMUL.FTZ R87, R0, R87 ;  /* 0x0000005700577220 */ /* 0x000fe60000410000 */
[C---:B------:R-:W-:Y:S02]  /*10390*/  FMUL.FTZ R88, R2.reuse, R88 ;  /* 0x0000005802587220 */ /* 0x040fe40000410000 */
[----:B------:R-:W-:Y:S02]  /*103a0*/  FMUL.FTZ R89, R2, R89 ;  /* 0x0000005902597220 */ /* 0x000fe40000410000 */
[C---:B------:R-:W-:Y:S01]  /*103b0*/  HMMA.16816.F32 R84, R136.reuse, R146, R84 ;  /* 0x000000928854723c */ /* 0x040fe20000001854 */
[----:B------:R-:W2:Y:S02]  /*103c0*/  LDSM.16.MT88.4 R144, [R201+0x8880] ;  /* 0x00888000c990783b */ /* 0x000ea40000004200 */
[C---:B------:R-:W-:Y:S02]  /*103d0*/  FMUL.FTZ R90, R0.reuse, R90 ;  /* 0x0000005a005a7220 */ /* 0x040fe40000410000 */
[----:B------:R-:W-:Y:S02]  /*103e0*/  FMUL.FTZ R91, R0, R91 ;  /* 0x0000005b005b7220 */ /* 0x000fe40000410000 */
[--C-:B-----5:R-:W-:Y:S02]  /*103f0*/  FFMA.FTZ R3, R179, c[0x0][0x2d0], -R168.reuse ;  /* 0x0000b400b3037a23 */ /* 0x120fe400000108a8 */
[----:B------:R-:W-:Y:S02]  /*10400*/  LDSM.16.MT88.4 R176, [R202+0x6880] ;  /* 0x00688000cab0783b */ /* 0x000fe40000004200 */
[----:B------:R5:W2:Y:S01]  /*10410*/  MUFU.EX2 R186, R3 ;  /* 0x0000000300ba7308 */ /* 0x000aa20000000800 */
[C---:B-1----:R-:W-:Y:S03]  /*10420*/  HMMA.16816.F32 R88, R136.reuse, R148, R88 ;  /* 0x000000948858723c */ /* 0x042fe60000001858 */
[C---:B------:R-:W-:Y:S02]  /*10430*/  FMUL.FTZ R92, R2.reuse, R92 ;  /* 0x0000005c025c7220 */ /* 0x040fe40000410000 */
[----:B------:R-:W-:Y:S02]  /*10440*/  FMUL.FTZ R93, R2, R93 ;  /* 0x0000005d025d7220 */ /* 0x000fe40000410000 */
[C---:B------:R-:W-:Y:S02]  /*10450*/  FMUL.FTZ R94, R0.reuse, R94 ;  /* 0x0000005e005e7220 */ /* 0x040fe40000410000 */
[----:B------:R-:W-:Y:S03]  /*10460*/  FMUL.FTZ R95, R0, R95 ;  /* 0x0000005f005f7220 */ /* 0x000fe60000410000 */
[C---:B------:R-:W-:Y:S02]  /*10470*/  FMUL.FTZ R96, R2.reuse, R96 ;  /* 0x0000006002607220 */ /* 0x040fe40000410000 */
[----:B------:R-:W-:Y:S02]  /*10480*/  FMUL.FTZ R97, R2, R97 ;  /* 0x0000006102617220 */ /* 0x000fe40000410000 */
[C---:B------:R-:W-:Y:S01]  /*10490*/  HMMA.16816.F32 R92, R136.reuse, R150, R92 ;  /* 0x00000096885c723c */ /* 0x040fe2000000185c */
[----:B------:R-:W1:Y:S02]  /*104a0*/  LDSM.16.MT88.4 R148, [R202+0x8880] ;  /* 0x00888000ca94783b */ /* 0x000e640000004200 */
        /* <DEDUP_REMOVED lines=51> */
[--C-:B-----5:R-:W-:Y:S02]  /*107e0*/  FFMA.FTZ R3, R180, c[0x0][0x2d0], -R168.reuse ;  /* 0x0000b400b4037a23 */ /* 0x120fe400000108a8 */
[----:B------:R-:W-:Y:S02]  /*107f0*/  FFMA.FTZ R2, R2, R231, R227 ;  /* 0x000000e702027223 */ /* 0x000fe400000100e3 */
[----:B------:R2:W-:Y:S01]  /*10800*/  MUFU.EX2 R185, R3 ;  /* 0x0000000300b97308 */ /* 0x0005e20000000800 */
[----:B------:R-:W-:Y:S01]  /*10810*/  HMMA.16816.F32 R132, R136, R146, R132 ;  /* 0x000000928884723c */ /* 0x000fe20000001884 */
[----:B------:R-:W5:Y:S06]  /*10820*/  LDSM.16.MT88.4 R144, [R201+0x6080] ;  /* 0x00608000c990783b */ /* 0x000f6c0000004200 */
[----:B------:R-:W-:Y:S02]  /*10830*/  F2FP.PACK_AB R136, R193, R194 ;  /* 0x000000c2c188723e */ /* 0x000fe400000000ff */
[----:B------:R-:W-:Y:S03]  /*10840*/  F2FP.PACK_AB R138, R191, R192 ;  /* 0x000000c0bf8a723e */ /* 0x000fe600000000ff */
[----:B----4-:R-:W-:Y:S02]  /*10850*/  F2FP.PACK_AB R137, R189, R190 ;  /* 0x000000bebd89723e */ /* 0x010fe400000000ff */
[----:B------:R-:W-:Y:S07]  /*10860*/  F2FP.PACK_AB R139, R187, R188 ;  /* 0x000000bcbb8b723e */ /* 0x000fee00000000ff */
[C---:B-1----:R-:W-:Y:S03]  /*10870*/  HMMA.16816.F32 R8, R136.reuse, R148, R8 ;  /* 0x000000948808723c */ /* 0x042fe60000001808 */
[--C-:B--2---:R-:W-:Y:S02]  /*10880*/  FFMA.FTZ R3, R181, c[0x0][0x2d0], -R168.reuse ;  /* 0x0000b400b5037a23 */ /* 0x104fe400000108a8 */
[----:B------:R-:W-:Y:S02]  /*10890*/  FFMA.FTZ R168, R182, c[0x0][0x2d0], -R168 ;  /* 0x0000b400b6a87a23 */ /* 0x000fe400000108a8 */
[----:B------:R1:W-:Y:S01]  /*108a0*/  MUFU.EX2 R184, R3 ;  /* 0x0000000300b87308 */ /* 0x0003e20000000800 */
[C---:B------:R-:W-:Y:S01]  /*108b0*/  HMMA.16816.F32 R12, R136.reuse, R150, R12 ;  /* 0x00000096880c723c */ /* 0x040fe2000000180c */
[----:B------:R-:W2:Y:S07]  /*108c0*/  LDSM.16.MT88.4 R148, [R202+0x6080] ;  /* 0x00608000ca94783b */ /* 0x000eae0000004200 */
[C---:B------:R-:W-:Y:S01]  /*108d0*/  HMMA.16816.F32 R16, R136.reuse, R152, R16 ;  /* 0x000000988810723c */ /* 0x040fe20000001810 */
[----:B------:R-:W-:Y:S07]  /*108e0*/  MUFU.EX2 R183, R168 ;  /* 0x000000a800b77308 */ /* 0x000fee0000000800 */
[C---:B------:R-:W-:Y:S01]  /*108f0*/  HMMA.16816.F32 R20, R136.reuse, R154, R20 ;  /* 0x0000009a8814723c */ /* 0x040fe20000001814 */
[----:B------:R-:W-:Y:S03]  /*10900*/  LDSM.16.MT88.4 R152, [R203+0x6080] ;  /* 0x00608000cb98783b */ /* 0x000fe60000004200 */
[--C-:B-1----:R-:W-:Y:S04]  /*10910*/  FFMA.FTZ R3, R172, c[0x0][0x2d0], -R169.reuse ;  /* 0x0000b400ac037a23 */ /* 0x102fe800000108a9 */
[C---:B---3--:R-:W-:Y:S01]  /*10920*/  HMMA.16816.F32 R24, R136.reuse, R140, R24 ;  /* 0x0000008c8818723c */ /* 0x048fe20000001818 */
[----:B------:R1:W3:Y:S07]  /*10930*/  MUFU.EX2 R182, R3 ;  /* 0x0000000300b67308 */ /* 0x0002ee0000000800 */
[C---:B------:R-:W-:Y:S01]  /*10940*/  HMMA.16816.F32 R28, R136.reuse, R142, R28 ;  /* 0x0000008e881c723c */ /* 0x040fe2000000181c */
[----:B------:R-:W4:Y:S07]  /*10950*/  LDSM.16.MT88.4 R140, [R204+0x6080] ;  /* 0x00608000cc8c783b */ /* 0x000f2e0000004200 */
[C---:B------:R-:W-:Y:S08]  /*10960*/  HMMA.16816.F32 R32, R136.reuse, R156, R32 ;  /* 0x0000009c8820723c */ /* 0x040ff00000001820 */
[C---:B------:R-:W-:Y:S01]  /*10970*/  HMMA.16816.F32 R36, R136.reuse, R158, R36 ;  /* 0x0000009e8824723c */ /* 0x040fe20000001824 */
[----:B------:R-:W3:Y:S03]  /*10980*/  LDSM.16.MT88.4 R156, [R204+0x7880] ;  /* 0x00788000cc9c783b */ /* 0x000ee60000004200 */
[--C-:B-1----:R-:W-:Y:S04]  /*10990*/  FFMA.FTZ R3, R173, c[0x0][0x2d0], -R169.reuse ;  /* 0x0000b400ad037a23 */ /* 0x102fe800000108a9 */
[C---:B-----5:R-:W-:Y:S01]  /*109a0*/  HMMA.16816.F32 R40, R136.reuse, R144, R40 ;  /* 0x000000908828723c */ /* 0x060fe20000001828 */
[----:B------:R1:W5:Y:S07]  /*109b0*/  MUFU.EX2 R181, R3 ;  /* 0x0000000300b57308 */ /* 0x00036e0000000800 */
[C---:B------:R-:W-:Y:S01]  /*109c0*/  HMMA.16816.F32 R44, R136.reuse, R146, R44 ;  /* 0x00000092882c723c */ /* 0x040fe2000000182c */
[----:B------:R-:W3:Y:S07]  /*109d0*/  LDSM.16.MT88.4 R144, [R203+0x7880] ;  /* 0x00788000cb90783b */ /* 0x000eee0000004200 */
[C---:B--2---:R-:W-:Y:S08]  /*109e0*/  HMMA.16816.F32 R48, R136.reuse, R148, R48 ;  /* 0x000000948830723c */ /* 0x044ff00000001830 */
[C---:B------:R-:W-:Y:S01]  /*109f0*/  HMMA.16816.F32 R52, R136.reuse, R150, R52 ;  /* 0x000000968834723c */ /* 0x040fe20000001834 */
[----:B------:R-:W-:Y:S03]  /*10a00*/  LDSM.16.MT88.4 R148, [R202+0x9080] ;  /* 0x00908000ca94783b */ /* 0x000fe60000004200 */
[--C-:B-1----:R-:W-:Y:S04]  /*10a10*/  FFMA.FTZ R3, R174, c[0x0][0x2d0], -R169.reuse ;  /* 0x0000b400ae037a23 */ /* 0x102fe800000108a9 */
[C---:B----4-:R-:W-:Y:S01]  /*10a20*/  HMMA.16816.F32 R56, R136.reuse, R140, R56 ;  /* 0x0000008c8838723c */ /* 0x050fe20000001838 */
[----:B------:R1:W2:Y:S07]  /*10a30*/  MUFU.EX2 R180, R3 ;  /* 0x0000000300b47308 */ /* 0x0002ae0000000800 */
[C---:B------:R-:W-:Y:S01]  /*10a40*/  HMMA.16816.F32 R60, R136.reuse, R142, R60 ;  /* 0x0000008e883c723c */ /* 0x040fe2000000183c */
[----:B------:R-:W4:Y:S07]  /*10a50*/  LDSM.16.MT88.4 R140, [R201+0x9080] ;  /* 0x00908000c98c783b */ /* 0x000f2e0000004200 */
[C---:B------:R-:W-:Y:S08]  /*10a60*/  HMMA.16816.F32 R64, R136.reuse, R152, R64 ;  /* 0x000000988840723c */ /* 0x040ff00000001840 */
[C---:B------:R-:W-:Y:S01]  /*10a70*/  HMMA.16816.F32 R68, R136.reuse, R154, R68 ;  /* 0x0000009a8844723c */ /* 0x040fe20000001844 */
[----:B------:R-:W2:Y:S03]  /*10a80*/  LDSM.16.MT88.4 R152, [R204+0x9080] ;  /* 0x00908000cc98783b */ /* 0x000ea60000004200 */
[----:B-1----:R-:W-:Y:S04]  /*10a90*/  FFMA.FTZ R3, R175, c[0x0][0x2d0], -R169 ;  /* 0x0000b400af037a23 */ /* 0x002fe800000108a9 */
[C---:B------:R-:W-:Y:S01]  /*10aa0*/  HMMA.16816.F32 R72, R136.reuse, R160, R72 ;  /* 0x000000a08848723c */ /* 0x040fe20000001848 */
[----:B------:R-:W-:Y:S01]  /*10ab0*/  LDSM.16.MT88.4 R168, [R203+0x5080] ;  /* 0x00508000cba8783b */ /* 0x000fe20000004200 */
[----:B------:R1:W1:Y:S06]  /*10ac0*/  MUFU.EX2 R7, R3 ;  /* 0x0000000300077308 */ /* 0x00026c0000000800 */
[C---:B------:R-:W-:Y:S01]  /*10ad0*/  HMMA.16816.F32 R76, R136.reuse, R162, R76 ;  /* 0x000000a2884c723c */ /* 0x040fe2000000184c */
[----:B------:R-:W-:Y:S07]  /*10ae0*/  LDSM.16.MT88.4 R160, [R202+0x5080] ;  /* 0x00508000caa0783b */ /* 0x000fee0000004200 */
[C---:B------:R-:W-:Y:S01]  /*10af0*/  HMMA.16816.F32 R80, R136.reuse, R164, R80 ;  /* 0x000000a48850723c */ /* 0x040fe20000001850 */
[----:B------:R-:W-:Y:S07]  /*10b00*/  LDSM.16.MT88.4 R172, [R201+0x6880] ;  /* 0x00688000c9ac783b */ /* 0x000fee0000004200 */
[C---:B------:R-:W-:Y:S01]  /*10b10*/  HMMA.16816.F32 R84, R136.reuse, R166, R84 ;  /* 0x000000a68854723c */ /* 0x040fe20000001854 */
[----:B------:R-:W-:Y:S03]  /*10b20*/  LDSM.16.MT88.4 R164, [R204+0x5080] ;  /* 0x00508000cca4783b */ /* 0x000fe60000004200 */
[----:B-1----:R-:W-:Y:S02]  /*10b30*/  FFMA.FTZ R3, R0, R230, R198 ;  /* 0x000000e600037223 */ /* 0x002fe400000100c6 */
[----:B------:R-:W-:Y:S02]  /*10b40*/  FADD.FTZ R0, R226, R2 ;  /* 0x00000002e2007221 */ /* 0x000fe40000010000 */
[C---:B---3--:R-:W-:Y:S04]  /*10b50*/  HMMA.16816.F32 R88, R136.reuse, R156, R88 ;  /* 0x0000009c8858723c */ /* 0x048fe80000001858 */
[----:B------:R-:W-:Y:S02]  /*10b60*/  FADD.FTZ R2, R197, R3 ;  /* 0x00000003c5027221 */ /* 0x000fe40000010000 */
[----:B------:R-:W-:Y:S02]  /*10b70*/  FADD.FTZ R0, R221, R0 ;  /* 0x00000000dd007221 */ /* 0x000fe40000010000 */
[C---:B------:R-:W-:Y:S01]  /*10b80*/  HMMA.16816.F32 R92, R136.reuse, R158, R92 ;  /* 0x0000009e885c723c */ /* 0x040fe2000000185c */
[----:B------:R-:W-:Y:S03]  /*10b90*/  LDSM.16.MT88.4 R156, [R201+0x5080] ;  /* 0x00508000c99c783b */ /* 0x000fe60000004200 */
[----:B------:R-:W-:Y:S02]  /*10ba0*/  FADD.FTZ R2, R196, R2 ;  /* 0x00000002c4027221 */ /* 0x000fe40000010000 */
[----:B------:R-:W-:Y:S02]  /*10bb0*/  FADD.FTZ R0, R199, R0 ;  /* 0x00000000c7007221 */ /* 0x000fe40000010000 */
[C---:B------:R-:W-:Y:S04]  /*10bc0*/  HMMA.16816.F32 R96, R136.reuse, R144, R96 ;  /* 0x000000908860723c */ /* 0x040fe80000001860 */
[----:B------:R-:W-:Y:S02]  /*10bd0*/  FADD.FTZ R2, R195, R2 ;  /* 0x00000002c3027221 */ /* 0x000fe40000010000 */
[----:B------:R-:W-:Y:S02]  /*10be0*/  FADD.FTZ R0, R194, R0 ;  /* 0x00000000c2007221 */ /* 0x000fe40000010000 */
[C---:B------:R-:W-:Y:S01]  /*10bf0*/  HMMA.16816.F32 R100, R136.reuse, R146, R100 ;  /* 0x000000928864723c */ /* 0x040fe20000001864 */
[----:B------:R-:W1:Y:S03]  /*10c00*/  LDSM.16.MT88.4 R144, [R203+0x9080] ;  /* 0x00908000cb90783b */ /* 0x000e660000004200 */
[----:B------:R-:W-:Y:S02]  /*10c10*/  FADD.FTZ R2, R190, R2 ;  /* 0x00000002be027221 */ /* 0x000fe40000010000 */
[----:B------:R-:W-:Y:S02]  /*10c20*/  FADD.FTZ R0, R193, R0 ;  /* 0x00000000c1007221 */ /* 0x000fe40000010000 */
[C---:B----4-:R-:W-:Y:S04]  /*10c30*/  HMMA.16816.F32 R104, R136.reuse, R140, R104 ;  /* 0x0000008c8868723c */ /* 0x050fe80000001868 */
        /* <DEDUP_REMOVED lines=12> */
[----:B-----5:R-:W-:Y:S02]  /*10d00*/  FADD.FTZ R0, R181, R3 ;  /* 0x00000003b5007221 */ /* 0x020fe40000010000 */
[----:B------:R-:W-:Y:S02]  /*10d10*/  FADD.FTZ R2, R184, R2 ;  /* 0x00000002b8027221 */ /* 0x000fe40000010000 */
[C---:B------:R-:W-:Y:S04]  /*10d20*/  HMMA.16816.F32 R124, R136.reuse, R154, R124 ;  /* 0x0000009a887c723c */ /* 0x040fe8000000187c */
[----:B------:R-:W-:Y:S02]  /*10d30*/  FADD.FTZ R0, R180, R0 ;  /* 0x00000000b4007221 */ /* 0x000fe40000010000 */
[----:B------:R-:W-:Y:S02]  /*10d40*/  FADD.FTZ R231, R183, R2 ;  /* 0x00000002b7e77221 */ /* 0x000fe40000010000 */
[C---:B-1----:R-:W-:Y:S04]  /*10d50*/  HMMA.16816.F32 R128, R136.reuse, R144, R128 ;  /* 0x000000908880723c */ /* 0x042fe80000001880 */
[----:B------:R-:W-:Y:S01]  /*10d60*/  FADD.FTZ R230, R7, R0 ;  /* 0x0000000007e67221 */ /* 0x000fe20000010000 */
[----:B------:R-:W-:Y:S03]  /*10d70*/  IADD3 R0, R222, -0x1, RZ ;  /* 0xffffffffde007810 */ /* 0x000fe60007ffe0ff */
[----:B------:R-:W-:Y:S04]  /*10d80*/  HMMA.16816.F32 R132, R136, R146, R132 ;  /* 0x000000928884723c */ /* 0x000fe80000001884 */
[----:B------:R-:W-:Y:S03]  /*10d90*/  MOV R222, R0 ;  /* 0x0000000000de7202 */ /* 0x000fe60000000f00 */
[----:B------:R-:W-:Y:S02]  /*10da0*/  F2FP.PACK_AB R136, R185, R186 ;  /* 0x000000bab988723e */ /* 0x000fe400000000ff */
[----:B------:R-:W-:Y:S03]  /*10db0*/  F2FP.PACK_AB R138, R183, R184 ;  /* 0x000000b8b78a723e */ /* 0x000fe600000000ff */
[----:B------:R-:W-:Y:S02]  /*10dc0*/  F2FP.PACK_AB R137, R181, R182 ;  /* 0x000000b6b589723e */ /* 0x000fe400000000ff */
[----:B------:R-:W-:Y:S02]  /*10dd0*/  F2FP.PACK_AB R139, R7, R180 ;  /* 0x000000b4078b723e */ /* 0x000fe400000000ff */
[----:B------:R-:W-:Y:S05]  /*10de0*/  MOV R7, R4 ;  /* 0x0000000400077202 */ /* 0x000fea0000000f00 */
[C---:B------:R-:W-:Y:S01]  /*10df0*/  HMMA.16816.F32 R140, R136.reuse, R156, R8 ;  /* 0x0000009c888c723c */ /* 0x040fe20000001808 */
        /* <DEDUP_REMOVED lines=40> */
[----:B------:R-:W-:Y:S07]  /*11080*/  HMMA.16816.F32 R132, R136, R18, R132 ;  /* 0x000000128884723c */ /* 0x000fee0000001884 */
[----:B------:R-:W-:Y:S01]  /*11090*/  MOV R136, R6 ;  /* 0x0000000600887202 */ /* 0x000fe20000000f00 */
[----:B------:R-:W-:-:S05]  /*110a0*/  @P0 BRA `(.L_x_1246) ;  /* 0xffffc3e000000947 */ /* 0x000fca000383ffff */
[----:B------:R-:W2:Y:S01]  /*110b0*/  LDL R3, [R1+0x4] ;  /* 0x0000040001037983 */ /* 0x000ea20000100800 */
[----:B------:R-:W-:Y:S01]  /*110c0*/  IMAD.MOV.U32 R7, RZ, RZ, R4 ;  /* 0x000000ffff077224 */ /* 0x000fe200078e0004 */
[----:B------:R-:W-:Y:S01]  /*110d0*/  MOV R222, R0 ;  /* 0x0000000000de7202 */ /* 0x000fe20000000f00 */
[----:B------:R-:W-:Y:S01]  /*110e0*/  IMAD.MOV.U32 R136, RZ, RZ, R6 ;  /* 0x000000ffff887224 */ /* 0x000fe200078e0006 */
[----:B--2---:R-:W-:-:S07]  /*110f0*/  SHF.L.U32 R3, R3, 0x7, RZ ;  /* 0x0000000703037819 */ /* 0x004fce00000006ff */
.L_x_1223:
[----:B------:R-:W2:Y:S04]  /*11100*/  LDL R2, [R1+0x64] ;  /* 0x0000640001027983 */ /* 0x000ea80000100800 */
[----:B------:R-:W3:Y:S01]  /*11110*/  LDL R4, [R1+0x58] ;  /* 0x0000580001047983 */ /* 0x000ee20000100800 */
[----:B------:R-:W-:Y:S01]  /*11120*/  IMAD.MOV.U32 R6, RZ, RZ, 0x1 ;  /* 0x00000001ff067424 */ /* 0x000fe200078e00ff */
[----:B------:R-:W-:-:S02]  /*11130*/  IADD3 R3, R3, 0x7f, RZ ;  /* 0x0000007f03037810 */ /* 0x000fc40007ffe0ff */
[----:B------:R-:W-:Y:S02]  /*11140*/  LOP3.LUT R212, R212, 0xffffdfff, RZ, 0xc0, !PT ;  /* 0xffffdfffd4d47812 */ /* 0x000fe400078ec0ff */
[----:B------:R-:W-:-:S13]  /*11150*/  ISETP.NE.AND P0, PT, R6, c[0x0][0x2c4], PT ;  /* 0x0000b10006007a0c */ /* 0x000fda0003f05270 */
[----:B------:R-:W-:Y:S01]  /*11160*/  @P0 IMAD.HI.U32 R0, R3, c[0x0][0x2c8], RZ ;  /* 0x0000b20003000a27 */ /* 0x000fe200078e00ff */
[----:B------:R-:W-:-:S04]  /*11170*/  @P0 LOP3.LUT R212, R212, 0x2000, RZ, 0xfc, !PT ;  /* 0x00002000d4d40812 */ /* 0x000fc800078efcff */
[----:B------:R-:W-:Y:S02]  /*11180*/  @P0 SHF.R.U32.HI R3, RZ, c[0x0][0x2cc], R0 ;  /* 0x0000b300ff030a19 */ /* 0x000fe40000011600 */
[----:B------:R-:W-:Y:S02]  /*11190*/  ISETP.LE.AND P0, PT, R6, c[0x0][0x32c], PT ;  /* 0x0000cb0006007a0c */ /* 0x000fe40003f03270 */
[----:B------:R-:W-:-:S11]  /*111a0*/  LOP3.LUT R212, R212, 0xffffefff, RZ, 0xc0, !PT ;  /* 0xffffefffd4d47812 */ /* 0x000fd600078ec0ff */
[----:B------:R-:W-:Y:S02]  /*111b0*/  @P0 LOP3.LUT R212, R212, 0x1000, RZ, 0xfc, !PT ;  /* 0x00001000d4d40812 */ /* 0x000fe400078efcff */
[----:B--2---:R-:W-:-:S05]  /*111c0*/  IADD3 R3, R3, 0x1, R2 ;  /* 0x0000000103037810 */ /* 0x004fca0007ffe002 */
[----:B---3--:R-:W-:-:S05]  /*111d0*/  IMAD.IADD R3, R3, 0x1, -R4 ;  /* 0x0000000103037824 */ /* 0x008fca00078e0a04 */
[----:B------:R-:W-:Y:S01]  /*111e0*/  IADD3 R2, R3, -c[0x0][0x324], RZ ;  /* 0x8000c90003027a10 */ /* 0x000fe20007ffe0ff */
[----:B------:R-:W-:Y:S05]  /*111f0*/  @!P0 BRA `(.L_x_1247) ;  /* 0x0000010000008947 */ /* 0x000fea0003800000 */
[----:B------:R-:W-:Y:S01]  /*11200*/  MOV R0, R3 ;  /* 0x0000000300007202 */ /* 0x000fe20000000f00 */
        /* <DEDUP_REMOVED lines=9> */
.L_x_1249:
[----:B------:R-:W-:-:S13]  /*112a0*/  ISETP.NE.AND P0, PT, R6, c[0x0][0x32c], PT ;  /* 0x0000cb0006007a0c */ /* 0x000fda0003f05270 */
[----:B------:R-:W-:-:S05]  /*112b0*/  @P0 IMAD.HI.U32 R3, R0, c[0x0][0x330], RZ ;  /* 0x0000cc0000030a27 */ /* 0x000fca00078e00ff */
[----:B------:R-:W-:Y:S02]  /*112c0*/  @P0 SHF.R.U32.HI R0, RZ, c[0x0][0x334], R3 ;  /* 0x0000cd00ff000a19 */ /* 0x000fe40000011603 */
.L_x_1250:
[----:B------:R-:W-:Y:S05]  /*112d0*/  BSYNC B0 ;  /* 0x0000000000007941 */ /* 0x000fea0003800000 */
.L_x_1248:
[----:B------:R-:W-:-:S05]  /*112e0*/  IMAD R0, R0, c[0x0][0x32c], RZ ;  /* 0x0000cb0000007a24 */ /* 0x000fca00078e02ff */
[----:B------:R-:W-:-:S04]  /*112f0*/  IMNMX R2, R2, R0, !PT ;  /* 0x0000000002027217 */ /* 0x000fc80007800200 */
.L_x_1247:
[----:B------:R-:W-:-:S05]  /*11300*/  IADD3 R2, R2, 0x2f, RZ ;  /* 0x0000002f02027810 */ /* 0x000fca0007ffe0ff */
[----:B------:R-:W-:-:S05]  /*11310*/  IMAD.HI R2, R2, 0x2aaaaaab, RZ ;  /* 0x2aaaaaab02027827 */ /* 0x000fca00078e02ff */
[----:B------:R-:W-:-:S04]  /*11320*/  SHF.R.U32.HI R236, RZ, 0x1f, R2 ;  /* 0x0000001fffec7819 */ /* 0x000fc80000011602 */
[----:B------:R-:W-:-:S04]  /*11330*/  LEA.HI.SX32 R236, R2, R236, 0x1d ;  /* 0x000000ec02ec7211 */ /* 0x000fc800078feaff */
[----:B------:R-:W-:-:S04]  /*11340*/  IMNMX R236, R234, R236, !PT ;  /* 0x000000eceaec7217 */ /* 0x000fc80007800200 */
[----:B------:R-:W-:-:S13]  /*11350*/  ISETP.GE.AND P0, PT, R222, R236, PT ;  /* 0x000000ecde00720c */ /* 0x000fda0003f06270 */
[----:B------:R-:W-:Y:S05]  /*11360*/  @!P0 BRA `(.L_x_1251) ;  /* 0x000030c000008947 */ /* 0x000fea0003800000 */
[----:B------:R-:W-:Y:S01]  /*11370*/  IADD3 R0, R223, 0x40, RZ ;  /* 0x00000040df007810 */ /* 0x000fe20007ffe0ff */
[----:B------:R-:W-:Y:S01]  /*11380*/  IMAD.SHL.U32 R218, R249, 0x2, RZ ;  /* 0x00000002f9da7824 */ /* 0x000fe200078e00ff */
[----:B------:R-:W-:Y:S01]  /*11390*/  SHF.R.S32.HI R3, RZ, 0x1f, R223 ;  /* 0x0000001fff037819 */ /* 0x000fe200000114df */
[----:B------:R-:W-:Y:S01]  /*113a0*/  IMAD.SHL.U32 R216, R248, 0x2, RZ ;  /* 0x00000002f8d87824 */ /* 0x000fe200078e00ff */
[----:B------:R-:W-:Y:S01]  /*113b0*/  IADD3 R2, R223, 0x80, RZ ;  /* 0x00000080df027810 */ /* 0x000fe20007ffe0ff */
[----:B------:R-:W-:Y:S01]  /*113c0*/  IMAD.SHL.U32 R214, R247, 0x2, RZ ;  /* 0x00000002f7d67824 */ /* 0x000fe200078e00ff */
[----:B------:R-:W-:Y:S01]  /*113d0*/  ISETP.GE.AND P3, PT, R0, c[0x0][0x1d4], PT ;  /* 0x0000750000007a0c */ /* 0x000fe20003f66270 */
[C---:B------:R-:W-:Y:S01]  /*113e0*/  IMAD.SHL.U32 R0, R223.reuse, 0x2, RZ ;  /* 0x00000002df007824 */ /* 0x040fe200078e00ff */
[----:B------:R-:W-:Y:S02]  /*113f0*/  SHF.L.U64.HI R220, R223, 0x1, R3 ;  /* 0x00000001dfdc7819 */ /* 0x000fe40000010203 */
[----:B------:R-:W-:-:S02]  /*11400*/  ISETP.GE.AND P4, PT, R2, c[0x0][0x1d4], PT ;  /* 0x0000750002007a0c */ /* 0x000fc40003f86270 */
[----:B------:R-:W-:Y:S02]  /*11410*/  SHF.L.U64.HI R219, R249, 0x1, R252 ;  /* 0x00000001f9db7819 */ /* 0x000fe400000102fc */
[----:B------:R-:W-:Y:S02]  /*11420*/  SHF.L.U64.HI R217, R248, 0x1, R251 ;  /* 0x00000001f8d97819 */ /* 0x000fe400000102fb */
[----:B------:R-:W-:Y:S02]  /*11430*/  SHF.L.U64.HI R215, R247, 0x1, R250 ;  /* 0x00000001f7d77819 */ /* 0x000fe400000102fa */
[----:B------:R-:W-:Y:S02]  /*11440*/  ISETP.GE.AND P2, PT, R223, c[0x0][0x1d4], PT ;  /* 0x00007500df007a0c */ /* 0x000fe40003f46270 */
.L_x_1264:
[----:B------:R-:W-:Y:S04]  /*11450*/  DEPBAR.LE SB0, 0x0 ;  /* 0x000080000000791a */ /* 0x000fe80000000000 */
[----:B------:R-:W-:Y:S01]  /*11460*/  WARPSYNC 0xffffffff ;  /* 0xffffffff00007948 */ /* 0x000fe20003800000 */
[----:B------:R-:W-:Y:S01]  /*11470*/  BAR.SYNC.DEFER_BLOCKING 0x0 ;  /* 0x0000000000007b1d */ /* 0x000fe20000010000 */
[----:B------:R-:W-:Y:S02]  /*11480*/  ISETP.GT.AND P0, PT, R234, R222, PT ;  /* 0x000000deea00720c */ /* 0x000fe40003f04270 */
[----:B------:R-:W-:Y:S03]  /*11490*/  MOV R6, R136 ;  /* 0x0000008800067202 */ /* 0x000fe60000000f00 */
        /* <DEDUP_REMOVED lines=27> */
.L_x_1338:
[----:B------:R-:W-:-:S05]  /*11650*/  BRA.DIV ~URZ, `(.L_x_1255) ;  /* 0x0000ae127f007947 */ /* 0x000fca000b800000 */
[----:B------:R4:W3:Y:S02]  /*11660*/  SHFL.IDX PT, R0, R19, RZ, 0x181f ;  /* 0x00181fff13007589 */ /* 0x0008e400000e0000 */
.L_x_1339:
[C---:B------:R-:W-:Y:S01]  /*11670*/  IMAD.SHL.U32 R2, R223.reuse, 0x2, RZ ;  /* 0x00000002df027824 */ /* 0x040fe200078e00ff */
[----:B------:R-:W-:Y:S02]  /*11680*/  IADD3 R24, R223, 0xc0, RZ ;  /* 0x000000c0df187810 */ /* 0x000fe40007ffe0ff */
[----:B------:R-:W-:Y:S02]  /*11690*/  LOP3.LUT P1, RZ, R212, 0x800, RZ, 0xc0, !PT ;  /* 0x00000800d4ff7812 */ /* 0x000fe4000782c0ff */
[----:B---3--:R-:W-:Y:S02]  /*116a0*/  IADD3 R16, P0, R0, R2, RZ ;  /* 0x0000000200107210 */ /* 0x008fe40007f1e0ff */
[----:B------:R-:W-:Y:S03]  /*116b0*/  ISETP.GE.AND P5, PT, R24, c[0x0][0x1d4], PT ;  /* 0x0000750018007a0c */ /* 0x000fe60003fa6270 */
[----:B------:R-:W-:Y:S01]  /*116c0*/  IMAD.X R17, R4, 0x1, R220, P0 ;  /* 0x0000000104117824 */ /* 0x000fe200000e06dc */
[----:B------:R-:W-:Y:S04]  /*116d0*/  IADD3 R10, P0, R0, R218, RZ ;  /* 0x000000da000a7210 */ /* 0x000fe80007f1e0ff */
        /* <DEDUP_REMOVED lines=16> */
.L_x_1340:
[C---:B---3--:R-:W-:Y:S01]  /*117e0*/  IMAD.SHL.U32 R2, R223.reuse, 0x2, RZ ;  /* 0x00000002df027824 */ /* 0x048fe200078e00ff */
[----:B----4-:R-:W-:Y:S04]  /*117f0*/  IADD3 R18, R223, 0xc0, RZ ;  /* 0x000000c0df127810 */ /* 0x010fe80007ffe0ff */
[----:B--2---:R-:W-:Y:S02]  /*11800*/  IADD3 R16, P0, R0, R2, RZ ;  /* 0x0000000200107210 */ /* 0x004fe40007f1e0ff */
        /* <DEDUP_REMOVED lines=14> */
[----:B------:R2:W-:Y:S03]  /*118f0*/  LDGSTS.E.BYPASS.LTC128B.128 [R213+0x9880], [R2.64], !P1 ;  /* 0x0988000002d57fae */ /* 0x0005e6000c901d4e */
.L_x_1253:
[----:B------:R-:W-:Y:S05]  /*11900*/  BSYNC B0 ;  /* 0x0000000000007941 */ /* 0x000fea0003800000 */
.L_x_1252:
        /* <DEDUP_REMOVED lines=173> */
[----:B------:R1:W1:Y:S10]  /*123e0*/  MUFU.TANH R139, R12 ;  /* 0x0000000c008b7308 */ /* 0x0002740000002400 */
[----:B------:R1:W1:Y:S01]  /*123f0*/  MUFU.TANH R137, R13 ;  /* 0x0000000d00897308 */ /* 0x0002620000002400 */
[----:B----4-:R-:W4:Y:S01]  /*12400*/  LDSM.16.M88.4 R8, [R205+0x5800] ;  /* 0x00580000cd08783b */ /* 0x010f220000000200 */
[----:B------:R-:W-:Y:S08]  /*12410*/  DEPBAR.LE SB0, 0x0 ;  /* 0x000080000000791a */ /* 0x000ff00000000000 */
[----:B------:R1:W1:Y:S01]  /*12420*/  MUFU.TANH R138, R14 ;  /* 0x0000000e008a7308 */ /* 0x0002620000002400 */
[----:B------:R-:W-:Y:S09]  /*12430*/  BAR.SYNC.DEFER_BLOCKING 0x0 ;  /* 0x0000000000007b1d */ /* 0x000ff20000010000 */
[----:B------:R1:W1:Y:S10]  /*12440*/  MUFU.TANH R164, R15 ;  /* 0x0000000f00a47308 */ /* 0x0002740000002400 */
[----:B------:R1:W1:Y:S10]  /*12450*/  MUFU.TANH R172, R16 ;  /* 0x0000001000ac7308 */ /* 0x0002740000002400 */
[----:B------:R1:W1:Y:S01]  /*12460*/  MUFU.TANH R173, R17 ;  /* 0x0000001100ad7308 */ /* 0x0002620000002400 */
[C---:B----4-:R-:W-:Y:S09]  /*12470*/  HMMA.16816.F32 R24, R180.reuse, R8, R24 ;  /* 0x00000008b418723c */ /* 0x050ff20000001818 */
[----:B------:R4:W1:Y:S01]  /*12480*/  MUFU.TANH R176, R18 ;  /* 0x0000001200b07308 */ /* 0x0008620000002400 */
[----:B------:R-:W-:Y:S09]  /*12490*/  HMMA.16816.F32 R28, R180, R10, R28 ;  /* 0x0000000ab41c723c */ /* 0x000ff2000000181c */
[----:B------:R4:W1:Y:S05]  /*124a0*/  MUFU.TANH R178, R19 ;  /* 0x0000001300b27308 */ /* 0x00086a0000002400 */
[----:B------:R-:W-:Y:S05]  /*124b0*/  FMUL.FTZ R24, R24, c[0x0][0x320] ;  /* 0x0000c80018187a20 */ /* 0x000fea0000410000 */
        /* <DEDUP_REMOVED lines=19> */
[----:B------:R-:W-:-:S05]  /*125f0*/  @!P0 BRA `(.L_x_1258) ;  /* 0x000004d000008947 */ /* 0x000fca0003800000 */
[----:B--23--:R-:W-:Y:S01]  /*12600*/  IMAD.MOV.U32 R0, RZ, RZ, 0x1 ;  /* 0x00000001ff007424 */ /* 0x00cfe200078e00ff */
        /* <DEDUP_REMOVED lines=18> */
[----:B------:R2:W3:Y:S04]  /*12730*/  @!P1 LDG.E R224, [R8.64] ;  /* 0x0000000e08e09981 */ /* 0x0004e8000c1e1900 */
[----:B------:R-:W-:Y:S04]  /*12740*/  IMAD R0, R0, c[0x0][0x1e0], RZ ;  /* 0x0000780000007a24 */ /* 0x000fe800078e02ff */
[----:B------:R-:W-:Y:S04]  /*12750*/  IMAD R0, R225, c[0x0][0x1e4], R0 ;  /* 0x00007900e1007a24 */ /* 0x000fe800078e0200 */
[----:B------:R-:W-:Y:S01]  /*12760*/  IMAD.IADD R3, R3, 0x1, R0 ;  /* 0x0000000103037824 */ /* 0x000fe200078e0200 */
[----:B--2---:R-:W-:Y:S02]  /*12770*/  IADD3 R8, -R237, 0x30, RZ ;  /* 0x00000030ed087810 */ /* 0x004fe40007ffe1ff */
[----:B---3--:R-:W-:Y:S01]  /*12780*/  SHF.R.S32.HI R9, RZ, 0x1f, R224 ;  /* 0x0000001fff097819 */ /* 0x008fe200000114e0 */
[----:B------:R-:W-:Y:S04]  /*12790*/  IMAD.WIDE.U32 R2, R224, c[0x0][0x1f0], R2 ;  /* 0x00007c00e0027a25 */ /* 0x000fe800078e0002 */
[----:B------:R-:W-:Y:S01]  /*127a0*/  IMAD R9, R9, c[0x0][0x1f0], RZ ;  /* 0x00007c0009097a24 */ /* 0x000fe200078e02ff */
[----:B------:R-:W-:Y:S03]  /*127b0*/  IADD3 R0, P0, R226, R2, RZ ;  /* 0x00000002e2007210 */ /* 0x000fe60007f1e0ff */
[----:B------:R-:W-:Y:S05]  /*127c0*/  IMAD R9, R224, c[0x0][0x1f4], R9 ;  /* 0x00007d00e0097a24 */ /* 0x000fea00078e0209 */
[----:B------:R-:W-:Y:S02]  /*127d0*/  IADD3.X R9, R245, R3, R9, P0, !PT ;  /* 0x00000003f5097210 */ /* 0x000fe400007fe409 */
[C---:B-1----:R-:W-:Y:S04]  /*127e0*/  LEA R16, P0, R0.reuse, c[0x0][0x1c8], 0x1 ;  /* 0x0000720000107a11 */ /* 0x042fe800078008ff */
[----:B------:R-:W-:Y:S02]  /*127f0*/  LEA.HI.X R9, R0, c[0x0][0x1cc], R9, 0x1, P0 ;  /* 0x0000730000097a11 */ /* 0x000fe400000f0c09 */
[----:B------:R-:W-:Y:S01]  /*12800*/  ISETP.GE.AND P0, PT, R8, 0x1, PT ;  /* 0x000000010800780c */ /* 0x000fe20003f06270 */
[----:B------:R-:W-:-:S10]  /*12810*/  BRA.DIV ~URZ, `(.L_x_1259) ;  /* 0x00009dc27f007947 */ /* 0x000fd4000b800000 */
[----:B------:R1:W2:Y:S02]  /*12820*/  SHFL.IDX PT, R4, R9, RZ, 0x181f ;  /* 0x00181fff09047589 */ /* 0x0002a400000e0000 */
.L_x_1341:
[----:B------:R-:W-:-:S05]  /*12830*/  BRA.DIV ~URZ, `(.L_x_1260) ;  /* 0x00009e227f007947 */ /* 0x000fca000b800000 */
[----:B------:R3:W1:Y:S02]  /*12840*/  SHFL.IDX PT, R0, R16, RZ, 0x181f ;  /* 0x00181fff10007589 */ /* 0x00066400000e0000 */
.L_x_1342:
[C---:B------:R-:W-:Y:S01]  /*12850*/  IMAD.SHL.U32 R2, R223.reuse, 0x2, RZ ;  /* 0x00000002df027824 */ /* 0x040fe200078e00ff */
[----:B------:R-:W-:Y:S04]  /*12860*/  IADD3 R17, R223, 0xc0, RZ ;  /* 0x000000c0df117810 */ /* 0x000fe80007ffe0ff */
[----:B-1----:R-:W-:Y:S02]  /*12870*/  @P0 IADD3 R14, P1, R0, R2, RZ ;  /* 0x00000002000e0210 */ /* 0x002fe40007f3e0ff */
[----:B------:R-:W-:Y:S03]  /*12880*/  ISETP.GE.AND P5, PT, R17, c[0x0][0x1d4], PT ;  /* 0x0000750011007a0c */ /* 0x000fe60003fa6270 */
[----:B--2---:R-:W-:Y:S01]  /*12890*/  @P0 IMAD.X R15, R4, 0x1, R220, P1 ;  /* 0x00000001040f0824 */ /* 0x004fe200008e06dc */
[----:B------:R-:W-:Y:S04]  /*128a0*/  @P0 IADD3 R12, P1, R0, R218, RZ ;  /* 0x000000da000c0210 */ /* 0x000fe80007f3e0ff */
[----:B------:R-:W-:Y:S01]  /*128b0*/  @!PT LDS RZ, [RZ] ;  /* 0x00000000fffff984 */ /* 0x000fe20000000800 */
[----:B------:R-:W-:Y:S01]  /*128c0*/  @!PT LDS RZ, [RZ] ;  /* 0x00000000fffff984 */ /* 0x000fe20000000800 */
[----:B------:R-:W-:Y:S01]  /*128d0*/  @!PT LDS RZ, [RZ] ;  /* 0x00000000fffff984 */ /* 0x000fe20000000800 */
[----:B------:R1:W-:Y:S01]  /*128e0*/  @P0 LDGSTS.E.BYPASS.LTC128B.128 [R213+0xa080], [R14.64], !P2 ;  /* 0x0a0800000ed50fae */ /* 0x0003e2000d101d4e */
[----:B------:R-:W-:Y:S01]  /*128f0*/  @P0 IMAD.X R13, R4, 0x1, R219, P1 ;  /* 0x00000001040d0824 */ /* 0x000fe200008e06db */
[----:B------:R-:W-:Y:S04]  /*12900*/  @P0 IADD3 R10, P1, R0, R216, RZ ;  /* 0x000000d8000a0210 */ /* 0x000fe80007f3e0ff */
        /* <DEDUP_REMOVED lines=8> */
[----:B------:R2:W1:Y:S04]  /*12990*/  SHFL.IDX PT, R4, R9, 0x1, 0x181f ;  /* 0x00381f0009047f89 */ /* 0x00046800000e0000 */
[----:B------:R2:W3:Y:S02]  /*129a0*/  SHFL.IDX PT, R0, R16, 0x1, 0x181f ;  /* 0x00381f0010007f89 */ /* 0x0004e400000e0000 */
.L_x_1343:
[C---:B-1----:R-:W-:Y:S01]  /*129b0*/  IMAD.SHL.U32 R2, R223.reuse, 0x2, RZ ;  /* 0x00000002df027824 */ /* 0x042fe200078e00ff */
[----:B------:R-:W-:Y:S04]  /*129c0*/  IADD3 R14, R223, 0xc0, RZ ;  /* 0x000000c0df0e7810 */ /* 0x000fe80007ffe0ff */
[----:B---3--:R-:W-:Y:S02]  /*129d0*/  @P0 IADD3 R12, P1, R0, R2, RZ ;  /* 0x00000002000c0210 */ /* 0x008fe40007f3e0ff */
[----:B------:R-:W-:Y:S03]  /*129e0*/  ISETP.GE.AND P5, PT, R14, c[0x0][0x1d4], PT ;  /* 0x000075000e007a0c */ /* 0x000fe60003fa6270 */
[----:B------:R-:W-:Y:S01]  /*129f0*/  @P0 IMAD.X R13, R4, 0x1, R220, P1 ;  /* 0x00000001040d0824 */ /* 0x000fe200008e06dc */
        /* <DEDUP_REMOVED lines=8> */
[----:B--2---:R-:W-:Y:S01]  /*12a80*/  @P0 IMAD.X R9, R4, 0x1, R217, P1 ;  /* 0x0000000104090824 */ /* 0x004fe200008e06d9 */
[----:B------:R-:W-:Y:S04]  /*12a90*/  @P0 IADD3 R2, P1, R0, R214, RZ ;  /* 0x000000d600020210 */ /* 0x000fe80007f3e0ff */
[----:B------:R1:W-:Y:S01]  /*12aa0*/  @P0 LDGSTS.E.BYPASS.LTC128B.128 [R213+0xe080], [R8.64], !P4 ;  /* 0x0e08000008d50fae */ /* 0x0003e2000e101d4e */
[----:B------:R-:W-:Y:S05]  /*12ab0*/  @P0 IMAD.X R3, R4, 0x1, R215, P1 ;  /* 0x0000000104030824 */ /* 0x000fea00008e06d7 */
[----:B------:R1:W-:Y:S03]  /*12ac0*/  @P0 LDGSTS.E.BYPASS.LTC128B.128 [R213+0xf880], [R2.64], !P5 ;  /* 0x0f88000002d50fae */ /* 0x0003e6000e901d4e */
.L_x_1258:
[----:B--23--:R-:W-:Y:S05]  /*12ad0*/  BSYNC B0 ;  /* 0x0000000000007941 */ /* 0x00cfea0003800000 */
.L_x_1257:
[----:B-1----:R-:W-:Y:S01]  /*12ae0*/  FMNMX.FTZ R2, R170, R136, !PT ;  /* 0x00000088aa027209 */ /* 0x002fe20007810000 */
        /* <DEDUP_REMOVED lines=25> */
[----:B------:R1:W2:Y:S02]  /*12c80*/  SHFL.BFLY PT, R0, R4, 0x2, 0x1f ;  /* 0x0c401f0004007f89 */ /* 0x0002a400000e0000 */
.L_x_1344:
[----:B--2---:R-:W-:Y:S01]  /*12c90*/  FMNMX.FTZ R136, R4, R0, !PT ;  /* 0x0000000004887209 */ /* 0x004fe20007810000 */
[----:B------:R-:W-:-:S05]  /*12ca0*/  BRA.DIV ~URZ, `(.L_x_1263) ;  /* 0x00009b627f007947 */ /* 0x000fca000b800000 */
[----:B-1----:R-:W-:Y:S04]  /*12cb0*/  SHFL.BFLY PT, R4, R8, 0x2, 0x1f ;  /* 0x0c401f0008047f89 */ /* 0x002fe800000e0000 */
[----:B------:R-:W1:Y:S02]  /*12cc0*/  SHFL.BFLY PT, R2, R136, 0x1, 0x1f ;  /* 0x0c201f0088027f89 */ /* 0x000e6400000e0000 */
[----:B-1----:R-:W-:Y:S02]  /*12cd0*/  FMNMX.FTZ R136, R136, R2, !PT ;  /* 0x0000000288887209 */ /* 0x002fe40007810000 */
[----:B------:R-:W-:Y:S05]  /*12ce0*/  FMNMX.FTZ R4, R8, R4, !PT ;  /* 0x0000000408047209 */ /* 0x000fea0007810000 */
[----:B------:R1:W2:Y:S02]  /*12cf0*/  SHFL.BFLY PT, R0, R4, 0x1, 0x1f ;  /* 0x0c201f0004007f89 */ /* 0x0002a400000e0000 */
.L_x_1345:
[C---:B------:R-:W-:Y:S01]  /*12d00*/  FADD.FTZ R2, -R136.reuse, R6 ;  /* 0x0000000688027221 */ /* 0x040fe20000010100 */
[----:B------:R-:W-:Y:S01]  /*12d10*/  WARPSYNC 0xffffffff ;  /* 0xffffffff00007948 */ /* 0x000fe20003800000 */
[----:B------:R-:W-:Y:S01]  /*12d20*/  FMUL.FTZ R6, R136, c[0x0][0x2d0] ;  /* 0x0000b40088067a20 */ /* 0x000fe20000410000 */
[----:B----4-:R-:W3:Y:S01]  /*12d30*/  LDSM.16.MT88.4 R16, [R201+0x4080] ;  /* 0x00408000c910783b */ /* 0x010ee20000004200 */
[----:B------:R-:W-:Y:S01]  /*12d40*/  FMUL.FTZ R2, R2, c[0x0][0x2d0] ;  /* 0x0000b40002027a20 */ /* 0x000fe20000410000 */
[----:B------:R-:W-:Y:S01]  /*12d50*/  ISETP.GT.AND P0, PT, R222, R236, PT ;  /* 0x000000ecde00720c */ /* 0x000fe20003f04270 */
[--C-:B------:R-:W-:Y:S04]  /*12d60*/  FFMA.FTZ R3, R170, c[0x0][0x2d0], -R6.reuse ;  /* 0x0000b400aa037a23 */ /* 0x100fe80000010806 */
[----:B------:R4:W-:Y:S01]  /*12d70*/  MUFU.EX2 R229, R3 ;  /* 0x0000000300e57308 */ /* 0x0009e20000000800 */
[----:B------:R-:W5:Y:S09]  /*12d80*/  LDSM.16.MT88.4 R24, [R202+0x4080] ;  /* 0x00408000ca18783b */ /* 0x000f720000004200 */
[----:B------:R-:W1:Y:S01]  /*12d90*/  MUFU.EX2 R2, R2 ;  /* 0x0000000200027308 */ /* 0x000e620000000800 */
[--C-:B----4-:R-:W-:Y:S09]  /*12da0*/  FFMA.FTZ R3, R169, c[0x0][0x2d0], -R6.reuse ;  /* 0x0000b400a9037a23 */ /* 0x110ff20000010806 */
[----:B------:R4:W-:Y:S02]  /*12db0*/  MUFU.EX2 R228, R3 ;  /* 0x0000000300e47308 */ /* 0x0009e40000000800 */
[--C-:B----4-:R-:W-:Y:S02]  /*12dc0*/  FFMA.FTZ R3, R139, c[0x0][0x2d0], -R6.reuse ;  /* 0x0000b4008b037a23 */ /* 0x110fe40000010806 */
[C---:B-1----:R-:W-:Y:S06]  /*12dd0*/  FMUL.FTZ R8, R2.reuse, R140 ;  /* 0x0000008c02087220 */ /* 0x042fec0000410000 */
[----:B------:R1:W-:Y:S01]  /*12de0*/  MUFU.EX2 R227, R3 ;  /* 0x0000000300e37308 */ /* 0x0003e20000000800 */
        /* <DEDUP_REMOVED lines=12> */
[----:B-12---:R-:W-:Y:S01]  /*12eb0*/  FMNMX.FTZ R3, R0, R4, !PT ;  /* 0x0000000400037209 */ /* 0x006fe20007810000 */
[--C-:B------:R-:W-:Y:S02]  /*12ec0*/  FFMA.FTZ R0, R137, c[0x0][0x2d0], -R6.reuse ;  /* 0x0000b40089007a23 */ /* 0x100fe40000010806 */
[C---:B------:R-:W-:Y:S02]  /*12ed0*/  FMUL.FTZ R41, R2.reuse, R41 ;  /* 0x0000002902297220 */ /* 0x040fe40000410000 */
[----:B------:R-:W1:Y:S01]  /*12ee0*/  MUFU.EX2 R226, R0 ;  /* 0x0000000000e27308 */ /* 0x000e620000000800 */
        /* <DEDUP_REMOVED lines=12> */
[----:B-1----:R-:W-:Y:S01]  /*12fb0*/  F2FP.PACK_AB R166, R226, R227 ;  /* 0x000000e3e2a6723e */ /* 0x002fe200000000ff */
[C---:B------:R-:W-:Y:S02]  /*12fc0*/  FADD.FTZ R0, -R3.reuse, R7 ;  /* 0x0000000703007221 */ /* 0x040fe40000010100 */
[----:B------:R-:W-:Y:S02]  /*12fd0*/  FMUL.FTZ R7, R3, c[0x0][0x2d0] ;  /* 0x0000b40003077a20 */ /* 0x000fe40000410000 */
[----:B------:R-:W-:Y:S02]  /*12fe0*/  FMUL.FTZ R0, R0, c[0x0][0x2d0] ;  /* 0x0000b40000007a20 */ /* 0x000fe40000410000 */
[--C-:B------:R-:W-:Y:S02]  /*12ff0*/  FFMA.FTZ R4, R168, c[0x0][0x2d0], -R7.reuse ;  /* 0x0000b400a8047a23 */ /* 0x100fe40000010807 */
[C---:B------:R-:W-:Y:S02]  /*13000*/  FMUL.FTZ R68, R2.reuse, R68 ;  /* 0x0000004402447220 */ /* 0x040fe40000410000 */
[----:B------:R1:W-:Y:S01]  /*13010*/  MUFU.EX2 R221, R4 ;  /* 0x0000000400dd7308 */ /* 0x0003e20000000800 */
[C---:B------:R-:W-:Y:S02]  /*13020*/  FMUL.FTZ R69, R2.reuse, R69 ;  /* 0x0000004502457220 */ /* 0x040fe40000410000 */
[C---:B------:R-:W-:Y:S02]  /*13030*/  FMUL.FTZ R72, R2.reuse, R72 ;  /* 0x0000004802487220 */ /* 0x040fe40000410000 */
[C---:B------:R-:W-:Y:S02]  /*13040*/  FMUL.FTZ R73, R2.reuse, R73 ;  /* 0x0000004902497220 */ /* 0x040fe40000410000 */
[C---:B------:R-:W-:Y:S02]  /*13050*/  FMUL.FTZ R76, R2.reuse, R76 ;  /* 0x0000004c024c7220 */ /* 0x040fe40000410000 */
[C---:B------:R-:W-:Y:S01]  /*13060*/  FMUL.FTZ R77, R2.reuse, R77 ;  /* 0x0000004d024d7220 */ /* 0x040fe20000410000 */
[----:B------:R-:W2:Y:S01]  /*13070*/  MUFU.EX2 R0, R0 ;  /* 0x0000000000007308 */ /* 0x000ea20000000800 */
[C---:B------:R-:W-:Y:S02]  /*13080*/  FMUL.FTZ R80, R2.reuse, R80 ;  /* 0x0000005002507220 */ /* 0x040fe40000410000 */
[C---:B------:R-:W-:Y:S02]  /*13090*/  FMUL.FTZ R81, R2.reuse, R81 ;  /* 0x0000005102517220 */ /* 0x040fe40000410000 */
[C---:B------:R-:W-:Y:S02]  /*130a0*/  FMUL.FTZ R84, R2.reuse, R84 ;  /* 0x0000005402547220 */ /* 0x040fe40000410000 */
[C---:B------:R-:W-:Y:S02]  /*130b0*/  FMUL.FTZ R85, R2.reuse, R85 ;  /* 0x0000005502557220 */ /* 0x040fe40000410000 */
[C---:B------:R-:W-:Y:S02]  /*130c0*/  FMUL.FTZ R88, R2.reuse, R88 ;  /* 0x0000005802587220 */ /* 0x040fe40000410000 */
[C---:B------:R-:W-:Y:S02]  /*130d0*/  FMUL.FTZ R89, R2.reuse, R89 ;  /* 0x0000005902597220 */ /* 0x040fe40000410000 */
[C---:B------:R-:W-:Y:S02]  /*130e0*/  FMUL.FTZ R92, R2.reuse, R92 ;  /* 0x0000005c025c7220 */ /* 0x040fe40000410000 */
[--C-:B-1----:R-:W-:Y:S02]  /*130f0*/  FFMA.FTZ R4, R171, c[0x0][0x2d0], -R7.reuse ;  /* 0x0000b400ab047a23 */ /* 0x102fe40000010807 */
[----:B------:R-:W-:Y:S01]  /*13100*/  LDSM.16.MT88.4 R168, [R202+0x7880] ;  /* 0x00788000caa8783b */ /* 0x000fe20000004200 */
[C---:B------:R-:W-:Y:S01]  /*13110*/  FMUL.FTZ R93, R2.reuse, R93 ;  /* 0x0000005d025d7220 */ /* 0x040fe20000410000 */
[----:B------:R-:W1:Y:S01]  /*13120*/  MUFU.EX2 R199, R4 ;  /* 0x0000000400c77308 */ /* 0x000e620000000800 */
[C---:B------:R-:W-:Y:S02]  /*13130*/  FMUL.FTZ R96, R2.reuse, R96 ;  /* 0x0000006002607220 */ /* 0x040fe40000410000 */
[----:B------:R-:W-:Y:S02]  /*13140*/  FMUL.FTZ R97, R2, R97 ;  /* 0x0000006102617220 */ /* 0x000fe40000410000 */
[C---:B--2---:R-:W-:Y:S02]  /*13150*/  FMUL.FTZ R10, R0.reuse, R142 ;  /* 0x0000008e000a7220 */ /* 0x044fe40000410000 */
[C---:B------:R-:W-:Y:S02]  /*13160*/  FMUL.FTZ R11, R0.reuse, R143 ;  /* 0x0000008f000b7220 */ /* 0x040fe40000410000 */
[C---:B------:R-:W-:Y:S01]  /*13170*/  FMUL.FTZ R14, R0.reuse, R146 ;  /* 0x00000092000e7220 */ /* 0x040fe20000410000 */
[----:B------:R-:W2:Y:S01]  /*13180*/  LDSM.16.MT88.4 R140, [R204+0x4080] ;  /* 0x00408000cc8c783b */ /* 0x000ea20000004200 */
[C---:B------:R-:W-:Y:S02]  /*13190*/  FMUL.FTZ R15, R0.reuse, R147 ;  /* 0x00000093000f7220 */ /* 0x040fe40000410000 */
[C---:B------:R-:W-:Y:S02]  /*131a0*/  FMUL.FTZ R22, R0.reuse, R154 ;  /* 0x0000009a00167220 */ /* 0x040fe40000410000 */
[C---:B------:R-:W-:Y:S02]  /*131b0*/  FMUL.FTZ R23, R0.reuse, R155 ;  /* 0x0000009b00177220 */ /* 0x040fe40000410000 */
[C---:B------:R-:W-:Y:S01]  /*131c0*/  FMUL.FTZ R30, R0.reuse, R162 ;  /* 0x000000a2001e7220 */ /* 0x040fe20000410000 */
[----:B------:R-:W4:Y:S01]  /*131d0*/  LDSM.16.MT88.4 R144, [R203+0x4080] ;  /* 0x00408000cb90783b */ /* 0x000f220000004200 */
[C---:B------:R-:W-:Y:S02]  /*131e0*/  FMUL.FTZ R31, R0.reuse, R163 ;  /* 0x000000a3001f7220 */ /* 0x040fe40000410000 */
[C---:B------:R-:W-:Y:S02]  /*131f0*/  FMUL.FTZ R34, R0.reuse, R34 ;  /* 0x0000002200227220 */ /* 0x040fe40000410000 */
[----:B------:R-:W-:Y:S01]  /*13200*/  FMUL.FTZ R35, R0, R35 ;  /* 0x0000002300237220 */ /* 0x000fe20000410000 */
[----:B-1----:R-:W-:Y:S01]  /*13210*/  F2FP.PACK_AB R165, R199, R221 ;  /* 0x000000ddc7a5723e */ /* 0x002fe200000000ff */
[--C-:B------:R-:W-:Y:S01]  /*13220*/  FFMA.FTZ R4, R138, c[0x0][0x2d0], -R7.reuse ;  /* 0x0000b4008a047a23 */ /* 0x100fe20000010807 */
[----:B------:R-:W-:Y:S01]  /*13230*/  LDSM.16.MT88.4 R152, [R202+0x4880] ;  /* 0x00488000ca98783b */ /* 0x000fe20000004200 */
[C---:B------:R-:W-:Y:S02]  /*13240*/  FMUL.FTZ R38, R0.reuse, R38 ;  /* 0x0000002600267220 */ /* 0x040fe40000410000 */
[----:B------:R1:W-:Y:S01]  /*13250*/  MUFU.EX2 R198, R4 ;  /* 0x0000000400c67308 */ /* 0x0003e20000000800 */
[C---:B------:R-:W-:Y:S02]  /*13260*/  FMUL.FTZ R39, R0.reuse, R39 ;  /* 0x0000002700277220 */ /* 0x040fe40000410000 */
[C---:B------:R-:W-:Y:S02]  /*13270*/  FMUL.FTZ R42, R0.reuse, R42 ;  /* 0x0000002a002a7220 */ /* 0x040fe40000410000 */
[----:B------:R-:W-:Y:S01]  /*13280*/  LDSM.16.MT88.4 R160, [R203+0x4880] ;  /* 0x00488000cba0783b */ /* 0x000fe20000004200 */
        /* <DEDUP_REMOVED lines=9> */
[--C-:B-1----:R-:W-:Y:S01]  /*13320*/  FFMA.FTZ R4, R164, c[0x0][0x2d0], -R7.reuse ;  /* 0x0000b400a4047a23 */ /* 0x102fe20000010807 */
[----:B------:R-:W-:Y:S01]  /*13330*/  F2FP.PACK_AB R164, R228, R229 ;  /* 0x000000e5e4a4723e */ /* 0x000fe200000000ff */
        /* <DEDUP_REMOVED lines=15> */
[--C-:B------:R-:W-:Y:S02]  /*13430*/  FFMA.FTZ R4, R172, c[0x0][0x2d0], -R6.reuse ;  /* 0x0000b400ac047a23 */ /* 0x100fe40000010806 */
[C---:B------:R-:W-:Y:S02]  /*13440*/  FMUL.FTZ R87, R0.reuse, R87 ;  /* 0x0000005700577220 */ /* 0x040fe40000410000 */
[----:B------:R1:W-:Y:S01]  /*13450*/  MUFU.EX2 R196, R4 ;  /* 0x0000000400c47308 */ /* 0x0003e20000000800 */
[C---:B------:R-:W-:Y:S01]  /*13460*/  FMUL.FTZ R90, R0.reuse, R90 ;  /* 0x0000005a005a7220 */ /* 0x040fe20000410000 */
[C---:B---3--:R-:W-:Y:S05]  /*13470*/  HMMA.16816.F32 R8, R164.reuse, R16, R8 ;  /* 0x00000010a408723c */ /* 0x048fea0000001808 */
[----:B------:R-:W-:Y:S02]  /*13480*/  FMUL.FTZ R91, R0, R91 ;  /* 0x0000005b005b7220 */ /* 0x000fe40000410000 */
[C---:B------:R-:W-:Y:S01]  /*13490*/  FMUL.FTZ R16, R2.reuse, R148 ;  /* 0x0000009402107220 */ /* 0x040fe20000410000 */
[C---:B------:R-:W-:Y:S04]  /*134a0*/  HMMA.16816.F32 R12, R164.reuse, R18, R12 ;  /* 0x00000012a40c723c */ /* 0x040fe8000000180c */
[----:B------:R-:W-:Y:S02]  /*134b0*/  FMUL.FTZ R17, R2, R149 ;  /* 0x0000009502117220 */ /* 0x000fe40000410000 */
[C---:B------:R-:W-:Y:S02]  /*134c0*/  FMUL.FTZ R94, R0.reuse, R94 ;  /* 0x0000005e005e7220 */ /* 0x040fe40000410000 */
[C---:B------:R-:W-:Y:S04]  /*134d0*/  FMUL.FTZ R18, R0.reuse, R150 ;  /* 0x0000009600127220 */ /* 0x040fe80000410000 */
[C---:B------:R-:W-:Y:S02]  /*134e0*/  FMUL.FTZ R19, R0.reuse, R151 ;  /* 0x0000009700137220 */ /* 0x040fe40000410000 */
[----:B------:R-:W3:Y:S01]  /*134f0*/  LDSM.16.MT88.4 R148, [R201+0x5880] ;  /* 0x00588000c994783b */ /* 0x000ee20000004200 */
[--C-:B-1----:R-:W-:Y:S02]  /*13500*/  FFMA.FTZ R4, R173, c[0x0][0x2d0], -R6.reuse ;  /* 0x0000b400ad047a23 */ /* 0x102fe40000010806 */
[C---:B------:R-:W-:Y:S02]  /*13510*/  FMUL.FTZ R95, R0.reuse, R95 ;  /* 0x0000005f005f7220 */ /* 0x040fe40000410000 */
[C---:B-----5:R-:W-:Y:S01]  /*13520*/  HMMA.16816.F32 R16, R164.reuse, R24, R16 ;  /* 0x00000018a410723c */ /* 0x060fe20000001810 */
[----:B------:R1:W5:Y:S02]  /*13530*/  MUFU.EX2 R195, R4 ;  /* 0x0000000400c37308 */ /* 0x0003640000000800 */
[C---:B------:R-:W-:Y:S02]  /*13540*/  FMUL.FTZ R98, R0.reuse, R98 ;  /* 0x0000006200627220 */ /* 0x040fe40000410000 */
[----:B------:R-:W-:Y:S02]  /*13550*/  FMUL.FTZ R99, R0, R99 ;  /* 0x0000006300637220 */ /* 0x000fe40000410000 */
[C---:B------:R-:W-:Y:S01]  /*13560*/  FMUL.FTZ R24, R2.reuse, R156 ;  /* 0x0000009c02187220 */ /* 0x040fe20000410000 */
[C---:B------:R-:W-:Y:S04]  /*13570*/  HMMA.16816.F32 R20, R164.reuse, R26, R20 ;  /* 0x0000001aa414723c */ /* 0x040fe80000001814 */
[C---:B------:R-:W-:Y:S02]  /*13580*/  FMUL.FTZ R25, R2.reuse, R157 ;  /* 0x0000009d02197220 */ /* 0x040fe40000410000 */
[----:B------:R-:W-:Y:S02]  /*13590*/  FMUL.FTZ R100, R2, R100 ;  /* 0x0000006402647220 */ /* 0x000fe40000410000 */
[C---:B------:R-:W-:Y:S04]  /*135a0*/  FMUL.FTZ R26, R0.reuse, R158 ;  /* 0x0000009e001a7220 */ /* 0x040fe80000410000 */
[----:B------:R-:W-:Y:S02]  /*135b0*/  FMUL.FTZ R27, R0, R159 ;  /* 0x0000009f001b7220 */ /* 0x000fe40000410000 */
[----:B------:R-:W-:Y:S01]  /*135c0*/  LDSM.16.MT88.4 R156, [R204+0x4880] ;  /* 0x00488000cc9c783b */ /* 0x000fe20000004200 */
[----:B------:R-:W-:Y:S02]  /*135d0*/  FMUL.FTZ R101, R2, R101 ;  /* 0x0000006502657220 */ /* 0x000fe40000410000 */
[--C-:B-1----:R-:W-:Y:S02]  /*135e0*/  FFMA.FTZ R4, R174, c[0x0][0x2d0], -R6.reuse ;  /* 0x0000b400ae047a23 */ /* 0x102fe40000010806 */
[C---:B--2---:R-:W-:Y:S02]  /*135f0*/  HMMA.16816.F32 R24, R164.reuse, R140, R24 ;  /* 0x0000008ca418723c */ /* 0x044fe40000001818 */
[----:B------:R1:W-:Y:S01]  /*13600*/  MUFU.EX2 R194, R4 ;  /* 0x0000000400c27308 */ /* 0x0003e20000000800 */
[C---:B------:R-:W-:Y:S02]  /*13610*/  FMUL.FTZ R102, R0.reuse, R102 ;  /* 0x0000006600667220 */ /* 0x040fe40000410000 */
[----:B------:R-:W-:Y:S02]  /*13620*/  FMUL.FTZ R103, R0, R103 ;  /* 0x0000006700677220 */ /* 0x000fe40000410000 */
[C---:B------:R-:W-:Y:S01]  /*13630*/  FMUL.FTZ R104, R2.reuse, R104 ;  /* 0x0000006802687220 */ /* 0x040fe20000410000 */
[C---:B------:R-:W-:Y:S01]  /*13640*/  HMMA.16816.F32 R28, R164.reuse, R142, R28 ;  /* 0x0000008ea41c723c */ /* 0x040fe2000000181c */
[----:B------:R-:W2:Y:S03]  /*13650*/  LDSM.16.MT88.4 R140, [R202+0x5880] ;  /* 0x00588000ca8c783b */ /* 0x000ea60000004200 */
[----:B------:R-:W-:Y:S02]  /*13660*/  FMUL.FTZ R105, R2, R105 ;  /* 0x0000006902697220 */ /* 0x000fe40000410000 */
[C---:B------:R-:W-:Y:S02]  /*13670*/  FMUL.FTZ R106, R0.reuse, R106 ;  /* 0x0000006a006a7220 */ /* 0x040fe40000410000 */
[C---:B----4-:R-:W-:Y:S04]  /*13680*/  HMMA.16816.F32 R32, R164.reuse, R144, R32 ;  /* 0x00000090a420723c */ /* 0x050fe80000001820 */
[----:B------:R-:W-:Y:S02]  /*13690*/  FMUL.FTZ R107, R0, R107 ;  /* 0x0000006b006b7220 */ /* 0x000fe40000410000 */
[C---:B------:R-:W-:Y:S02]  /*136a0*/  FMUL.FTZ R108, R2.reuse, R108 ;  /* 0x0000006c026c7220 */ /* 0x040fe40000410000 */
[C---:B------:R-:W-:Y:S01]  /*136b0*/  HMMA.16816.F32 R36, R164.reuse, R146, R36 ;  /* 0x00000092a424723c */ /* 0x040fe20000001824 */
[----:B------:R-:W4:Y:S03]  /*136c0*/  LDSM.16.MT88.4 R144, [R204+0x5880] ;  /* 0x00588000cc90783b */ /* 0x000f260000004200 */
[--C-:B-1----:R-:W-:Y:S02]  /*136d0*/  FFMA.FTZ R4, R175, c[0x0][0x2d0], -R6.reuse ;  /* 0x0000b400af047a23 */ /* 0x102fe40000010806 */
[----:B------:R-:W-:Y:S02]  /*136e0*/  FMUL.FTZ R109, R2, R109 ;  /* 0x0000006d026d7220 */ /* 0x000fe40000410000 */
[C---:B---3--:R-:W-:Y:S01]  /*136f0*/  HMMA.16816.F32 R40, R164.reuse, R148, R40 ;  /* 0x00000094a428723c */ /* 0x048fe20000001828 */
[----:B------:R-:W-:Y:S01]  /*13700*/  LDSM.16.MT88.4 R172, [R201+0x6880] ;  /* 0x00688000c9ac783b */ /* 0x000fe20000004200 */
[----:B------:R1:W-:Y:S02]  /*13710*/  MUFU.EX2 R193, R4 ;  /* 0x0000000400c17308 */ /* 0x0003e40000000800 */
[C---:B------:R-:W-:Y:S02]  /*13720*/  FMUL.FTZ R110, R0.reuse, R110 ;  /* 0x0000006e006e7220 */ /* 0x040fe40000410000 */
[----:B------:R-:W-:Y:S02]  /*13730*/  FMUL.FTZ R111, R0, R111 ;  /* 0x0000006f006f7220 */ /* 0x000fe40000410000 */
[C---:B------:R-:W-:Y:S01]  /*13740*/  HMMA.16816.F32 R44, R164.reuse, R150, R44 ;  /* 0x00000096a42c723c */ /* 0x040fe2000000182c */
[----:B------:R-:W3:Y:S03]  /*13750*/  LDSM.16.MT88.4 R148, [R203+0x5880] ;  /* 0x00588000cb94783b */ /* 0x000ee60000004200 */
        /* <DEDUP_REMOVED lines=9> */
[--C-:B-1----:R-:W-:Y:S02]  /*137f0*/  FFMA.FTZ R4, R176, c[0x0][0x2d0], -R7.reuse ;  /* 0x0000b400b0047a23 */ /* 0x102fe40000010807 */
[C---:B------:R-:W-:Y:S02]  /*13800*/  FMUL.FTZ R118, R0.reuse, R118 ;  /* 0x0000007600767220 */ /* 0x040fe40000410000 */
[C---:B----4-:R-:W-:Y:S01]  /*13810*/  HMMA.16816.F32 R56, R164.reuse, R144, R56 ;  /* 0x00000090a438723c */ /* 0x050fe20000001838 */
[----:B------:R1:W-:Y:S03]  /*13820*/  MUFU.EX2 R192, R4 ;  /* 0x0000000400c07308 */ /* 0x0003e60000000800 */
[----:B------:R-:W-:Y:S02]  /*13830*/  FMUL.FTZ R119, R0, R119 ;  /* 0x0000007700777220 */ /* 0x000fe40000410000 */
[C---:B------:R-:W-:Y:S02]  /*13840*/  FMUL.FTZ R120, R2.reuse, R120 ;  /* 0x0000007802787220 */ /* 0x040fe40000410000 */
[C---:B------:R-:W-:Y:S01]  /*13850*/  HMMA.16816.F32 R60, R164.reuse, R146, R60 ;  /* 0x00000092a43c723c */ /* 0x040fe2000000183c */
[----:B------:R-:W4:Y:S03]  /*13860*/  LDSM.16.MT88.4 R144, [R202+0x7080] ;  /* 0x00708000ca90783b */ /* 0x000f260000004200 */
[----:B------:R-:W-:Y:S02]  /*13870*/  FMUL.FTZ R121, R2, R121 ;  /* 0x0000007902797220 */ /* 0x000fe40000410000 */
[C---:B------:R-:W-:Y:S02]  /*13880*/  FMUL.FTZ R122, R0.reuse, R122 ;  /* 0x0000007a007a7220 */ /* 0x040fe40000410000 */
[C---:B---3--:R-:W-:Y:S04]  /*13890*/  HMMA.16816.F32 R64, R164.reuse, R148, R64 ;  /* 0x00000094a440723c */ /* 0x048fe80000001840 */
[----:B------:R-:W-:Y:S02]  /*138a0*/  FMUL.FTZ R123, R0, R123 ;  /* 0x0000007b007b7220 */ /* 0x000fe40000410000 */
[----:B------:R-:W-:Y:S02]  /*138b0*/  FMUL.FTZ R124, R2, R124 ;  /* 0x0000007c027c7220 */ /* 0x000fe40000410000 */
[C---:B------:R-:W-:Y:S01]  /*138c0*/  HMMA.16816.F32 R68, R164.reuse, R150, R68 ;  /* 0x00000096a444723c */ /* 0x040fe20000001844 */
[----:B------:R-:W3:Y:S03]  /*138d0*/  LDSM.16.MT88.4 R148, [R204+0x7080] ;  /* 0x00708000cc94783b */ /* 0x000ee60000004200 */
[--C-:B-1----:R-:W-:Y:S02]  /*138e0*/  FFMA.FTZ R4, R178, c[0x0][0x2d0], -R7.reuse ;  /* 0x0000b400b2047a23 */ /* 0x102fe40000010807 */
[----:B------:R-:W-:Y:S02]  /*138f0*/  FMUL.FTZ R125, R2, R125 ;  /* 0x0000007d027d7220 */ /* 0x000fe40000410000 */
[----:B------:R1:W1:Y:S01]  /*13900*/  MUFU.EX2 R191, R4 ;  /* 0x0000000400bf7308 */ /* 0x0002620000000800 */
        /* <DEDUP_REMOVED lines=13> */
[----:B-1----:R-:W-:Y:S02]  /*139e0*/  FFMA.FTZ R4, R177, c[0x0][0x2d0], -R7 ;  /* 0x0000b400b1047a23 */ /* 0x002fe40000010807 */
[----:B------:R-:W-:Y:S02]  /*139f0*/  FMUL.FTZ R133, R2, R133 ;  /* 0x0000008502857220 */ /* 0x000fe40000410000 */
[C---:B---3--:R-:W-:Y:S01]  /*13a00*/  HMMA.16816.F32 R88, R164.reuse, R148, R88 ;  /* 0x00000094a458723c */ /* 0x048fe20000001858 */
[----:B------:R1:W-:Y:S03]  /*13a10*/  MUFU.EX2 R190, R4 ;  /* 0x0000000400be7308 */ /* 0x0003e60000000800 */
[C---:B------:R-:W-:Y:S02]  /*13a20*/  FMUL.FTZ R134, R0.reuse, R134 ;  /* 0x0000008600867220 */ /* 0x040fe40000410000 */
[----:B------:R-:W-:Y:S02]  /*13a30*/  FMUL.FTZ R135, R0, R135 ;  /* 0x0000008700877220 */ /* 0x000fe40000410000 */
[C---:B------:R-:W-:Y:S01]  /*13a40*/  HMMA.16816.F32 R92, R164.reuse, R150, R92 ;  /* 0x00000096a45c723c */ /* 0x040fe2000000185c */
[----:B------:R-:W3:Y:S03]  /*13a50*/  LDSM.16.MT88.4 R148, [R202+0x8880] ;  /* 0x00888000ca94783b */ /* 0x000ee60000004200 */
[----:B------:R-:W-:Y:S02]  /*13a60*/  FFMA.FTZ R2, R2, R231, R229 ;  /* 0x000000e702027223 */ /* 0x000fe400000100e5 */
[----:B------:R-:W-:Y:S02]  /*13a70*/  FFMA.FTZ R0, R0, R230, R221 ;  /* 0x000000e600007223 */ /* 0x000fe400000100dd */
[C---:B--2---:R-:W-:Y:S08]  /*13a80*/  HMMA.16816.F32 R96, R164.reuse, R140, R96 ;  /* 0x0000008ca460723c */ /* 0x044ff00000001860 */
[C---:B------:R-:W-:Y:S01]  /*13a90*/  HMMA.16816.F32 R100, R164.reuse, R142, R100 ;  /* 0x0000008ea464723c */ /* 0x040fe20000001864 */
[----:B------:R-:W2:Y:S03]  /*13aa0*/  LDSM.16.MT88.4 R140, [R204+0x8880] ;  /* 0x00888000cc8c783b */ /* 0x000ea60000004200 */
[--C-:B-1----:R-:W-:Y:S04]  /*13ab0*/  FFMA.FTZ R4, R179, c[0x0][0x2d0], -R7.reuse ;  /* 0x0000b400b3047a23 */ /* 0x102fe80000010807 */
[C---:B----4-:R-:W-:Y:S01]  /*13ac0*/  HMMA.16816.F32 R104, R164.reuse, R144, R104 ;  /* 0x00000090a468723c */ /* 0x050fe20000001868 */
[----:B------:R-:W-:Y:S01]  /*13ad0*/  LDSM.16.MT88.4 R176, [R202+0x6880] ;  /* 0x00688000cab0783b */ /* 0x000fe20000004200 */
[----:B------:R1:W4:Y:S06]  /*13ae0*/  MUFU.EX2 R189, R4 ;  /* 0x0000000400bd7308 */ /* 0x00032c0000000800 */
[C---:B------:R-:W-:Y:S01]  /*13af0*/  HMMA.16816.F32 R108, R164.reuse, R146, R108 ;  /* 0x00000092a46c723c */ /* 0x040fe2000000186c */
[----:B------:R-:W4:Y:S07]  /*13b00*/  LDSM.16.MT88.4 R144, [R203+0x8880] ;  /* 0x00888000cb90783b */ /* 0x000f2e0000004200 */
[C---:B---3--:R-:W-:Y:S08]  /*13b10*/  HMMA.16816.F32 R112, R164.reuse, R148, R112 ;  /* 0x00000094a470723c */ /* 0x048ff00000001870 */
[C---:B------:R-:W-:Y:S01]  /*13b20*/  HMMA.16816.F32 R116, R164.reuse, R150, R116 ;  /* 0x00000096a474723c */ /* 0x040fe20000001874 */
[----:B------:R-:W3:Y:S03]  /*13b30*/  LDSM.16.MT88.4 R148, [R201+0x4880] ;  /* 0x00488000c994783b */ /* 0x000ee60000004200 */
[--C-:B-1----:R-:W-:Y:S04]  /*13b40*/  FFMA.FTZ R4, R180, c[0x0][0x2d0], -R6.reuse ;  /* 0x0000b400b4047a23 */ /* 0x102fe80000010806 */
[----:B------:R1:W-:Y:S01]  /*13b50*/  MUFU.EX2 R188, R4 ;  /* 0x0000000400bc7308 */ /* 0x0003e20000000800 */
[C---:B--2---:R-:W-:Y:S07]  /*13b60*/  HMMA.16816.F32 R120, R164.reuse, R140, R120 ;  /* 0x0000008ca478723c */ /* 0x044fee0000001878 */
[----:B-----5:R-:W-:Y:S01]  /*13b70*/  F2FP.PACK_AB R140, R195, R196 ;  /* 0x000000c4c38c723e */ /* 0x020fe200000000ff */
[C---:B------:R-:W-:Y:S04]  /*13b80*/  HMMA.16816.F32 R124, R164.reuse, R142, R124 ;  /* 0x0000008ea47c723c */ /* 0x040fe8000000187c */
[----:B------:R-:W-:Y:S03]  /*13b90*/  F2FP.PACK_AB R141, R191, R192 ;  /* 0x000000c0bf8d723e */ /* 0x000fe600000000ff */
[----:B------:R-:W-:Y:S01]  /*13ba0*/  F2FP.PACK_AB R142, R193, R194 ;  /* 0x000000c2c18e723e */ /* 0x000fe200000000ff */
[C---:B----4-:R-:W-:Y:S04]  /*13bb0*/  HMMA.16816.F32 R128, R164.reuse, R144, R128 ;  /* 0x00000090a480723c */ /* 0x050fe80000001880 */
[----:B------:R-:W-:Y:S01]  /*13bc0*/  F2FP.PACK_AB R143, R189, R190 ;  /* 0x000000bebd8f723e */ /* 0x000fe200000000ff */
[--C-:B-1----:R-:W-:Y:S03]  /*13bd0*/  FFMA.FTZ R4, R182, c[0x0][0x2d0], -R6.reuse ;  /* 0x0000b400b6047a23 */ /* 0x102fe60000010806 */
[----:B------:R-:W-:Y:S01]  /*13be0*/  HMMA.16816.F32 R132, R164, R146, R132 ;  /* 0x00000092a484723c */ /* 0x000fe20000001884 */
[----:B------:R-:W1:Y:S01]  /*13bf0*/  LDSM.16.MT88.4 R144, [R201+0x6080] ;  /* 0x00608000c990783b */ /* 0x000e620000004200 */
[----:B------:R2:W4:Y:S06]  /*13c00*/  MUFU.EX2 R182, R4 ;  /* 0x0000000400b67308 */ /* 0x00052c0000000800 */
[C---:B---3--:R-:W-:Y:S01]  /*13c10*/  HMMA.16816.F32 R8, R140.reuse, R148, R8 ;  /* 0x000000948c08723c */ /* 0x048fe20000001808 */
[----:B------:R-:W-:Y:S07]  /*13c20*/  LDSM.16.MT88.4 R164, [R201+0x7880] ;  /* 0x00788000c9a4783b */ /* 0x000fee0000004200 */
[C---:B------:R-:W-:Y:S01]  /*13c30*/  HMMA.16816.F32 R12, R140.reuse, R150, R12 ;  /* 0x000000968c0c723c */ /* 0x040fe2000000180c */
[----:B------:R-:W3:Y:S07]  /*13c40*/  LDSM.16.MT88.4 R148, [R202+0x6080] ;  /* 0x00608000ca94783b */ /* 0x000eee0000004200 */
[C---:B------:R-:W-:Y:S04]  /*13c50*/  HMMA.16816.F32 R16, R140.reuse, R152, R16 ;  /* 0x000000988c10723c */ /* 0x040fe80000001810 */
[--C-:B--2---:R-:W-:Y:S04]  /*13c60*/  FFMA.FTZ R4, R181, c[0x0][0x2d0], -R6.reuse ;  /* 0x0000b400b5047a23 */ /* 0x104fe80000010806 */
[C---:B------:R-:W-:Y:S01]  /*13c70*/  HMMA.16816.F32 R20, R140.reuse, R154, R20 ;  /* 0x0000009a8c14723c */ /* 0x040fe20000001814 */
[----:B------:R-:W2:Y:S01]  /*13c80*/  LDSM.16.MT88.4 R152, [R204+0x6080] ;  /* 0x00608000cc98783b */ /* 0x000ea20000004200 */
[----:B------:R5:W-:Y:S06]  /*13c90*/  MUFU.EX2 R181, R4 ;  /* 0x0000000400b57308 */ /* 0x000bec0000000800 */
[C---:B------:R-:W-:Y:S08]  /*13ca0*/  HMMA.16816.F32 R24, R140.reuse, R156, R24 ;  /* 0x0000009c8c18723c */ /* 0x040ff00000001818 */
[C---:B------:R-:W-:Y:S01]  /*13cb0*/  HMMA.16816.F32 R28, R140.reuse, R158, R28 ;  /* 0x0000009e8c1c723c */ /* 0x040fe2000000181c */
[----:B------:R-:W2:Y:S07]  /*13cc0*/  LDSM.16.MT88.4 R156, [R203+0x6080] ;  /* 0x00608000cb9c783b */ /* 0x000eae0000004200 */
[C---:B------:R-:W-:Y:S04]  /*13cd0*/  HMMA.16816.F32 R32, R140.reuse, R160, R32 ;  /* 0x000000a08c20723c */ /* 0x040fe80000001820 */
[----:B-----5:R-:W-:Y:S04]  /*13ce0*/  FFMA.FTZ R4, R183, c[0x0][0x2d0], -R6 ;  /* 0x0000b400b7047a23 */ /* 0x020fe80000010806 */
[C---:B------:R-:W-:Y:S01]  /*13cf0*/  HMMA.16816.F32 R36, R140.reuse, R162, R36 ;  /* 0x000000a28c24723c */ /* 0x040fe20000001824 */
[----:B------:R-:W5:Y:S01]  /*13d00*/  LDSM.16.MT88.4 R160, [R204+0x7880] ;  /* 0x00788000cca0783b */ /* 0x000f620000004200 */
[----:B------:R2:W2:Y:S06]  /*13d10*/  MUFU.EX2 R180, R4 ;  /* 0x0000000400b47308 */ /* 0x0004ac0000000800 */
[C---:B-1----:R-:W-:Y:S08]  /*13d20*/  HMMA.16816.F32 R40, R140.reuse, R144, R40 ;  /* 0x000000908c28723c */ /* 0x042ff00000001828 */
[C---:B------:R-:W-:Y:S01]  /*13d30*/  HMMA.16816.F32 R44, R140.reuse, R146, R44 ;  /* 0x000000928c2c723c */ /* 0x040fe2000000182c */
[----:B------:R-:W1:Y:S07]  /*13d40*/  LDSM.16.MT88.4 R144, [R203+0x7880] ;  /* 0x00788000cb90783b */ /* 0x000e6e0000004200 */
[C---:B---3--:R-:W-:Y:S04]  /*13d50*/  HMMA.16816.F32 R48, R140.reuse, R148, R48 ;  /* 0x000000948c30723c */ /* 0x048fe80000001830 */
[--C-:B--2---:R-:W-:Y:S04]  /*13d60*/  FFMA.FTZ R4, R184, c[0x0][0x2d0], -R7.reuse ;  /* 0x0000b400b8047a23 */ /* 0x104fe80000010807 */
[C---:B------:R-:W-:Y:S01]  /*13d70*/  HMMA.16816.F32 R52, R140.reuse, R150, R52 ;  /* 0x000000968c34723c */ /* 0x040fe20000001834 */
[----:B------:R-:W2:Y:S01]  /*13d80*/  LDSM.16.MT88.4 R148, [R201+0x9080] ;  /* 0x00908000c994783b */ /* 0x000ea20000004200 */
[----:B------:R3:W-:Y:S06]  /*13d90*/  MUFU.EX2 R139, R4 ;  /* 0x00000004008b7308 */ /* 0x0007ec0000000800 */
[C---:B------:R-:W-:Y:S08]  /*13da0*/  HMMA.16816.F32 R56, R140.reuse, R152, R56 ;  /* 0x000000988c38723c */ /* 0x040ff00000001838 */
[C---:B------:R-:W-:Y:S01]  /*13db0*/  HMMA.16816.F32 R60, R140.reuse, R154, R60 ;  /* 0x0000009a8c3c723c */ /* 0x040fe2000000183c */
[----:B------:R-:W1:Y:S07]  /*13dc0*/  LDSM.16.MT88.4 R152, [R202+0x9080] ;  /* 0x00908000ca98783b */ /* 0x000e6e0000004200 */
[C---:B------:R-:W-:Y:S04]  /*13dd0*/  HMMA.16816.F32 R64, R140.reuse, R156, R64 ;  /* 0x0000009c8c40723c */ /* 0x040fe80000001840 */
[--C-:B---3--:R-:W-:Y:S04]  /*13de0*/  FFMA.FTZ R4, R186, c[0x0][0x2d0], -R7.reuse ;  /* 0x0000b400ba047a23 */ /* 0x108fe80000010807 */
[C---:B------:R-:W-:Y:S01]  /*13df0*/  HMMA.16816.F32 R68, R140.reuse, R158, R68 ;  /* 0x0000009e8c44723c */ /* 0x040fe20000001844 */
[----:B------:R-:W3:Y:S01]  /*13e00*/  LDSM.16.MT88.4 R156, [R204+0x9080] ;  /* 0x00908000cc9c783b */ /* 0x000ee20000004200 */
[----:B------:R-:W1:Y:S06]  /*13e10*/  MUFU.EX2 R138, R4 ;  /* 0x00000004008a7308 */ /* 0x000e6c0000000800 */
[C---:B------:R-:W-:Y:S07]  /*13e20*/  HMMA.16816.F32 R72, R140.reuse, R164, R72 ;  /* 0x000000a48c48723c */ /* 0x040fee0000001848 */
[----:B----4-:R-:W-:Y:S01]  /*13e30*/  F2FP.PACK_AB R164, R182, R188 ;  /* 0x000000bcb6a4723e */ /* 0x010fe200000000ff */
[C---:B------:R-:W-:Y:S07]  /*13e40*/  HMMA.16816.F32 R76, R140.reuse, R166, R76 ;  /* 0x000000a68c4c723c */ /* 0x040fee000000184c */
[----:B------:R-:W-:Y:S01]  /*13e50*/  F2FP.PACK_AB R166, R180, R181 ;  /* 0x000000b5b4a6723e */ /* 0x000fe200000000ff */
[C---:B------:R-:W-:Y:S04]  /*13e60*/  HMMA.16816.F32 R80, R140.reuse, R168, R80 ;  /* 0x000000a88c50723c */ /* 0x040fe80000001850 */
[----:B-1----:R-:W-:Y:S01]  /*13e70*/  F2FP.PACK_AB R165, R138, R139 ;  /* 0x0000008b8aa5723e */ /* 0x002fe200000000ff */
[--C-:B------:R-:W-:Y:S03]  /*13e80*/  FFMA.FTZ R4, R185, c[0x0][0x2d0], -R7.reuse ;  /* 0x0000b400b9047a23 */ /* 0x100fe60000010807 */
[C---:B------:R-:W-:Y:S01]  /*13e90*/  HMMA.16816.F32 R84, R140.reuse, R170, R84 ;  /* 0x000000aa8c54723c */ /* 0x040fe20000001854 */
[----:B------:R-:W-:Y:S01]  /*13ea0*/  LDSM.16.MT88.4 R168, [R203+0x5080] ;  /* 0x00508000cba8783b */ /* 0x000fe20000004200 */
[----:B------:R1:W-:Y:S06]  /*13eb0*/  MUFU.EX2 R137, R4 ;  /* 0x0000000400897308 */ /* 0x0003ec0000000800 */
[C---:B-----5:R-:W-:Y:S08]  /*13ec0*/  HMMA.16816.F32 R88, R140.reuse, R160, R88 ;  /* 0x000000a08c58723c */ /* 0x060ff00000001858 */
[C---:B------:R-:W-:Y:S01]  /*13ed0*/  HMMA.16816.F32 R92, R140.reuse, R162, R92 ;  /* 0x000000a28c5c723c */ /* 0x040fe2000000185c */
[----:B------:R-:W-:Y:S07]  /*13ee0*/  LDSM.16.MT88.4 R160, [R204+0x5080] ;  /* 0x00508000cca0783b */ /* 0x000fee0000004200 */
[C---:B------:R-:W-:Y:S04]  /*13ef0*/  HMMA.16816.F32 R96, R140.reuse, R144, R96 ;  /* 0x000000908c60723c */ /* 0x040fe80000001860 */
[----:B-1----:R-:W-:Y:S01]  /*13f00*/  FFMA.FTZ R4, R187, c[0x0][0x2d0], -R7 ;  /* 0x0000b400bb047a23 */ /* 0x002fe20000010807 */
[----:B------:R-:W-:Y:S03]  /*13f10*/  MOV R7, R3 ;  /* 0x0000000300077202 */ /* 0x000fe60000000f00 */
[C---:B------:R-:W-:Y:S01]  /*13f20*/  HMMA.16816.F32 R100, R140.reuse, R146, R100 ;  /* 0x000000928c64723c */ /* 0x040fe20000001864 */
[----:B------:R-:W1:Y:S01]  /*13f30*/  LDSM.16.MT88.4 R144, [R203+0x9080] ;  /* 0x00908000cb90783b */ /* 0x000e620000004200 */
[----:B------:R-:W4:Y:S06]  /*13f40*/  MUFU.EX2 R6, R4 ;  /* 0x0000000400067308 */ /* 0x000f2c0000000800 */
[C---:B--2---:R-:W-:Y:S08]  /*13f50*/  HMMA.16816.F32 R104, R140.reuse, R148, R104 ;  /* 0x000000948c68723c */ /* 0x044ff00000001868 */
[C---:B------:R-:W-:Y:S01]  /*13f60*/  HMMA.16816.F32 R108, R140.reuse, R150, R108 ;  /* 0x000000968c6c723c */ /* 0x040fe2000000186c */
[----:B------:R-:W2:Y:S07]  /*13f70*/  LDSM.16.MT88.4 R148, [R201+0x5080] ;  /* 0x00508000c994783b */ /* 0x000eae0000004200 */
[C---:B------:R-:W-:Y:S04]  /*13f80*/  HMMA.16816.F32 R112, R140.reuse, R152, R112 ;  /* 0x000000988c70723c */ /* 0x040fe80000001870 */
[----:B----4-:R-:W-:Y:S01]  /*13f90*/  F2FP.PACK_AB R167, R6, R137 ;  /* 0x0000008906a7723e */ /* 0x010fe200000000ff */
[----:B------:R-:W-:Y:S02]  /*13fa0*/  FADD.FTZ R4, R228, R2 ;  /* 0x00000002e4047221 */ /* 0x000fe40000010000 */
[----:B------:R-:W-:Y:S01]  /*13fb0*/  FADD.FTZ R2, R199, R0 ;  /* 0x00000000c7027221 */ /* 0x000fe20000010000 */
[C---:B------:R-:W-:Y:S01]  /*13fc0*/  HMMA.16816.F32 R116, R140.reuse, R154, R116 ;  /* 0x0000009a8c74723c */ /* 0x040fe20000001874 */
[----:B------:R-:W4:Y:S03]  /*13fd0*/  LDSM.16.MT88.4 R152, [R202+0x5080] ;  /* 0x00508000ca98783b */ /* 0x000f260000004200 */
        /* <DEDUP_REMOVED lines=11> */
[----:B------:R-:W-:Y:S04]  /*14090*/  HMMA.16816.F32 R132, R140, R146, R132 ;  /* 0x000000928c84723c */ /* 0x000fe80000001884 */
[----:B------:R-:W-:Y:S02]  /*140a0*/  FADD.FTZ R0, R194, R0 ;  /* 0x00000000c2007221 */ /* 0x000fe40000010000 */
[----:B------:R-:W-:Y:S02]  /*140b0*/  FADD.FTZ R2, R190, R2 ;  /* 0x00000002be027221 */ /* 0x000fe40000010000 */
[C---:B--2---:R-:W-:Y:S01]  /*140c0*/  HMMA.16816.F32 R140, R164.reuse, R148, R8 ;  /* 0x00000094a48c723c */ /* 0x044fe20000001808 */
[----:B------:R-:W1:Y:S04]  /*140d0*/  LDSM.16.MT88.4 R8, [R204+0x6880] ;  /* 0x00688000cc08783b */ /* 0x000e680000004200 */
[----:B------:R-:W-:Y:S02]  /*140e0*/  FADD.FTZ R0, R193, R0 ;  /* 0x00000000c1007221 */ /* 0x000fe40000010000 */
[----:B------:R-:W-:Y:S01]  /*140f0*/  FADD.FTZ R2, R189, R2 ;  /* 0x00000002bd027221 */ /* 0x000fe20000010000 */
[C---:B------:R-:W-:Y:S01]  /*14100*/  HMMA.16816.F32 R144, R164.reuse, R150, R12 ;  /* 0x00000096a490723c */ /* 0x040fe2000000180c */
[----:B------:R-:W2:Y:S03]  /*14110*/  LDSM.16.MT88.4 R12, [R203+0x6880] ;  /* 0x00688000cb0c783b */ /* 0x000ea60000004200 */
[----:B------:R-:W-:Y:S02]  /*14120*/  FADD.FTZ R0, R188, R0 ;  /* 0x00000000bc007221 */ /* 0x000fe40000010000 */
[----:B------:R-:W-:Y:S02]  /*14130*/  FADD.FTZ R4, R139, R2 ;  /* 0x000000028b047221 */ /* 0x000fe40000010000 */
[C---:B----4-:R-:W-:Y:S01]  /*14140*/  HMMA.16816.F32 R148, R164.reuse, R152, R16 ;  /* 0x00000098a494723c */ /* 0x050fe20000001810 */
[----:B------:R-:W3:Y:S03]  /*14150*/  LDSM.16.MT88.4 R16, [R201+0x8080] ;  /* 0x00808000c910783b */ /* 0x000ee60000004200 */
[----:B------:R-:W-:Y:S02]  /*14160*/  FADD.FTZ R2, R182, R0 ;  /* 0x00000000b6027221 */ /* 0x000fe40000010000 */
[----:B------:R-:W-:Y:S02]  /*14170*/  FADD.FTZ R0, R138, R4 ;  /* 0x000000048a007221 */ /* 0x000fe40000010000 */
[C---:B------:R-:W-:Y:S01]  /*14180*/  HMMA.16816.F32 R152, R164.reuse, R154, R20 ;  /* 0x0000009aa498723c */ /* 0x040fe20000001814 */
[----:B------:R-:W4:Y:S03]  /*14190*/  LDSM.16.MT88.4 R20, [R202+0x8080] ;  /* 0x00808000ca14783b */ /* 0x000f260000004200 */
[----:B------:R-:W-:Y:S02]  /*141a0*/  FADD.FTZ R0, R137, R0 ;  /* 0x0000000089007221 */ /* 0x000fe40000010000 */
[----:B------:R-:W-:Y:S02]  /*141b0*/  FADD.FTZ R2, R181, R2 ;  /* 0x00000002b5027221 */ /* 0x000fe40000010000 */
[C---:B------:R-:W-:Y:S01]  /*141c0*/  HMMA.16816.F32 R156, R164.reuse, R160, R24 ;  /* 0x000000a0a49c723c */ /* 0x040fe20000001818 */
[----:B------:R-:W5:Y:S03]  /*141d0*/  LDSM.16.MT88.4 R24, [R204+0x8080] ;  /* 0x00808000cc18783b */ /* 0x000f660000004200 */
[----:B------:R-:W-:Y:S01]  /*141e0*/  FADD.FTZ R230, R6, R0 ;  /* 0x0000000006e67221 */ /* 0x000fe20000010000 */
[----:B------:R-:W-:Y:S01]  /*141f0*/  IADD3 R0, R222, -0x1, RZ ;  /* 0xffffffffde007810 */ /* 0x000fe20007ffe0ff */
[----:B------:R-:W-:Y:S02]  /*14200*/  FADD.FTZ R231, R180, R2 ;  /* 0x00000002b4e77221 */ /* 0x000fe40000010000 */
[C---:B------:R-:W-:Y:S01]  /*14210*/  HMMA.16816.F32 R160, R164.reuse, R162, R28 ;  /* 0x000000a2a4a0723c */ /* 0x040fe2000000181c */
[----:B------:R-:W1:Y:S03]  /*14220*/  LDSM.16.MT88.4 R28, [R203+0x8080] ;  /* 0x00808000cb1c783b */ /* 0x000e660000004200 */
[----:B------:R-:W-:Y:S04]  /*14230*/  MOV R222, R0 ;  /* 0x0000000000de7202 */ /* 0x000fe80000000f00 */
[C---:B------:R-:W-:Y:S08]  /*14240*/  HMMA.16816.F32 R32, R164.reuse, R168, R32 ;  /* 0x000000a8a420723c */ /* 0x040ff00000001820 */
[C---:B------:R-:W-:Y:S01]  /*14250*/  HMMA.16816.F32 R36, R164.reuse, R170, R36 ;  /* 0x000000aaa424723c */ /* 0x040fe20000001824 */
[----:B------:R-:W2:Y:S07]  /*14260*/  LDSM.16.MT88.4 R168, [R201+0x9880] ;  /* 0x00988000c9a8783b */ /* 0x000eae0000004200 */
        /* <DEDUP_REMOVED lines=27> */
[----:B------:R-:W-:-:S07]  /*14420*/  @P0 BRA `(.L_x_1264) ;  /* 0xffffd02000000947 */ /* 0x000fce000383ffff */
.L_x_1251:
[----:B------:R-:W-:-:S13]  /*14430*/  ISETP.GE.AND P0, PT, R222, R234, PT ;  /* 0x000000eade00720c */ /* 0x000fda0003f06270 */
[----:B------:R-:W-:Y:S05]  /*14440*/  @!P0 BRA `(.L_x_1265) ;  /* 0x00003d3000008947 */ /* 0x000fea0003800000 */
[C---:B------:R-:W-:Y:S01]  /*14450*/  IADD3 R228, R223.reuse, 0x80, RZ ;  /* 0x00000080dfe47810 */ /* 0x040fe20007ffe0ff */
[----:B------:R-:W-:Y:S01]  /*14460*/  IMAD.MOV.U32 R137, RZ, RZ, R7 ;  /* 0x000000ffff897224 */ /* 0x000fe200078e0007 */
[----:B------:R-:W-:Y:S01]  /*14470*/  IADD3 R227, R223, 0x40, RZ ;  /* 0x00000040dfe37810 */ /* 0x000fe20007ffe0ff */
[----:B------:R-:W-:Y:S01]  /*14480*/  IMAD.MOV.U32 R6, RZ, RZ, R136 ;  /* 0x000000ffff067224 */ /* 0x000fe200078e0088 */
[----:B------:R-:W-:Y:S02]  /*14490*/  ISETP.GE.AND P1, PT, R228, c[0x0][0x1d4], PT ;  /* 0x00007500e4007a0c */ /* 0x000fe40003f26270 */
[----:B------:R-:W-:Y:S02]  /*144a0*/  ISETP.GE.AND P0, PT, R227, c[0x0][0x1d4], PT ;  /* 0x00007500e3007a0c */ /* 0x000fe40003f06270 */
[----:B------:R-:W-:Y:S02]  /*144b0*/  LOP3.LUT R212, R212, 0xfffffeff, RZ, 0xc0, !PT ;  /* 0xfffffeffd4d47812 */ /* 0x000fe400078ec0ff */
[----:B------:R-:W-:-:S07]  /*144c0*/  IADD3 R221, -R237, 0x30, RZ ;  /* 0x00000030eddd7810 */ /* 0x000fce0007ffe1ff */
[----:B------:R-:W-:-:S04]  /*144d0*/  @P1 LOP3.LUT R212, R212, 0x100, RZ, 0xfc, !PT ;  /* 0x00000100d4d41812 */ /* 0x000fc800078efcff */
[----:B------:R-:W-:-:S04]  /*144e0*/  LOP3.LUT R212, R212, 0xffffff7f, RZ, 0xc0, !PT ;  /* 0xffffff7fd4d47812 */ /* 0x000fc800078ec0ff */
[----:B------:R-:W-:Y:S02]  /*144f0*/  @P0 LOP3.LUT R212, R212, 0x80, RZ, 0xfc, !PT ;  /* 0x00000080d4d40812 */ /* 0x000fe400078efcff */
[----:B------:R-:W-:Y:S02]  /*14500*/  ISETP.GE.AND P0, PT, R223, c[0x0][0x1d4], PT ;  /* 0x00007500df007a0c */ /* 0x000fe40003f06270 */
[----:B------:R-:W-:-:S11]  /*14510*/  LOP3.LUT R212, R212, 0xffffffbf, RZ, 0xc0, !PT ;  /* 0xffffffbfd4d47812 */ /* 0x000fd600078ec0ff */
[----:B------:R-:W-:Y:S02]  /*14520*/  @P0 LOP3.LUT R212, R212, 0x40, RZ, 0xfc, !PT ;  /* 0x00000040d4d40812 */ /* 0x000fe400078efcff */
.L_x_1287:
[----:B------:R-:W1:Y:S01]  /*14530*/  S2R R7, SR_CTAID.Y ;  /* 0x0000000000077919 */ /* 0x000e620000002600 */
[----:B------:R-:W-:Y:S04]  /*14540*/  DEPBAR.LE SB0, 0x0 ;  /* 0x000080000000791a */ /* 0x000fe80000000000 */
[----:B------:R-:W-:Y:S01]  /*14550*/  WARPSYNC 0xffffffff ;  /* 0xffffffff00007948 */ /* 0x000fe20003800000 */
[----:B------:R-:W-:Y:S01]  /*14560*/  BAR.SYNC.DEFER_BLOCKING 0x0 ;  /* 0x0000000000007b1d */ /* 0x000fe20000010000 */
[----:B------:R-:W-:Y:S01]  /*14570*/  SHF.R.S32.HI R0, RZ, 0x1f, R225 ;  /* 0x0000001fff007819 */ /* 0x000fe200000114e1 */
[C---:B------:R-:W-:Y:S01]  /*14580*/  IMAD.WIDE.U32 R2, R225.reuse, c[0x0][0x208], RZ ;  /* 0x00008200e1027a25 */ /* 0x040fe200078e00ff */
[----:B------:R-:W-:Y:S03]  /*14590*/  SHF.R.S32.HI R4, RZ, 0x1f, R224 ;  /* 0x0000001fff047819 */ /* 0x000fe600000114e0 */
[----:B------:R-:W-:Y:S02]  /*145a0*/  IMAD R0, R0, c[0x0][0x208], RZ ;  /* 0x0000820000007a24 */ /* 0x000fe400078e02ff */
[----:B------:R-:W-:Y:S02]  /*145b0*/  IMAD R4, R4, c[0x0][0x218], RZ ;  /* 0x0000860004047a24 */ /* 0x000fe400078e02ff */
[----:B------:R-:W-:Y:S02]  /*145c0*/  IMAD R0, R225, c[0x0][0x20c], R0 ;  /* 0x00008300e1007a24 */ /* 0x000fe400078e0200 */
[C---:B------:R-:W-:Y:S03]  /*145d0*/  IMAD R4, R224.reuse, c[0x0][0x21c], R4 ;  /* 0x00008700e0047a24 */ /* 0x040fe600078e0204 */
[----:B------:R-:W-:Y:S01]  /*145e0*/  IADD3 R3, R3, R0, RZ ;  /* 0x0000000003037210 */ /* 0x000fe20007ffe0ff */
[----:B-1----:R-:W-:Y:S04]  /*145f0*/  IMAD.WIDE.U32 R8, R7, c[0x0][0x210], RZ ;  /* 0x0000840007087a25 */ /* 0x002fe800078e00ff */
[----:B------:R-:W-:Y:S01]  /*14600*/  IMAD.WIDE.U32 R2, R224, c[0x0][0x218], R2 ;  /* 0x00008600e0027a25 */ /* 0x000fe200078e0002 */
[----:B------:R1:W2:Y:S04]  /*14610*/  LDSM.16.M88.4 R28, [R209] ;  /* 0x00000000d11c783b */ /* 0x0002a80000000200 */
[----:B------:R-:W-:Y:S01]  /*14620*/  IADD3 R0, P0, R8, R2, RZ ;  /* 0x0000000208007210 */ /* 0x000fe20007f1e0ff */
[----:B------:R1:W3:Y:S03]  /*14630*/  LDSM.16.M88.4 R12, [R200+0xa080] ;  /* 0x00a08000c80c783b */ /* 0x0002e60000000200 */
[----:B------:R-:W-:Y:S01]  /*14640*/  IADD3.X R4, R246, R3, R4, P0, !PT ;  /* 0x00000003f6047210 */ /* 0x000fe200007fe404 */
[----:B------:R1:W4:Y:S01]  /*14650*/  LDSM.16.M88.4 R20, [R200+0xa880] ;  /* 0x00a88000c814783b */ /* 0x0003220000000200 */
[C---:B------:R-:W-:Y:S03]  /*14660*/  LEA R7, P0, R0.reuse, c[0x0][0x1f8], 0x1 ;  /* 0x00007e0000077a11 */ /* 0x040fe600078008ff */
[----:B------:R1:W1:Y:S01]  /*14670*/  LDSM.16.M88.4 R164, [R200+0xb080] ;  /* 0x00b08000c8a4783b */ /* 0x0002620000000200 */
[----:B------:R-:W-:Y:S03]  /*14680*/  LEA.HI.X R4, R0, c[0x0][0x1fc], R4, 0x1, P0 ;  /* 0x00007f0000047a11 */ /* 0x000fe600000f0c04 */
[----:B------:R1:W1:Y:S04]  /*14690*/  LDSM.16.M88.4 R168, [R208] ;  /* 0x00000000d0a8783b */ /* 0x0002680000000200 */
[----:B------:R1:W1:Y:S04]  /*146a0*/  LDSM.16.M88.4 R172, [R207] ;  /* 0x00000000cfac783b */ /* 0x0002680000000200 */
[----:B------:R1:W1:Y:S04]  /*146b0*/  LDSM.16.M88.4 R176, [R207+0x800] ;  /* 0x00080000cfb0783b */ /* 0x0002680000000200 */
[----:B------:R1:W1:Y:S01]  /*146c0*/  LDSM.16.M88.4 R180, [R207+0x1000] ;  /* 0x00100000cfb4783b */ /* 0x0002620000000200 */
[----:B------:R-:W-:-:S05]  /*146d0*/  BRA.DIV ~URZ, `(.L_x_1266) ;  /* 0x000082127f007947 */ /* 0x000fca000b800000 */
[----:B------:R4:W3:Y:S02]  /*146e0*/  SHFL.IDX PT, R0, R4, RZ, 0x181f ;  /* 0x00181fff04007589 */ /* 0x0008e400000e0000 */
.L_x_1346:
[----:B------:R-:W-:Y:S01]  /*146f0*/  SHF.R.S32.HI R3, RZ, 0x1f, R223 ;  /* 0x0000001fff037819 */ /* 0x000fe200000114df */
[----:B------:R-:W5:Y:S01]  /*14700*/  SHFL.IDX PT, R2, R7, RZ, 0x181f ;  /* 0x00181fff07027589 */ /* 0x000f6200000e0000 */
[C---:B------:R-:W-:Y:S01]  /*14710*/  ISETP.GE.AND P5, PT, R223.reuse, c[0x0][0x1d4], PT ;  /* 0x00007500df007a0c */ /* 0x040fe20003fa6270 */
[C---:B------:R-:W-:Y:S01]  /*14720*/  IMAD.SHL.U32 R226, R223.reuse, 0x2, RZ ;  /* 0x00000002dfe27824 */ /* 0x040fe200078e00ff */
[----:B------:R-:W-:Y:S01]  /*14730*/  SHF.L.U64.HI R215, R223, 0x1, R3 ;  /* 0x00000001dfd77819 */ /* 0x000fe20000010203 */
[----:B------:R-:W-:Y:S01]  /*14740*/  IMAD.SHL.U32 R214, R249, 0x2, RZ ;  /* 0x00000002f9d67824 */ /* 0x000fe200078e00ff */
[----:B------:R-:W-:Y:S01]  /*14750*/  ISETP.GE.AND P4, PT, R227, c[0x0][0x1d4], PT ;  /* 0x00007500e3007a0c */ /* 0x000fe20003f86270 */
[----:B------:R-:W-:Y:S01]  /*14760*/  IMAD.SHL.U32 R216, R248, 0x2, RZ ;  /* 0x00000002f8d87824 */ /* 0x000fe200078e00ff */
[----:B------:R-:W-:Y:S01]  /*14770*/  SHF.L.U64.HI R217, R249, 0x1, R252 ;  /* 0x00000001f9d97819 */ /* 0x000fe200000102fc */
[----:B------:R-:W-:Y:S01]  /*14780*/  IMAD.SHL.U32 R218, R247, 0x2, RZ ;  /* 0x00000002f7da7824 */ /* 0x000fe200078e00ff */
[----:B------:R-:W-:Y:S01]  /*14790*/  IADD3 R18, R223, 0xc0, RZ ;  /* 0x000000c0df127810 */ /* 0x000fe20007ffe0ff */
[----:B------:R-:W-:Y:S01]  /*147a0*/  BSSY B0, `(.L_x_1267) ;  /* 0x000002c000007945 */ /* 0x000fe20003800000 */
[----:B------:R-:W-:Y:S02]  /*147b0*/  ISETP.GE.AND P3, PT, R228, c[0x0][0x1d4], PT ;  /* 0x00007500e4007a0c */ /* 0x000fe40003f66270 */
[----:B------:R-:W-:Y:S02]  /*147c0*/  SHF.L.U64.HI R219, R248, 0x1, R251 ;  /* 0x00000001f8db7819 */ /* 0x000fe400000102fb */
[----:B------:R-:W-:Y:S02]  /*147d0*/  ISETP.GE.AND P2, PT, R18, c[0x0][0x1d4], PT ;  /* 0x0000750012007a0c */ /* 0x000fe40003f46270 */
[----:B------:R-:W-:Y:S02]  /*147e0*/  SHF.L.U64.HI R220, R247, 0x1, R250 ;  /* 0x00000001f7dc7819 */ /* 0x000fe400000102fa */
[----:B------:R-:W-:Y:S02]  /*147f0*/  LOP3.LUT P1, RZ, R212, 0x800, RZ, 0xc0, !PT ;  /* 0x00000800d4ff7812 */ /* 0x000fe4000782c0ff */
[----:B-----5:R-:W-:Y:S05]  /*14800*/  IADD3 R16, P0, R2, R226, RZ ;  /* 0x000000e202107210 */ /* 0x020fea0007f1e0ff */
[----:B---3--:R-:W-:Y:S01]  /*14810*/  IMAD.X R17, R0, 0x1, R215, P0 ;  /* 0x0000000100117824 */ /* 0x008fe200000e06d7 */
[----:B------:R-:W-:Y:S04]  /*14820*/  IADD3 R10, P0, R2, R214, RZ ;  /* 0x000000d6020a7210 */ /* 0x000fe80007f1e0ff */
        /* <DEDUP_REMOVED lines=13> */
[----:B----4-:R-:W4:Y:S04]  /*14900*/  SHFL.IDX PT, R4, R4, 0x1, 0x181f ;  /* 0x00381f0004047f89 */ /* 0x010f2800000e0000 */
[----:B------:R3:W2:Y:S02]  /*14910*/  SHFL.IDX PT, R0, R7, 0x1, 0x181f ;  /* 0x00381f0007007f89 */ /* 0x0006a400000e0000 */
.L_x_1347:
[----:B--23--:R-:W-:Y:S02]  /*14920*/  IADD3 R16, P0, R0, R226, RZ ;  /* 0x000000e200107210 */ /* 0x00cfe40007f1e0ff */
[----:B------:R-:W-:Y:S02]  /*14930*/  ISETP.GE.AND P4, PT, R223, c[0x0][0x1d4], PT ;  /* 0x00007500df007a0c */ /* 0x000fe40003f86270 */
[----:B------:R-:W-:Y:S01]  /*14940*/  ISETP.GE.AND P3, PT, R227, c[0x0][0x1d4], PT ;  /* 0x00007500e3007a0c */ /* 0x000fe20003f66270 */
[----:B----4-:R-:W-:Y:S01]  /*14950*/  IMAD.X R17, R4, 0x1, R215, P0 ;  /* 0x0000000104117824 */ /* 0x010fe200000e06d7 */
[----:B------:R-:W-:Y:S02]  /*14960*/  IADD3 R10, P0, R0, R214, RZ ;  /* 0x000000d6000a7210 */ /* 0x000fe40007f1e0ff */
[----:B------:R-:W-:Y:S02]  /*14970*/  ISETP.GE.AND P2, PT, R228, c[0x0][0x1d4], PT ;  /* 0x00007500e4007a0c */ /* 0x000fe40003f46270 */
[----:B------:R-:W-:Y:S01]  /*14980*/  IADD3 R7, R223, 0xc0, RZ ;  /* 0x000000c0df077810 */ /* 0x000fe20007ffe0ff */
[----:B------:R-:W-:Y:S01]  /*14990*/  IMAD.X R11, R4, 0x1, R217, P0 ;  /* 0x00000001040b7824 */ /* 0x000fe200000e06d9 */
[----:B------:R-:W-:Y:S02]  /*149a0*/  IADD3 R8, P0, R0, R216, RZ ;  /* 0x000000d800087210 */ /* 0x000fe40007f1e0ff */
[----:B------:R-:W-:Y:S01]  /*149b0*/  ISETP.GE.AND P1, PT, R7, c[0x0][0x1d4], PT ;  /* 0x0000750007007a0c */ /* 0x000fe20003f26270 */
[----:B------:R-:W-:Y:S01]  /*149c0*/  @!PT LDS RZ, [RZ] ;  /* 0x00000000fffff984 */ /* 0x000fe20000000800 */
[----:B------:R-:W-:Y:S01]  /*149d0*/  @!PT LDS RZ, [RZ] ;  /* 0x00000000fffff984 */ /* 0x000fe20000000800 */
[----:B------:R-:W-:Y:S01]  /*149e0*/  @!PT LDS RZ, [RZ] ;  /* 0x00000000fffff984 */ /* 0x000fe20000000800 */
[----:B------:R2:W-:Y:S02]  /*149f0*/  LDGSTS.E.BYPASS.LTC128B.128 [R213+0x5080], [R16.64], !P4 ;  /* 0x0508000010d57fae */ /* 0x0005e4000e101d4e */
[----:B------:R-:W-:Y:S01]  /*14a00*/  IMAD.X R9, R4, 0x1, R219, P0 ;  /* 0x0000000104097824 */ /* 0x000fe200000e06db */
[----:B------:R-:W-:Y:S01]  /*14a10*/  IADD3 R2, P0, R0, R218, RZ ;  /* 0x000000da00027210 */ /* 0x000fe20007f1e0ff */
[----:B------:R2:W-:Y:S04]  /*14a20*/  LDGSTS.E.BYPASS.LTC128B.128 [R213+0x6880], [R10.64], !P3 ;  /* 0x068800000ad57fae */ /* 0x0005e8000d901d4e */
[----:B------:R2:W-:Y:S01]  /*14a30*/  LDGSTS.E.BYPASS.LTC128B.128 [R213+0x8080], [R8.64], !P2 ;  /* 0x0808000008d57fae */ /* 0x0005e2000d101d4e */
[----:B------:R-:W-:Y:S05]  /*14a40*/  IMAD.X R3, R4, 0x1, R220, P0 ;  /* 0x0000000104037824 */ /* 0x000fea00000e06dc */
[----:B------:R2:W-:Y:S02]  /*14a50*/  LDGSTS.E.BYPASS.LTC128B.128 [R213+0x9880], [R2.64], !P1 ;  /* 0x0988000002d57fae */ /* 0x0005e4000c901d4e */
.L_x_1268:
[----:B------:R-:W-:Y:S05]  /*14a60*/  BSYNC B0 ;  /* 0x0000000000007941 */ /* 0x000fea0003800000 */
.L_x_1267:
        /* <DEDUP_REMOVED lines=9> */
[----:B------:R-:W-:Y:S05]  /*14b00*/  LDSM.16.M88.4 R192, [R210] ;  /* 0x00000000d2c0783b */ /* 0x000fea0000000200 */
[C---:B------:R-:W-:Y:S02]  /*14b10*/  HMMA.16816.F32 R20, R28.reuse, R22, RZ ;  /* 0x000000161c14723c */ /* 0x040fe400000018ff */
[----:B------:R-:W-:Y:S06]  /*14b20*/  LDSM.16.M88.4 R196, [R205] ;  /* 0x00000000cdc4783b */ /* 0x000fec0000000200 */
[C---:B-1----:R-:W-:Y:S08]  /*14b30*/  HMMA.16816.F32 R24, R28.reuse, R164, RZ ;  /* 0x000000a41c18723c */ /* 0x042ff000000018ff */
[----:B------:R-:W-:Y:S01]  /*14b40*/  HMMA.16816.F32 R28, R28, R166, RZ ;  /* 0x000000a61c1c723c */ /* 0x000fe200000018ff */
[----:B------:R-:W1:Y:S07]  /*14b50*/  LDSM.16.M88.4 R164, [R206+0xa880] ;  /* 0x00a88000cea4783b */ /* 0x000e6e0000000200 */
        /* <DEDUP_REMOVED lines=8> */
[----:B------:R-:W4:Y:S07]  /*14be0*/  LDSM.16.M88.4 R168, [R205+0x800] ;  /* 0x00080000cda8783b */ /* 0x000f2e0000000200 */
[C---:B--2---:R-:W-:Y:S01]  /*14bf0*/  HMMA.16816.F32 R8, R184.reuse, R188, R8 ;  /* 0x000000bcb808723c */ /* 0x044fe20000001808 */
[----:B------:R-:W-:Y:S07]  /*14c00*/  LDSM.16.M88.4 R180, [R209+0x4000] ;  /* 0x00400000d1b4783b */ /* 0x000fee0000000200 */
        /* <DEDUP_REMOVED lines=8> */
[C---:B------:R-:W-:Y:S01]  /*14c90*/  HMMA.16816.F32 R8, R192.reuse, R196, R8 ;  /* 0x000000c4c008723c */ /* 0x040fe20000001808 */
[----:B------:R-:W-:Y:S07]  /*14ca0*/  LDSM.16.M88.4 R184, [R208+0x4000] ;  /* 0x00400000d0b8783b */ /* 0x000fee0000000200 */
[C---:B------:R-:W-:Y:S01]  /*14cb0*/  HMMA.16816.F32 R12, R192.reuse, R198, R12 ;  /* 0x000000c6c00c723c */ /* 0x040fe2000000180c */
[----:B------:R-:W5:Y:S07]  /*14cc0*/  LDSM.16.M88.4 R196, [R207+0x1800] ;  /* 0x00180000cfc4783b */ /* 0x000f6e0000000200 */
[C---:B----4-:R-:W-:Y:S08]  /*14cd0*/  HMMA.16816.F32 R16, R192.reuse, R168, R16 ;  /* 0x000000a8c010723c */ /* 0x050ff00000001810 */
[C---:B------:R-:W-:Y:S01]  /*14ce0*/  HMMA.16816.F32 R20, R192.reuse, R170, R20 ;  /* 0x000000aac014723c */ /* 0x040fe20000001814 */
[----:B------:R-:W4:Y:S07]  /*14cf0*/  LDSM.16.M88.4 R168, [R207+0x2000] ;  /* 0x00200000cfa8783b */ /* 0x000f2e0000000200 */
        /* <DEDUP_REMOVED lines=13> */
[C---:B-----5:R-:W-:Y:S01]  /*14dd0*/  HMMA.16816.F32 R8, R184.reuse, R196, R8 ;  /* 0x000000c4b808723c */ /* 0x060fe20000001808 */
        /* <DEDUP_REMOVED lines=84> */
[C---:B------:R-:W-:Y:S08]  /*15320*/  HMMA.16816.F32 R20, R180.reuse, R170, R20 ;  /* 0x000000aab414723c */ /* 0x040ff00000001814 */
[C---:B------:R-:W-:Y:S08]  /*15330*/  HMMA.16816.F32 R24, R180.reuse, R176, R24 ;  /* 0x000000b0b418723c */ /* 0x040ff00000001818 */
[----:B------:R-:W-:Y:S08]  /*15340*/  HMMA.16816.F32 R28, R180, R178, R28 ;  /* 0x000000b2b41c723c */ /* 0x000ff0000000181c */
[C---:B--2---:R-:W-:Y:S08]  /*15350*/  HMMA.16816.F32 R8, R184.reuse, R192, R8 ;  /* 0x000000c0b808723c */ /* 0x044ff00000001808 */
[C---:B------:R-:W-:Y:S08]  /*15360*/  HMMA.16816.F32 R12, R184.reuse, R194, R12 ;  /* 0x000000c2b80c723c */ /* 0x040ff0000000180c */
[C---:B-1----:R-:W-:Y:S08]  /*15370*/  HMMA.16816.F32 R16, R184.reuse, R164, R16 ;  /* 0x000000a4b810723c */ /* 0x042ff00000001810 */
[C---:B------:R-:W-:Y:S01]  /*15380*/  HMMA.16816.F32 R20, R184.reuse, R166, R20 ;  /* 0x000000a6b814723c */ /* 0x040fe20000001814 */
[----:B------:R-:W1:Y:S07]  /*15390*/  LDSM.16.M88.4 R164, [R205+0x5000] ;  /* 0x00500000cda4783b */ /* 0x000e6e0000000200 */
[C---:B---3--:R-:W-:Y:S08]  /*153a0*/  HMMA.16816.F32 R24, R184.reuse, R172, R24 ;  /* 0x000000acb818723c */ /* 0x048ff00000001818 */
        /* <DEDUP_REMOVED lines=39> */
[----:B------:R2:W2:Y:S01]  /*15620*/  MUFU.TANH R170, R12 ;  /* 0x0000000c00aa7308 */ /* 0x0004a20000002400 */
[----:B------:R-:W-:Y:S02]  /*15630*/  FMUL.FTZ R18, R25, c[0x0][0x320] ;  /* 0x0000c80019127a20 */ /* 0x000fe40000410000 */
[----:B----4-:R-:W-:Y:S02]  /*15640*/  FMUL.FTZ R22, R27, c[0x0][0x320] ;  /* 0x0000c8001b167a20 */ /* 0x010fe40000410000 */
[----:B------:R-:W-:Y:S02]  /*15650*/  FMUL.FTZ R17, R28, c[0x0][0x320] ;  /* 0x0000c8001c117a20 */ /* 0x000fe40000410000 */
[----:B------:R-:W-:Y:S03]  /*15660*/  FMUL.FTZ R16, R29, c[0x0][0x320] ;  /* 0x0000c8001d107a20 */ /* 0x000fe60000410000 */
[----:B------:R4:W2:Y:S01]  /*15670*/  MUFU.TANH R168, R13 ;  /* 0x0000000d00a87308 */ /* 0x0008a20000002400 */
[----:B------:R-:W-:Y:S02]  /*15680*/  FMUL.FTZ R21, R30, c[0x0][0x320] ;  /* 0x0000c8001e157a20 */ /* 0x000fe40000410000 */
[----:B------:R-:W-:Y:S02]  /*15690*/  FMUL.FTZ R20, R31, c[0x0][0x320] ;  /* 0x0000c8001f147a20 */ /* 0x000fe40000410000 */
[----:B-1----:R-:W-:Y:S05]  /*156a0*/  FMUL.FTZ R23, R26, c[0x0][0x320] ;  /* 0x0000c8001a177a20 */ /* 0x002fea0000410000 */
        /* <DEDUP_REMOVED lines=14> */
[----:B------:R-:W-:Y:S01]  /*15790*/  MOV R224, RZ ;  /* 0x000000ff00e07202 */ /* 0x000fe20000000f00 */
[----:B------:R-:W2:Y:S01]  /*157a0*/  S2R R229, SR_CTAID.Y ;  /* 0x0000000000e57919 */ /* 0x000ea20000002600 */
[----:B------:R-:W-:Y:S02]  /*157b0*/  ISETP.NE.AND P0, PT, R0, c[0x0][0x2b8], PT ;  /* 0x0000ae0000007a0c */ /* 0x000fe40003f05270 */
[----:B------:R-:W-:Y:S05]  /*157c0*/  IADD3 R2, R2, -0x30, R235 ;  /* 0xffffffd002027810 */ /* 0x000fea0007ffe0eb */
[----:B------:R-:W-:Y:S06]  /*157d0*/  IMAD.MOV.U32 R0, RZ, RZ, R2 ;  /* 0x000000ffff007224 */ /* 0x000fec00078e0002 */
[----:B------:R-:W-:Y:S05]  /*157e0*/  @P0 IMAD.HI.U32 R3, R2, c[0x0][0x2bc], RZ ;  /* 0x0000af0002030a27 */ /* 0x000fea00078e00ff */
[----:B------:R-:W-:Y:S04]  /*157f0*/  @P0 SHF.R.U32.HI R0, RZ, c[0x0][0x2c0], R3 ;  /* 0x0000b000ff000a19 */ /* 0x000fe80000011603 */
[C---:B------:R-:W-:Y:S01]  /*15800*/  @!P1 IADD3 R3, P0, R0.reuse, R240, RZ ;  /* 0x000000f000039210 */ /* 0x040fe20007f1e0ff */
[----:B--2---:R-:W-:Y:S03]  /*15810*/  IMAD.WIDE.U32 R236, R229, c[0x0][0x1e8], RZ ;  /* 0x00007a00e5ec7a25 */ /* 0x004fe600078e00ff */
        /* <DEDUP_REMOVED lines=9> */
[----:B------:R-:W-:Y:S05]  /*158b0*/  IMAD R0, R225, c[0x0][0x1e4], R0 ;  /* 0x00007900e1007a24 */ /* 0x000fea00078e0200 */
[----:B------:R-:W-:Y:S02]  /*158c0*/  IADD3 R3, R3, R0, RZ ;  /* 0x0000000003037210 */ /* 0x000fe40007ffe0ff */
        /* <DEDUP_REMOVED lines=8> */
[----:B------:R-:W-:-:S06]  /*15950*/  BRA.DIV ~URZ, `(.L_x_1272) ;  /* 0x000071027f007947 */ /* 0x000fcc000b800000 */
[----:B------:R2:W3:Y:S02]  /*15960*/  SHFL.IDX PT, R4, R7, RZ, 0x181f ;  /* 0x00181fff07047589 */ /* 0x0004e400000e0000 */
.L_x_1348:
[----:B------:R-:W-:-:S05]  /*15970*/  BRA.DIV ~URZ, `(.L_x_1273) ;  /* 0x000071627f007947 */ /* 0x000fca000b800000 */
[----:B------:R4:W2:Y:S02]  /*15980*/  SHFL.IDX PT, R0, R14, RZ, 0x181f ;  /* 0x00181fff0e007589 */ /* 0x0008a400000e0000 */
.L_x_1349:
[----:B------:R-:W-:Y:S02]  /*15990*/  ISETP.GE.AND P0, PT, R221, 0x1, PT ;  /* 0x00000001dd00780c */ /* 0x000fe40003f06270 */
[----:B------:R-:W-:Y:S02]  /*159a0*/  ISETP.GE.AND P5, PT, R223, c[0x0][0x1d4], PT ;  /* 0x00007500df007a0c */ /* 0x000fe40003fa6270 */
[----:B------:R-:W-:Y:S02]  /*159b0*/  ISETP.GE.AND P4, PT, R227, c[0x0][0x1d4], PT ;  /* 0x00007500e3007a0c */ /* 0x000fe40003f86270 */
[----:B------:R-:W-:Y:S02]  /*159c0*/  ISETP.GE.AND P3, PT, R228, c[0x0][0x1d4], PT ;  /* 0x00007500e4007a0c */ /* 0x000fe40003f66270 */
[----:B------:R-:W-:Y:S04]  /*159d0*/  IADD3 R15, R223, 0xc0, RZ ;  /* 0x000000c0df0f7810 */ /* 0x000fe80007ffe0ff */
[----:B------:R-:W-:Y:S02]  /*159e0*/  ISETP.GE.AND P2, PT, R15, c[0x0][0x1d4], PT ;  /* 0x000075000f007a0c */ /* 0x000fe40003f46270 */
[----:B--2---:R-:W-:Y:S05]  /*159f0*/  @P0 IADD3 R12, P1, R0, R226, RZ ;  /* 0x000000e2000c0210 */ /* 0x004fea0007f3e0ff */
[----:B---3--:R-:W-:Y:S01]  /*15a00*/  @P0 IMAD.X R13, R4, 0x1, R215, P1 ;  /* 0x00000001040d0824 */ /* 0x008fe200008e06d7 */
        /* <DEDUP_REMOVED lines=13> */
[----:B------:R-:W-:-:S05]  /*15ae0*/  BRA.DIV ~URZ, `(.L_x_1274) ;  /* 0x000070727f007947 */ /* 0x000fca000b800000 */
[----:B------:R3:W2:Y:S04]  /*15af0*/  SHFL.IDX PT, R4, R7, 0x1, 0x181f ;  /* 0x00381f0007047f89 */ /* 0x0006a800000e0000 */
[----:B------:R3:W4:Y:S02]  /*15b00*/  SHFL.IDX PT, R0, R14, 0x1, 0x181f ;  /* 0x00381f000e007f89 */ /* 0x00072400000e0000 */
.L_x_1350:
[----:B------:R-:W-:Y:S02]  /*15b10*/  ISETP.GE.AND P0, PT, R221, 0x21, PT ;  /* 0x00000021dd00780c */ /* 0x000fe40003f06270 */
[----:B------:R-:W-:Y:S02]  /*15b20*/  ISETP.GE.AND P5, PT, R223, c[0x0][0x1d4], PT ;  /* 0x00007500df007a0c */ /* 0x000fe40003fa6270 */
[----:B------:R-:W-:Y:S02]  /*15b30*/  ISETP.GE.AND P4, PT, R227, c[0x0][0x1d4], PT ;  /* 0x00007500e3007a0c */ /* 0x000fe40003f86270 */
[----:B------:R-:W-:Y:S02]  /*15b40*/  ISETP.GE.AND P3, PT, R228, c[0x0][0x1d4], PT ;  /* 0x00007500e4007a0c */ /* 0x000fe40003f66270 */
[----:B---3--:R-:W-:Y:S04]  /*15b50*/  IADD3 R7, R223, 0xc0, RZ ;  /* 0x000000c0df077810 */ /* 0x008fe80007ffe0ff */
[----:B------:R-:W-:Y:S02]  /*15b60*/  ISETP.GE.AND P2, PT, R7, c[0x0][0x1d4], PT ;  /* 0x0000750007007a0c */ /* 0x000fe40003f46270 */
[----:B--2-4-:R-:W-:Y:S05]  /*15b70*/  @P0 IADD3 R12, P1, R0, R226, RZ ;  /* 0x000000e2000c0210 */ /* 0x014fea0007f3e0ff */
        /* <DEDUP_REMOVED lines=13> */
[----:B------:R2:W-:Y:S03]  /*15c50*/  @P0 LDGSTS.E.BYPASS.LTC128B.128 [R213+0xf880], [R2.64], !P2 ;  /* 0x0f88000002d50fae */ /* 0x0005e6000d101d4e */
.L_x_1271:
[----:B--234-:R-:W-:Y:S05]  /*15c60*/  BSYNC B0 ;  /* 0x0000000000007941 */ /* 0x01cfea0003800000 */
.L_x_1270:
[----:B------:R-:W-:Y:S01]  /*15c70*/  LOP3.LUT R3, RZ, c[0x0][0x324], RZ, 0x33, !PT ;  /* 0x0000c900ff037a12 */ /* 0x000fe200078e33ff */
[----:B------:R-:W-:Y:S01]  /*15c80*/  IMAD.MOV.U32 R2, RZ, RZ, 0x1 ;  /* 0x00000001ff027424 */ /* 0x000fe200078e00ff */
[----:B------:R-:W2:Y:S01]  /*15c90*/  LDL R0, [R1+0x4] ;  /* 0x0000040001007983 */ /* 0x000ea20000100800 */
[----:B------:R-:W-:Y:S03]  /*15ca0*/  IMAD R4, R222, -0x30, RZ ;  /* 0xffffffd0de047824 */ /* 0x000fe600078e02ff */
[----:B------:R-:W-:Y:S01]  /*15cb0*/  ISETP.NE.AND P0, PT, R2, c[0x0][0x2c4], PT ;  /* 0x0000b10002007a0c */ /* 0x000fe20003f05270 */
[----:B------:R-:W0:Y:S01]  /*15cc0*/  LDGDEPBAR ;  /* 0x00000000000079af */ /* 0x000e220000000000 */
        /* <DEDUP_REMOVED lines=10> */
[----:B------:R2:W3:Y:S02]  /*15d70*/  SHFL.IDX PT, R3, R7, RZ, 0x1c1f ;  /* 0x001c1fff07037589 */ /* 0x0004e400000e0000 */
.L_x_1351:
[----:B---3--:R-:W-:Y:S01]  /*15d80*/  IADD3 R2, R9, R3, RZ ;  /* 0x0000000309027210 */ /* 0x008fe20007ffe0ff */
[----:B------:R-:W-:Y:S05]  /*15d90*/  IMAD.MOV.U32 R0, RZ, RZ, 0x1 ;  /* 0x00000001ff007424 */ /* 0x000fea00078e00ff */
[----:B------:R-:W-:Y:S01]  /*15da0*/  ISETP.LE.AND P0, PT, R0, c[0x0][0x32c], PT ;  /* 0x0000cb0000007a0c */ /* 0x000fe20003f03270 */
[----:B------:R-:W-:Y:S11]  /*15db0*/  IMAD.IADD R0, R8, 0x1, R3 ;  /* 0x0000000108007824 */ /* 0x000ff600078e0203 */
[----:B------:R-:W-:Y:S01]  /*15dc0*/  @!UPT UIADD3 URZ, URZ, URZ, URZ ;  /* 0x0000003f3f3ff290 */ /* 0x000fe2000fffe03f */
        /* <DEDUP_REMOVED lines=14> */
.L_x_1278:
[----:B------:R-:W-:Y:S04]  /*15eb0*/  MOV R11, 0x1 ;  /* 0x00000001000b7802 */ /* 0x000fe80000000f00 */
[----:B------:R-:W-:Y:S11]  /*15ec0*/  ISETP.NE.AND P0, PT, R11, c[0x0][0x32c], PT ;  /* 0x0000cb000b007a0c */ /* 0x000ff60003f05270 */
[----:B------:R-:W-:Y:S02]  /*15ed0*/  @!UPT UIADD3 URZ, URZ, URZ, URZ ;  /* 0x0000003f3f3ff290 */ /* 0x000fe4000fffe03f */
[----:B------:R-:W-:Y:S05]  /*15ee0*/  @P0 IMAD.HI.U32 R11, R3, c[0x0][0x330], RZ ;  /* 0x0000cc00030b0a27 */ /* 0x000fea00078e00ff */
[----:B------:R-:W-:Y:S02]  /*15ef0*/  @P0 SHF.R.U32.HI R3, RZ, c[0x0][0x334], R11 ;  /* 0x0000cd00ff030a19 */ /* 0x000fe4000001160b */
.L_x_1279:
[----:B------:R-:W-:Y:S05]  /*15f00*/  BSYNC B0 ;  /* 0x0000000000007941 */ /* 0x000fea0003800000 */
.L_x_1277:
[----:B------:R-:W-:Y:S05]  /*15f10*/  IMAD R3, R3, c[0x0][0x32c], R10 ;  /* 0x0000cb0003037a24 */ /* 0x000fea00078e020a */
[----:B------:R-:W-:Y:S02]  /*15f20*/  IADD3 R11, R3, c[0x0][0x32c], RZ ;  /* 0x0000cb00030b7a10 */ /* 0x000fe40007ffe0ff */
[----:B------:R-:W-:Y:S02]  /*15f30*/  IMNMX R0, R0, R3, !PT ;  /* 0x0000000300007217 */ /* 0x000fe40007800200 */
[----:B------:R-:W-:Y:S02]  /*15f40*/  IMNMX R2, R2, R11, PT ;  /* 0x0000000b02027217 */ /* 0x000fe40003800200 */
.L_x_1276:
        /* <DEDUP_REMOVED lines=45> */
[----:B-1----:R-:W-:Y:S02]  /*16220*/  FSEL R181, R19, -INF , !P0 ;  /* 0xff80000013b57808 */ /* 0x002fe40004000000 */
        /* <DEDUP_REMOVED lines=17> */
.L_x_1352:
        /* <DEDUP_REMOVED lines=19> */
.L_x_1283:
[----:B------:R-:W-:Y:S04]  /*16470*/  MOV R4, 0x1 ;  /* 0x0000000100047802 */ /* 0x000fe80000000f00 */
[----:B------:R-:W-:Y:S11]  /*16480*/  ISETP.NE.AND P0, PT, R4, c[0x0][0x32c], PT ;  /* 0x0000cb0004007a0c */ /* 0x000ff60003f05270 */
[----:B------:R-:W-:Y:S02]  /*16490*/  @!UPT UIADD3 URZ, URZ, URZ, URZ ;  /* 0x0000003f3f3ff290 */ /* 0x000fe4000fffe03f */
[----:B------:R-:W-:Y:S05]  /*164a0*/  @P0 IMAD.HI.U32 R4, R3, c[0x0][0x330], RZ ;  /* 0x0000cc0003040a27 */ /* 0x000fea00078e00ff */
[----:B------:R-:W-:Y:S02]  /*164b0*/  @P0 SHF.R.U32.HI R3, RZ, c[0x0][0x334], R4 ;  /* 0x0000cd00ff030a19 */ /* 0x000fe40000011604 */
.L_x_1284:
[----:B------:R-:W-:Y:S05]  /*164c0*/  BSYNC B0 ;  /* 0x0000000000007941 */ /* 0x000fea0003800000 */
.L_x_1282:
[----:B------:R-:W-:Y:S05]  /*164d0*/  IMAD R3, R3, c[0x0][0x32c], R10 ;  /* 0x0000cb0003037a24 */ /* 0x000fea00078e020a */
[----:B------:R-:W-:Y:S02]  /*164e0*/  IADD3 R4, R3, c[0x0][0x32c], RZ ;  /* 0x0000cb0003047a10 */ /* 0x000fe40007ffe0ff */
[----:B------:R-:W-:Y:S02]  /*164f0*/  IMNMX R0, R0, R3, !PT ;  /* 0x0000000300007217 */ /* 0x000fe40007800200 */
[----:B------:R-:W-:Y:S02]  /*16500*/  IMNMX R2, R2, R4, PT ;  /* 0x0000000402027217 */ /* 0x000fe40003800200 */
.L_x_1281:
[----:B------:R-:W-:Y:S02]  /*16510*/  ISETP.GT.AND P0, PT, R0, RZ, !P1 ;  /* 0x000000ff0000720c */ /* 0x000fe40004f04270 */
[----:B------:R-:W-:Y:S02]  /*16520*/  LOP3.LUT P1, RZ, R212, 0x1, RZ, 0xc0, !PT ;  /* 0x00000001d4ff7812 */ /* 0x000fe4000782c0ff */
[----:B------:R-:W-:Y:S02]  /*16530*/  ISETP.LT.OR P0, PT, R2, 0x1, P0 ;  /* 0x000000010200780c */ /* 0x000fe40000701670 */
[----:B------:R-:W-:Y:S02]  /*16540*/  FMNMX.FTZ R4, R12, R6, !PT ;  /* 0x000000060c047209 */ /* 0x000fe40007810000 */
[----:B------:R-:W-:Y:S02]  /*16550*/  FSEL R8, R176, -INF , !P0 ;  /* 0xff800000b0087808 */ /* 0x000fe40004000000 */
[----:B------:R-:W-:Y:S02]  /*16560*/  LOP3.LUT P0, RZ, R212, 0x10, RZ, 0xc0, !PT ;  /* 0x00000010d4ff7812 */ /* 0x000fe4000780c0ff */
[----:B-12---:R-:W-:Y:S02]  /*16570*/  FMNMX.FTZ R7, R8, R137, !PT ;  /* 0x0000008908077209 */ /* 0x006fe40007810000 */
        /* <DEDUP_REMOVED lines=60> */
[----:B------:R1:W2:Y:S02]  /*16940*/  SHFL.BFLY PT, R0, R4, 0x2, 0x1f ;  /* 0x0c401f0004007f89 */ /* 0x0002a400000e0000 */
.L_x_1353:
[----:B--2---:R-:W-:Y:S01]  /*16950*/  FMNMX.FTZ R136, R4, R0, !PT ;  /* 0x0000000004887209 */ /* 0x004fe20007810000 */
[----:B------:R-:W-:-:S05]  /*16960*/  BRA.DIV ~URZ, `(.L_x_1286) ;  /* 0x000064227f007947 */ /* 0x000fca000b800000 */
[----:B-1----:R-:W-:Y:S04]  /*16970*/  SHFL.BFLY PT, R4, R7, 0x2, 0x1f ;  /* 0x0c401f0007047f89 */ /* 0x002fe800000e0000 */
[----:B------:R-:W1:Y:S02]  /*16980*/  SHFL.BFLY PT, R2, R136, 0x1, 0x1f ;  /* 0x0c201f0088027f89 */ /* 0x000e6400000e0000 */
[----:B-1----:R-:W-:Y:S02]  /*16990*/  FMNMX.FTZ R136, R136, R2, !PT ;  /* 0x0000000288887209 */ /* 0x002fe40007810000 */
[----:B------:R-:W-:Y:S05]  /*169a0*/  FMNMX.FTZ R4, R7, R4, !PT ;  /* 0x0000000407047209 */ /* 0x000fea0007810000 */
[----:B------:R1:W2:Y:S02]  /*169b0*/  SHFL.BFLY PT, R0, R4, 0x1, 0x1f ;  /* 0x0c201f0004007f89 */ /* 0x0002a400000e0000 */
.L_x_1354:
[----:B-12---:R-:W-:Y:S01]  /*169c0*/  FMNMX.FTZ R4, R0, R4, !PT ;  /* 0x0000000400047209 */ /* 0x006fe20007810000 */
[C---:B------:R-:W-:Y:S01]  /*169d0*/  FMUL.FTZ R7, R136.reuse, c[0x0][0x2d0] ;  /* 0x0000b40088077a20 */ /* 0x040fe20000410000 */
[----:B------:R-:W-:Y:S01]  /*169e0*/  FSETP.NEU.FTZ.AND P0, PT, R136, -INF , PT ;  /* 0xff8000008800780b */ /* 0x000fe20003f1d000 */
[----:B------:R-:W-:Y:S01]  /*169f0*/  WARPSYNC 0xffffffff ;  /* 0xffffffff00007948 */ /* 0x000fe20003800000 */
[----:B------:R-:W1:Y:S01]  /*16a00*/  LDSM.16.MT88.4 R16, [R201+0x4080] ;  /* 0x00408000c910783b */ /* 0x000e620000004200 */
[----:B------:R-:W-:Y:S01]  /*16a10*/  FMUL.FTZ R0, R4, c[0x0][0x2d0] ;  /* 0x0000b40004007a20 */ /* 0x000fe20000410000 */
[----:B------:R-:W-:Y:S02]  /*16a20*/  FSEL R2, R136, RZ, P0 ;  /* 0x000000ff88027208 */ /* 0x000fe40000000000 */
[----:B------:R-:W-:Y:S02]  /*16a30*/  FSEL R7, R7, RZ, P0 ;  /* 0x000000ff07077208 */ /* 0x000fe40000000000 */
[----:B------:R-:W-:Y:S02]  /*16a40*/  FSETP.NEU.FTZ.AND P0, PT, R4, -INF , PT ;  /* 0xff8000000400780b */ /* 0x000fe40003f1d000 */
[----:B------:R-:W2:Y:S01]  /*16a50*/  LDSM.16.MT88.4 R24, [R202+0x4080] ;  /* 0x00408000ca18783b */ /* 0x000ea20000004200 */
[--C-:B------:R-:W-:Y:S01]  /*16a60*/  FFMA.FTZ R12, R12, c[0x0][0x2d0], -R7.reuse ;  /* 0x0000b4000c0c7a23 */ /* 0x100fe20000010807 */
[----:B------:R-:W-:Y:S01]  /*16a70*/  FSEL R138, R0, RZ, P0 ;  /* 0x000000ff008a7208 */ /* 0x000fe20000000000 */
[----:B------:R-:W-:Y:S01]  /*16a80*/  FADD.FTZ R0, -R2, R6 ;  /* 0x0000000602007221 */ /* 0x000fe20000010100 */
[----:B------:R-:W-:Y:S01]  /*16a90*/  FSEL R3, R4, RZ, P0 ;  /* 0x000000ff04037208 */ /* 0x000fe20000000000 */
[--C-:B------:R-:W-:Y:S01]  /*16aa0*/  FFMA.FTZ R15, R15, c[0x0][0x2d0], -R7.reuse ;  /* 0x0000b4000f0f7a23 */ /* 0x100fe20000010807 */
[----:B------:R-:W-:Y:S01]  /*16ab0*/  MUFU.EX2 R219, R12 ;  /* 0x0000000c00db7308 */ /* 0x000fe20000000800 */
[----:B------:R-:W-:Y:S01]  /*16ac0*/  FMUL.FTZ R0, R0, c[0x0][0x2d0] ;  /* 0x0000b40000007a20 */ /* 0x000fe20000410000 */
[----:B------:R-:W-:Y:S01]  /*16ad0*/  ISETP.GT.AND P0, PT, R222, R234, PT ;  /* 0x000000eade00720c */ /* 0x000fe20003f04270 */
[--C-:B------:R-:W-:Y:S02]  /*16ae0*/  FFMA.FTZ R14, R14, c[0x0][0x2d0], -R7.reuse ;  /* 0x0000b4000e0e7a23 */ /* 0x100fe40000010807 */
[----:B------:R-:W-:Y:S02]  /*16af0*/  FFMA.FTZ R13, R13, c[0x0][0x2d0], -R7 ;  /* 0x0000b4000d0d7a23 */ /* 0x000fe40000010807 */
[--C-:B------:R-:W-:Y:S02]  /*16b00*/  FFMA.FTZ R8, R8, c[0x0][0x2d0], -R138.reuse ;  /* 0x0000b40008087a23 */ /* 0x100fe4000001088a */
[--C-:B------:R-:W-:Y:S01]  /*16b10*/  FFMA.FTZ R11, R11, c[0x0][0x2d0], -R138.reuse ;  /* 0x0000b4000b0b7a23 */ /* 0x100fe2000001088a */
[----:B------:R3:W-:Y:S01]  /*16b20*/  MUFU.EX2 R2, R0 ;  /* 0x0000000000027308 */ /* 0x0007e20000000800 */
[--C-:B------:R-:W-:Y:S02]  /*16b30*/  FFMA.FTZ R10, R10, c[0x0][0x2d0], -R138.reuse ;  /* 0x0000b4000a0a7a23 */ /* 0x100fe4000001088a */
[--C-:B------:R-:W-:Y:S07]  /*16b40*/  FFMA.FTZ R9, R9, c[0x0][0x2d0], -R138.reuse ;  /* 0x0000b40009097a23 */ /* 0x100fee000001088a */
[----:B------:R-:W4:Y:S10]  /*16b50*/  MUFU.EX2 R218, R15 ;  /* 0x0000000f00da7308 */ /* 0x000f340000000800 */
[----:B------:R-:W-:Y:S01]  /*16b60*/  MUFU.EX2 R217, R14 ;  /* 0x0000000e00d97308 */ /* 0x000fe20000000800 */
[----:B---3--:R-:W-:Y:S02]  /*16b70*/  FADD.FTZ R0, -R3, R137 ;  /* 0x0000008903007221 */ /* 0x008fe40000010100 */
[--C-:B------:R-:W-:Y:S02]  /*16b80*/  FFMA.FTZ R3, R168, c[0x0][0x2d0], -R7.reuse ;  /* 0x0000b400a8037a23 */ /* 0x100fe40000010807 */
[----:B------:R-:W-:Y:S05]  /*16b90*/  FMUL.FTZ R0, R0, c[0x0][0x2d0] ;  /* 0x0000b40000007a20 */ /* 0x000fea0000410000 */
[----:B------:R-:W3:Y:S10]  /*16ba0*/  MUFU.EX2 R216, R13 ;  /* 0x0000000d00d87308 */ /* 0x000ef40000000800 */
[----:B------:R-:W-:Y:S10]  /*16bb0*/  MUFU.EX2 R215, R8 ;  /* 0x0000000800d77308 */ /* 0x000ff40000000800 */
[----:B------:R-:W5:Y:S10]  /*16bc0*/  MUFU.EX2 R214, R11 ;  /* 0x0000000b00d67308 */ /* 0x000f740000000800 */
[----:B------:R-:W-:Y:S10]  /*16bd0*/  MUFU.EX2 R199, R10 ;  /* 0x0000000a00c77308 */ /* 0x000ff40000000800 */
[----:B------:R-:W-:Y:S10]  /*16be0*/  MUFU.EX2 R198, R9 ;  /* 0x0000000900c67308 */ /* 0x000ff40000000800 */
[----:B------:R-:W1:Y:S10]  /*16bf0*/  MUFU.EX2 R0, R0 ;  /* 0x0000000000007308 */ /* 0x000e740000000800 */
[----:B------:R1:W-:Y:S02]  /*16c00*/  MUFU.EX2 R197, R3 ;  /* 0x0000000300c57308 */ /* 0x0003e40000000800 */
[--C-:B-1----:R-:W-:Y:S01]  /*16c10*/  FFMA.FTZ R3, R139, c[0x0][0x2d0], -R7.reuse ;  /* 0x0000b4008b037a23 */ /* 0x102fe20000010807 */
[----:B----4-:R-:W-:Y:S01]  /*16c20*/  F2FP.PACK_AB R164, R218, R219 ;  /* 0x000000dbdaa4723e */ /* 0x010fe200000000ff */
[----:B------:R-:W-:Y:S01]  /*16c30*/  FMUL.FTZ R8, R2, R140 ;  /* 0x0000008c02087220 */ /* 0x000fe20000410000 */
[----:B---3--:R-:W-:Y:S01]  /*16c40*/  F2FP.PACK_AB R166, R216, R217 ;  /* 0x000000d9d8a6723e */ /* 0x008fe200000000ff */
[----:B------:R-:W-:Y:S01]  /*16c50*/  FMUL.FTZ R9, R2, R141 ;  /* 0x0000008d02097220 */ /* 0x000fe20000410000 */
[----:B-----5:R-:W-:Y:S01]  /*16c60*/  F2FP.PACK_AB R165, R214, R215 ;  /* 0x000000d7d6a5723e */ /* 0x020fe200000000ff */
[----:B------:R-:W-:Y:S01]  /*16c70*/  FMUL.FTZ R10, R0, R142 ;  /* 0x0000008e000a7220 */ /* 0x000fe20000410000 */
[----:B------:R-:W-:Y:S01]  /*16c80*/  F2FP.PACK_AB R167, R198, R199 ;  /* 0x000000c7c6a7723e */ /* 0x000fe200000000ff */
[----:B------:R-:W-:Y:S01]  /*16c90*/  FMUL.FTZ R11, R0, R143 ;  /* 0x0000008f000b7220 */ /* 0x000fe20000410000 */
[----:B------:R1:W3:Y:S01]  /*16ca0*/  MUFU.EX2 R196, R3 ;  /* 0x0000000300c47308 */ /* 0x0002e20000000800 */
[----:B------:R-:W4:Y:S01]  /*16cb0*/  LDSM.16.MT88.4 R140, [R204+0x4080] ;  /* 0x00408000cc8c783b */ /* 0x000f220000004200 */
[C---:B------:R-:W-:Y:S02]  /*16cc0*/  FMUL.FTZ R12, R2.reuse, R144 ;  /* 0x00000090020c7220 */ /* 0x040fe40000410000 */
[----:B------:R-:W-:Y:S02]  /*16cd0*/  FMUL.FTZ R13, R2, R145 ;  /* 0x00000091020d7220 */ /* 0x000fe40000410000 */
[C---:B------:R-:W-:Y:S05]  /*16ce0*/  HMMA.16816.F32 R8, R164.reuse, R16, R8 ;  /* 0x00000010a408723c */ /* 0x040fea0000001808 */
[C---:B------:R-:W-:Y:S02]  /*16cf0*/  FMUL.FTZ R14, R0.reuse, R146 ;  /* 0x00000092000e7220 */ /* 0x040fe40000410000 */
[----:B------:R-:W-:Y:S02]  /*16d00*/  FMUL.FTZ R15, R0, R147 ;  /* 0x00000093000f7220 */ /* 0x000fe40000410000 */
[----:B------:R-:W5:Y:S03]  /*16d10*/  LDSM.16.MT88.4 R144, [R203+0x4080] ;  /* 0x00408000cb90783b */ /* 0x000f660000004200 */
[C---:B------:R-:W-:Y:S02]  /*16d20*/  FMUL.FTZ R16, R2.reuse, R148 ;  /* 0x0000009402107220 */ /* 0x040fe40000410000 */
[C---:B------:R-:W-:Y:S03]  /*16d30*/  HMMA.16816.F32 R12, R164.reuse, R18, R12 ;  /* 0x00000012a40c723c */ /* 0x040fe6000000180c */
[C---:B------:R-:W-:Y:S02]  /*16d40*/  FMUL.FTZ R17, R2.reuse, R149 ;  /* 0x0000009502117220 */ /* 0x040fe40000410000 */
[----:B------:R-:W-:Y:S02]  /*16d50*/  FMUL.FTZ R20, R2, R152 ;  /* 0x0000009802147220 */ /* 0x000fe40000410000 */
[C---:B------:R-:W-:Y:S02]  /*16d60*/  FMUL.FTZ R18, R0.reuse, R150 ;  /* 0x0000009600127220 */ /* 0x040fe40000410000 */
[----:B------:R-:W-:Y:S02]  /*16d70*/  FMUL.FTZ R19, R0, R151 ;  /* 0x0000009700137220 */ /* 0x000fe40000410000 */
[----:B------:R-:W3:Y:S01]  /*16d80*/  LDSM.16.MT88.4 R148, [R201+0x5880] ;  /* 0x00588000c994783b */ /* 0x000ee20000004200 */
[----:B------:R-:W-:Y:S02]  /*16d90*/  FMUL.FTZ R21, R2, R153 ;  /* 0x0000009902157220 */ /* 0x000fe40000410000 */
[C---:B------:R-:W-:Y:S02]  /*16da0*/  FMUL.FTZ R22, R0.reuse, R154 ;  /* 0x0000009a00167220 */ /* 0x040fe40000410000 */
[C---:B--2---:R-:W-:Y:S03]  /*16db0*/  HMMA.16816.F32 R16, R164.reuse, R24, R16 ;  /* 0x00000018a410723c */ /* 0x044fe60000001810 */
        /* <DEDUP_REMOVED lines=12> */
[C---:B----4-:R-:W-:Y:S03]  /*16e80*/  HMMA.16816.F32 R24, R164.reuse, R140, R24 ;  /* 0x0000008ca418723c */ /* 0x050fe60000001818 */
[----:B------:R-:W-:Y:S01]  /*16e90*/  LDSM.16.MT88.4 R160, [R203+0x4880] ;  /* 0x00488000cba0783b */ /* 0x000fe20000004200 */
[--C-:B-1----:R-:W-:Y:S02]  /*16ea0*/  FFMA.FTZ R3, R170, c[0x0][0x2d0], -R7.reuse ;  /* 0x0000b400aa037a23 */ /* 0x102fe40000010807 */
[C---:B------:R-:W-:Y:S02]  /*16eb0*/  FMUL.FTZ R32, R2.reuse, R32 ;  /* 0x0000002002207220 */ /* 0x040fe40000410000 */
[C---:B------:R-:W-:Y:S01]  /*16ec0*/  HMMA.16816.F32 R28, R164.reuse, R142, R28 ;  /* 0x0000008ea41c723c */ /* 0x040fe2000000181c */
[----:B------:R1:W-:Y:S02]  /*16ed0*/  MUFU.EX2 R195, R3 ;  /* 0x0000000300c37308 */ /* 0x0003e40000000800 */
[----:B------:R-:W2:Y:S01]  /*16ee0*/  LDSM.16.MT88.4 R140, [R202+0x5880] ;  /* 0x00588000ca8c783b */ /* 0x000ea20000004200 */
[----:B------:R-:W-:Y:S02]  /*16ef0*/  FMUL.FTZ R33, R2, R33 ;  /* 0x0000002102217220 */ /* 0x000fe40000410000 */
[C---:B------:R-:W-:Y:S02]  /*16f00*/  FMUL.FTZ R34, R0.reuse, R34 ;  /* 0x0000002200227220 */ /* 0x040fe40000410000 */
[----:B------:R-:W-:Y:S04]  /*16f10*/  FMUL.FTZ R35, R0, R35 ;  /* 0x0000002300237220 */ /* 0x000fe80000410000 */
[C---:B------:R-:W-:Y:S02]  /*16f20*/  FMUL.FTZ R36, R2.reuse, R36 ;  /* 0x0000002402247220 */ /* 0x040fe40000410000 */
[----:B------:R-:W-:Y:S01]  /*16f30*/  FMUL.FTZ R37, R2, R37 ;  /* 0x0000002502257220 */ /* 0x000fe20000410000 */
[C---:B-----5:R-:W-:Y:S03]  /*16f40*/  HMMA.16816.F32 R32, R164.reuse, R144, R32 ;  /* 0x00000090a420723c */ /* 0x060fe60000001820 */
        /* <DEDUP_REMOVED lines=9> */
[----:B------:R-:W-:Y:S02]  /*16fe0*/  LDSM.16.MT88.4 R176, [R202+0x7880] ;  /* 0x00788000cab0783b */ /* 0x000fe40000004200 */
[----:B------:R1:W-:Y:S01]  /*16ff0*/  MUFU.EX2 R194, R3 ;  /* 0x0000000300c27308 */ /* 0x0003e20000000800 */
[C---:B---3--:R-:W-:Y:S03]  /*17000*/  HMMA.16816.F32 R40, R164.reuse, R148, R40 ;  /* 0x00000094a428723c */ /* 0x048fe60000001828 */
[C---:B------:R-:W-:Y:S02]  /*17010*/  FMUL.FTZ R44, R2.reuse, R44 ;  /* 0x0000002c022c7220 */ /* 0x040fe40000410000 */
[----:B------:R-:W-:Y:S02]  /*17020*/  FMUL.FTZ R45, R2, R45 ;  /* 0x0000002d022d7220 */ /* 0x000fe40000410000 */
[C---:B------:R-:W-:Y:S02]  /*17030*/  FMUL.FTZ R46, R0.reuse, R46 ;  /* 0x0000002e002e7220 */ /* 0x040fe40000410000 */
[----:B------:R-:W-:Y:S03]  /*17040*/  FMUL.FTZ R47, R0, R47 ;  /* 0x0000002f002f7220 */ /* 0x000fe60000410000 */
[C---:B------:R-:W-:Y:S02]  /*17050*/  FMUL.FTZ R48, R2.reuse, R48 ;  /* 0x0000003002307220 */ /* 0x040fe40000410000 */
[----:B------:R-:W-:Y:S02]  /*17060*/  FMUL.FTZ R49, R2, R49 ;  /* 0x0000003102317220 */ /* 0x000fe40000410000 */
[C---:B------:R-:W-:Y:S01]  /*17070*/  HMMA.16816.F32 R44, R164.reuse, R150, R44 ;  /* 0x00000096a42c723c */ /* 0x040fe2000000182c */
[----:B------:R-:W3:Y:S02]  /*17080*/  LDSM.16.MT88.4 R148, [R203+0x5880] ;  /* 0x00588000cb94783b */ /* 0x000ee40000004200 */
[C---:B------:R-:W-:Y:S02]  /*17090*/  FMUL.FTZ R50, R0.reuse, R50 ;  /* 0x0000003200327220 */ /* 0x040fe40000410000 */
[----:B------:R-:W-:Y:S02]  /*170a0*/  FMUL.FTZ R51, R0, R51 ;  /* 0x0000003300337220 */ /* 0x000fe40000410000 */
[--C-:B-1----:R-:W-:Y:S02]  /*170b0*/  FFMA.FTZ R3, R169, c[0x0][0x2d0], -R138.reuse ;  /* 0x0000b400a9037a23 */ /* 0x102fe4000001088a */
[C---:B------:R-:W-:Y:S02]  /*170c0*/  FMUL.FTZ R52, R2.reuse, R52 ;  /* 0x0000003402347220 */ /* 0x040fe40000410000 */
[----:B------:R1:W-:Y:S01]  /*170d0*/  MUFU.EX2 R193, R3 ;  /* 0x0000000300c17308 */ /* 0x0003e20000000800 */
[C---:B--2---:R-:W-:Y:S03]  /*170e0*/  HMMA.16816.F32 R48, R164.reuse, R140, R48 ;  /* 0x0000008ca430723c */ /* 0x044fe60000001830 */
[----:B------:R-:W-:Y:S02]  /*170f0*/  FMUL.FTZ R53, R2, R53 ;  /* 0x0000003502357220 */ /* 0x000fe40000410000 */
[C---:B------:R-:W-:Y:S02]  /*17100*/  FMUL.FTZ R54, R0.reuse, R54 ;  /* 0x0000003600367220 */ /* 0x040fe40000410000 */
[----:B------:R-:W-:Y:S02]  /*17110*/  FMUL.FTZ R55, R0, R55 ;  /* 0x0000003700377220 */ /* 0x000fe40000410000 */
[C---:B------:R-:W-:Y:S03]  /*17120*/  FMUL.FTZ R56, R2.reuse, R56 ;  /* 0x0000003802387220 */ /* 0x040fe60000410000 */
[----:B------:R-:W-:Y:S02]  /*17130*/  FMUL.FTZ R57, R2, R57 ;  /* 0x0000003902397220 */ /* 0x000fe40000410000 */
[C---:B------:R-:W-:Y:S01]  /*17140*/  HMMA.16816.F32 R52, R164.reuse, R142, R52 ;  /* 0x0000008ea434723c */ /* 0x040fe20000001834 */
[----:B------:R-:W2:Y:S02]  /*17150*/  LDSM.16.MT88.4 R140, [R201+0x7080] ;  /* 0x00708000c98c783b */ /* 0x000ea40000004200 */
[C---:B------:R-:W-:Y:S02]  /*17160*/  FMUL.FTZ R58, R0.reuse, R58 ;  /* 0x0000003a003a7220 */ /* 0x040fe40000410000 */
[----:B------:R-:W-:Y:S02]  /*17170*/  FMUL.FTZ R59, R0, R59 ;  /* 0x0000003b003b7220 */ /* 0x000fe40000410000 */
[C---:B------:R-:W-:Y:S02]  /*17180*/  FMUL.FTZ R60, R2.reuse, R60 ;  /* 0x0000003c023c7220 */ /* 0x040fe40000410000 */
[--C-:B-1----:R-:W-:Y:S02]  /*17190*/  FFMA.FTZ R3, R171, c[0x0][0x2d0], -R138.reuse ;  /* 0x0000b400ab037a23 */ /* 0x102fe4000001088a */
[----:B------:R-:W-:Y:S01]  /*171a0*/  LDSM.16.MT88.4 R168, [R201+0x6080] ;  /* 0x00608000c9a8783b */ /* 0x000fe20000004200 */
[C---:B----4-:R-:W-:Y:S01]  /*171b0*/  HMMA.16816.F32 R56, R164.reuse, R144, R56 ;  /* 0x00000090a438723c */ /* 0x050fe20000001838 */
[----:B------:R1:W4:Y:S02]  /*171c0*/  MUFU.EX2 R192, R3 ;  /* 0x0000000300c07308 */ /* 0x0003240000000800 */
        /* <DEDUP_REMOVED lines=10> */
[----:B------:R-:W-:Y:S03]  /*17270*/  FMUL.FTZ R69, R2, R69 ;  /* 0x0000004502457220 */ /* 0x000fe60000410000 */
[C---:B---3--:R-:W-:Y:S03]  /*17280*/  HMMA.16816.F32 R64, R164.reuse, R148, R64 ;  /* 0x00000094a440723c */ /* 0x048fe60000001840 */
[C---:B------:R-:W-:Y:S02]  /*17290*/  FMUL.FTZ R70, R0.reuse, R70 ;  /* 0x0000004600467220 */ /* 0x040fe40000410000 */
[----:B------:R-:W-:Y:S02]  /*172a0*/  FMUL.FTZ R71, R0, R71 ;  /* 0x0000004700477220 */ /* 0x000fe40000410000 */
[--C-:B-1----:R-:W-:Y:S02]  /*172b0*/  FFMA.FTZ R3, R172, c[0x0][0x2d0], -R138.reuse ;  /* 0x0000b400ac037a23 */ /* 0x102fe4000001088a */
[C---:B------:R-:W-:Y:S02]  /*172c0*/  FMUL.FTZ R72, R2.reuse, R72 ;  /* 0x0000004802487220 */ /* 0x040fe40000410000 */
[----:B------:R1:W-:Y:S01]  /*172d0*/  MUFU.EX2 R191, R3 ;  /* 0x0000000300bf7308 */ /* 0x0003e20000000800 */
        /* <DEDUP_REMOVED lines=11> */
[--C-:B-1----:R-:W-:Y:S02]  /*17390*/  FFMA.FTZ R3, R173, c[0x0][0x2d0], -R138.reuse ;  /* 0x0000b400ad037a23 */ /* 0x102fe4000001088a */
[----:B------:R-:W-:Y:S01]  /*173a0*/  LDSM.16.MT88.4 R172, [R203+0x6080] ;  /* 0x00608000cbac783b */ /* 0x000fe20000004200 */
[C---:B------:R-:W-:Y:S01]  /*173b0*/  HMMA.16816.F32 R76, R164.reuse, R142, R76 ;  /* 0x0000008ea44c723c */ /* 0x040fe2000000184c */
[----:B------:R-:W1:Y:S02]  /*173c0*/  MUFU.EX2 R190, R3 ;  /* 0x0000000300be7308 */ /* 0x000e640000000800 */
[----:B------:R-:W-:Y:S02]  /*173d0*/  FMUL.FTZ R81, R2, R81 ;  /* 0x0000005102517220 */ /* 0x000fe40000410000 */
[C---:B------:R-:W-:Y:S02]  /*173e0*/  FMUL.FTZ R82, R0.reuse, R82 ;  /* 0x0000005200527220 */ /* 0x040fe40000410000 */
[----:B------:R-:W2:Y:S01]  /*173f0*/  LDSM.16.MT88.4 R140, [R203+0x7080] ;  /* 0x00708000cb8c783b */ /* 0x000ea20000004200 */
        /* <DEDUP_REMOVED lines=61> */
[----:B------:R-:W-:Y:S01]  /*177d0*/  FMUL.FTZ R128, R2, R128 ;  /* 0x0000008002807220 */ /* 0x000fe20000410000 */
[----:B------:R-:W-:Y:S01]  /*177e0*/  F2FP.PACK_AB R140, R196, R197 ;  /* 0x000000c5c48c723e */ /* 0x000fe200000000ff */
[----:B------:R-:W-:Y:S03]  /*177f0*/  FMUL.FTZ R129, R2, R129 ;  /* 0x0000008102817220 */ /* 0x000fe60000410000 */
[C---:B------:R-:W-:Y:S03]  /*17800*/  HMMA.16816.F32 R124, R164.reuse, R142, R124 ;  /* 0x0000008ea47c723c */ /* 0x040fe6000000187c */
[----:B------:R-:W-:Y:S01]  /*17810*/  FMUL.FTZ R130, R0, R130 ;  /* 0x0000008200827220 */ /* 0x000fe20000410000 */
[----:B----4-:R-:W-:Y:S01]  /*17820*/  F2FP.PACK_AB R141, R192, R193 ;  /* 0x000000c1c08d723e */ /* 0x010fe200000000ff */
[----:B------:R-:W-:Y:S02]  /*17830*/  FMUL.FTZ R131, R0, R131 ;  /* 0x0000008300837220 */ /* 0x000fe40000410000 */
[----:B------:R-:W-:Y:S01]  /*17840*/  FMUL.FTZ R132, R2, R132 ;  /* 0x0000008402847220 */ /* 0x000fe20000410000 */
[----:B------:R-:W-:Y:S01]  /*17850*/  F2FP.PACK_AB R142, R194, R195 ;  /* 0x000000c3c28e723e */ /* 0x000fe200000000ff */
[----:B------:R-:W-:Y:S03]  /*17860*/  FMUL.FTZ R133, R2, R133 ;  /* 0x0000008502857220 */ /* 0x000fe60000410000 */
[C---:B-----5:R-:W-:Y:S03]  /*17870*/  HMMA.16816.F32 R128, R164.reuse, R144, R128 ;  /* 0x00000090a480723c */ /* 0x060fe60000001880 */
[----:B------:R-:W-:Y:S01]  /*17880*/  FMUL.FTZ R134, R0, R134 ;  /* 0x0000008600867220 */ /* 0x000fe20000410000 */
[----:B-1----:R-:W-:Y:S01]  /*17890*/  F2FP.PACK_AB R143, R190, R191 ;  /* 0x000000bfbe8f723e */ /* 0x002fe200000000ff */
[----:B------:R-:W-:Y:S02]  /*178a0*/  FMUL.FTZ R135, R0, R135 ;  /* 0x0000008700877220 */ /* 0x000fe40000410000 */
[----:B------:R-:W-:Y:S02]  /*178b0*/  FFMA.FTZ R3, R181, c[0x0][0x2d0], -R7 ;  /* 0x0000b400b5037a23 */ /* 0x000fe40000010807 */
[----:B------:R-:W-:Y:S02]  /*178c0*/  FFMA.FTZ R2, R2, R231, R219 ;  /* 0x000000e702027223 */ /* 0x000fe400000100db */
[----:B------:R1:W-:Y:S01]  /*178d0*/  MUFU.EX2 R189, R3 ;  /* 0x0000000300bd7308 */ /* 0x0003e20000000800 */
[----:B------:R-:W-:Y:S01]  /*178e0*/  HMMA.16816.F32 R132, R164, R146, R132 ;  /* 0x00000092a484723c */ /* 0x000fe20000001884 */
[----:B------:R-:W2:Y:S07]  /*178f0*/  LDSM.16.MT88.4 R144, [R202+0x6080] ;  /* 0x00608000ca90783b */ /* 0x000eae0000004200 */
[C---:B---3--:R-:W-:Y:S01]  /*17900*/  HMMA.16816.F32 R8, R140.reuse, R148, R8 ;  /* 0x000000948c08723c */ /* 0x048fe20000001808 */
[----:B------:R-:W3:Y:S07]  /*17910*/  LDSM.16.MT88.4 R164, [R204+0x6080] ;  /* 0x00608000cca4783b */ /* 0x000eee0000004200 */
[C---:B------:R-:W-:Y:S01]  /*17920*/  HMMA.16816.F32 R12, R140.reuse, R150, R12 ;  /* 0x000000968c0c723c */ /* 0x040fe2000000180c */
[----:B------:R-:W4:Y:S03]  /*17930*/  LDSM.16.MT88.4 R148, [R201+0x7880] ;  /* 0x00788000c994783b */ /* 0x000f260000004200 */
[--C-:B-1----:R-:W-:Y:S04]  /*17940*/  FFMA.FTZ R3, R183, c[0x0][0x2d0], -R7.reuse ;  /* 0x0000b400b7037a23 */ /* 0x102fe80000010807 */
[C---:B------:R-:W-:Y:S01]  /*17950*/  HMMA.16816.F32 R16, R140.reuse, R152, R16 ;  /* 0x000000988c10723c */ /* 0x040fe20000001810 */
[----:B------:R1:W5:Y:S07]  /*17960*/  MUFU.EX2 R188, R3 ;  /* 0x0000000300bc7308 */ /* 0x00036e0000000800 */
[C---:B------:R-:W-:Y:S01]  /*17970*/  HMMA.16816.F32 R20, R140.reuse, R154, R20 ;  /* 0x0000009a8c14723c */ /* 0x040fe20000001814 */
[----:B------:R-:W2:Y:S07]  /*17980*/  LDSM.16.MT88.4 R152, [R204+0x7880] ;  /* 0x00788000cc98783b */ /* 0x000eae0000004200 */
[C---:B------:R-:W-:Y:S08]  /*17990*/  HMMA.16816.F32 R24, R140.reuse, R156, R24 ;  /* 0x0000009c8c18723c */ /* 0x040ff00000001818 */
[C---:B------:R-:W-:Y:S01]  /*179a0*/  HMMA.16816.F32 R28, R140.reuse, R158, R28 ;  /* 0x0000009e8c1c723c */ /* 0x040fe2000000181c */
[----:B------:R-:W3:Y:S03]  /*179b0*/  LDSM.16.MT88.4 R156, [R203+0x7880] ;  /* 0x00788000cb9c783b */ /* 0x000ee60000004200 */
[--C-:B-1----:R-:W-:Y:S02]  /*179c0*/  FFMA.FTZ R3, R186, c[0x0][0x2d0], -R7.reuse ;  /* 0x0000b400ba037a23 */ /* 0x102fe40000010807 */
[----:B------:R-:W-:Y:S02]  /*179d0*/  FFMA.FTZ R7, R185, c[0x0][0x2d0], -R7 ;  /* 0x0000b400b9077a23 */ /* 0x000fe40000010807 */
[C---:B------:R-:W-:Y:S01]  /*179e0*/  HMMA.16816.F32 R32, R140.reuse, R160, R32 ;  /* 0x000000a08c20723c */ /* 0x040fe20000001820 */
[----:B------:R1:W-:Y:S07]  /*179f0*/  MUFU.EX2 R183, R3 ;  /* 0x0000000300b77308 */ /* 0x0003ee0000000800 */
[C---:B------:R-:W-:Y:S01]  /*17a00*/  HMMA.16816.F32 R36, R140.reuse, R162, R36 ;  /* 0x000000a28c24723c */ /* 0x040fe20000001824 */
[----:B------:R-:W-:Y:S02]  /*17a10*/  LDSM.16.MT88.4 R160, [R202+0x5080] ;  /* 0x00508000caa0783b */ /* 0x000fe40000004200 */
[----:B------:R-:W3:Y:S05]  /*17a20*/  MUFU.EX2 R181, R7 ;  /* 0x0000000700b57308 */ /* 0x000eea0000000800 */
[C---:B------:R-:W-:Y:S08]  /*17a30*/  HMMA.16816.F32 R40, R140.reuse, R168, R40 ;  /* 0x000000a88c28723c */ /* 0x040ff00000001828 */
[C---:B------:R-:W-:Y:S01]  /*17a40*/  HMMA.16816.F32 R44, R140.reuse, R170, R44 ;  /* 0x000000aa8c2c723c */ /* 0x040fe2000000182c */
[----:B------:R-:W-:Y:S03]  /*17a50*/  LDSM.16.MT88.4 R168, [R204+0x5080] ;  /* 0x00508000cca8783b */ /* 0x000fe60000004200 */
[--C-:B-1----:R-:W-:Y:S04]  /*17a60*/  FFMA.FTZ R3, R180, c[0x0][0x2d0], -R138.reuse ;  /* 0x0000b400b4037a23 */ /* 0x102fe8000001088a */
[C---:B--2---:R-:W-:Y:S01]  /*17a70*/  HMMA.16816.F32 R48, R140.reuse, R144, R48 ;  /* 0x000000908c30723c */ /* 0x044fe20000001830 */
[----:B------:R1:W-:Y:S07]  /*17a80*/  MUFU.EX2 R139, R3 ;  /* 0x00000003008b7308 */ /* 0x0003ee0000000800 */
[C---:B------:R-:W-:Y:S01]  /*17a90*/  HMMA.16816.F32 R52, R140.reuse, R146, R52 ;  /* 0x000000928c34723c */ /* 0x040fe20000001834 */
[----:B------:R-:W2:Y:S07]  /*17aa0*/  LDSM.16.MT88.4 R144, [R201+0x9080] ;  /* 0x00908000c990783b */ /* 0x000eae0000004200 */
[C---:B---3--:R-:W-:Y:S07]  /*17ab0*/  HMMA.16816.F32 R56, R140.reuse, R164, R56 ;  /* 0x000000a48c38723c */ /* 0x048fee0000001838 */
[----:B-----5:R-:W-:Y:S01]  /*17ac0*/  F2FP.PACK_AB R164, R188, R189 ;  /* 0x000000bdbca4723e */ /* 0x020fe200000000ff */
[C---:B------:R-:W-:Y:S04]  /*17ad0*/  HMMA.16816.F32 R60, R140.reuse, R166, R60 ;  /* 0x000000a68c3c723c */ /* 0x040fe8000000183c */
[--C-:B-1----:R-:W-:Y:S03]  /*17ae0*/  FFMA.FTZ R3, R182, c[0x0][0x2d0], -R138.reuse ;  /* 0x0000b400b6037a23 */ /* 0x102fe6000001088a */
[----:B------:R-:W-:Y:S01]  /*17af0*/  F2FP.PACK_AB R166, R181, R183 ;  /* 0x000000b7b5a6723e */ /* 0x000fe200000000ff */
[C---:B------:R-:W-:Y:S01]  /*17b00*/  HMMA.16816.F32 R64, R140.reuse, R172, R64 ;  /* 0x000000ac8c40723c */ /* 0x040fe20000001840 */
[----:B------:R-:W1:Y:S07]  /*17b10*/  MUFU.EX2 R137, R3 ;  /* 0x0000000300897308 */ /* 0x000e6e0000000800 */
[C---:B------:R-:W-:Y:S01]  /*17b20*/  HMMA.16816.F32 R68, R140.reuse, R174, R68 ;  /* 0x000000ae8c44723c */ /* 0x040fe20000001844 */
[----:B------:R-:W-:Y:S07]  /*17b30*/  LDSM.16.MT88.4 R172, [R203+0x5080] ;  /* 0x00508000cbac783b */ /* 0x000fee0000004200 */
[C---:B----4-:R-:W-:Y:S08]  /*17b40*/  HMMA.16816.F32 R72, R140.reuse, R148, R72 ;  /* 0x000000948c48723c */ /* 0x050ff00000001848 */
[C---:B------:R-:W-:Y:S01]  /*17b50*/  HMMA.16816.F32 R76, R140.reuse, R150, R76 ;  /* 0x000000968c4c723c */ /* 0x040fe2000000184c */
[----:B------:R-:W3:Y:S03]  /*17b60*/  LDSM.16.MT88.4 R148, [R202+0x9080] ;  /* 0x00908000ca94783b */ /* 0x000ee60000004200 */
[----:B-1----:R-:W-:Y:S01]  /*17b70*/  F2FP.PACK_AB R165, R137, R139 ;  /* 0x0000008b89a5723e */ /* 0x002fe200000000ff */
[--C-:B------:R-:W-:Y:S03]  /*17b80*/  FFMA.FTZ R3, R184, c[0x0][0x2d0], -R138.reuse ;  /* 0x0000b400b8037a23 */ /* 0x100fe6000001088a */
[C---:B------:R-:W-:Y:S01]  /*17b90*/  HMMA.16816.F32 R80, R140.reuse, R176, R80 ;  /* 0x000000b08c50723c */ /* 0x040fe20000001850 */
[----:B------:R1:W-:Y:S07]  /*17ba0*/  MUFU.EX2 R7, R3 ;  /* 0x0000000300077308 */ /* 0x0003ee0000000800 */
[C---:B------:R-:W-:Y:S01]  /*17bb0*/  HMMA.16816.F32 R84, R140.reuse, R178, R84 ;  /* 0x000000b28c54723c */ /* 0x040fe20000001854 */
[----:B------:R-:W-:Y:S07]  /*17bc0*/  LDSM.16.MT88.4 R176, [R201+0x6880] ;  /* 0x00688000c9b0783b */ /* 0x000fee0000004200 */
[C---:B------:R-:W-:Y:S08]  /*17bd0*/  HMMA.16816.F32 R88, R140.reuse, R152, R88 ;  /* 0x000000988c58723c */ /* 0x040ff00000001858 */
[C---:B------:R-:W-:Y:S01]  /*17be0*/  HMMA.16816.F32 R92, R140.reuse, R154, R92 ;  /* 0x0000009a8c5c723c */ /* 0x040fe2000000185c */
[----:B------:R-:W4:Y:S03]  /*17bf0*/  LDSM.16.MT88.4 R152, [R204+0x9080] ;  /* 0x00908000cc98783b */ /* 0x000f260000004200 */
[----:B-1----:R-:W-:Y:S04]  /*17c00*/  FFMA.FTZ R3, R187, c[0x0][0x2d0], -R138 ;  /* 0x0000b400bb037a23 */ /* 0x002fe8000001088a */
[C---:B------:R-:W-:Y:S01]  /*17c10*/  HMMA.16816.F32 R96, R140.reuse, R156, R96 ;  /* 0x0000009c8c60723c */ /* 0x040fe20000001860 */
[----:B------:R-:W1:Y:S07]  /*17c20*/  MUFU.EX2 R6, R3 ;  /* 0x0000000300067308 */ /* 0x000e6e0000000800 */
[C---:B------:R-:W-:Y:S01]  /*17c30*/  HMMA.16816.F32 R100, R140.reuse, R158, R100 ;  /* 0x0000009e8c64723c */ /* 0x040fe20000001864 */
[----:B------:R-:W5:Y:S07]  /*17c40*/  LDSM.16.MT88.4 R156, [R203+0x9080] ;  /* 0x00908000cb9c783b */ /* 0x000f6e0000004200 */
[C---:B--2---:R-:W-:Y:S08]  /*17c50*/  HMMA.16816.F32 R104, R140.reuse, R144, R104 ;  /* 0x000000908c68723c */ /* 0x044ff00000001868 */
[C---:B------:R-:W-:Y:S01]  /*17c60*/  HMMA.16816.F32 R108, R140.reuse, R146, R108 ;  /* 0x000000928c6c723c */ /* 0x040fe2000000186c */
[----:B------:R-:W2:Y:S03]  /*17c70*/  LDSM.16.MT88.4 R144, [R201+0x5080] ;  /* 0x00508000c990783b */ /* 0x000ea60000004200 */
[----:B-1----:R-:W-:Y:S01]  /*17c80*/  F2FP.PACK_AB R167, R6, R7 ;  /* 0x0000000706a7723e */ /* 0x002fe200000000ff */
[----:B------:R-:W-:Y:S02]  /*17c90*/  FFMA.FTZ R3, R0, R230, R215 ;  /* 0x000000e600037223 */ /* 0x000fe400000100d7 */
[----:B------:R-:W-:Y:S01]  /*17ca0*/  FADD.FTZ R0, R218, R2 ;  /* 0x00000002da007221 */ /* 0x000fe20000010000 */
[C---:B---3--:R-:W-:Y:S04]  /*17cb0*/  HMMA.16816.F32 R112, R140.reuse, R148, R112 ;  /* 0x000000948c70723c */ /* 0x048fe80000001870 */
[----:B------:R-:W-:Y:S02]  /*17cc0*/  FADD.FTZ R2, R214, R3 ;  /* 0x00000003d6027221 */ /* 0x000fe40000010000 */
[----:B------:R-:W-:Y:S02]  /*17cd0*/  FADD.FTZ R0, R217, R0 ;  /* 0x00000000d9007221 */ /* 0x000fe40000010000 */
[C---:B------:R-:W-:Y:S04]  /*17ce0*/  HMMA.16816.F32 R116, R140.reuse, R150, R116 ;  /* 0x000000968c74723c */ /* 0x040fe80000001874 */
        /* <DEDUP_REMOVED lines=24> */
[----:B------:R-:W-:Y:S01]  /*17e70*/  FADD.FTZ R0, R137, R3 ;  /* 0x0000000389007221 */ /* 0x000fe20000010000 */
[-C--:B------:R-:W-:Y:S01]  /*17e80*/  MOV R137, R4.reuse ;  /* 0x0000000400897202 */ /* 0x080fe20000000f00 */
[----:B------:R-:W-:Y:S02]  /*17e90*/  FADD.FTZ R2, R183, R2 ;  /* 0x00000002b7027221 */ /* 0x000fe40000010000 */
[C---:B------:R-:W-:Y:S01]  /*17ea0*/  HMMA.16816.F32 R152, R164.reuse, R162, R20 ;  /* 0x000000a2a498723c */ /* 0x040fe20000001814 */
[----:B------:R-:W4:Y:S03]  /*17eb0*/  LDSM.16.MT88.4 R20, [R201+0x8080] ;  /* 0x00808000c914783b */ /* 0x000f260000004200 */
[----:B------:R-:W-:Y:S01]  /*17ec0*/  FADD.FTZ R0, R7, R0 ;  /* 0x0000000007007221 */ /* 0x000fe20000010000 */
[----:B------:R-:W-:Y:S01]  /*17ed0*/  MOV R7, R4 ;  /* 0x0000000400077202 */ /* 0x000fe20000000f00 */
[----:B------:R-:W-:Y:S02]  /*17ee0*/  FADD.FTZ R231, R181, R2 ;  /* 0x00000002b5e77221 */ /* 0x000fe40000010000 */
[C---:B------:R-:W-:Y:S01]  /*17ef0*/  HMMA.16816.F32 R156, R164.reuse, R168, R24 ;  /* 0x000000a8a49c723c */ /* 0x040fe20000001818 */
[----:B------:R-:W5:Y:S03]  /*17f00*/  LDSM.16.MT88.4 R24, [R202+0x8080] ;  /* 0x00808000ca18783b */ /* 0x000f660000004200 */
[----:B------:R-:W-:Y:S01]  /*17f10*/  FADD.FTZ R230, R6, R0 ;  /* 0x0000000006e67221 */ /* 0x000fe20000010000 */
[----:B------:R-:W-:Y:S02]  /*17f20*/  IADD3 R0, R222, -0x1, RZ ;  /* 0xffffffffde007810 */ /* 0x000fe40007ffe0ff */
[----:B------:R-:W-:Y:S01]  /*17f30*/  MOV R6, R136 ;  /* 0x0000008800067202 */ /* 0x000fe20000000f00 */
[C---:B------:R-:W-:Y:S01]  /*17f40*/  HMMA.16816.F32 R160, R164.reuse, R170, R28 ;  /* 0x000000aaa4a0723c */ /* 0x040fe2000000181c */
[----:B------:R-:W2:Y:S03]  /*17f50*/  LDSM.16.MT88.4 R28, [R204+0x8080] ;  /* 0x00808000cc1c783b */ /* 0x000ea60000004200 */
[----:B------:R-:W-:Y:S04]  /*17f60*/  MOV R222, R0 ;  /* 0x0000000000de7202 */ /* 0x000fe80000000f00 */
[C---:B------:R-:W-:Y:S01]  /*17f70*/  HMMA.16816.F32 R32, R164.reuse, R172, R32 ;  /* 0x000000aca420723c */ /* 0x040fe20000001820 */
[----:B------:R-:W2:Y:S07]  /*17f80*/  LDSM.16.MT88.4 R168, [R203+0x8080] ;  /* 0x00808000cba8783b */ /* 0x000eae0000004200 */
        /* <DEDUP_REMOVED lines=29> */
[----:B------:R-:W-:Y:S07]  /*18160*/  @!UPT UIADD3 URZ, URZ, URZ, URZ ;  /* 0x0000003f3f3ff290 */ /* 0x000fee000fffe03f */
[----:B------:R-:W-:-:S11]  /*18170*/  @P0 BRA `(.L_x_1287) ;  /* 0xffffc3b000000947 */ /* 0x000fd6000383ffff */
.L_x_1265:
[----:B------:R-:W-:Y:S05]  /*18180*/  BRA.DIV ~URZ, `(.L_x_1288) ;  /* 0x00004ce27f007947 */ /* 0x000fea000b800000 */
[----:B------:R1:W2:Y:S02]  /*18190*/  SHFL.BFLY PT, R5, R231, 0x2, 0x1f ;  /* 0x0c401f00e7057f89 */ /* 0x0002a400000e0000 */
.L_x_1355:
[----:B--2---:R-:W-:Y:S01]  /*181a0*/  FADD.FTZ R5, R5, R231 ;  /* 0x000000e705057221 */ /* 0x004fe20000010000 */
[----:B------:R-:W-:Y:S05]  /*181b0*/  BRA.DIV ~URZ, `(.L_x_1289) ;  /* 0x00004d127f007947 */ /* 0x000fea000b800000 */
[----:B------:R-:W2:Y:S04]  /*181c0*/  SHFL.BFLY PT, R4, R230, 0x2, 0x1f ;  /* 0x0c401f00e6047f89 */ /* 0x000ea800000e0000 */
[----:B------:R-:W3:Y:S01]  /*181d0*/  SHFL.BFLY PT, R2, R5, 0x1, 0x1f ;  /* 0x0c201f0005027f89 */ /* 0x000ee200000e0000 */
[----:B--2---:R-:W-:-:S02]  /*181e0*/  FADD.FTZ R4, R4, R230 ;  /* 0x000000e604047221 */ /* 0x004fc40000010000 */
[----:B---3--:R-:W-:-:S03]  /*181f0*/  FADD.FTZ R5, R5, R2 ;  /* 0x0000000205057221 */ /* 0x008fc60000010000 */
[----:B------:R2:W3:Y:S04]  /*18200*/  SHFL.BFLY PT, R0, R4, 0x1, 0x1f ;  /* 0x0c201f0004007f89 */ /* 0x0004e800000e0000 */
.L_x_1356:
[----:B------:R-:W-:Y:S01]  /*18210*/  FSETP.NE.FTZ.AND P1, PT, R5, RZ, PT ;  /* 0x000000ff0500720b */ /* 0x000fe20003f35000 */
[----:B--23--:R-:W-:Y:S01]  /*18220*/  FADD.FTZ R4, R0, R4 ;  /* 0x0000000400047221 */ /* 0x00cfe20000010000 */
[----:B------:R-:W-:Y:S02]  /*18230*/  MOV R2, RZ ;  /* 0x000000ff00027202 */ /* 0x000fe40000000f00 */
[----:B------:R-:W-:Y:S02]  /*18240*/  MOV R0, RZ ;  /* 0x000000ff00007202 */ /* 0x000fe40000000f00 */
[----:B------:R-:W-:Y:S02]  /*18250*/  FSETP.NE.FTZ.AND P0, PT, R4, RZ, PT ;  /* 0x000000ff0400720b */ /* 0x000fe40003f15000 */
[----:B------:R-:W-:-:S05]  /*18260*/  MOV R137, 0xff800000 ;  /* 0xff80000000897802 */ /* 0x000fca0000000f00 */
[----:B------:R-:W2:Y:S01]  /*18270*/  @P1 MUFU.RCP R2, R5 ;  /* 0x0000000500021308 */ /* 0x000ea20000001000 */
[----:B------:R-:W-:-:S05]  /*18280*/  @P1 MOV R3, 0x3f317218 ;  /* 0x3f31721800031802 */ /* 0x000fca0000000f00 */
[----:B------:R-:W-:Y:S02]  /*18290*/  @P1 FMUL.FTZ R3, R3, c[0x0][0x2d0] ;  /* 0x0000b40003031a20 */ /* 0x000fe40000410000 */
[----:B------:R-:W3:Y:S01]  /*182a0*/  @P1 MUFU.LG2 R5, R5 ;  /* 0x0000000500051308 */ /* 0x000ee20000000c00 */
        /* <DEDUP_REMOVED lines=22> */
[C---:B------:R-:W-:Y:S01]  /*18410*/  FMUL.FTZ R36, R2.reuse, R49 ;  /* 0x0000003102247220 */ /* 0x040fe20000410000 */
[----:B------:R-:W-:Y:S01]  /*18420*/  MOV R49, 0xff800000 ;  /* 0xff80000000317802 */ /* 0x000fe20000000f00 */
        /* <DEDUP_REMOVED lines=42> */
[----:B------:R-:W4:Y:S01]  /*186d0*/  @P0 MUFU.LG2 R2, R4 ;  /* 0x0000000400020308 */ /* 0x000f220000000c00 */
[----:B---3--:R-:W-:Y:S02]  /*186e0*/  @P1 FMUL.FTZ R5, R5, 0.69314718246459960938 ;  /* 0x3f31721805051820 */ /* 0x008fe40000410000 */
[C---:B--2---:R-:W-:Y:S02]  /*186f0*/  FMUL.FTZ R142, R0.reuse, R142 ;  /* 0x0000008e008e7220 */ /* 0x044fe40000410000 */
[----:B------:R-:W-:Y:S01]  /*18700*/  @P1 FFMA.FTZ R137, R3, R136, R5 ;  /* 0x0000008803891223 */ /* 0x000fe20000010005 */
[----:B------:R-:W-:Y:S01]  /*18710*/  @P0 MOV R3, 0x3f317218 ;  /* 0x3f31721800030802 */ /* 0x000fe20000000f00 */
[C---:B------:R-:W-:Y:S01]  /*18720*/  FMUL.FTZ R143, R0.reuse, R143 ;  /* 0x0000008f008f7220 */ /* 0x040fe20000410000 */
[----:B------:R-:W-:Y:S01]  /*18730*/  PLOP3.LUT P1, PT, PT, PT, PT, 0x8, 0x0 ;  /* 0x000000000000781c */ /* 0x000fe20003f2e170 */
[----:B------:R-:W-:-:S02]  /*18740*/  FMUL.FTZ R146, R0, R146 ;  /* 0x0000009200927220 */ /* 0x000fc40000410000 */
[----:B------:R-:W-:Y:S02]  /*18750*/  @P0 FMUL.FTZ R3, R3, c[0x0][0x2d0] ;  /* 0x0000b40003030a20 */ /* 0x000fe40000410000 */
[C---:B------:R-:W-:Y:S02]  /*18760*/  FMUL.FTZ R147, R0.reuse, R147 ;  /* 0x0000009300937220 */ /* 0x040fe40000410000 */
[----:B------:R-:W-:Y:S02]  /*18770*/  FMUL.FTZ R150, R0, R150 ;  /* 0x0000009600967220 */ /* 0x000fe40000410000 */
[----:B----4-:R-:W-:Y:S02]  /*18780*/  @P0 FMUL.FTZ R2, R2, 0.69314718246459960938 ;  /* 0x3f31721802020820 */ /* 0x010fe40000410000 */
        /* <DEDUP_REMOVED lines=60> */
.L_x_1182:
[----:B------:R-:W-:Y:S05]  /*18b50*/  @P1 BRA `(.L_x_1290) ;  /* 0x00001ab000001947 */ /* 0x000fea0003800000 */
[----:B------:R-:W2:Y:S01]  /*18b60*/  LDL R69, [R1+0x70] ;  /* 0x0000700001457983 */ /* 0x000ea20000100800 */
[----:B------:R-:W-:Y:S01]  /*18b70*/  F2FP.PACK_AB R50, R51, R50 ;  /* 0x000000323332723e */ /* 0x000fe200000000ff */
[----:B------:R-:W-:Y:S01]  /*18b80*/  WARPSYNC 0xffffffff ;  /* 0xffffffff00007948 */ /* 0x000fe20003800000 */
[----:B------:R-:W-:Y:S01]  /*18b90*/  F2FP.PACK_AB R46, R47, R46 ;  /* 0x0000002e2f2e723e */ /* 0x000fe200000000ff */
[----:B------:R-:W3:Y:S01]  /*18ba0*/  S2R R65, SR_TID.X ;  /* 0x0000000000417919 */ /* 0x000ee20000002100 */
        /* <DEDUP_REMOVED lines=12> */
[----:B---3--:R-:W-:-:S02]  /*18c70*/  SHF.R.S32.HI R51, RZ, 0x1f, R65 ;  /* 0x0000001fff337819 */ /* 0x008fc40000011441 */
[----:B------:R-:W-:Y:S02]  /*18c80*/  F2FP.PACK_AB R45, R161, R160 ;  /* 0x000000a0a12d723e */ /* 0x000fe400000000ff */
[CC--:B------:R-:W-:Y:S02]  /*18c90*/  LEA.HI R2, R51.reuse, R65.reuse, RZ, 0x2 ;  /* 0x0000004133027211 */ /* 0x0c0fe400078f10ff */
[----:B------:R-:W-:Y:S02]  /*18ca0*/  LEA.HI R47, R51, R65, RZ, 0x5 ;  /* 0x00000041332f7211 */ /* 0x000fe400078f28ff */
[--C-:B------:R-:W-:Y:S02]  /*18cb0*/  SHF.R.S32.HI R4, RZ, 0x2, R2.reuse ;  /* 0x00000002ff047819 */ /* 0x100fe40000011402 */
[----:B------:R-:W-:Y:S02]  /*18cc0*/  SHF.R.S32.HI R0, RZ, 0x1f, R2 ;  /* 0x0000001fff007819 */ /* 0x000fe40000011402 */
[----:B------:R-:W-:-:S02]  /*18cd0*/  SHF.R.S32.HI R43, RZ, 0x5, R47 ;  /* 0x00000005ff2b7819 */ /* 0x000fc4000001142f */
[----:B------:R-:W-:Y:S02]  /*18ce0*/  LEA.HI R0, R0, R4, RZ, 0x3 ;  /* 0x0000000400007211 */ /* 0x000fe400078f18ff */
[----:B------:R-:W-:Y:S02]  /*18cf0*/  F2FP.PACK_AB R162, R163, R162 ;  /* 0x000000a2a3a2723e */ /* 0x000fe400000000ff */
[----:B------:R-:W-:Y:S02]  /*18d00*/  LOP3.LUT R0, R0, 0xfffffff8, RZ, 0xc0, !PT ;  /* 0xfffffff800007812 */ /* 0x000fe400078ec0ff */
[----:B------:R-:W-:Y:S02]  /*18d10*/  F2FP.PACK_AB R44, R33, R14 ;  /* 0x0000000e212c723e */ /* 0x000fe400000000ff */
[----:B------:R-:W-:Y:S01]  /*18d20*/  F2FP.PACK_AB R41, R35, R34 ;  /* 0x000000222329723e */ /* 0x000fe200000000ff */
[----:B------:R-:W-:Y:S01]  /*18d30*/  IMAD.IADD R4, R4, 0x1, -R0 ;  /* 0x0000000104047824 */ /* 0x000fe200078e0a00 */
[----:B------:R-:W-:-:S02]  /*18d40*/  LOP3.LUT R0, R2, 0xfffffffc, RZ, 0xc0, !PT ;  /* 0xfffffffc02007812 */ /* 0x000fc400078ec0ff */
[----:B------:R-:W-:Y:S01]  /*18d50*/  F2FP.PACK_AB R40, R37, R16 ;  /* 0x000000102528723e */ /* 0x000fe200000000ff */
[C---:B------:R-:W-:Y:S01]  /*18d60*/  IMAD.SHL.U32 R2, R4.reuse, 0x40, RZ ;  /* 0x0000004004027824 */ /* 0x040fe200078e00ff */
[----:B------:R-:W-:Y:S01]  /*18d70*/  LOP3.LUT R3, R4, 0x1, RZ, 0xc0, !PT ;  /* 0x0000000104037812 */ /* 0x000fe200078ec0ff */
[----:B------:R-:W-:Y:S01]  /*18d80*/  IMAD.IADD R21, R65, 0x1, -R0 ;  /* 0x0000000141157824 */ /* 0x000fe200078e0a00 */
[----:B------:R-:W-:Y:S02]  /*18d90*/  F2FP.PACK_AB R39, R39, R38 ;  /* 0x000000262727723e */ /* 0x000fe400000000ff */
[----:B------:R-:W-:Y:S01]  /*18da0*/  LOP3.LUT R0, R2, 0x1c0, RZ, 0xc0, !PT ;  /* 0x000001c002007812 */ /* 0x000fe200078ec0ff */
[----:B------:R-:W-:Y:S01]  /*18db0*/  IMAD R2, R43, 0x200, R21 ;  /* 0x000002002b027824 */ /* 0x000fe200078e0215 */
        /* <DEDUP_REMOVED lines=10> */
[----:B------:R-:W-:Y:S02]  /*18e60*/  F2FP.PACK_AB R35, R53, R52 ;  /* 0x000000343523723e */ /* 0x000fe400000000ff */
[----:B------:R-:W-:-:S02]  /*18e70*/  F2FP.PACK_AB R54, R55, R54 ;  /* 0x000000363736723e */ /* 0x000fc400000000ff */
        /* <DEDUP_REMOVED lines=31> */
[----:B---3--:R-:W-:Y:S01]  /*19070*/  IMAD.MOV.U32 R48, RZ, RZ, 0x40 ;  /* 0x00000040ff307424 */ /* 0x008fe200078e00ff */
[----:B------:R-:W-:Y:S02]  /*19080*/  F2FP.PACK_AB R94, R95, R94 ;  /* 0x0000005e5f5e723e */ /* 0x000fe400000000ff */
[----:B------:R-:W-:Y:S01]  /*19090*/  STS [R4+0x400], R154 ;  /* 0x0004009a04007388 */ /* 0x000fe20000000800 */
[----:B------:R-:W-:-:S02]  /*190a0*/  F2FP.PACK_AB R24, R24, R96 ;  /* 0x000000601818723e */ /* 0x000fc400000000ff */
[----:B------:R-:W-:Y:S02]  /*190b0*/  F2FP.PACK_AB R98, R99, R98 ;  /* 0x000000626362723e */ /* 0x000fe400000000ff */
[----:B----4-:R-:W-:Y:S02]  /*190c0*/  SEL R7, R48, 0xffffffc0, !P2 ;  /* 0xffffffc030077807 */ /* 0x010fe40005000000 */
[----:B------:R-:W-:Y:S02]  /*190d0*/  F2FP.PACK_AB R23, R23, R100 ;  /* 0x000000641717723e */ /* 0x000fe400000000ff */
[----:B------:R-:W-:Y:S02]  /*190e0*/  F2FP.PACK_AB R102, R103, R102 ;  /* 0x000000666766723e */ /* 0x000fe400000000ff */
[----:B------:R-:W-:Y:S01]  /*190f0*/  F2FP.PACK_AB R22, R22, R104 ;  /* 0x000000681616723e */ /* 0x000fe200000000ff */
[----:B-1----:R-:W-:Y:S01]  /*19100*/  IMAD.IADD R6, R0, 0x1, R7 ;  /* 0x0000000100067824 */ /* 0x002fe200078e0207 */
[----:B------:R-:W-:-:S02]  /*19110*/  F2FP.PACK_AB R106, R107, R106 ;  /* 0x0000006a6b6a723e */ /* 0x000fc400000000ff */
[----:B------:R-:W-:Y:S02]  /*19120*/  F2FP.PACK_AB R20, R109, R108 ;  /* 0x0000006c6d14723e */ /* 0x000fe400000000ff */
[----:B------:R1:W-:Y:S01]  /*19130*/  STS [R6+0x80], R5 ;  /* 0x0000800506007388 */ /* 0x0003e20000000800 */
[----:B------:R-:W-:Y:S01]  /*19140*/  F2FP.PACK_AB R110, R111, R110 ;  /* 0x0000006e6f6e723e */ /* 0x000fe200000000ff */
[----:B------:R-:W-:Y:S02]  /*19150*/  IMAD.IADD R8, R7, 0x1, R2 ;  /* 0x0000000107087824 */ /* 0x000fe400078e0202 */
        /* <DEDUP_REMOVED lines=18> */
[----:B------:R-:W-:Y:S02]  /*19280*/  ISETP.NE.U32.AND P0, PT, RZ, c[0x0][0x500], PT ;  /* 0x00014000ff007a0c */ /* 0x000fe40003f05070 */
[----:B------:R-:W-:Y:S01]  /*19290*/  ISETP.NE.U32.AND P1, PT, RZ, c[0x0][0x508], PT ;  /* 0x00014200ff007a0c */ /* 0x000fe20003f25070 */
[----:B------:R-:W-:Y:S01]  /*192a0*/  STS [R5+0x480], R41 ;  /* 0x0004802905007388 */ /* 0x000fe20000000800 */
[----:B------:R-:W-:-:S02]  /*192b0*/  ISETP.NE.AND.EX P0, PT, RZ, c[0x0][0x504], PT, P0 ;  /* 0x00014100ff007a0c */ /* 0x000fc40003f05300 */
[----:B------:R-:W-:Y:S01]  /*192c0*/  ISETP.NE.AND.EX P1, PT, RZ, c[0x0][0x50c], PT, P1 ;  /* 0x00014300ff007a0c */ /* 0x000fe20003f25310 */
        /* <DEDUP_REMOVED lines=44> */
[----:B-1----:R-:W-:-:S03]  /*19590*/  IMAD.MOV.U32 R2, RZ, RZ, 0x4 ;  /* 0x00000004ff027424 */ /* 0x002fc600078e00ff */
[----:B------:R-:W-:Y:S04]  /*195a0*/  STS [R8+0xc000], R11 ;  /* 0x00c0000b08007388 */ /* 0x000fe80000000800 */
[----:B------:R-:W-:Y:S04]  /*195b0*/  STS [R8+0xc400], R10 ;  /* 0x00c4000a08007388 */ /* 0x000fe80000000800 */
[----:B------:R2:W-:Y:S04]  /*195c0*/  STS [R5+0xc080], R9 ;  /* 0x00c0800905007388 */ /* 0x0005e80000000800 */
[----:B------:R1:W-:Y:S04]  /*195d0*/  STS [R5+0xc480], R15 ;  /* 0x00c4800f05007388 */ /* 0x0003e80000000800 */
[----:B------:R1:W-:Y:S04]  /*195e0*/  STS [R7+0xc000], R14 ;  /* 0x00c0000e07007388 */ /* 0x0003e80000000800 */
[----:B------:R1:W-:Y:S01]  /*195f0*/  STS [R7+0xc400], R13 ;  /* 0x00c4000d07007388 */ /* 0x0003e20000000800 */
[----:B--2---:R-:W-:-:S03]  /*19600*/  IMAD.WIDE R8, R69, R2, c[0x0][0x500] ;  /* 0x0001400045087625 */ /* 0x004fc600078e0202 */
[----:B------:R-:W-:Y:S06]  /*19610*/  BAR.SYNC.DEFER_BLOCKING 0x1, 0x100 ;  /* 0x0044000000007b1d */ /* 0x000fec0000010000 */
[----:B------:R-:W2:Y:S01]  /*19620*/  @P0 LDG.E R0, [R8.64] ;  /* 0x0000000e08000981 */ /* 0x000ea2000c1e1900 */
[----:B------:R-:W-:Y:S02]  /*19630*/  IMAD.MOV.U32 R29, RZ, RZ, c[0x0][0x388] ;  /* 0x0000e200ff1d7624 */ /* 0x000fe400078e00ff */
[----:B------:R-:W-:-:S05]  /*19640*/  @P1 IMAD.WIDE R2, R69, R2, c[0x0][0x508] ;  /* 0x0001420045021625 */ /* 0x000fca00078e0202 */
[----:B------:R3:W5:Y:S02]  /*19650*/  @P1 LDG.E R29, [R2.64] ;  /* 0x0000000e021d1981 */ /* 0x000764000c1e1900 */
[----:B---3--:R-:W-:Y:S02]  /*19660*/  CS2R R2, SRZ ;  /* 0x0000000000027805 */ /* 0x008fe4000001ff00 */
[--C-:B--2---:R-:W-:Y:S01]  /*19670*/  @P0 SHF.R.S32.HI R3, RZ, 0x1f, R0.reuse ;  /* 0x0000001fff030819 */ /* 0x104fe20000011400 */
[----:B------:R-:W-:Y:S01]  /*19680*/  @P0 IMAD.MOV.U32 R2, RZ, RZ, R0 ;  /* 0x000000ffff020224 */ /* 0x000fe200078e0000 */
[----:B------:R-:W-:Y:S05]  /*19690*/  @P1 BRA `(.L_x_1291) ;  /* 0x0000004000001947 */ /* 0x000fea0003800000 */
[----:B-1----:R-:W-:Y:S05]  /*196a0*/  @!P0 BRA `(.L_x_1291) ;  /* 0x0000003000008947 */ /* 0x002fea0003800000 */
[----:B------:R-:W2:Y:S04]  /*196b0*/  LDG.E R4, [R8.64] ;  /* 0x0000000e08047981 */ /* 0x000ea8000c1e1900 */
[----:B------:R-:W2:Y:S02]  /*196c0*/  LDG.E R0, [R8.64+0x4] ;  /* 0x0000040e08007981 */ /* 0x000ea4000c1e1900 */
[----:B--2--5:R-:W-:-:S02]  /*196d0*/  IADD3 R29, -R4, R0, RZ ;  /* 0x00000000041d7210 */ /* 0x024fc40007ffe1ff */
.L_x_1291:
[----:B-1----:R-:W1:Y:S01]  /*196e0*/  S2R R9, SR_CTAID.Y ;  /* 0x0000000000097919 */ /* 0x002e620000002600 */
[----:B------:R-:W-:Y:S01]  /*196f0*/  LOP3.LUT R0, R47, 0xffffffe0, RZ, 0xc0, !PT ;  /* 0xffffffe02f007812 */ /* 0x000fe200078ec0ff */
[----:B------:R-:W-:Y:S01]  /*19700*/  IMAD.MOV.U32 R8, RZ, RZ, c[0x0][0x4e8] ;  /* 0x00013a00ff087624 */ /* 0x000fe200078e00ff */
[----:B------:R-:W-:Y:S01]  /*19710*/  SHF.R.S32.HI R4, RZ, 0x1f, R43 ;  /* 0x0000001fff047819 */ /* 0x000fe2000001142b */
[----:B------:R-:W2:Y:S01]  /*19720*/  S2R R28, SR_CTAID.X ;  /* 0x00000000001c7919 */ /* 0x000ea20000002500 */
[----:B------:R-:W-:Y:S01]  /*19730*/  LEA.HI R16, R51, R65, RZ, 0x3 ;  /* 0x0000004133107211 */ /* 0x000fe200078f18ff */
[----:B------:R-:W-:Y:S01]  /*19740*/  IMAD.IADD R0, R65, 0x1, -R0 ;  /* 0x0000000141007824 */ /* 0x000fe200078e0a00 */
[----:B------:R-:W-:Y:S01]  /*19750*/  LEA.HI R4, R4, R43, RZ, 0x3 ;  /* 0x0000002b04047211 */ /* 0x000fe200078f18ff */
[----:B------:R-:W3:Y:S01]  /*19760*/  S2R R10, SR_CTAID.Y ;  /* 0x00000000000a7919 */ /* 0x000ee20000002600 */
[----:B------:R-:W-:Y:S01]  /*19770*/  ISETP.NE.AND P1, PT, R8, 0x1, PT ;  /* 0x000000010800780c */ /* 0x000fe20003f25270 */
[----:B-----5:R-:W-:Y:S01]  /*19780*/  IMAD R29, R29, c[0x0][0x4e8], RZ ;  /* 0x00013a001d1d7a24 */ /* 0x020fe200078e02ff */
[----:B------:R-:W-:Y:S01]  /*19790*/  SHF.R.S32.HI R7, RZ, 0x1f, R0 ;  /* 0x0000001fff077819 */ /* 0x000fe20000011400 */
[----:B------:R-:W-:Y:S01]  /*197a0*/  BSSY B0, `(.L_x_1292) ;  /* 0x0000089000007945 */ /* 0x000fe20003800000 */
[----:B------:R-:W-:-:S02]  /*197b0*/  LOP3.LUT R5, R4, 0xffffff8, RZ, 0xc0, !PT ;  /* 0x0ffffff804057812 */ /* 0x000fc400078ec0ff */
[----:B------:R-:W-:Y:S02]  /*197c0*/  LEA.HI R4, R21, R21, RZ, 0x1 ;  /* 0x0000001515047211 */ /* 0x000fe400078f08ff */
[----:B------:R-:W-:Y:S01]  /*197d0*/  LEA.HI R7, R7, R0, RZ, 0x2 ;  /* 0x0000000007077211 */ /* 0x000fe200078f10ff */
[----:B------:R-:W-:Y:S01]  /*197e0*/  IMAD.IADD R6, R43, 0x1, -R5 ;  /* 0x000000012b067824 */ /* 0x000fe200078e0a05 */
[----:B------:R-:W-:Y:S02]  /*197f0*/  LOP3.LUT R4, R4, 0x1ffffffe, RZ, 0xc0, !PT ;  /* 0x1ffffffe04047812 */ /* 0x000fe400078ec0ff */
[----:B------:R-:W-:Y:S02]  /*19800*/  SHF.R.S32.HI R5, RZ, 0x2, R7 ;  /* 0x00000002ff057819 */ /* 0x000fe40000011407 */
[----:B------:R-:W-:Y:S02]  /*19810*/  IADD3 R7, R21, -R4, RZ ;  /* 0x8000000415077210 */ /* 0x000fe40007ffe0ff */
[----:B-1----:R-:W-:Y:S01]  /*19820*/  SHF.R.S32.HI R9, RZ, 0x1f, R9 ;  /* 0x0000001fff097819 */ /* 0x002fe20000011409 */
[----:B------:R-:W-:Y:S01]  /*19830*/  IMAD R17, R6, 0x10, R5 ;  /* 0x0000001006117824 */ /* 0x000fe200078e0205 */
[----:B------:R-:W-:Y:S01]  /*19840*/  LOP3.LUT P2, RZ, R0, 0x3, RZ, 0xc0, !PT ;  /* 0x0000000300ff7812 */ /* 0x000fe2000784c0ff */
[----:B------:R-:W-:Y:S01]  /*19850*/  IMAD R0, R3, c[0x0][0x3a0], RZ ;  /* 0x0000e80003007a24 */ /* 0x000fe200078e02ff */
[----:B------:R-:W-:Y:S01]  /*19860*/  LOP3.LUT R12, R16, 0xfffffff8, RZ, 0xc0, !PT ;  /* 0xfffffff8100c7812 */ /* 0x000fe200078ec0ff */
[----:B------:R-:W-:Y:S01]  /*19870*/  IMAD R6, R7, 0x8, R17 ;  /* 0x0000000807067824 */ /* 0x000fe200078e0211 */
[----:B------:R-:W-:Y:S01]  /*19880*/  SEL R15, R69, RZ, !P0 ;  /* 0x000000ff450f7207 */ /* 0x000fe20004000000 */
[----:B------:R-:W-:Y:S01]  /*19890*/  IMAD R8, R9, c[0x0][0x490], RZ ;  /* 0x0001240009087a24 */ /* 0x000fe200078e02ff */
[----:B------:R-:W-:Y:S01]  /*198a0*/  SHF.R.S32.HI R16, RZ, 0x3, R16 ;  /* 0x00000003ff107819 */ /* 0x000fe20000011410 */
[----:B------:R-:W-:Y:S01]  /*198b0*/  IMAD R7, R2, c[0x0][0x3a4], R0 ;  /* 0x0000e90002077a24 */ /* 0x000fe200078e0200 */
[----:B--2---:R-:W-:Y:S01]  /*198c0*/  LEA R0, R28, R6, 0x7 ;  /* 0x000000061c007211 */ /* 0x004fe200078e38ff */
[----:B---3--:R-:W-:Y:S01]  /*198d0*/  IMAD.WIDE.U32 R4, R10, c[0x0][0x490], R2 ;  /* 0x000124000a047a25 */ /* 0x008fe200078e0002 */
[----:B------:R-:W-:-:S03]  /*198e0*/  LEA.HI R19, R51, R65, RZ, 0x6 ;  /* 0x0000004133137211 */ /* 0x000fc600078f30ff */
[----:B------:R-:W-:Y:S02]  /*198f0*/  IMAD R8, R10, c[0x0][0x494], R8 ;  /* 0x000125000a087a24 */ /* 0x000fe400078e0208 */
[----:B------:R-:W-:-:S04]  /*19900*/  IMAD.WIDE.U32 R2, R2, c[0x0][0x3a0], RZ ;  /* 0x0000e80002027a25 */ /* 0x000fc800078e00ff */
[----:B------:R-:W-:Y:S01]  /*19910*/  IMAD.IADD R5, R5, 0x1, R8 ;  /* 0x0000000105057824 */ /* 0x000fe200078e0208 */
[----:B------:R-:W-:Y:S01]  /*19920*/  IADD3 R3, R3, R7, RZ ;  /* 0x0000000703037210 */ /* 0x000fe20007ffe0ff */
[----:B------:R-:W-:Y:S01]  /*19930*/  @P1 IMAD.HI.U32 R8, R0, c[0x0][0x4ec], RZ ;  /* 0x00013b0000081a27 */ /* 0x000fe200078e00ff */
[----:B------:R-:W-:-:S03]  /*19940*/  SHF.R.S32.HI R7, RZ, 0x1f, R69 ;  /* 0x0000001fff077819 */ /* 0x000fc60000011445 */
[----:B------:R-:W-:Y:S01]  /*19950*/  IMAD.MOV.U32 R6, RZ, RZ, R0 ;  /* 0x000000ffff067224 */ /* 0x000fe200078e0000 */
[----:B------:R-:W-:Y:S01]  /*19960*/  @P1 SHF.R.U32.HI R6, RZ, c[0x0][0x4f0], R8 ;  /* 0x00013c00ff061a19 */ /* 0x000fe20000011608 */
[----:B------:R-:W-:Y:S01]  /*19970*/  IMAD R9, R9, c[0x0][0x3e8], RZ ;  /* 0x0000fa0009097a24 */ /* 0x000fe200078e02ff */
[----:B------:R-:W-:Y:S01]  /*19980*/  SEL R13, R7, RZ, !P0 ;  /* 0x000000ff070d7207 */ /* 0x000fe20004000000 */
[----:B------:R-:W-:Y:S02]  /*19990*/  IMAD.IADD R12, R65, 0x1, -R12 ;  /* 0x00000001410c7824 */ /* 0x000fe400078e0a0c */
[----:B------:R-:W-:Y:S02]  /*199a0*/  IMAD.MOV R7, RZ, RZ, -R6 ;  /* 0x000000ffff077224 */ /* 0x000fe400078e0a06 */
[----:B------:R-:W-:Y:S01]  /*199b0*/  IMAD R9, R10, c[0x0][0x3ec], R9 ;  /* 0x0000fb000a097a24 */ /* 0x000fe200078e0209 */
[----:B------:R-:W-:Y:S01]  /*199c0*/  LEA R14, R12, R16, 0x5 ;  /* 0x000000100c0e7211 */ /* 0x000fe200078e28ff */
[----:B------:R-:W-:-:S04]  /*199d0*/  IMAD.WIDE.U32 R2, R10, c[0x0][0x3e8], R2 ;  /* 0x0000fa000a027a25 */ /* 0x000fc800078e0002 */
[----:B------:R-:W-:Y:S01]  /*199e0*/  IMAD R8, R7, c[0x0][0x4e8], R0 ;  /* 0x00013a0007087a24 */ /* 0x000fe200078e0200 */
[----:B------:R-:W-:Y:S01]  /*199f0*/  IADD3 R3, R3, R9, RZ ;  /* 0x0000000903037210 */ /* 0x000fe20007ffe0ff */
[----:B------:R-:W-:Y:S02]  /*19a00*/  IMAD R0, R13, c[0x0][0x498], RZ ;  /* 0x000126000d007a24 */ /* 0x000fe400078e02ff */
[----:B------:R-:W-:Y:S01]  /*19a10*/  IMAD.WIDE.U32 R4, R15, c[0x0][0x498], R4 ;  /* 0x000126000f047a25 */ /* 0x000fe200078e0004 */
[----:B------:R-:W-:-:S03]  /*19a20*/  SHF.R.S32.HI R9, RZ, 0x1f, R8 ;  /* 0x0000001fff097819 */ /* 0x000fc60000011408 */
[----:B------:R-:W-:Y:S01]  /*19a30*/  IMAD R11, R15, c[0x0][0x49c], R0 ;  /* 0x000127000f0b7a24 */ /* 0x000fe200078e0200 */
[----:B------:R-:W-:Y:S01]  /*19a40*/  SHF.R.S32.HI R0, RZ, 0x1f, R6 ;  /* 0x0000001fff007819 */ /* 0x000fe20000011406 */
[----:B------:R-:W-:Y:S01]  /*19a50*/  IMAD R14, R28, 0x80, R14 ;  /* 0x000000801c0e7824 */ /* 0x000fe200078e020e */
[----:B------:R-:W-:Y:S01]  /*19a60*/  IADD3 R4, P0, R6, R4, RZ ;  /* 0x0000000406047210 */ /* 0x000fe20007f1e0ff */
[----:B------:R-:W-:Y:S02]  /*19a70*/  IMAD.SHL.U32 R18, R16, 0x40, RZ ;  /* 0x0000004010127824 */ /* 0x000fe400078e00ff */
[----:B------:R-:W-:Y:S01]  /*19a80*/  IMAD R9, R9, c[0x0][0x488], RZ ;  /* 0x0001220009097a24 */ /* 0x000fe200078e02ff */
[----:B------:R-:W-:Y:S01]  /*19a90*/  IADD3.X R5, R0, R5, R11, P0, !PT ;  /* 0x0000000500057210 */ /* 0x000fe200007fe40b */
[----:B------:R-:W-:Y:S01]  /*19aa0*/  @P1 IMAD.HI.U32 R10, R14, c[0x0][0x4ec], RZ ;  /* 0x00013b000e0a1a27 */ /* 0x000fe200078e00ff */
[----:B------:R-:W-:-:S03]  /*19ab0*/  LOP3.LUT R6, R18, 0x1c0, RZ, 0xc0, !PT ;  /* 0x000001c012067812 */ /* 0x000fc600078ec0ff */
[----:B------:R-:W-:Y:S01]  /*19ac0*/  IMAD.SHL.U32 R0, R12, 0x8, RZ ;  /* 0x000000080c007824 */ /* 0x000fe200078e00ff */
[----:B------:R-:W-:Y:S01]  /*19ad0*/  SHF.R.U32.HI R11, RZ, 0x3, R6 ;  /* 0x00000003ff0b7819 */ /* 0x000fe20000011606 */
[----:B------:R-:W-:-:S04]  /*19ae0*/  IMAD.WIDE.U32 R4, R8, c[0x0][0x488], R4 ;  /* 0x0001220008047a25 */ /* 0x000fc800078e0004 */
[----:B------:R-:W-:Y:S02]  /*19af0*/  IMAD R9, R8, c[0x0][0x48c], R9 ;  /* 0x0001230008097a24 */ /* 0x000fe400078e0209 */
[----:B------:R-:W-:Y:S01]  /*19b00*/  IMAD.MOV.U32 R7, RZ, RZ, R14 ;  /* 0x000000ffff077224 */ /* 0x000fe200078e000e */
[----:B------:R-:W-:Y:S01]  /*19b10*/  @P1 SHF.R.U32.HI R7, RZ, c[0x0][0x4f0], R10 ;  /* 0x00013c00ff071a19 */ /* 0x000fe2000001160a */
[----:B------:R-:W-:Y:S01]  /*19b20*/  IMAD R8, R13, c[0x0][0x3f0], RZ ;  /* 0x0000fc000d087a24 */ /* 0x000fe200078e02ff */
[----:B------:R-:W-:Y:S01]  /*19b30*/  LOP3.LUT R10, R6, 0x38, R0, 0xf8, !PT ;  /* 0x00000038060a7812 */ /* 0x000fe200078ef800 */
[----:B------:R-:W-:Y:S01]  /*19b40*/  IMAD.WIDE.U32 R2, R15, c[0x0][0x3f0], R2 ;  /* 0x0000fc000f027a25 */ /* 0x000fe200078e0002 */
[----:B------:R-:W-:Y:S02]  /*19b50*/  LEA R6, P0, R4, c[0x0][0x450], 0x2 ;  /* 0x0001140004067a11 */ /* 0x000fe400078010ff */
[----:B------:R-:W-:Y:S01]  /*19b60*/  IADD3 R9, R5, R9, RZ ;  /* 0x0000000905097210 */ /* 0x000fe20007ffe0ff */
[----:B------:R-:W-:Y:S01]  /*19b70*/  IMAD R8, R15, c[0x0][0x3f4], R8 ;  /* 0x0000fd000f087a24 */ /* 0x000fe200078e0208 */
[----:B------:R-:W-:Y:S01]  /*19b80*/  LOP3.LUT R15, R10, R11, RZ, 0x3c, !PT ;  /* 0x0000000b0a0f7212 */ /* 0x000fe200078e3cff */
[----:B------:R-:W-:Y:S01]  /*19b90*/  IMAD.MOV R5, RZ, RZ, -R7 ;  /* 0x000000ffff057224 */ /* 0x000fe200078e0a07 */
[----:B------:R-:W-:Y:S01]  /*19ba0*/  LEA.HI.X R4, R4, c[0x0][0x454], R9, 0x2, P0 ;  /* 0x0001150004047a11 */ /* 0x000fe200000f1409 */
[----:B------:R-:W-:Y:S01]  /*19bb0*/  IMAD.IADD R3, R3, 0x1, R8 ;  /* 0x0000000103037824 */ /* 0x000fe200078e0208 */
[----:B------:R-:W-:Y:S01]  /*19bc0*/  SHFL.IDX PT, R10, R6, RZ, 0x1c1f ;  /* 0x001c1fff060a7589 */ /* 0x000fe200000e0000 */
[----:B------:R-:W-:Y:S01]  /*19bd0*/  SHF.R.S32.HI R12, RZ, 0x1f, R7 ;  /* 0x0000001fff0c7819 */ /* 0x000fe20000011407 */
[----:B------:R-:W-:-:S02]  /*19be0*/  IMAD R5, R5, c[0x0][0x4e8], R14 ;  /* 0x00013a0005057a24 */ /* 0x000fc400078e020e */
[----:B------:R-:W1:Y:S01]  /*19bf0*/  SHFL.IDX PT, R11, R4, RZ, 0x1c1f ;  /* 0x001c1fff040b7589 */ /* 0x000e6200000e0000 */
[----:B------:R-:W-:-:S03]  /*19c00*/  IMAD.WIDE.U32 R2, R7, c[0x0][0x3e0], R2 ;  /* 0x0000f80007027a25 */ /* 0x000fc600078e0002 */
[----:B------:R2:W-:Y:S04]  /*19c10*/  SHFL.IDX PT, R8, R6, 0x1, 0x1c1f ;  /* 0x003c1f0006087f89 */ /* 0x0005e800000e0000 */
[----:B------:R3:W4:Y:S01]  /*19c20*/  SHFL.IDX PT, R9, R4, 0x1, 0x1c1f ;  /* 0x003c1f0004097f89 */ /* 0x00072200000e0000 */
[----:B--2---:R-:W-:Y:S01]  /*19c30*/  IMAD R6, R12, c[0x0][0x3e0], RZ ;  /* 0x0000f8000c067a24 */ /* 0x004fe200078e02ff */
[----:B---3--:R-:W-:-:S03]  /*19c40*/  LEA R4, R28, R17, 0x7 ;  /* 0x000000111c047211 */ /* 0x008fc600078e38ff */
[----:B------:R-:W-:Y:S01]  /*19c50*/  IMAD R12, R7, c[0x0][0x3e4], R6 ;  /* 0x0000f900070c7a24 */ /* 0x000fe200078e0206 */
[----:B------:R-:W-:Y:S01]  /*19c60*/  LEA R28, R28, R16, 0x7 ;  /* 0x000000101c1c7211 */ /* 0x000fe200078e38ff */
[----:B------:R-:W-:Y:S01]  /*19c70*/  IMAD.SHL.U32 R6, R19, 0x8, RZ ;  /* 0x0000000813067824 */ /* 0x000fe200078e00ff */
[C---:B------:R-:W-:Y:S01]  /*19c80*/  IADD3 R13, R4.reuse, 0x8, RZ ;  /* 0x00000008040d7810 */ /* 0x040fe20007ffe0ff */
[----:B------:R-:W-:Y:S01]  /*19c90*/  IMAD.IADD R3, R3, 0x1, R12 ;  /* 0x0000000103037824 */ /* 0x000fe200078e020c */
[-C--:B------:R-:W-:Y:S02]  /*19ca0*/  ISETP.GE.OR P1, PT, R4, R29.reuse, P2 ;  /* 0x0000001d0400720c */ /* 0x080fe40001726670 */
[----:B------:R-:W-:Y:S02]  /*19cb0*/  SHF.R.S32.HI R4, RZ, 0x1f, R5 ;  /* 0x0000001fff047819 */ /* 0x000fe40000011405 */
[----:B------:R-:W-:Y:S02]  /*19cc0*/  ISETP.GE.OR P0, PT, R13, R29, P2 ;  /* 0x0000001d0d00720c */ /* 0x000fe40001706670 */
[----:B------:R-:W-:Y:S01]  /*19cd0*/  LOP3.LUT R7, R15, 0x7ffffe00, R6, 0xf8, !PT ;  /* 0x7ffffe000f077812 */ /* 0x000fe200078ef806 */
[----:B------:R-:W-:-:S04]  /*19ce0*/  IMAD R4, R4, c[0x0][0x3d8], RZ ;  /* 0x0000f60004047a24 */ /* 0x000fc800078e02ff */
[C---:B------:R-:W-:Y:S02]  /*19cf0*/  IMAD R6, R5.reuse, c[0x0][0x3dc], R4 ;  /* 0x0000f70005067a24 */ /* 0x040fe400078e0204 */
[----:B------:R-:W-:Y:S01]  /*19d00*/  IMAD.WIDE.U32 R4, R5, c[0x0][0x3d8], R2 ;  /* 0x0000f60005047a25 */ /* 0x000fe200078e0002 */
[----:B------:R-:W-:Y:S01]  /*19d10*/  SHF.L.U32 R2, R7, 0x1, RZ ;  /* 0x0000000107027819 */ /* 0x000fe200000006ff */
[----:B-1----:R1:W-:Y:S02]  /*19d20*/  @!P1 ST.E [R10.64], R137 ;  /* 0x000000890a009985 */ /* 0x0023e4000c10190e */
[----:B------:R-:W-:Y:S02]  /*19d30*/  IMAD.IADD R3, R5, 0x1, R6 ;  /* 0x0000000105037824 */ /* 0x000fe400078e0206 */
        /* <DEDUP_REMOVED lines=21> */
[C---:B-1----:R-:W-:Y:S01]  /*19e90*/  IADD3 R8, R0.reuse, 0x80, RZ ;  /* 0x0000008000087810 */ /* 0x042fe20007ffe0ff */
[----:B------:R-:W1:Y:S01]  /*19ea0*/  LDS.128 R20, [R2+0x4080] ;  /* 0x0040800002147984 */ /* 0x000e620000000c00 */
[----:B------:R-:W-:Y:S02]  /*19eb0*/  IADD3 R9, R0, 0xc0, RZ ;  /* 0x000000c000097810 */ /* 0x000fe40007ffe0ff */
[----:B------:R-:W-:Y:S01]  /*19ec0*/  ISETP.GE.AND P2, PT, R7, c[0x0][0x3c8], PT ;  /* 0x0000f20007007a0c */ /* 0x000fe20003f46270 */
[----:B------:R-:W3:Y:S01]  /*19ed0*/  LDS.128 R16, [R2+0x8080] ;  /* 0x0080800002107984 */ /* 0x000ee20000000c00 */
[----:B------:R-:W-:Y:S02]  /*19ee0*/  ISETP.GE.AND P1, PT, R8, c[0x0][0x3c8], PT ;  /* 0x0000f20008007a0c */ /* 0x000fe40003f26270 */
[----:B------:R-:W-:Y:S01]  /*19ef0*/  ISETP.GE.AND P0, PT, R9, c[0x0][0x3c8], PT ;  /* 0x0000f20009007a0c */ /* 0x000fe20003f06270 */
[----:B------:R4:W5:Y:S01]  /*19f00*/  LDS.128 R12, [R2+0xc080] ;  /* 0x00c08000020c7984 */ /* 0x0009620000000c00 */
[----:B------:R-:W-:-:S07]  /*19f10*/  ISETP.GE.AND P3, PT, R0, c[0x0][0x3c8], PT ;  /* 0x0000f20000007a0c */ /* 0x000fce0003f66270 */
[----:B------:R-:W-:-:S04]  /*19f20*/  @!P2 SHF.R.S32.HI R3, RZ, 0x1f, R7 ;  /* 0x0000001fff03a819 */ /* 0x000fc80000011407 */
[----:B------:R-:W-:Y:S02]  /*19f30*/  @!P0 SHF.R.S32.HI R6, RZ, 0x1f, R9 ;  /* 0x0000001fff068819 */ /* 0x000fe40000011409 */
[----:B------:R-:W-:Y:S01]  /*19f40*/  @!P2 LEA.HI R7, R3, R7, RZ, 0x3 ;  /* 0x000000070307a211 */ /* 0x000fe200078f18ff */
[----:B------:R-:W-:Y:S01]  /*19f50*/  @!P3 IMAD.WIDE R10, R0, 0x2, R4 ;  /* 0x00000002000ab825 */ /* 0x000fe200078e0204 */
[----:B----4-:R-:W-:-:S04]  /*19f60*/  @!P1 SHF.R.S32.HI R2, RZ, 0x1f, R8 ;  /* 0x0000001fff029819 */ /* 0x010fc80000011408 */
        /* <DEDUP_REMOVED lines=8> */
[----:B-1----:R2:W-:Y:S03]  /*19ff0*/  @!P2 ST.E.128 [R8.64], R20 ;  /* 0x000000140800a985 */ /* 0x0025e6000c101d0e */
[----:B------:R-:W-:Y:S01]  /*1a000*/  @!P0 IMAD.WIDE R2, R2, 0x2, R4 ;  /* 0x0000000202028825 */ /* 0x000fe200078e0204 */
[----:B---3--:R2:W-:Y:S04]  /*1a010*/  @!P1 ST.E.128 [R6.64], R16 ;  /* 0x0000001006009985 */ /* 0x0085e8000c101d0e */
[----:B-----5:R2:W-:Y:S02]  /*1a020*/  @!P0 ST.E.128 [R2.64], R12 ;  /* 0x0000000c02008985 */ /* 0x0205e4000c101d0e */
.L_x_1293:
[----:B--234-:R-:W-:Y:S05]  /*1a030*/  BSYNC B0 ;  /* 0x0000000000007941 */ /* 0x01cfea0003800000 */
.L_x_1292:
        /* <DEDUP_REMOVED lines=30> */
.L_x_1295:
[----:B------:R-:W-:Y:S05]  /*1a220*/  BSYNC B0 ;  /* 0x0000000000007941 */ /* 0x000fea0003800000 */
.L_x_1294:
        /* <DEDUP_REMOVED lines=30> */
.L_x_1297:
[----:B------:R-:W-:Y:S05]  /*1a410*/  BSYNC B0 ;  /* 0x0000000000007941 */ /* 0x000fea0003800000 */
.L_x_1296:
        /* <DEDUP_REMOVED lines=31> */
.L_x_1290:
[----:B------:R-:W2:Y:S01]  /*1a610*/  LDL R8, [R1+0x70] ;  /* 0x0000700001087983 */ /* 0x000ea20000100800 */
[----:B------:R-:W-:Y:S01]  /*1a620*/  ISETP.NE.U32.AND P1, PT, RZ, c[0x0][0x508], PT ;  /* 0x00014200ff007a0c */ /* 0x000fe20003f25070 */
[----:B------:R-:W-:Y:S01]  /*1a630*/  IMAD.MOV.U32 R2, RZ, RZ, 0x4 ;  /* 0x00000004ff027424 */ /* 0x000fe200078e00ff */
[----:B------:R-:W-:Y:S02]  /*1a640*/  ISETP.NE.U32.AND P0, PT, RZ, c[0x0][0x500], PT ;  /* 0x00014000ff007a0c */ /* 0x000fe40003f05070 */
[----:B------:R-:W-:Y:S02]  /*1a650*/  ISETP.NE.AND.EX P1, PT, RZ, c[0x0][0x50c], PT, P1 ;  /* 0x00014300ff007a0c */ /* 0x000fe40003f25310 */
[----:B------:R-:W-:Y:S01]  /*1a660*/  ISETP.NE.AND.EX P0, PT, RZ, c[0x0][0x504], PT, P0 ;  /* 0x00014100ff007a0c */ /* 0x000fe20003f05300 */
[----:B------:R-:W-:Y:S02]  /*1a670*/  IMAD.MOV.U32 R16, RZ, RZ, c[0x0][0x388] ;  /* 0x0000e200ff107624 */ /* 0x000fe400078e00ff */
[----:B--2---:R-:W-:-:S08]  /*1a680*/  IMAD.WIDE R6, R8, R2, c[0x0][0x500] ;  /* 0x0001400008067625 */ /* 0x004fd000078e0202 */
[----:B------:R-:W-:Y:S02]  /*1a690*/  @P1 IMAD.WIDE R2, R8, R2, c[0x0][0x508] ;  /* 0x0001420008021625 */ /* 0x000fe400078e0202 */
[----:B------:R-:W2:Y:S04]  /*1a6a0*/  @P0 LDG.E R0, [R6.64] ;  /* 0x0000000e06000981 */ /* 0x000ea8000c1e1900 */
[----:B------:R3:W5:Y:S01]  /*1a6b0*/  @P1 LDG.E R16, [R2.64] ;  /* 0x0000000e02101981 */ /* 0x000762000c1e1900 */
[----:B------:R-:W-:Y:S02]  /*1a6c0*/  CS2R R4, SRZ ;  /* 0x0000000000047805 */ /* 0x000fe4000001ff00 */
[--C-:B--2---:R-:W-:Y:S01]  /*1a6d0*/  @P0 SHF.R.S32.HI R5, RZ, 0x1f, R0.reuse ;  /* 0x0000001fff050819 */ /* 0x104fe20000011400 */
[----:B------:R-:W-:Y:S01]  /*1a6e0*/  @P0 IMAD.MOV.U32 R4, RZ, RZ, R0 ;  /* 0x000000ffff040224 */ /* 0x000fe200078e0000 */
[----:B------:R-:W-:Y:S05]  /*1a6f0*/  @P1 BRA `(.L_x_1298) ;  /* 0x0000004000001947 */ /* 0x000fea0003800000 */
[----:B---3--:R-:W-:Y:S05]  /*1a700*/  @!P0 BRA `(.L_x_1298) ;  /* 0x0000003000008947 */ /* 0x008fea0003800000 */
[----:B------:R2:W3:Y:S04]  /*1a710*/  LDG.E R0, [R6.64] ;  /* 0x0000000e06007981 */ /* 0x0004e8000c1e1900 */
[----:B--2---:R-:W3:Y:S02]  /*1a720*/  LDG.E R6, [R6.64+0x4] ;  /* 0x0000040e06067981 */ /* 0x004ee4000c1e1900 */
[----:B---3-5:R-:W-:-:S02]  /*1a730*/  IADD3 R16, -R0, R6, RZ ;  /* 0x0000000600107210 */ /* 0x028fc40007ffe1ff */
.L_x_1298:
[----:B---3--:R-:W2:Y:S01]  /*1a740*/  S2R R10, SR_TID.X ;  /* 0x00000000000a7919 */ /* 0x008ea20000002100 */
[----:B------:R-:W-:Y:S01]  /*1a750*/  SHF.R.S32.HI R0, RZ, 0x1f, R8 ;  /* 0x0000001fff007819 */ /* 0x000fe20000011408 */
[----:B------:R-:W-:Y:S01]  /*1a760*/  BSSY B0, `(.L_x_1299) ;  /* 0x0000029000007945 */ /* 0x000fe20003800000 */
[----:B------:R-:W-:Y:S01]  /*1a770*/  SEL R9, R8, RZ, !P0 ;  /* 0x000000ff08097207 */ /* 0x000fe20004000000 */
[----:B------:R-:W3:Y:S01]  /*1a780*/  S2R R2, SR_CTAID.Y ;  /* 0x0000000000027919 */ /* 0x000ee20000002600 */
[----:B------:R-:W-:-:S03]  /*1a790*/  SEL R11, R0, RZ, !P0 ;  /* 0x000000ff000b7207 */ /* 0x000fc60004000000 */
[----:B------:R-:W4:Y:S01]  /*1a7a0*/  S2R R12, SR_CTAID.Y ;  /* 0x00000000000c7919 */ /* 0x000f220000002600 */
[----:B--2---:R-:W-:Y:S02]  /*1a7b0*/  ISETP.GE.AND P1, PT, R10, 0x80, PT ;  /* 0x000000800a00780c */ /* 0x004fe40003f26270 */
[----:B---3--:R-:W-:-:S11]  /*1a7c0*/  SHF.R.S32.HI R13, RZ, 0x1f, R2 ;  /* 0x0000001fff0d7819 */ /* 0x008fd60000011402 */
[----:B------:R-:W-:Y:S05]  /*1a7d0*/  @P1 BRA `(.L_x_1300) ;  /* 0x0000021000001947 */ /* 0x000fea0003800000 */
[----:B----4-:R-:W2:Y:S01]  /*1a7e0*/  S2R R8, SR_CTAID.X ;  /* 0x0000000000087919 */ /* 0x010ea20000002500 */
[----:B-----5:R-:W-:Y:S01]  /*1a7f0*/  IMAD R0, R16, c[0x0][0x4e8], RZ ;  /* 0x00013a0010007a24 */ /* 0x020fe200078e02ff */
[----:B--2---:R-:W-:-:S04]  /*1a800*/  LEA R8, R8, R10, 0x7 ;  /* 0x0000000a08087211 */ /* 0x004fc800078e38ff */
[----:B------:R-:W-:-:S13]  /*1a810*/  ISETP.GE.AND P0, PT, R8, R0, PT ;  /* 0x000000000800720c */ /* 0x000fda0003f06270 */
[----:B------:R-:W-:Y:S05]  /*1a820*/  @P0 BRA `(.L_x_1300) ;  /* 0x000001c000000947 */ /* 0x000fea0003800000 */
[----:B------:R-:W-:Y:S01]  /*1a830*/  MOV R0, c[0x0][0x4e8] ;  /* 0x00013a0000007a02 */ /* 0x000fe20000000f00 */
[----:B------:R-:W-:Y:S01]  /*1a840*/  IMAD R6, R13, c[0x0][0x490], RZ ;  /* 0x000124000d067a24 */ /* 0x000fe200078e02ff */
[----:B------:R-:W-:Y:S01]  /*1a850*/  MOV R2, R4 ;  /* 0x0000000400027202 */ /* 0x000fe20000000f00 */
[----:B------:R-:W-:Y:S01]  /*1a860*/  IMAD.MOV.U32 R3, RZ, RZ, R5 ;  /* 0x000000ffff037224 */ /* 0x000fe200078e0005 */
[----:B------:R-:W-:Y:S01]  /*1a870*/  ISETP.NE.AND P0, PT, R0, 0x1, PT ;  /* 0x000000010000780c */ /* 0x000fe20003f05270 */
[C---:B------:R-:W-:Y:S01]  /*1a880*/  IMAD R6, R12.reuse, c[0x0][0x494], R6 ;  /* 0x000125000c067a24 */ /* 0x040fe200078e0206 */
[----:B------:R-:W-:Y:S01]  /*1a890*/  MOV R0, R8 ;  /* 0x0000000800007202 */ /* 0x000fe20000000f00 */
[----:B------:R-:W-:-:S05]  /*1a8a0*/  IMAD.WIDE.U32 R2, R12, c[0x0][0x490], R2 ;  /* 0x000124000c027a25 */ /* 0x000fca00078e0002 */
[----:B------:R-:W-:-:S05]  /*1a8b0*/  IADD3 R3, R6, R3, RZ ;  /* 0x0000000306037210 */ /* 0x000fca0007ffe0ff */
[----:B------:R-:W-:-:S04]  /*1a8c0*/  @P0 IMAD.HI.U32 R7, R8, c[0x0][0x4ec], RZ ;  /* 0x00013b0008070a27 */ /* 0x000fc800078e00ff */
[----:B------:R-:W-:Y:S01]  /*1a8d0*/  IMAD.WIDE.U32 R2, R9, c[0x0][0x498], R2 ;  /* 0x0001260009027a25 */ /* 0x000fe200078e0002 */
[----:B------:R-:W-:-:S03]  /*1a8e0*/  @P0 SHF.R.U32.HI R0, RZ, c[0x0][0x4f0], R7 ;  /* 0x00013c00ff000a19 */ /* 0x000fc60000011607 */
[----:B------:R-:W-:Y:S01]  /*1a8f0*/  IMAD R7, R11, c[0x0][0x498], RZ ;  /* 0x000126000b077a24 */ /* 0x000fe200078e02ff */
[----:B------:R-:W-:Y:S01]  /*1a900*/  IADD3 R2, P0, R0, R2, RZ ;  /* 0x0000000200027210 */ /* 0x000fe20007f1e0ff */
[----:B------:R-:W-:Y:S02]  /*1a910*/  IMAD.MOV R6, RZ, RZ, -R0 ;  /* 0x000000ffff067224 */ /* 0x000fe400078e0a00 */
[----:B------:R-:W-:Y:S02]  /*1a920*/  IMAD R7, R9, c[0x0][0x49c], R7 ;  /* 0x0001270009077a24 */ /* 0x000fe400078e0207 */
[----:B------:R-:W-:Y:S01]  /*1a930*/  IMAD R6, R6, c[0x0][0x4e8], R8 ;  /* 0x00013a0006067a24 */ /* 0x000fe200078e0208 */
[----:B------:R-:W-:-:S04]  /*1a940*/  SHF.R.S32.HI R8, RZ, 0x1f, R0 ;  /* 0x0000001fff087819 */ /* 0x000fc80000011400 */
[----:B------:R-:W-:Y:S02]  /*1a950*/  SHF.R.S32.HI R0, RZ, 0x1f, R6 ;  /* 0x0000001fff007819 */ /* 0x000fe40000011406 */
[----:B------:R-:W-:-:S03]  /*1a960*/  IADD3.X R3, R8, R3, R7, P0, !PT ;  /* 0x0000000308037210 */ /* 0x000fc600007fe407 */
[----:B------:R-:W-:Y:S02]  /*1a970*/  IMAD R0, R0, c[0x0][0x488], RZ ;  /* 0x0001220000007a24 */ /* 0x000fe400078e02ff */
[----:B------:R-:W-:-:S04]  /*1a980*/  IMAD.WIDE.U32 R2, R6, c[0x0][0x488], R2 ;  /* 0x0001220006027a25 */ /* 0x000fc800078e0002 */
[----:B------:R-:W-:Y:S01]  /*1a990*/  IMAD R0, R6, c[0x0][0x48c], R0 ;  /* 0x0001230006007a24 */ /* 0x000fe200078e0200 */
[----:B------:R-:W-:-:S04]  /*1a9a0*/  LEA R6, P0, R2, c[0x0][0x450], 0x2 ;  /* 0x0001140002067a11 */ /* 0x000fc800078010ff */
[----:B------:R-:W-:-:S04]  /*1a9b0*/  IADD3 R0, R3, R0, RZ ;  /* 0x0000000003007210 */ /* 0x000fc80007ffe0ff */
[----:B------:R-:W-:Y:S02]  /*1a9c0*/  LEA.HI.X R7, R2, c[0x0][0x454], R0, 0x2, P0 ;  /* 0x0001150002077a11 */ /* 0x000fe400000f1400 */
[----:B------:R-:W-:-:S05]  /*1a9d0*/  MOV R0, 0xff800000 ;  /* 0xff80000000007802 */ /* 0x000fca0000000f00 */
[----:B------:R2:W-:Y:S02]  /*1a9e0*/  STG.E [R6.64], R0 ;  /* 0x0000000006007986 */ /* 0x0005e4000c10190e */
.L_x_1300:
[----:B----4-:R-:W-:Y:S05]  /*1a9f0*/  BSYNC B0 ;  /* 0x0000000000007941 */ /* 0x010fea0003800000 */
.L_x_1299:
[----:B------:R-:W3:Y:S01]  /*1aa00*/  S2R R14, SR_CTAID.X ;  /* 0x00000000000e7919 */ /* 0x000ee20000002500 */
[----:B--2---:R-:W-:Y:S01]  /*1aa10*/  IMAD R0, R5, c[0x0][0x3a0], RZ ;  /* 0x0000e80005007a24 */ /* 0x004fe200078e02ff */
[----:B------:R-:W-:Y:S01]  /*1aa20*/  SHF.R.S32.HI R5, RZ, 0x1f, R10 ;  /* 0x0000001fff057819 */ /* 0x000fe2000001140a */
[C---:B------:R-:W-:Y:S01]  /*1aa30*/  IMAD.WIDE.U32 R2, R4.reuse, c[0x0][0x3a0], RZ ;  /* 0x0000e80004027a25 */ /* 0x040fe200078e00ff */
[----:B------:R-:W-:Y:S02]  /*1aa40*/  MOV R6, c[0x0][0x4e8] ;  /* 0x00013a0000067a02 */ /* 0x000fe40000000f00 */
[----:B------:R-:W-:Y:S01]  /*1aa50*/  LEA.HI R5, R5, R10, RZ, 0x3 ;  /* 0x0000000a05057211 */ /* 0x000fe200078f18ff */
[----:B------:R-:W-:Y:S01]  /*1aa60*/  IMAD R0, R4, c[0x0][0x3a4], R0 ;  /* 0x0000e90004007a24 */ /* 0x000fe200078e0200 */
[----:B------:R-:W-:Y:S01]  /*1aa70*/  ISETP.NE.AND P0, PT, R6, 0x1, PT ;  /* 0x000000010600780c */ /* 0x000fe20003f05270 */
[----:B------:R-:W-:Y:S01]  /*1aa80*/  IMAD R6, R11, c[0x0][0x3f0], RZ ;  /* 0x0000fc000b067a24 */ /* 0x000fe200078e02ff */
[----:B------:R-:W-:-:S02]  /*1aa90*/  LOP3.LUT R4, R5, 0xfffffff8, RZ, 0xc0, !PT ;  /* 0xfffffff805047812 */ /* 0x000fc400078ec0ff */
[----:B------:R-:W-:Y:S01]  /*1aaa0*/  IADD3 R3, R3, R0, RZ ;  /* 0x0000000003037210 */ /* 0x000fe20007ffe0ff */
[----:B------:R-:W-:Y:S02]  /*1aab0*/  IMAD R0, R13, c[0x0][0x3e8], RZ ;  /* 0x0000fa000d007a24 */ /* 0x000fe400078e02ff */
[----:B------:R-:W-:Y:S01]  /*1aac0*/  IMAD.IADD R8, R10, 0x1, -R4 ;  /* 0x000000010a087824 */ /* 0x000fe200078e0a04 */
[----:B------:R-:W-:Y:S01]  /*1aad0*/  SHF.R.S32.HI R10, RZ, 0x3, R5 ;  /* 0x00000003ff0a7819 */ /* 0x000fe20000011405 */
[C---:B------:R-:W-:Y:S02]  /*1aae0*/  IMAD R0, R12.reuse, c[0x0][0x3ec], R0 ;  /* 0x0000fb000c007a24 */ /* 0x040fe400078e0200 */
[----:B------:R-:W-:Y:S01]  /*1aaf0*/  IMAD.WIDE.U32 R2, R12, c[0x0][0x3e8], R2 ;  /* 0x0000fa000c027a25 */ /* 0x000fe200078e0002 */
[----:B------:R-:W-:-:S03]  /*1ab00*/  LEA R4, R8, R10, 0x5 ;  /* 0x0000000a08047211 */ /* 0x000fc600078e28ff */
[----:B------:R-:W-:Y:S01]  /*1ab10*/  IMAD R7, R9, c[0x0][0x3f4], R6 ;  /* 0x0000fd0009077a24 */ /* 0x000fe200078e0206 */
[----:B------:R-:W-:Y:S01]  /*1ab20*/  IADD3 R3, R0, R3, RZ ;  /* 0x0000000300037210 */ /* 0x000fe20007ffe0ff */
[C---:B---3--:R-:W-:Y:S01]  /*1ab30*/  IMAD R4, R14.reuse, 0x80, R4 ;  /* 0x000000800e047824 */ /* 0x048fe200078e0204 */
[----:B------:R-:W-:-:S03]  /*1ab40*/  LEA R14, R14, R10, 0x7 ;  /* 0x0000000a0e0e7211 */ /* 0x000fc600078e38ff */
[----:B------:R-:W-:Y:S01]  /*1ab50*/  @P0 IMAD.HI.U32 R5, R4, c[0x0][0x4ec], RZ ;  /* 0x00013b0004050a27 */ /* 0x000fe200078e00ff */
[----:B------:R-:W-:-:S03]  /*1ab60*/  MOV R0, R4 ;  /* 0x0000000400007202 */ /* 0x000fc60000000f00 */
[----:B------:R-:W-:Y:S01]  /*1ab70*/  IMAD.WIDE.U32 R2, R9, c[0x0][0x3f0], R2 ;  /* 0x0000fc0009027a25 */ /* 0x000fe200078e0002 */
[----:B------:R-:W-:-:S04]  /*1ab80*/  @P0 SHF.R.U32.HI R0, RZ, c[0x0][0x4f0], R5 ;  /* 0x00013c00ff000a19 */ /* 0x000fc80000011605 */
[--C-:B------:R-:W-:Y:S01]  /*1ab90*/  SHF.R.S32.HI R6, RZ, 0x1f, R0.reuse ;  /* 0x0000001fff067819 */ /* 0x100fe20000011400 */
[----:B------:R-:W-:Y:S01]  /*1aba0*/  IMAD.MOV R5, RZ, RZ, -R0 ;  /* 0x000000ffff057224 */ /* 0x000fe200078e0a00 */
[----:B------:R-:W-:-:S03]  /*1abb0*/  IADD3 R3, R3, R7, RZ ;  /* 0x0000000703037210 */ /* 0x000fc60007ffe0ff */
[----:B------:R-:W-:Y:S02]  /*1abc0*/  IMAD R6, R6, c[0x0][0x3e0], RZ ;  /* 0x0000f80006067a24 */ /* 0x000fe400078e02ff */
[----:B------:R-:W-:Y:S02]  /*1abd0*/  IMAD R5, R5, c[0x0][0x4e8], R4 ;  /* 0x00013a0005057a24 */ /* 0x000fe400078e0204 */
[----:B------:R-:W-:-:S03]  /*1abe0*/  IMAD.WIDE.U32 R2, R0, c[0x0][0x3e0], R2 ;  /* 0x0000f80000027a25 */ /* 0x000fc600078e0002 */
[----:B------:R-:W-:Y:S01]  /*1abf0*/  SHF.R.S32.HI R4, RZ, 0x1f, R5 ;  /* 0x0000001fff047819 */ /* 0x000fe20000011405 */
[----:B------:R-:W-:-:S05]  /*1ac00*/  IMAD R0, R0, c[0x0][0x3e4], R6 ;  /* 0x0000f90000007a24 */ /* 0x000fca00078e0206 */
[----:B------:R-:W-:Y:S01]  /*1ac10*/  IADD3 R3, R3, R0, RZ ;  /* 0x0000000003037210 */ /* 0x000fe20007ffe0ff */
[----:B------:R-:W-:-:S04]  /*1ac20*/  IMAD R0, R4, c[0x0][0x3d8], RZ ;  /* 0x0000f60004007a24 */ /* 0x000fc800078e02ff */
[C---:B------:R-:W-:Y:S02]  /*1ac30*/  IMAD R4, R5.reuse, c[0x0][0x3dc], R0 ;  /* 0x0000f70005047a24 */ /* 0x040fe400078e0200 */
[----:B------:R-:W-:-:S04]  /*1ac40*/  IMAD.WIDE.U32 R2, R5, c[0x0][0x3d8], R2 ;  /* 0x0000f60005027a25 */ /* 0x000fc800078e0002 */
[----:B------:R-:W-:Y:S01]  /*1ac50*/  IMAD.SHL.U32 R0, R8, 0x8, RZ ;  /* 0x0000000808007824 */ /* 0x000fe200078e00ff */
[----:B------:R-:W-:Y:S02]  /*1ac60*/  IADD3 R3, R3, R4, RZ ;  /* 0x0000000403037210 */ /* 0x000fe40007ffe0ff */
[----:B------:R-:W-:Y:S02]  /*1ac70*/  LEA R17, P0, R2, c[0x0][0x380], 0x1 ;  /* 0x0000e00002117a11 */ /* 0x000fe400078008ff */
[----:B------:R-:W-:Y:S02]  /*1ac80*/  IADD3 R13, R0, 0x40, RZ ;  /* 0x00000040000d7810 */ /* 0x000fe40007ffe0ff */
[----:B------:R-:W-:Y:S02]  /*1ac90*/  LEA.HI.X R15, R2, c[0x0][0x384], R3, 0x1, P0 ;  /* 0x0000e100020f7a11 */ /* 0x000fe400000f0c03 */
[C---:B------:R-:W-:Y:S02]  /*1aca0*/  IADD3 R11, R0.reuse, 0x80, RZ ;  /* 0x00000080000b7810 */ /* 0x040fe40007ffe0ff */
[----:B------:R-:W-:Y:S01]  /*1acb0*/  IADD3 R12, R0, 0xc0, RZ ;  /* 0x000000c0000c7810 */ /* 0x000fe20007ffe0ff */
[----:B------:R-:W-:Y:S05]  /*1acc0*/  BRA.DIV ~URZ, `(.L_x_1301) ;  /* 0x000022e27f007947 */ /* 0x000fea000b800000 */
[----:B------:R2:W3:Y:S02]  /*1acd0*/  SHFL.IDX PT, R4, R15, RZ, 0x181f ;  /* 0x00181fff0f047589 */ /* 0x0004e400000e0000 */
.L_x_1357:
[----:B------:R-:W-:Y:S05]  /*1ace0*/  BRA.DIV ~URZ, `(.L_x_1302) ;  /* 0x000023427f007947 */ /* 0x000fea000b800000 */
[----:B------:R4:W1:Y:S02]  /*1acf0*/  SHFL.IDX PT, R2, R17, RZ, 0x181f ;  /* 0x00181fff11027589 */ /* 0x00086400000e0000 */
.L_x_1358:
[----:B-----5:R-:W-:Y:S01]  /*1ad00*/  IMAD R16, R16, c[0x0][0x4e8], RZ ;  /* 0x00013a0010107a24 */ /* 0x020fe200078e02ff */
[----:B------:R-:W-:Y:S01]  /*1ad10*/  BSSY B0, `(.L_x_1303) ;  /* 0x0000019000007945 */ /* 0x000fe20003800000 */
[----:B---3--:R-:W-:-:S03]  /*1ad20*/  MOV R3, R4 ;  /* 0x0000000400037202 */ /* 0x008fc60000000f00 */
[----:B------:R-:W-:-:S13]  /*1ad30*/  ISETP.GE.AND P0, PT, R14, R16, PT ;  /* 0x000000100e00720c */ /* 0x000fda0003f06270 */
        /* <DEDUP_REMOVED lines=9> */
[----:B-1----:R-:W-:Y:S01]  /*1add0*/  @!P3 IMAD.WIDE R8, R0, 0x2, R2 ;  /* 0x000000020008b825 */ /* 0x002fe200078e0202 */
        /* <DEDUP_REMOVED lines=12> */
.L_x_1304:
[----:B------:R-:W-:Y:S05]  /*1aea0*/  BSYNC B0 ;  /* 0x0000000000007941 */ /* 0x000fea0003800000 */
.L_x_1303:
[----:B------:R-:W-:Y:S05]  /*1aeb0*/  BRA.DIV ~URZ, `(.L_x_1305) ;  /* 0x000021f27f007947 */ /* 0x000fea000b800000 */
[----:B-1----:R1:W3:Y:S04]  /*1aec0*/  SHFL.IDX PT, R4, R15, 0x1, 0x181f ;  /* 0x00381f000f047f89 */ /* 0x0022e800000e0000 */
[----:B------:R1:W2:Y:S02]  /*1aed0*/  SHFL.IDX PT, R2, R17, 0x1, 0x181f ;  /* 0x00381f0011027f89 */ /* 0x0002a400000e0000 */
.L_x_1359:
[----:B------:R-:W-:Y:S01]  /*1aee0*/  IADD3 R3, R14, 0x20, RZ ;  /* 0x000000200e037810 */ /* 0x000fe20007ffe0ff */
[----:B------:R-:W-:Y:S03]  /*1aef0*/  BSSY B0, `(.L_x_1306) ;  /* 0x0000019000007945 */ /* 0x000fe60003800000 */
[----:B------:R-:W-:Y:S01]  /*1af00*/  ISETP.GE.AND P0, PT, R3, R16, PT ;  /* 0x000000100300720c */ /* 0x000fe20003f06270 */
[----:B---3--:R-:W-:-:S12]  /*1af10*/  IMAD.MOV.U32 R3, RZ, RZ, R4 ;  /* 0x000000ffff037224 */ /* 0x008fd800078e0004 */
        /* <DEDUP_REMOVED lines=9> */
[----:B--2---:R-:W-:Y:S01]  /*1afb0*/  @!P3 IMAD.WIDE R8, R0, 0x2, R2 ;  /* 0x000000020008b825 */ /* 0x004fe200078e0202 */
        /* <DEDUP_REMOVED lines=12> */
.L_x_1307:
[----:B------:R-:W-:Y:S05]  /*1b080*/  BSYNC B0 ;  /* 0x0000000000007941 */ /* 0x000fea0003800000 */
.L_x_1306:
[----:B------:R-:W-:Y:S05]  /*1b090*/  BRA.DIV ~URZ, `(.L_x_1308) ;  /* 0x000021027f007947 */ /* 0x000fea000b800000 */
[----:B--2---:R2:W3:Y:S02]  /*1b0a0*/  SHFL.IDX PT, R4, R15, 0x2, 0x181f ;  /* 0x00581f000f047f89 */ /* 0x0044e400000e0000 */
.L_x_1360:
[----:B------:R-:W-:Y:S05]  /*1b0b0*/  BRA.DIV ~URZ, `(.L_x_1309) ;  /* 0x000021627f007947 */ /* 0x000fea000b800000 */
[----:B------:R1:W2:Y:S02]  /*1b0c0*/  SHFL.IDX PT, R2, R17, 0x2, 0x181f ;  /* 0x00581f0011027f89 */ /* 0x0002a400000e0000 */
.L_x_1361:
        /* <DEDUP_REMOVED lines=26> */
.L_x_1311:
[----:B------:R-:W-:Y:S05]  /*1b270*/  BSYNC B0 ;  /* 0x0000000000007941 */ /* 0x000fea0003800000 */
.L_x_1310:
[----:B------:R-:W-:Y:S05]  /*1b280*/  BRA.DIV ~URZ, `(.L_x_1312) ;  /* 0x000020127f007947 */ /* 0x000fea000b800000 */
[----:B--2---:R2:W3:Y:S04]  /*1b290*/  SHFL.IDX PT, R4, R15, 0x3, 0x181f ;  /* 0x00781f000f047f89 */ /* 0x0044e800000e0000 */
[----:B------:R2:W1:Y:S02]  /*1b2a0*/  SHFL.IDX PT, R2, R17, 0x3, 0x181f ;  /* 0x00781f0011027f89 */ /* 0x00046400000e0000 */
.L_x_1362:
[----:B------:R-:W-:-:S04]  /*1b2b0*/  IADD3 R3, R14, 0x60, RZ ;  /* 0x000000600e037810 */ /* 0x000fc80007ffe0ff */
[----:B------:R-:W-:Y:S01]  /*1b2c0*/  ISETP.GE.AND P0, PT, R3, R16, PT ;  /* 0x000000100300720c */ /* 0x000fe20003f06270 */
[----:B---3--:R-:W-:-:S12]  /*1b2d0*/  IMAD.MOV.U32 R3, RZ, RZ, R4 ;  /* 0x000000ffff037224 */ /* 0x008fd800078e0004 */
[----:B------:R-:W-:Y:S05]  /*1b2e0*/  @P0 EXIT ;  /* 0x000000000000094d */ /* 0x000fea0003800000 */
[----:B------:R-:W-:Y:S02]  /*1b2f0*/  ISETP.GE.AND P1, PT, R13, c[0x0][0x3c8], PT ;  /* 0x0000f2000d007a0c */ /* 0x000fe40003f26270 */
[----:B------:R-:W-:Y:S02]  /*1b300*/  ISETP.GE.AND P0, PT, R11, c[0x0][0x3c8], PT ;  /* 0x0000f2000b007a0c */ /* 0x000fe40003f06270 */
[----:B------:R-:W-:-:S09]  /*1b310*/  ISETP.GE.AND P2, PT, R0, c[0x0][0x3c8], PT ;  /* 0x0000f20000007a0c */ /* 0x000fd20003f46270 */
[----:B------:R-:W-:Y:S02]  /*1b320*/  @!P1 SHF.R.S32.HI R5, RZ, 0x1f, R13 ;  /* 0x0000001fff059819 */ /* 0x000fe4000001140d */
[----:B------:R-:W-:Y:S02]  /*1b330*/  @!P0 SHF.R.S32.HI R4, RZ, 0x1f, R11 ;  /* 0x0000001fff048819 */ /* 0x000fe4000001140b */
[----:B------:R-:W-:Y:S01]  /*1b340*/  @!P1 LEA.HI R5, R5, R13, RZ, 0x3 ;  /* 0x0000000d05059211 */ /* 0x000fe200078f18ff */
[--C-:B-1----:R-:W-:Y:S01]  /*1b350*/  @!P2 IMAD.WIDE R8, R0, 0x2, R2.reuse ;  /* 0x000000020008a825 */ /* 0x102fe200078e0202 */
        /* <DEDUP_REMOVED lines=16> */
.L_x_1183:
[----:B------:R-:W-:Y:S01]  /*1b460*/  IMAD.MOV.U32 R188, RZ, RZ, R18 ;  /* 0x000000ffffbc7224 */ /* 0x000fe200078e0012 */
[----:B------:R-:W-:Y:S01]  /*1b470*/  MOV R3, 0x181f ;  /* 0x0000181f00037802 */ /* 0x000fe20000000f00 */
[----:B------:R-:W-:Y:S01]  /*1b480*/  IMAD.MOV.U32 R189, RZ, RZ, RZ ;  /* 0x000000ffffbd7224 */ /* 0x000fe200078e00ff */
[----:B------:R-:W-:Y:S02]  /*1b490*/  MOV R191, 0xffffffff ;  /* 0xffffffff00bf7802 */ /* 0x000fe40000000f00 */
[----:B------:R-:W-:Y:S02]  /*1b4a0*/  MOV R2, 0x1b4c0 ;  /* 0x0001b4c000027802 */ /* 0x000fe40000000f00 */
[----:B------:R-:W-:Y:S05]  /*1b4b0*/  CALL.REL.NOINC `($__internal_6_$__cuda_sm70_shflsync_idx_p) ;  /* 0x0000c6c000007944 */ /* 0x000fea0003c00000 */
[----:B------:R-:W-:Y:S01]  /*1b4c0*/  MOV R0, R190 ;  /* 0x000000be00007202 */ /* 0x000fe20000000f00 */
[----:B------:R-:W-:Y:S05]  /*1b4d0*/  BRA `(.L_x_1313) ;  /* 0xfffed1b000007947 */ /* 0x000fea000383ffff */
.L_x_1184:
[----:B------:R-:W-:Y:S01]  /*1b4e0*/  IMAD.MOV.U32 R188, RZ, RZ, R20 ;  /* 0x000000ffffbc7224 */ /* 0x000fe200078e0014 */
[----:B------:R-:W-:Y:S01]  /*1b4f0*/  MOV R3, 0x181f ;  /* 0x0000181f00037802 */ /* 0x000fe20000000f00 */
[----:B------:R-:W-:Y:S01]  /*1b500*/  IMAD.MOV.U32 R189, RZ, RZ, RZ ;  /* 0x000000ffffbd7224 */ /* 0x000fe200078e00ff */
[----:B------:R-:W-:-:S02]  /*1b510*/  MOV R191, 0xffffffff ;  /* 0xffffffff00bf7802 */ /* 0x000fc40000000f00 */
[----:B------:R-:W-:Y:S02]  /*1b520*/  MOV R2, 0x1b540 ;  /* 0x0001b54000027802 */ /* 0x000fe40000000f00 */
[----:B-12---:R-:W-:Y:S05]  /*1b530*/  CALL.REL.NOINC `($__internal_6_$__cuda_sm70_shflsync_idx_p) ;  /* 0x0000c64000007944 */ /* 0x006fea0003c00000 */
[----:B------:R-:W-:Y:S01]  /*1b540*/  MOV R2, R190 ;  /* 0x000000be00027202 */ /* 0x000fe20000000f00 */
[----:B------:R-:W-:Y:S05]  /*1b550*/  BRA `(.L_x_1314) ;  /* 0xfffed15000007947 */ /* 0x000fea000383ffff */
.L_x_1187:
[----:B------:R-:W-:Y:S01]  /*1b560*/  IMAD.MOV.U32 R188, RZ, RZ, R18 ;  /* 0x000000ffffbc7224 */ /* 0x000fe200078e0012 */
[----:B--2---:R-:W-:Y:S01]  /*1b570*/  MOV R3, 0x181f ;  /* 0x0000181f00037802 */ /* 0x004fe20000000f00 */
[----:B------:R-:W-:Y:S01]  /*1b580*/  IMAD.MOV.U32 R189, RZ, RZ, 0x1 ;  /* 0x00000001ffbd7424 */ /* 0x000fe200078e00ff */
[----:B------:R-:W-:Y:S02]  /*1b590*/  MOV R191, 0xffffffff ;  /* 0xffffffff00bf7802 */ /* 0x000fe40000000f00 */
[----:B----4-:R-:W-:Y:S02]  /*1b5a0*/  MOV R2, 0x1b5c0 ;  /* 0x0001b5c000027802 */ /* 0x010fe40000000f00 */
[----:B-1-3--:R-:W-:Y:S05]  /*1b5b0*/  CALL.REL.NOINC `($__internal_6_$__cuda_sm70_shflsync_idx_p) ;  /* 0x0000c5c000007944 */ /* 0x00afea0003c00000 */
[----:B------:R-:W-:Y:S01]  /*1b5c0*/  IMAD.MOV.U32 R4, RZ, RZ, R190 ;  /* 0x000000ffff047224 */ /* 0x000fe200078e00be */
[----:B------:R-:W-:Y:S01]  /*1b5d0*/  MOV R188, R20 ;  /* 0x0000001400bc7202 */ /* 0x000fe20000000f00 */
[----:B------:R-:W-:Y:S01]  /*1b5e0*/  IMAD.MOV.U32 R189, RZ, RZ, 0x1 ;  /* 0x00000001ffbd7424 */ /* 0x000fe200078e00ff */
[----:B------:R-:W-:Y:S01]  /*1b5f0*/  MOV R3, 0x181f ;  /* 0x0000181f00037802 */ /* 0x000fe20000000f00 */
[----:B------:R-:W-:Y:S01]  /*1b600*/  IMAD.MOV.U32 R191, RZ, RZ, -0x1 ;  /* 0xffffffffffbf7424 */ /* 0x000fe200078e00ff */
[----:B------:R-:W-:-:S02]  /*1b610*/  MOV R2, 0x1b630 ;  /* 0x0001b63000027802 */ /* 0x000fc40000000f00 */
[----:B------:R-:W-:Y:S05]  /*1b620*/  CALL.REL.NOINC `($__internal_6_$__cuda_sm70_shflsync_idx_p) ;  /* 0x0000c55000007944 */ /* 0x000fea0003c00000 */
[----:B------:R-:W-:Y:S01]  /*1b630*/  MOV R2, R190 ;  /* 0x000000be00027202 */ /* 0x000fe20000000f00 */
[----:B------:R-:W-:Y:S05]  /*1b640*/  BRA `(.L_x_1315) ;  /* 0xfffed25000007947 */ /* 0x000fea000383ffff */
.L_x_1190:
[----:B------:R-:W-:Y:S01]  /*1b650*/  IMAD.MOV.U32 R188, RZ, RZ, R18 ;  /* 0x000000ffffbc7224 */ /* 0x000fe200078e0012 */
[----:B--2---:R-:W-:Y:S01]  /*1b660*/  MOV R3, 0x181f ;  /* 0x0000181f00037802 */ /* 0x004fe20000000f00 */
[----:B------:R-:W-:Y:S01]  /*1b670*/  IMAD.MOV.U32 R189, RZ, RZ, 0x2 ;  /* 0x00000002ffbd7424 */ /* 0x000fe200078e00ff */
[----:B------:R-:W-:-:S02]  /*1b680*/  MOV R191, 0xffffffff ;  /* 0xffffffff00bf7802 */ /* 0x000fc40000000f00 */
[----:B------:R-:W-:Y:S02]  /*1b690*/  MOV R2, 0x1b6b0 ;  /* 0x0001b6b000027802 */ /* 0x000fe40000000f00 */
[----:B-1-3--:R-:W-:Y:S05]  /*1b6a0*/  CALL.REL.NOINC `($__internal_6_$__cuda_sm70_shflsync_idx_p) ;  /* 0x0000c4d000007944 */ /* 0x00afea0003c00000 */
[----:B------:R-:W-:Y:S01]  /*1b6b0*/  MOV R4, R190 ;  /* 0x000000be00047202 */ /* 0x000fe20000000f00 */
[----:B------:R-:W-:Y:S05]  /*1b6c0*/  BRA `(.L_x_1316) ;  /* 0xfffed3a000007947 */ /* 0x000fea000383ffff */
.L_x_1191:
[----:B------:R-:W-:Y:S01]  /*1b6d0*/  IMAD.MOV.U32 R188, RZ, RZ, R20 ;  /* 0x000000ffffbc7224 */ /* 0x000fe200078e0014 */
[----:B--2---:R-:W-:Y:S01]  /*1b6e0*/  MOV R3, 0x181f ;  /* 0x0000181f00037802 */ /* 0x004fe20000000f00 */
[----:B------:R-:W-:Y:S01]  /*1b6f0*/  IMAD.MOV.U32 R189, RZ, RZ, 0x2 ;  /* 0x00000002ffbd7424 */ /* 0x000fe200078e00ff */
[----:B------:R-:W-:Y:S02]  /*1b700*/  MOV R191, 0xffffffff ;  /* 0xffffffff00bf7802 */ /* 0x000fe40000000f00 */
[----:B------:R-:W-:Y:S02]  /*1b710*/  MOV R2, 0x1b730 ;  /* 0x0001b73000027802 */ /* 0x000fe40000000f00 */
[----:B-1-34-:R-:W-:Y:S05]  /*1b720*/  CALL.REL.NOINC `($__internal_6_$__cuda_sm70_shflsync_idx_p) ;  /* 0x0000c45000007944 */ /* 0x01afea0003c00000 */
[----:B------:R-:W-:Y:S01]  /*1b730*/  MOV R2, R190 ;  /* 0x000000be00027202 */ /* 0x000fe20000000f00 */
[----:B------:R-:W-:Y:S05]  /*1b740*/  BRA `(.L_x_1317) ;  /* 0xfffed34000007947 */ /* 0x000fea000383ffff */
.L_x_1194:
[----:B------:R-:W-:Y:S01]  /*1b750*/  IMAD.MOV.U32 R188, RZ, RZ, R18 ;  /* 0x000000ffffbc7224 */ /* 0x000fe200078e0012 */
[----:B-1----:R-:W-:Y:S01]  /*1b760*/  MOV R3, 0x181f ;  /* 0x0000181f00037802 */ /* 0x002fe20000000f00 */
[----:B------:R-:W-:Y:S01]  /*1b770*/  IMAD.MOV.U32 R189, RZ, RZ, 0x3 ;  /* 0x00000003ffbd7424 */ /* 0x000fe200078e00ff */
[----:B------:R-:W-:-:S02]  /*1b780*/  MOV R191, 0xffffffff ;  /* 0xffffffff00bf7802 */ /* 0x000fc40000000f00 */
[----:B---3--:R-:W-:Y:S02]  /*1b790*/  MOV R2, 0x1b7b0 ;  /* 0x0001b7b000027802 */ /* 0x008fe40000000f00 */
[----:B--2-4-:R-:W-:Y:S05]  /*1b7a0*/  CALL.REL.NOINC `($__internal_6_$__cuda_sm70_shflsync_idx_p) ;  /* 0x0000c3d000007944 */ /* 0x014fea0003c00000 */
[----:B------:R-:W-:Y:S01]  /*1b7b0*/  IMAD.MOV.U32 R11, RZ, RZ, R190 ;  /* 0x000000ffff0b7224 */ /* 0x000fe200078e00be */
[----:B------:R-:W-:Y:S01]  /*1b7c0*/  MOV R188, R20 ;  /* 0x0000001400bc7202 */ /* 0x000fe20000000f00 */
[----:B------:R-:W-:Y:S01]  /*1b7d0*/  IMAD.MOV.U32 R189, RZ, RZ, 0x3 ;  /* 0x00000003ffbd7424 */ /* 0x000fe200078e00ff */
[----:B------:R-:W-:Y:S01]  /*1b7e0*/  MOV R3, 0x181f ;  /* 0x0000181f00037802 */ /* 0x000fe20000000f00 */
[----:B------:R-:W-:Y:S01]  /*1b7f0*/  IMAD.MOV.U32 R191, RZ, RZ, -0x1 ;  /* 0xffffffffffbf7424 */ /* 0x000fe200078e00ff */
[----:B------:R-:W-:Y:S02]  /*1b800*/  MOV R2, 0x1b820 ;  /* 0x0001b82000027802 */ /* 0x000fe40000000f00 */
[----:B------:R-:W-:Y:S05]  /*1b810*/  CALL.REL.NOINC `($__internal_6_$__cuda_sm70_shflsync_idx_p) ;  /* 0x0000c36000007944 */ /* 0x000fea0003c00000 */
[----:B------:R-:W-:Y:S01]  /*1b820*/  MOV R10, R190 ;  /* 0x000000be000a7202 */ /* 0x000fe20000000f00 */
[----:B------:R-:W-:Y:S05]  /*1b830*/  BRA `(.L_x_1318) ;  /* 0xfffed43000007947 */ /* 0x000fea000383ffff */
.L_x_1196:
[----:B---34-:R-:W-:Y:S01]  /*1b840*/  IMAD.MOV.U32 R188, RZ, RZ, R4 ;  /* 0x000000ffffbc7224 */ /* 0x018fe200078e0004 */
[----:B------:R-:W-:Y:S01]  /*1b850*/  MOV R3, 0x181f ;  /* 0x0000181f00037802 */ /* 0x000fe20000000f00 */
[----:B------:R-:W-:Y:S01]  /*1b860*/  IMAD.MOV.U32 R189, RZ, RZ, RZ ;  /* 0x000000ffffbd7224 */ /* 0x000fe200078e00ff */
[----:B------:R-:W-:Y:S02]  /*1b870*/  MOV R191, 0xffffffff ;  /* 0xffffffff00bf7802 */ /* 0x000fe40000000f00 */
[----:B------:R-:W-:-:S02]  /*1b880*/  MOV R2, 0x1b8a0 ;  /* 0x0001b8a000027802 */ /* 0x000fc40000000f00 */
[----:B--2--5:R-:W-:Y:S05]  /*1b890*/  CALL.REL.NOINC `($__internal_6_$__cuda_sm70_shflsync_idx_p) ;  /* 0x0000c2e000007944 */ /* 0x024fea0003c00000 */
[----:B------:R-:W-:Y:S01]  /*1b8a0*/  MOV R3, R190 ;  /* 0x000000be00037202 */ /* 0x000fe20000000f00 */
[----:B------:R-:W-:Y:S05]  /*1b8b0*/  BRA `(.L_x_1319) ;  /* 0xfffee2e000007947 */ /* 0x000fea000383ffff */
.L_x_1199:
[----:B------:R-:W-:Y:S01]  /*1b8c0*/  IMAD.MOV.U32 R188, RZ, RZ, R4 ;  /* 0x000000ffffbc7224 */ /* 0x000fe200078e0004 */
[----:B------:R-:W-:Y:S01]  /*1b8d0*/  MOV R3, 0x181f ;  /* 0x0000181f00037802 */ /* 0x000fe20000000f00 */
[----:B------:R-:W-:Y:S01]  /*1b8e0*/  IMAD.MOV.U32 R189, RZ, RZ, 0x1 ;  /* 0x00000001ffbd7424 */ /* 0x000fe200078e00ff */
[----:B------:R-:W-:-:S02]  /*1b8f0*/  MOV R191, 0xffffffff ;  /* 0xffffffff00bf7802 */ /* 0x000fc40000000f00 */
[----:B------:R-:W-:Y:S02]  /*1b900*/  MOV R2, 0x1b920 ;  /* 0x0001b92000027802 */ /* 0x000fe40000000f00 */
[----:B-12--5:R-:W-:Y:S05]  /*1b910*/  CALL.REL.NOINC `($__internal_6_$__cuda_sm70_shflsync_idx_p) ;  /* 0x0000c26000007944 */ /* 0x026fea0003c00000 */
        /* <DEDUP_REMOVED lines=9> */
.L_x_1202:
[----:B------:R-:W-:Y:S01]  /*1b9b0*/  IMAD.MOV.U32 R188, RZ, RZ, R7 ;  /* 0x000000ffffbc7224 */ /* 0x000fe200078e0007 */
[----:B------:R-:W-:Y:S01]  /*1b9c0*/  MOV R3, 0x181f ;  /* 0x0000181f00037802 */ /* 0x000fe20000000f00 */
[----:B------:R-:W-:Y:S01]  /*1b9d0*/  IMAD.MOV.U32 R189, RZ, RZ, RZ ;  /* 0x000000ffffbd7224 */ /* 0x000fe200078e00ff */
[----:B------:R-:W-:Y:S02]  /*1b9e0*/  MOV R191, 0xffffffff ;  /* 0xffffffff00bf7802 */ /* 0x000fe40000000f00 */
[----:B------:R-:W-:-:S02]  /*1b9f0*/  MOV R2, 0x1ba10 ;  /* 0x0001ba1000027802 */ /* 0x000fc40000000f00 */
[----:B------:R-:W-:Y:S05]  /*1ba00*/  CALL.REL.NOINC `($__internal_6_$__cuda_sm70_shflsync_idx_p) ;  /* 0x0000c17000007944 */ /* 0x000fea0003c00000 */
[----:B------:R-:W-:Y:S01]  /*1ba10*/  MOV R4, R190 ;  /* 0x000000be00047202 */ /* 0x000fe20000000f00 */
[----:B------:R-:W-:Y:S05]  /*1ba20*/  BRA `(.L_x_1321) ;  /* 0xfffef1e000007947 */ /* 0x000fea000383ffff */
.L_x_1203:
        /* <DEDUP_REMOVED lines=8> */
.L_x_1206:
[----:B------:R-:W-:Y:S01]  /*1bab0*/  IMAD.MOV.U32 R188, RZ, RZ, R7 ;  /* 0x000000ffffbc7224 */ /* 0x000fe200078e0007 */
[----:B--2---:R-:W-:Y:S01]  /*1bac0*/  MOV R3, 0x181f ;  /* 0x0000181f00037802 */ /* 0x004fe20000000f00 */
[----:B------:R-:W-:Y:S01]  /*1bad0*/  IMAD.MOV.U32 R189, RZ, RZ, 0x1 ;  /* 0x00000001ffbd7424 */ /* 0x000fe200078e00ff */
[----:B------:R-:W-:Y:S02]  /*1bae0*/  MOV R191, 0xffffffff ;  /* 0xffffffff00bf7802 */ /* 0x000fe40000000f00 */
[----:B------:R-:W-:Y:S02]  /*1baf0*/  MOV R2, 0x1bb10 ;  /* 0x0001bb1000027802 */ /* 0x000fe40000000f00 */
[----:B-1-34-:R-:W-:Y:S05]  /*1bb00*/  CALL.REL.NOINC `($__internal_6_$__cuda_sm70_shflsync_idx_p) ;  /* 0x0000c07000007944 */ /* 0x01afea0003c00000 */
        /* <DEDUP_REMOVED lines=9> */
.L_x_1207:
[----:B------:R-:W-:Y:S01]  /*1bba0*/  IMAD.MOV.U32 R188, RZ, RZ, R4 ;  /* 0x000000ffffbc7224 */ /* 0x000fe200078e0004 */
[----:B------:R-:W-:Y:S01]  /*1bbb0*/  MOV R3, 0x1c1f ;  /* 0x00001c1f00037802 */ /* 0x000fe20000000f00 */
[----:B------:R-:W-:Y:S01]  /*1bbc0*/  IMAD.MOV.U32 R189, RZ, RZ, RZ ;  /* 0x000000ffffbd7224 */ /* 0x000fe200078e00ff */
[----:B------:R-:W-:-:S02]  /*1bbd0*/  MOV R191, 0xffffffff ;  /* 0xffffffff00bf7802 */ /* 0x000fc40000000f00 */
[----:B------:R-:W-:Y:S02]  /*1bbe0*/  MOV R2, 0x1bc00 ;  /* 0x0001bc0000027802 */ /* 0x000fe40000000f00 */
[----:B------:R-:W-:Y:S05]  /*1bbf0*/  CALL.REL.NOINC `($__internal_6_$__cuda_sm70_shflsync_idx_p) ;  /* 0x0000bf8000007944 */ /* 0x000fea0003c00000 */
[----:B------:R-:W-:Y:S01]  /*1bc00*/  MOV R3, R190 ;  /* 0x000000be00037202 */ /* 0x000fe20000000f00 */
[----:B------:R-:W-:Y:S05]  /*1bc10*/  BRA `(.L_x_1324) ;  /* 0xfffef61000007947 */ /* 0x000fea000383ffff */
.L_x_1212:
[----:B------:R-:W-:Y:S01]  /*1bc20*/  IMAD.MOV.U32 R188, RZ, RZ, R4 ;  /* 0x000000ffffbc7224 */ /* 0x000fe200078e0004 */
[----:B------:R-:W-:Y:S01]  /*1bc30*/  MOV R3, 0x1c1f ;  /* 0x00001c1f00037802 */ /* 0x000fe20000000f00 */
[----:B------:R-:W-:Y:S01]  /*1bc40*/  IMAD.MOV.U32 R189, RZ, RZ, 0x1 ;  /* 0x00000001ffbd7424 */ /* 0x000fe200078e00ff */
[----:B------:R-:W-:Y:S02]  /*1bc50*/  MOV R191, 0xffffffff ;  /* 0xffffffff00bf7802 */ /* 0x000fe40000000f00 */
[----:B------:R-:W-:Y:S02]  /*1bc60*/  MOV R2, 0x1bc80 ;  /* 0x0001bc8000027802 */ /* 0x000fe40000000f00 */
[----:B------:R-:W-:Y:S05]  /*1bc70*/  CALL.REL.NOINC `($__internal_6_$__cuda_sm70_shflsync_idx_p) ;  /* 0x0000bf0000007944 */ /* 0x000fea0003c00000 */
[----:B------:R-:W-:Y:S01]  /*1bc80*/  MOV R3, R190 ;  /* 0x000000be00037202 */ /* 0x000fe20000000f00 */
[----:B------:R-:W-:Y:S05]  /*1bc90*/  BRA `(.L_x_1325) ;  /* 0xfffefc1000007947 */ /* 0x000fea000383ffff */
.L_x_1217:
[----:B------:R-:W-:Y:S01]  /*1bca0*/  IMAD.MOV.U32 R4, RZ, RZ, R136 ;  /* 0x000000ffff047224 */ /* 0x000fe200078e0088 */
[----:B------:R-:W-:Y:S02]  /*1bcb0*/  MOV R0, 0x2 ;  /* 0x0000000200007802 */ /* 0x000fe40000000f00 */
[----:B------:R-:W-:-:S02]  /*1bcc0*/  MOV R2, 0x1bce0 ;  /* 0x0001bce000027802 */ /* 0x000fc40000000f00 */
[----:B------:R-:W-:Y:S05]  /*1bcd0*/  CALL.REL.NOINC `($__internal_5_$__cuda_sm70_shflsync_bfly_p) ;  /* 0x0000be4000007944 */ /* 0x000fea0003c00000 */
[----:B------:R-:W-:Y:S05]  /*1bce0*/  BRA `(.L_x_1326) ;  /* 0xffff02b000007947 */ /* 0x000fea000383ffff */
.L_x_1218:
[----:B------:R-:W-:Y:S01]  /*1bcf0*/  IMAD.MOV.U32 R4, RZ, RZ, R136 ;  /* 0x000000ffff047224 */ /* 0x000fe200078e0088 */
[----:B------:R-:W-:-:S02]  /*1bd00*/  MOV R0, 0x1 ;  /* 0x0000000100007802 */ /* 0x000fc40000000f00 */
[----:B------:R-:W-:Y:S02]  /*1bd10*/  MOV R2, 0x1bd30 ;  /* 0x0001bd3000027802 */ /* 0x000fe40000000f00 */
[----:B------:R-:W-:Y:S05]  /*1bd20*/  CALL.REL.NOINC `($__internal_5_$__cuda_sm70_shflsync_bfly_p) ;  /* 0x0000bdf000007944 */ /* 0x000fea0003c00000 */
[----:B------:R-:W-:Y:S01]  /*1bd30*/  FMNMX.FTZ R136, R136, R0, !PT ;  /* 0x0000000088887209 */ /* 0x000fe20007810000 */
[----:B------:R-:W-:Y:S01]  /*1bd40*/  IMAD.MOV.U32 R4, RZ, RZ, R7 ;  /* 0x000000ffff047224 */ /* 0x000fe200078e0007 */
[----:B------:R-:W-:Y:S01]  /*1bd50*/  MOV R2, 0x1bd80 ;  /* 0x0001bd8000027802 */ /* 0x000fe20000000f00 */
[----:B------:R-:W-:Y:S02]  /*1bd60*/  IMAD.MOV.U32 R0, RZ, RZ, 0x2 ;  /* 0x00000002ff007424 */ /* 0x000fe400078e00ff */
[----:B------:R-:W-:Y:S05]  /*1bd70*/  CALL.REL.NOINC `($__internal_5_$__cuda_sm70_shflsync_bfly_p) ;  /* 0x0000bda000007944 */ /* 0x000fea0003c00000 */
[----:B------:R-:W-:Y:S01]  /*1bd80*/  FMNMX.FTZ R7, R7, R0, !PT ;  /* 0x0000000007077209 */ /* 0x000fe20007810000 */
[----:B------:R-:W-:Y:S01]  /*1bd90*/  IMAD.MOV.U32 R0, RZ, RZ, 0x1 ;  /* 0x00000001ff007424 */ /* 0x000fe200078e00ff */
[----:B------:R-:W-:-:S03]  /*1bda0*/  MOV R2, 0x1bdd0 ;  /* 0x0001bdd000027802 */ /* 0x000fc60000000f00 */
[----:B------:R-:W-:Y:S02]  /*1bdb0*/  IMAD.MOV.U32 R4, RZ, RZ, R7 ;  /* 0x000000ffff047224 */ /* 0x000fe400078e0007 */
[----:B------:R-:W-:Y:S05]  /*1bdc0*/  CALL.REL.NOINC `($__internal_5_$__cuda_sm70_shflsync_bfly_p) ;  /* 0x0000bd5000007944 */ /* 0x000fea0003c00000 */
[----:B------:R-:W-:Y:S01]  /*1bdd0*/  MOV R3, R0 ;  /* 0x0000000000037202 */ /* 0x000fe20000000f00 */
[----:B------:R-:W-:Y:S05]  /*1bde0*/  BRA `(.L_x_1327) ;  /* 0xffff022000007947 */ /* 0x000fea000383ffff */
.L_x_1226:
[----:B------:R-:W-:Y:S01]  /*1bdf0*/  MOV R3, 0x181f ;  /* 0x0000181f00037802 */ /* 0x000fe20000000f00 */
[----:B------:R-:W-:Y:S01]  /*1be00*/  IMAD.MOV.U32 R188, RZ, RZ, R6 ;  /* 0x000000ffffbc7224 */ /* 0x000fe200078e0006 */
[----:B------:R-:W-:Y:S01]  /*1be10*/  MOV R191, 0xffffffff ;  /* 0xffffffff00bf7802 */ /* 0x000fe20000000f00 */
[----:B------:R-:W-:Y:S01]  /*1be20*/  IMAD.MOV.U32 R189, RZ, RZ, RZ ;  /* 0x000000ffffbd7224 */ /* 0x000fe200078e00ff */
[----:B------:R-:W-:Y:S02]  /*1be30*/  MOV R2, 0x1be50 ;  /* 0x0001be5000027802 */ /* 0x000fe40000000f00 */
[----:B-1234-:R-:W-:Y:S05]  /*1be40*/  CALL.REL.NOINC `($__internal_6_$__cuda_sm70_shflsync_idx_p) ;  /* 0x0000bd3000007944 */ /* 0x01efea0003c00000 */
[----:B------:R-:W-:Y:S01]  /*1be50*/  MOV R4, R190 ;  /* 0x000000be00047202 */ /* 0x000fe20000000f00 */
[----:B------:R-:W-:-:S05]  /*1be60*/  BRA `(.L_x_1328) ;  /* 0xffff181000007947 */ /* 0x000fca000383ffff */
.L_x_1227:
        /* <DEDUP_REMOVED lines=8> */
.L_x_1228:
[----:B---3--:R-:W-:Y:S01]  /*1bef0*/  MOV R3, 0x181f ;  /* 0x0000181f00037802 */ /* 0x008fe20000000f00 */
[----:B------:R-:W-:Y:S01]  /*1bf00*/  IMAD.MOV.U32 R188, RZ, RZ, R6 ;  /* 0x000000ffffbc7224 */ /* 0x000fe200078e0006 */
[----:B------:R-:W-:Y:S01]  /*1bf10*/  MOV R191, 0xffffffff ;  /* 0xffffffff00bf7802 */ /* 0x000fe20000000f00 */
[----:B------:R-:W-:Y:S01]  /*1bf20*/  IMAD.MOV.U32 R189, RZ, RZ, 0x1 ;  /* 0x00000001ffbd7424 */ /* 0x000fe200078e00ff */
[----:B------:R-:W-:Y:S02]  /*1bf30*/  MOV R2, 0x1bf50 ;  /* 0x0001bf5000027802 */ /* 0x000fe40000000f00 */
[----:B-12-4-:R-:W-:Y:S05]  /*1bf40*/  CALL.REL.NOINC `($__internal_6_$__cuda_sm70_shflsync_idx_p) ;  /* 0x0000bc3000007944 */ /* 0x016fea0003c00000 */
[----:B------:R-:W-:Y:S01]  /*1bf50*/  MOV R188, R18 ;  /* 0x0000001200bc7202 */ /* 0x000fe20000000f00 */
[----:B------:R-:W-:Y:S01]  /*1bf60*/  IMAD.MOV.U32 R4, RZ, RZ, R190 ;  /* 0x000000ffff047224 */ /* 0x000fe200078e00be */
[----:B------:R-:W-:Y:S01]  /*1bf70*/  MOV R3, 0x181f ;  /* 0x0000181f00037802 */ /* 0x000fe20000000f00 */
[----:B------:R-:W-:Y:S01]  /*1bf80*/  IMAD.MOV.U32 R189, RZ, RZ, 0x1 ;  /* 0x00000001ffbd7424 */ /* 0x000fe200078e00ff */
[----:B------:R-:W-:Y:S01]  /*1bf90*/  MOV R2, 0x1bfc0 ;  /* 0x0001bfc000027802 */ /* 0x000fe20000000f00 */
[----:B------:R-:W-:Y:S02]  /*1bfa0*/  IMAD.MOV.U32 R191, RZ, RZ, -0x1 ;  /* 0xffffffffffbf7424 */ /* 0x000fe400078e00ff */
[----:B------:R-:W-:Y:S05]  /*1bfb0*/  CALL.REL.NOINC `($__internal_6_$__cuda_sm70_shflsync_idx_p) ;  /* 0x0000bbc000007944 */ /* 0x000fea0003c00000 */
[----:B------:R-:W-:Y:S01]  /*1bfc0*/  MOV R0, R190 ;  /* 0x000000be00007202 */ /* 0x000fe20000000f00 */
[----:B------:R-:W-:-:S05]  /*1bfd0*/  BRA `(.L_x_1330) ;  /* 0xffff187000007947 */ /* 0x000fca000383ffff */
.L_x_1231:
[----:B------:R-:W-:Y:S01]  /*1bfe0*/  MOV R3, 0x181f ;  /* 0x0000181f00037802 */ /* 0x000fe20000000f00 */
[----:B------:R-:W-:Y:S01]  /*1bff0*/  IMAD.MOV.U32 R188, RZ, RZ, R14 ;  /* 0x000000ffffbc7224 */ /* 0x000fe200078e000e */
[----:B------:R-:W-:Y:S01]  /*1c000*/  MOV R191, 0xffffffff ;  /* 0xffffffff00bf7802 */ /* 0x000fe20000000f00 */
[----:B------:R-:W-:Y:S01]  /*1c010*/  IMAD.MOV.U32 R189, RZ, RZ, RZ ;  /* 0x000000ffffbd7224 */ /* 0x000fe200078e00ff */
[----:B------:R-:W-:Y:S02]  /*1c020*/  MOV R2, 0x1c040 ;  /* 0x0001c04000027802 */ /* 0x000fe40000000f00 */
[----:B-1----:R-:W-:Y:S05]  /*1c030*/  CALL.REL.NOINC `($__internal_6_$__cuda_sm70_shflsync_idx_p) ;  /* 0x0000bb4000007944 */ /* 0x002fea0003c00000 */
[----:B------:R-:W-:Y:S01]  /*1c040*/  MOV R4, R190 ;  /* 0x000000be00047202 */ /* 0x000fe20000000f00 */
[----:B------:R-:W-:-:S05]  /*1c050*/  BRA `(.L_x_1331) ;  /* 0xffff288000007947 */ /* 0x000fca000383ffff */
.L_x_1232:
[----:B------:R-:W-:Y:S01]  /*1c060*/  MOV R3, 0x181f ;  /* 0x0000181f00037802 */ /* 0x000fe20000000f00 */
[----:B------:R-:W-:Y:S01]  /*1c070*/  IMAD.MOV.U32 R188, RZ, RZ, R15 ;  /* 0x000000ffffbc7224 */ /* 0x000fe200078e000f */
[----:B------:R-:W-:Y:S01]  /*1c080*/  MOV R191, 0xffffffff ;  /* 0xffffffff00bf7802 */ /* 0x000fe20000000f00 */
[----:B------:R-:W-:Y:S01]  /*1c090*/  IMAD.MOV.U32 R189, RZ, RZ, RZ ;  /* 0x000000ffffbd7224 */ /* 0x000fe200078e00ff */
[----:B------:R-:W-:Y:S02]  /*1c0a0*/  MOV R2, 0x1c0c0 ;  /* 0x0001c0c000027802 */ /* 0x000fe40000000f00 */
[----:B-123--:R-:W-:Y:S05]  /*1c0b0*/  CALL.REL.NOINC `($__internal_6_$__cuda_sm70_shflsync_idx_p) ;  /* 0x0000bac000007944 */ /* 0x00efea0003c00000 */
[----:B------:R-:W-:Y:S01]  /*1c0c0*/  MOV R0, R190 ;  /* 0x000000be00007202 */ /* 0x000fe20000000f00 */
[----:B------:R-:W-:-:S05]  /*1c0d0*/  BRA `(.L_x_1332) ;  /* 0xffff282000007947 */ /* 0x000fca000383ffff */
.L_x_1233:
[----:B-1----:R-:W-:Y:S01]  /*1c0e0*/  MOV R3, 0x181f ;  /* 0x0000181f00037802 */ /* 0x002fe20000000f00 */
[----:B------:R-:W-:Y:S01]  /*1c0f0*/  IMAD.MOV.U32 R188, RZ, RZ, R14 ;  /* 0x000000ffffbc7224 */ /* 0x000fe200078e000e */
[----:B------:R-:W-:Y:S01]  /*1c100*/  MOV R191, 0xffffffff ;  /* 0xffffffff00bf7802 */ /* 0x000fe20000000f00 */
[----:B------:R-:W-:Y:S01]  /*1c110*/  IMAD.MOV.U32 R189, RZ, RZ, 0x1 ;  /* 0x00000001ffbd7424 */ /* 0x000fe200078e00ff */
[----:B------:R-:W-:Y:S02]  /*1c120*/  MOV R2, 0x1c140 ;  /* 0x0001c14000027802 */ /* 0x000fe40000000f00 */
[----:B----4-:R-:W-:Y:S05]  /*1c130*/  CALL.REL.NOINC `($__internal_6_$__cuda_sm70_shflsync_idx_p) ;  /* 0x0000ba4000007944 */ /* 0x010fea0003c00000 */
        /* <DEDUP_REMOVED lines=9> */
.L_x_1234:
[----:B------:R-:W-:Y:S01]  /*1c1d0*/  MOV R3, 0x1c1f ;  /* 0x00001c1f00037802 */ /* 0x000fe20000000f00 */
[----:B------:R-:W-:Y:S01]  /*1c1e0*/  IMAD.MOV.U32 R188, RZ, RZ, R6 ;  /* 0x000000ffffbc7224 */ /* 0x000fe200078e0006 */
[----:B------:R-:W-:Y:S01]  /*1c1f0*/  MOV R191, 0xffffffff ;  /* 0xffffffff00bf7802 */ /* 0x000fe20000000f00 */
[----:B------:R-:W-:Y:S01]  /*1c200*/  IMAD.MOV.U32 R189, RZ, RZ, RZ ;  /* 0x000000ffffbd7224 */ /* 0x000fe200078e00ff */
[----:B------:R-:W-:Y:S02]  /*1c210*/  MOV R2, 0x1c230 ;  /* 0x0001c23000027802 */ /* 0x000fe40000000f00 */
[----:B------:R-:W-:Y:S05]  /*1c220*/  CALL.REL.NOINC `($__internal_6_$__cuda_sm70_shflsync_idx_p) ;  /* 0x0000b95000007944 */ /* 0x000fea0003c00000 */
[----:B------:R-:W-:Y:S01]  /*1c230*/  MOV R3, R190 ;  /* 0x000000be00037202 */ /* 0x000fe20000000f00 */
[----:B------:R-:W-:-:S05]  /*1c240*/  BRA `(.L_x_1334) ;  /* 0xffff2ac000007947 */ /* 0x000fca000383ffff */
.L_x_1239:
[----:B------:R-:W-:Y:S01]  /*1c250*/  MOV R3, 0x1c1f ;  /* 0x00001c1f00037802 */ /* 0x000fe20000000f00 */
[----:B------:R-:W-:Y:S01]  /*1c260*/  IMAD.MOV.U32 R188, RZ, RZ, R6 ;  /* 0x000000ffffbc7224 */ /* 0x000fe200078e0006 */
[----:B------:R-:W-:Y:S01]  /*1c270*/  MOV R191, 0xffffffff ;  /* 0xffffffff00bf7802 */ /* 0x000fe20000000f00 */
[----:B------:R-:W-:Y:S01]  /*1c280*/  IMAD.MOV.U32 R189, RZ, RZ, 0x1 ;  /* 0x00000001ffbd7424 */ /* 0x000fe200078e00ff */
[----:B------:R-:W-:Y:S02]  /*1c290*/  MOV R2, 0x1c2b0 ;  /* 0x0001c2b000027802 */ /* 0x000fe40000000f00 */
[----:B-1----:R-:W-:Y:S05]  /*1c2a0*/  CALL.REL.NOINC `($__internal_6_$__cuda_sm70_shflsync_idx_p) ;  /* 0x0000b8d000007944 */ /* 0x002fea0003c00000 */
[----:B------:R-:W-:Y:S01]  /*1c2b0*/  MOV R3, R190 ;  /* 0x000000be00037202 */ /* 0x000fe20000000f00 */
[----:B------:R-:W-:-:S05]  /*1c2c0*/  BRA `(.L_x_1335) ;  /* 0xffff2fe000007947 */ /* 0x000fca000383ffff */
.L_x_1244:
[----:B------:R-:W-:Y:S02]  /*1c2d0*/  MOV R0, 0x2 ;  /* 0x0000000200007802 */ /* 0x000fe40000000f00 */
[----:B------:R-:W-:Y:S02]  /*1c2e0*/  MOV R2, 0x1c300 ;  /* 0x0001c30000027802 */ /* 0x000fe40000000f00 */
[----:B-12---:R-:W-:Y:S05]  /*1c2f0*/  CALL.REL.NOINC `($__internal_5_$__cuda_sm70_shflsync_bfly_p) ;  /* 0x0000b82000007944 */ /* 0x006fea0003c00000 */
[----:B------:R-:W-:-:S05]  /*1c300*/  BRA `(.L_x_1336) ;  /* 0xffff359000007947 */ /* 0x000fca000383ffff */
.L_x_1245:
[----:B------:R-:W-:Y:S01]  /*1c310*/  MOV R0, 0x1 ;  /* 0x0000000100007802 */ /* 0x000fe20000000f00 */
[----:B---3--:R-:W-:Y:S01]  /*1c320*/  IMAD.MOV.U32 R4, RZ, RZ, R6 ;  /* 0x000000ffff047224 */ /* 0x008fe200078e0006 */
[----:B------:R-:W-:Y:S02]  /*1c330*/  MOV R2, 0x1c350 ;  /* 0x0001c35000027802 */ /* 0x000fe40000000f00 */
[----:B------:R-:W-:Y:S05]  /*1c340*/  CALL.REL.NOINC `($__internal_5_$__cuda_sm70_shflsync_bfly_p) ;  /* 0x0000b7d000007944 */ /* 0x000fea0003c00000 */
[----:B------:R-:W-:Y:S01]  /*1c350*/  IMAD.MOV.U32 R4, RZ, RZ, R8 ;  /* 0x000000ffff047224 */ /* 0x000fe200078e0008 */
[----:B------:R-:W-:Y:S01]  /*1c360*/  FMNMX.FTZ R6, R6, R0, !PT ;  /* 0x0000000006067209 */ /* 0x000fe20007810000 */
[----:B------:R-:W-:Y:S01]  /*1c370*/  IMAD.MOV.U32 R0, RZ, RZ, 0x2 ;  /* 0x00000002ff007424 */ /* 0x000fe200078e00ff */
[----:B------:R-:W-:Y:S02]  /*1c380*/  MOV R2, 0x1c3a0 ;  /* 0x0001c3a000027802 */ /* 0x000fe40000000f00 */
[----:B------:R-:W-:Y:S05]  /*1c390*/  CALL.REL.NOINC `($__internal_5_$__cuda_sm70_shflsync_bfly_p) ;  /* 0x0000b78000007944 */ /* 0x000fea0003c00000 */
[----:B------:R-:W-:Y:S01]  /*1c3a0*/  FMNMX.FTZ R4, R8, R0, !PT ;  /* 0x0000000008047209 */ /* 0x000fe20007810000 */
[----:B------:R-:W-:Y:S01]  /*1c3b0*/  IMAD.MOV.U32 R0, RZ, RZ, 0x1 ;  /* 0x00000001ff007424 */ /* 0x000fe200078e00ff */
[----:B------:R-:W-:Y:S02]  /*1c3c0*/  MOV R2, 0x1c3e0 ;  /* 0x0001c3e000027802 */ /* 0x000fe40000000f00 */
[----:B------:R-:W-:Y:S05]  /*1c3d0*/  CALL.REL.NOINC `($__internal_5_$__cuda_sm70_shflsync_bfly_p) ;  /* 0x0000b74000007944 */ /* 0x000fea0003c00000 */
[----:B------:R-:W-:-:S05]  /*1c3e0*/  BRA `(.L_x_1337) ;  /* 0xffff352000007947 */ /* 0x000fca000383ffff */
.L_x_1254:
        /* <DEDUP_REMOVED lines=8> */
.L_x_1255:
        /* <DEDUP_REMOVED lines=8> */
.L_x_1256:
        /* <DEDUP_REMOVED lines=15> */
.L_x_1259:
[----:B------:R-:W-:Y:S01]  /*1c5e0*/  MOV R3, 0x181f ;  /* 0x0000181f00037802 */ /* 0x000fe20000000f00 */
[----:B------:R-:W-:Y:S01]  /*1c5f0*/  IMAD.MOV.U32 R188, RZ, RZ, R9 ;  /* 0x000000ffffbc7224 */ /* 0x000fe200078e0009 */
[----:B------:R-:W-:Y:S01]  /*1c600*/  MOV R191, 0xffffffff ;  /* 0xffffffff00bf7802 */ /* 0x000fe20000000f00 */
[----:B------:R-:W-:Y:S01]  /*1c610*/  IMAD.MOV.U32 R189, RZ, RZ, RZ ;  /* 0x000000ffffbd7224 */ /* 0x000fe200078e00ff */
[----:B------:R-:W-:Y:S02]  /*1c620*/  MOV R2, 0x1c640 ;  /* 0x0001c64000027802 */ /* 0x000fe40000000f00 */
[----:B----4-:R-:W-:Y:S05]  /*1c630*/  CALL.REL.NOINC `($__internal_6_$__cuda_sm70_shflsync_idx_p) ;  /* 0x0000b54000007944 */ /* 0x010fea0003c00000 */
[----:B------:R-:W-:Y:S01]  /*1c640*/  MOV R4, R190 ;  /* 0x000000be00047202 */ /* 0x000fe20000000f00 */
[----:B------:R-:W-:-:S05]  /*1c650*/  BRA `(.L_x_1341) ;  /* 0xffff61d000007947 */ /* 0x000fca000383ffff */
.L_x_1260:
[----:B------:R-:W-:Y:S01]  /*1c660*/  MOV R3, 0x181f ;  /* 0x0000181f00037802 */ /* 0x000fe20000000f00 */
[----:B------:R-:W-:Y:S01]  /*1c670*/  IMAD.MOV.U32 R188, RZ, RZ, R16 ;  /* 0x000000ffffbc7224 */ /* 0x000fe200078e0010 */
[----:B------:R-:W-:Y:S01]  /*1c680*/  MOV R191, 0xffffffff ;  /* 0xffffffff00bf7802 */ /* 0x000fe20000000f00 */
[----:B------:R-:W-:Y:S01]  /*1c690*/  IMAD.MOV.U32 R189, RZ, RZ, RZ ;  /* 0x000000ffffbd7224 */ /* 0x000fe200078e00ff */
[----:B------:R-:W-:Y:S02]  /*1c6a0*/  MOV R2, 0x1c6c0 ;  /* 0x0001c6c000027802 */ /* 0x000fe40000000f00 */
[----:B-12-4-:R-:W-:Y:S05]  /*1c6b0*/  CALL.REL.NOINC `($__internal_6_$__cuda_sm70_shflsync_idx_p) ;  /* 0x0000b4c000007944 */ /* 0x016fea0003c00000 */
[----:B------:R-:W-:Y:S01]  /*1c6c0*/  MOV R0, R190 ;  /* 0x000000be00007202 */ /* 0x000fe20000000f00 */
[----:B------:R-:W-:-:S05]  /*1c6d0*/  BRA `(.L_x_1342) ;  /* 0xffff617000007947 */ /* 0x000fca000383ffff */
.L_x_1261:
[----:B-1----:R-:W-:Y:S01]  /*1c6e0*/  MOV R3, 0x181f ;  /* 0x0000181f00037802 */ /* 0x002fe20000000f00 */
[----:B------:R-:W-:Y:S01]  /*1c6f0*/  IMAD.MOV.U32 R188, RZ, RZ, R9 ;  /* 0x000000ffffbc7224 */ /* 0x000fe200078e0009 */
[----:B------:R-:W-:Y:S01]  /*1c700*/  MOV R191, 0xffffffff ;  /* 0xffffffff00bf7802 */ /* 0x000fe20000000f00 */
[----:B------:R-:W-:Y:S01]  /*1c710*/  IMAD.MOV.U32 R189, RZ, RZ, 0x1 ;  /* 0x00000001ffbd7424 */ /* 0x000fe200078e00ff */
[----:B------:R-:W-:Y:S02]  /*1c720*/  MOV R2, 0x1c740 ;  /* 0x0001c74000027802 */ /* 0x000fe40000000f00 */
[----:B---34-:R-:W-:Y:S05]  /*1c730*/  CALL.REL.NOINC `($__internal_6_$__cuda_sm70_shflsync_idx_p) ;  /* 0x0000b44000007944 */ /* 0x018fea0003c00000 */
        /* <DEDUP_REMOVED lines=9> */
.L_x_1262:
[----:B------:R-:W-:Y:S02]  /*1c7d0*/  MOV R0, 0x2 ;  /* 0x0000000200007802 */ /* 0x000fe40000000f00 */
[----:B------:R-:W-:Y:S02]  /*1c7e0*/  MOV R2, 0x1c800 ;  /* 0x0001c80000027802 */ /* 0x000fe40000000f00 */
[----:B----4-:R-:W-:Y:S05]  /*1c7f0*/  CALL.REL.NOINC `($__internal_5_$__cuda_sm70_shflsync_bfly_p) ;  /* 0x0000b32000007944 */ /* 0x010fea0003c00000 */
[----:B------:R-:W-:-:S05]  /*1c800*/  BRA `(.L_x_1344) ;  /* 0xffff648000007947 */ /* 0x000fca000383ffff */
.L_x_1263:
[----:B------:R-:W-:Y:S01]  /*1c810*/  MOV R0, 0x1 ;  /* 0x0000000100007802 */ /* 0x000fe20000000f00 */
[----:B-1----:R-:W-:Y:S01]  /*1c820*/  IMAD.MOV.U32 R4, RZ, RZ, R136 ;  /* 0x000000ffff047224 */ /* 0x002fe200078e0088 */
[----:B------:R-:W-:Y:S02]  /*1c830*/  MOV R2, 0x1c850 ;  /* 0x0001c85000027802 */ /* 0x000fe40000000f00 */
[----:B----4-:R-:W-:Y:S05]  /*1c840*/  CALL.REL.NOINC `($__internal_5_$__cuda_sm70_shflsync_bfly_p) ;  /* 0x0000b2d000007944 */ /* 0x010fea0003c00000 */
        /* <DEDUP_REMOVED lines=10> */
.L_x_1266:
        /* <DEDUP_REMOVED lines=8> */
.L_x_1269:
        /* <DEDUP_REMOVED lines=15> */
.L_x_1272:
        /* <DEDUP_REMOVED lines=8> */
.L_x_1273:
        /* <DEDUP_REMOVED lines=8> */
.L_x_1274:
[----:B--2---:R-:W-:Y:S01]  /*1cb60*/  MOV R3, 0x181f ;  /* 0x0000181f00037802 */ /* 0x004fe20000000f00 */
[----:B------:R-:W-:Y:S01]  /*1cb70*/  IMAD.MOV.U32 R188, RZ, RZ, R7 ;  /* 0x000000ffffbc7224 */ /* 0x000fe200078e0007 */
[----:B------:R-:W-:Y:S01]  /*1cb80*/  MOV R191, 0xffffffff ;  /* 0xffffffff00bf7802 */ /* 0x000fe20000000f00 */
[----:B------:R-:W-:Y:S01]  /*1cb90*/  IMAD.MOV.U32 R189, RZ, RZ, 0x1 ;  /* 0x00000001ffbd7424 */ /* 0x000fe200078e00ff */
[----:B------:R-:W-:Y:S02]  /*1cba0*/  MOV R2, 0x1cbc0 ;  /* 0x0001cbc000027802 */ /* 0x000fe40000000f00 */
[----:B-1--4-:R-:W-:Y:S05]  /*1cbb0*/  CALL.REL.NOINC `($__internal_6_$__cuda_sm70_shflsync_idx_p) ;  /* 0x0000afc000007944 */ /* 0x012fea0003c00000 */
        /* <DEDUP_REMOVED lines=9> */
.L_x_1275:
        /* <DEDUP_REMOVED lines=8> */
.L_x_1280:
[----:B------:R-:W-:Y:S01]  /*1ccd0*/  MOV R3, 0x1c1f ;  /* 0x00001c1f00037802 */ /* 0x000fe20000000f00 */
[----:B------:R-:W-:Y:S01]  /*1cce0*/  IMAD.MOV.U32 R188, RZ, RZ, R7 ;  /* 0x000000ffffbc7224 */ /* 0x000fe200078e0007 */
[----:B------:R-:W-:Y:S01]  /*1ccf0*/  MOV R191, 0xffffffff ;  /* 0xffffffff00bf7802 */ /* 0x000fe20000000f00 */
[----:B------:R-:W-:Y:S01]  /*1cd00*/  IMAD.MOV.U32 R189, RZ, RZ, 0x1 ;  /* 0x00000001ffbd7424 */ /* 0x000fe200078e00ff */
[----:B------:R-:W-:Y:S02]  /*1cd10*/  MOV R2, 0x1cd30 ;  /* 0x0001cd3000027802 */ /* 0x000fe40000000f00 */
[----:B--2---:R-:W-:Y:S05]  /*1cd20*/  CALL.REL.NOINC `($__internal_6_$__cuda_sm70_shflsync_idx_p) ;  /* 0x0000ae5000007944 */ /* 0x004fea0003c00000 */
[----:B------:R-:W-:Y:S01]  /*1cd30*/  MOV R3, R190 ;  /* 0x000000be00037202 */ /* 0x000fe20000000f00 */
[----:B------:R-:W-:-:S05]  /*1cd40*/  BRA `(.L_x_1352) ;  /* 0xffff95f000007947 */ /* 0x000fca000383ffff */
.L_x_1285:
[----:B------:R-:W-:Y:S02]  /*1cd50*/  MOV R0, 0x2 ;  /* 0x0000000200007802 */ /* 0x000fe40000000f00 */
[----:B------:R-:W-:Y:S02]  /*1cd60*/  MOV R2, 0x1cd80 ;  /* 0x0001cd8000027802 */ /* 0x000fe40000000f00 */
[----:B------:R-:W-:Y:S05]  /*1cd70*/  CALL.REL.NOINC `($__internal_5_$__cuda_sm70_shflsync_bfly_p) ;  /* 0x0000ada000007944 */ /* 0x000fea0003c00000 */
[----:B------:R-:W-:-:S05]  /*1cd80*/  BRA `(.L_x_1353) ;  /* 0xffff9bc000007947 */ /* 0x000fca000383ffff */
.L_x_1286:
[----:B------:R-:W-:Y:S01]  /*1cd90*/  MOV R0, 0x1 ;  /* 0x0000000100007802 */ /* 0x000fe20000000f00 */
[----:B-1----:R-:W-:Y:S01]  /*1cda0*/  IMAD.MOV.U32 R4, RZ, RZ, R136 ;  /* 0x000000ffff047224 */ /* 0x002fe200078e0088 */
        /* <DEDUP_REMOVED lines=12> */
.L_x_1288:
[----:B------:R-:W-:Y:S01]  /*1ce70*/  IMAD.MOV.U32 R4, RZ, RZ, R231 ;  /* 0x000000ffff047224 */ /* 0x000fe200078e00e7 */
[----:B------:R-:W-:-:S02]  /*1ce80*/  MOV R0, 0x2 ;  /* 0x0000000200007802 */ /* 0x000fc40000000f00 */
[----:B------:R-:W-:Y:S02]  /*1ce90*/  MOV R2, 0x1ceb0 ;  /* 0x0001ceb000027802 */ /* 0x000fe40000000f00 */
[----:B------:R-:W-:Y:S05]  /*1cea0*/  CALL.REL.NOINC `($__internal_5_$__cuda_sm70_shflsync_bfly_p) ;  /* 0x0000ac7000007944 */ /* 0x000fea0003c00000 */
[----:B------:R-:W-:Y:S01]  /*1ceb0*/  MOV R5, R0 ;  /* 0x0000000000057202 */ /* 0x000fe20000000f00 */
[----:B------:R-:W-:Y:S05]  /*1cec0*/  BRA `(.L_x_1355) ;  /* 0xffffb2d000007947 */ /* 0x000fea000383ffff */
.L_x_1289:
[----:B------:R-:W-:Y:S01]  /*1ced0*/  IMAD.MOV.U32 R4, RZ, RZ, R5 ;  /* 0x000000ffff047224 */ /* 0x000fe200078e0005 */
[----:B------:R-:W-:Y:S02]  /*1cee0*/  MOV R0, 0x1 ;  /* 0x0000000100007802 */ /* 0x000fe40000000f00 */
[----:B------:R-:W-:Y:S02]  /*1cef0*/  MOV R2, 0x1cf10 ;  /* 0x0001cf1000027802 */ /* 0x000fe40000000f00 */
[----:B-1----:R-:W-:Y:S05]  /*1cf00*/  CALL.REL.NOINC `($__internal_5_$__cuda_sm70_shflsync_bfly_p) ;  /* 0x0000ac1000007944 */ /* 0x002fea0003c00000 */
[----:B------:R-:W-:Y:S01]  /*1cf10*/  FADD.FTZ R5, R5, R0 ;  /* 0x0000000005057221 */ /* 0x000fe20000010000 */
[----:B------:R-:W-:Y:S02]  /*1cf20*/  MOV R4, R230 ;  /* 0x000000e600047202 */ /* 0x000fe40000000f00 */
[----:B------:R-:W-:Y:S02]  /*1cf30*/  MOV R0, 0x2 ;  /* 0x0000000200007802 */ /* 0x000fe40000000f00 */
[----:B------:R-:W-:Y:S02]  /*1cf40*/  MOV R2, 0x1cf60 ;  /* 0x0001cf6000027802 */ /* 0x000fe40000000f00 */
[----:B------:R-:W-:Y:S05]  /*1cf50*/  CALL.REL.NOINC `($__internal_5_$__cuda_sm70_shflsync_bfly_p) ;  /* 0x0000abc000007944 */ /* 0x000fea0003c00000 */
[----:B------:R-:W-:Y:S01]  /*1cf60*/  FADD.FTZ R4, R230, R0 ;  /* 0x00000000e6047221 */ /* 0x000fe20000010000 */
[----:B------:R-:W-:-:S02]  /*1cf70*/  MOV R0, 0x1 ;  /* 0x0000000100007802 */ /* 0x000fc40000000f00 */
[----:B------:R-:W-:Y:S02]  /*1cf80*/  MOV R2, 0x1cfa0 ;  /* 0x0001cfa000027802 */ /* 0x000fe40000000f00 */
[----:B------:R-:W-:Y:S05]  /*1cf90*/  CALL.REL.NOINC `($__internal_5_$__cuda_sm70_shflsync_bfly_p) ;  /* 0x0000ab8000007944 */ /* 0x000fea0003c00000 */
[----:B------:R-:W-:Y:S05]  /*1cfa0*/  BRA `(.L_x_1356) ;  /* 0xffffb26000007947 */ /* 0x000fea000383ffff */
.L_x_1301:
[----:B------:R-:W-:Y:S01]  /*1cfb0*/  IMAD.MOV.U32 R188, RZ, RZ, R15 ;  /* 0x000000ffffbc7224 */ /* 0x000fe200078e000f */
[----:B------:R-:W-:Y:S01]  /*1cfc0*/  MOV R3, 0x181f ;  /* 0x0000181f00037802 */ /* 0x000fe20000000f00 */
[----:B------:R-:W-:Y:S01]  /*1cfd0*/  IMAD.MOV.U32 R189, RZ, RZ, RZ ;  /* 0x000000ffffbd7224 */ /* 0x000fe200078e00ff */
[----:B------:R-:W-:Y:S02]  /*1cfe0*/  MOV R191, 0xffffffff ;  /* 0xffffffff00bf7802 */ /* 0x000fe40000000f00 */
[----:B------:R-:W-:Y:S02]  /*1cff0*/  MOV R2, 0x1d010 ;  /* 0x0001d01000027802 */ /* 0x000fe40000000f00 */
[----:B-1---5:R-:W-:Y:S05]  /*1d000*/  CALL.REL.NOINC `($__internal_6_$__cuda_sm70_shflsync_idx_p) ;  /* 0x0000ab7000007944 */ /* 0x022fea0003c00000 */
[----:B------:R-:W-:Y:S01]  /*1d010*/  MOV R4, R190 ;  /* 0x000000be00047202 */ /* 0x000fe20000000f00 */
[----:B------:R-:W-:Y:S05]  /*1d020*/  BRA `(.L_x_1357) ;  /* 0xffffdcb000007947 */ /* 0x000fea000383ffff */
.L_x_1302:
[----:B------:R-:W-:Y:S01]  /*1d030*/  IMAD.MOV.U32 R188, RZ, RZ, R17 ;  /* 0x000000ffffbc7224 */ /* 0x000fe200078e0011 */
[----:B------:R-:W-:Y:S01]  /*1d040*/  MOV R3, 0x181f ;  /* 0x0000181f00037802 */ /* 0x000fe20000000f00 */
[----:B------:R-:W-:Y:S01]  /*1d050*/  IMAD.MOV.U32 R189, RZ, RZ, RZ ;  /* 0x000000ffffbd7224 */ /* 0x000fe200078e00ff */
[----:B------:R-:W-:Y:S02]  /*1d060*/  MOV R191, 0xffffffff ;  /* 0xffffffff00bf7802 */ /* 0x000fe40000000f00 */
[----:B------:R-:W-:-:S02]  /*1d070*/  MOV R2, 0x1d090 ;  /* 0x0001d09000027802 */ /* 0x000fc40000000f00 */
[----:B-123-5:R-:W-:Y:S05]  /*1d080*/  CALL.REL.NOINC `($__internal_6_$__cuda_sm70_shflsync_idx_p) ;  /* 0x0000aaf000007944 */ /* 0x02efea0003c00000 */
[----:B------:R-:W-:Y:S01]  /*1d090*/  MOV R2, R190 ;  /* 0x000000be00027202 */ /* 0x000fe20000000f00 */
[----:B------:R-:W-:Y:S05]  /*1d0a0*/  BRA `(.L_x_1358) ;  /* 0xffffdc5000007947 */ /* 0x000fea000383ffff */
.L_x_1305:
[----:B------:R-:W-:Y:S01]  /*1d0b0*/  IMAD.MOV.U32 R188, RZ, RZ, R15 ;  /* 0x000000ffffbc7224 */ /* 0x000fe200078e000f */
[----:B-1----:R-:W-:Y:S01]  /*1d0c0*/  MOV R3, 0x181f ;  /* 0x0000181f00037802 */ /* 0x002fe20000000f00 */
[----:B------:R-:W-:Y:S01]  /*1d0d0*/  IMAD.MOV.U32 R189, RZ, RZ, 0x1 ;  /* 0x00000001ffbd7424 */ /* 0x000fe200078e00ff */
[----:B------:R-:W-:-:S02]  /*1d0e0*/  MOV R191, 0xffffffff ;  /* 0xffffffff00bf7802 */ /* 0x000fc40000000f00 */
[----:B------:R-:W-:Y:S02]  /*1d0f0*/  MOV R2, 0x1d110 ;  /* 0x0001d11000027802 */ /* 0x000fe40000000f00 */
        /* <DEDUP_REMOVED lines=10> */
.L_x_1308:
[----:B------:R-:W-:Y:S01]  /*1d1a0*/  IMAD.MOV.U32 R188, RZ, RZ, R15 ;  /* 0x000000ffffbc7224 */ /* 0x000fe200078e000f */
[----:B--2---:R-:W-:Y:S01]  /*1d1b0*/  MOV R3, 0x181f ;  /* 0x0000181f00037802 */ /* 0x004fe20000000f00 */
[----:B------:R-:W-:Y:S01]  /*1d1c0*/  IMAD.MOV.U32 R189, RZ, RZ, 0x2 ;  /* 0x00000002ffbd7424 */ /* 0x000fe200078e00ff */
[----:B------:R-:W-:Y:S02]  /*1d1d0*/  MOV R191, 0xffffffff ;  /* 0xffffffff00bf7802 */ /* 0x000fe40000000f00 */
[----:B------:R-:W-:-:S02]  /*1d1e0*/  MOV R2, 0x1d200 ;  /* 0x0001d20000027802 */ /* 0x000fc40000000f00 */
[----:B-1--4-:R-:W-:Y:S05]  /*1d1f0*/  CALL.REL.NOINC `($__internal_6_$__cuda_sm70_shflsync_idx_p) ;  /* 0x0000a98000007944 */ /* 0x012fea0003c00000 */
[----:B------:R-:W-:Y:S01]  /*1d200*/  MOV R4, R190 ;  /* 0x000000be00047202 */ /* 0x000fe20000000f00 */
[----:B------:R-:W-:Y:S05]  /*1d210*/  BRA `(.L_x_1360) ;  /* 0xffffde9000007947 */ /* 0x000fea000383ffff */
.L_x_1309:
[----:B------:R-:W-:Y:S01]  /*1d220*/  IMAD.MOV.U32 R188, RZ, RZ, R17 ;  /* 0x000000ffffbc7224 */ /* 0x000fe200078e0011 */
[----:B------:R-:W-:Y:S01]  /*1d230*/  MOV R3, 0x181f ;  /* 0x0000181f00037802 */ /* 0x000fe20000000f00 */
[----:B------:R-:W-:Y:S01]  /*1d240*/  IMAD.MOV.U32 R189, RZ, RZ, 0x2 ;  /* 0x00000002ffbd7424 */ /* 0x000fe200078e00ff */
[----:B------:R-:W-:-:S02]  /*1d250*/  MOV R191, 0xffffffff ;  /* 0xffffffff00bf7802 */ /* 0x000fc40000000f00 */
[----:B------:R-:W-:Y:S02]  /*1d260*/  MOV R2, 0x1d280 ;  /* 0x0001d28000027802 */ /* 0x000fe40000000f00 */
[----:B-1234-:R-:W-:Y:S05]  /*1d270*/  CALL.REL.NOINC `($__internal_6_$__cuda_sm70_shflsync_idx_p) ;  /* 0x0000a90000007944 */ /* 0x01efea0003c00000 */
[----:B------:R-:W-:Y:S01]  /*1d280*/  MOV R2, R190 ;  /* 0x000000be00027202 */ /* 0x000fe20000000f00 */
[----:B------:R-:W-:Y:S05]  /*1d290*/  BRA `(.L_x_1361) ;  /* 0xffffde3000007947 */ /* 0x000fea000383ffff */
.L_x_1312:
[----:B------:R-:W-:Y:S01]  /*1d2a0*/  IMAD.MOV.U32 R188, RZ, RZ, R15 ;  /* 0x000000ffffbc7224 */ /* 0x000fe200078e000f */
[----:B--2---:R-:W-:Y:S01]  /*1d2b0*/  MOV R3, 0x181f ;  /* 0x0000181f00037802 */ /* 0x004fe20000000f00 */
[----:B------:R-:W-:Y:S01]  /*1d2c0*/  IMAD.MOV.U32 R189, RZ, RZ, 0x3 ;  /* 0x00000003ffbd7424 */ /* 0x000fe200078e00ff */
[----:B------:R-:W-:Y:S02]  /*1d2d0*/  MOV R191, 0xffffffff ;  /* 0xffffffff00bf7802 */ /* 0x000fe40000000f00 */
[----:B------:R-:W-:Y:S02]  /*1d2e0*/  MOV R2, 0x1d300 ;  /* 0x0001d30000027802 */ /* 0x000fe40000000f00 */
[----:B-1--4-:R-:W-:Y:S05]  /*1d2f0*/  CALL.REL.NOINC `($__internal_6_$__cuda_sm70_shflsync_idx_p) ;  /* 0x0000a88000007944 */ /* 0x012fea0003c00000 */
        /* <DEDUP_REMOVED lines=9> */
        .type           $_ZN7cutlass13device_kernelIN5flash19enable_sm80_to_sm89INS1_16FlashAttnFwdSm80INS1_25CollectiveMainloopFwdSm80ILi8ELi1ELb0EN4cute5tupleIJNS5_1CILi128EEENS7_ILi48EEENS7_ILi256EEEEEELi256ENS_6half_tEfNS_4arch4Sm80ELb0ELb1ELb1ELb1ELb1ELb1ELb1ELb0EEENS1_21CollectiveEpilogueFwdINS6_IJS8_SA_S9_EEENS6_IJNS7_ILi1EEESI_SI_EEESC_SE_Li256ELb1ELb1ELb0ELb0EEENS1_19SingleTileSchedulerILb1ELb0ELb1ELi128EEEEEEEEEvNT_6ParamsE$_ZZN5flash25CollectiveMainloopFwdSm80ILi8ELi1ELb0EN4cute5tupleIJNS1_1CILi128EEENS3_ILi48EEENS3_ILi256EEEEEELi256EN7cutlass6half_tEfNS8_4arch4Sm80ELb0ELb1ELb1ELb1ELb1ELb1ELb1ELb0EE3mmaINS_16FlashAttnFwdSm80ISC_NS_21CollectiveEpilogueFwdINS2_IJS4_S6_S5_EEENS2_IJNS3_ILi1EEESH_SH_EEES9_SB_Li256ELb1ELb1ELb0ELb0EEENS_19SingleTileSchedulerILb1ELb0ELb1ELi128EEEE13SharedStorageENS1_6TensorINS1_11ArrayEngineIfLm128EEENS1_6LayoutINS2_IJNS2_IJNS3_ILi2EEESS_EEESH_NS3_ILi32EEEEEENS2_IJNS2_IJSH_SS_EEENS3_ILi0EEENS3_ILi4EEEEEEEEEENS_7SoftmaxILi2ELi0EEEEEbRKNSC_6ParamsERT0_RT1_iRKNS_16SeqlenInfoQKNewKILb1ELb1EEENS2_IJiiiiEEERT_ENKUlvE_clEv,@function
        .size           $_ZN7cutlass13device_kernelIN5flash19enable_sm80_to_sm89INS1_16FlashAttnFwdSm80INS1_25CollectiveMainloopFwdSm80ILi8ELi1ELb0EN4cute5tupleIJNS5_1CILi128EEENS7_ILi48EEENS7_ILi256EEEEEELi256ENS_6half_tEfNS_4arch4Sm80ELb0ELb1ELb1ELb1ELb1ELb1ELb1ELb0EEENS1_21CollectiveEpilogueFwdINS6_IJS8_SA_S9_EEENS6_IJNS7_ILi1EEESI_SI_EEESC_SE_Li256ELb1ELb1ELb0ELb0EEENS1_19SingleTileSchedulerILb1ELb0ELb1ELi128EEEEEEEEEvNT_6ParamsE$_ZZN5flash25CollectiveMainloopFwdSm80ILi8ELi1ELb0EN4cute5tupleIJNS1_1CILi128EEENS3_ILi48EEENS3_ILi256EEEEEELi256EN7cutlass6half_tEfNS8_4arch4Sm80ELb0ELb1ELb1ELb1ELb1ELb1ELb1ELb0EE3mmaINS_16FlashAttnFwdSm80ISC_NS_21CollectiveEpilogueFwdINS2_IJS4_S6_S5_EEENS2_IJNS3_ILi1EEESH_SH_EEES9_SB_Li256ELb1ELb1ELb0ELb0EEENS_19SingleTileSchedulerILb1ELb0ELb1ELi128EEEE13SharedStorageENS1_6TensorINS1_11ArrayEngineIfLm128EEENS1_6LayoutINS2_IJNS2_IJNS3_ILi2EEESS_EEESH_NS3_ILi32EEEEEENS2_IJNS2_IJSH_SS_EEENS3_ILi0EEENS3_ILi4EEEEEEEEEENS_7SoftmaxILi2ELi0EEEEEbRKNSC_6ParamsERT0_RT1_iRKNS_16SeqlenInfoQKNewKILb1ELb1EEENS2_IJiiiiEEERT_ENKUlvE_clEv,($__internal_5_$__cuda_sm70_shflsync_bfly_p - $_ZN7cutlass13device_kernelIN5flash19enable_sm80_to_sm89INS1_16FlashAttnFwdSm80INS1_25CollectiveMainloopFwdSm80ILi8ELi1ELb0EN4cute5tupleIJNS5_1CILi128EEENS7_ILi48EEENS7_ILi256EEEEEELi256ENS_6half_tEfNS_4arch4Sm80ELb0ELb1ELb1ELb1ELb1ELb1ELb1ELb0EEENS1_21CollectiveEpilogueFwdINS6_IJS8_SA_S9_EEENS6_IJNS7_ILi1EEESI_SI_EEESC_SE_Li256ELb1ELb1ELb0ELb0EEENS1_19SingleTileSchedulerILb1ELb0ELb1ELi128EEEEEEEEEvNT_6ParamsE$_ZZN5flash25CollectiveMainloopFwdSm80ILi8ELi1ELb0EN4cute5tupleIJNS1_1CILi128EEENS3_ILi48EEENS3_ILi256EEEEEELi256EN7cutlass6half_tEfNS8_4arch4Sm80ELb0ELb1ELb1ELb1ELb1ELb1ELb1ELb0EE3mmaINS_16FlashAttnFwdSm80ISC_NS_21CollectiveEpilogueFwdINS2_IJS4_S6_S5_EEENS2_IJNS3_ILi1EEESH_SH_EEES9_SB_Li256ELb1ELb1ELb0ELb0EEENS_19SingleTileSchedulerILb1ELb0ELb1ELi128EEEE13SharedStorageENS1_6TensorINS1_11ArrayEngineIfLm128EEENS1_6LayoutINS2_IJNS2_IJNS3_ILi2EEESS_EEESH_NS3_ILi32EEEEEENS2_IJNS2_IJSH_SS_EEENS3_ILi0EEENS3_ILi4EEEEEEEEEENS_7SoftmaxILi2ELi0EEEEEbRKNSC_6ParamsERT0_RT1_iRKNS_16SeqlenInfoQKNewKILb1ELb1EEENS2_IJiiiiEEERT_ENKUlvE_clEv)
$_ZN7cutlass13device_kernelIN5flash19enable_sm80_to_sm89INS1_16FlashAttnFwdSm80INS1_25CollectiveMainloopFwdSm80ILi8ELi1ELb0EN4cute5tupleIJNS5_1CILi128EEENS7_ILi48EEENS7_ILi256EEEEEELi256ENS_6half_tEfNS_4arch4Sm80ELb0ELb1ELb1ELb1ELb1ELb1ELb1ELb0EEENS1_21CollectiveEpilogueFwdINS6_IJS8_SA_S9_EEENS6_IJNS7_ILi1EEESI_SI_EEESC_SE_Li256ELb1ELb1ELb0ELb0EEENS1_19SingleTileSchedulerILb1ELb0ELb1ELi128EEEEEEEEEvNT_6ParamsE$_ZZN5flash25CollectiveMainloopFwdSm80ILi8ELi1ELb0EN4cute5tupleIJNS1_1CILi128EEENS3_ILi48EEENS3_ILi256EEEEEELi256EN7cutlass6half_tEfNS8_4arch4Sm80ELb0ELb1ELb1ELb1ELb1ELb1ELb1ELb0EE3mmaINS_16FlashAttnFwdSm80ISC_NS_21CollectiveEpilogueFwdINS2_IJS4_S6_S5_EEENS2_IJNS3_ILi1EEESH_SH_EEES9_SB_Li256ELb1ELb1ELb0ELb0EEENS_19SingleTileSchedulerILb1ELb0ELb1ELi128EEEE13SharedStorageENS1_6TensorINS1_11ArrayEngineIfLm128EEENS1_6LayoutINS2_IJNS2_IJNS3_ILi2EEESS_EEESH_NS3_ILi32EEEEEENS2_IJNS2_IJSH_SS_EEENS3_ILi0EEENS3_ILi4EEEEEEEEEENS_7SoftmaxILi2ELi0EEEEEbRKNSC_6ParamsERT0_RT1_iRKNS_16SeqlenInfoQKNewKILb1ELb1EEENS2_IJiiiiEEERT_ENKUlvE_clEv:
[----:B------:R-:W-:-:S05]  /*1d390*/  IADD3 R18, R101, -c[0x0][0x20], RZ ;  /* 0x8000080065127a10 */ /* 0x000fca0007ffe0ff */
[----:B------:R-:W2:Y:S01]  /*1d3a0*/  LDL.64 R14, [R18] ;  /* 0x00000000120e7983 */ /* 0x000ea20000100a00 */
[----:B------:R-:W-:-:S03]  /*1d3b0*/  ULDC.64 UR4, c[0x0][0x118] ;  /* 0x0000460000047ab9 */ /* 0x000fc60000000a00 */
[----:B--2---:R-:W2:Y:S02]  /*1d3c0*/  LD.E R29, [R14.64+0x11c] ;  /* 0x00011c040e1d7980 */ /* 0x004ea4000c101900 */
[----:B--2---:R-:W-:-:S13]  /*1d3d0*/  ISETP.GT.AND P0, PT, R29, RZ, PT ;  /* 0x000000ff1d00720c */ /* 0x004fda0003f04270 */
[----:B------:R-:W-:Y:S05]  /*1d3e0*/  @P0 BRA `(.L_x_1363) ;  /* 0x0000004000000947 */ /* 0x000fea0003800000 */
[----:B------:R-:W-:Y:S01]  /*1d3f0*/  MOV R2, R146 ;  /* 0x0000009200027202 */ /* 0x000fe20000000f00 */
[----:B------:R-:W-:-:S04]  /*1d400*/  DEPBAR.LE SB0, 0x1 ;  /* 0x000080400000791a */ /* 0x000fc80000000000 */
[----:B------:R-:W-:-:S04]  /*1d410*/  MOV R3, 0x0 ;  /* 0x0000000000037802 */ /* 0x000fc80000000f00 */
[----:B------:R-:W-:Y:S05]  /*1d420*/  RET.REL.NODEC R2 `(_ZN7cutlass13device_kernelIN5flash19enable_sm80_to_sm89INS1_16FlashAttnFwdSm80INS1_25CollectiveMainloopFwdSm80ILi8ELi1ELb0EN4cute5tupleIJNS5_1CILi128EEENS7_ILi48EEENS7_ILi256EEEEEELi256ENS_6half_tEfNS_4arch4Sm80ELb0ELb1ELb1ELb1ELb1ELb1ELb1ELb0EEENS1_21CollectiveEpilogueFwdINS6_IJS8_SA_S9_EEENS6_IJNS7_ILi1EEESI_SI_EEESC_SE_Li256ELb1ELb1ELb0ELb0EEENS1_19SingleTileSchedulerILb1ELb0ELb1ELi128EEEEEEEEEvNT_6ParamsE) ;  /* 0xfffe2bd002007950 */ /* 0x000fea0003c3ffff */
.L_x_1363:
[----:B------:R1:W2:Y:S04]  /*1d430*/  LDL.64 R12, [R18+0x8] ;  /* 0x00000800120c7983 */ /* 0x0002a80000100a00 */
[----:B------:R1:W3:Y:S04]  /*1d440*/  LDL.64 R2, [R18+0x20] ;  /* 0x0000200012027983 */ /* 0x0002e80000100a00 */
[----:B------:R1:W4:Y:S04]  /*1d450*/  LDL.64 R16, [R18+0x18] ;  /* 0x0000180012107983 */ /* 0x0003280000100a00 */
[----:B------:R-:W4:Y:S04]  /*1d460*/  LD.E.U8 R24, [R14.64+0x138] ;  /* 0x000138040e187980 */ /* 0x000f28000c101100 */
[----:B------:R2:W5:Y:S04]  /*1d470*/  LD.E R25, [R14.64+0x164] ;  /* 0x000164040e197980 */ /* 0x000568000c101900 */
[----:B------:R2:W5:Y:S04]  /*1d480*/  LD.E.64 R22, [R14.64+0x110] ;  /* 0x000110040e167980 */ /* 0x000568000c101b00 */
[----:B------:R2:W5:Y:S04]  /*1d490*/  LD.E.64 R20, [R14.64+0x128] ;  /* 0x000128040e147980 */ /* 0x000568000c101b00 */
[----:B-1----:R-:W4:Y:S04]  /*1d4a0*/  LDL.64 R18, [R18+0x10] ;  /* 0x0000100012127983 */ /* 0x002f280000100a00 */
[----:B--2---:R1:W2:Y:S04]  /*1d4b0*/  LD.E R26, [R12.64] ;  /* 0x000000040c1a7980 */ /* 0x0042a8000c101900 */
[----:B---3--:R3:W2:Y:S04]  /*1d4c0*/  LD.E R39, [R2.64] ;  /* 0x0000000402277980 */ /* 0x0086a8000c101900 */
[----:B----4-:R4:W4:Y:S04]  /*1d4d0*/  LD.E R16, [R16.64+0x20] ;  /* 0x0000200410107980 */ /* 0x010928000c101900 */
[----:B-1----:R1:W5:Y:S04]  /*1d4e0*/  LD.E.64 R12, [R14.64+0x120] ;  /* 0x000120040e0c7980 */ /* 0x002368000c101b00 */
[----:B---3--:R1:W5:Y:S04]  /*1d4f0*/  LD.E.64 R2, [R14.64+0x130] ;  /* 0x000130040e027980 */ /* 0x008368000c101b00 */
[----:B------:R1:W5:Y:S01]  /*1d500*/  LD.E R27, [R18.64] ;  /* 0x00000004121b7980 */ /* 0x000362000c101900 */
[----:B------:R-:W-:-:S02]  /*1d510*/  ISETP.NE.AND P0, PT, R24, RZ, PT ;  /* 0x000000ff1800720c */ /* 0x000fc40003f05270 */
[----:B--2---:R-:W-:-:S04]  /*1d520*/  SHF.R.S32.HI R11, RZ, 0x1f, R26 ;  /* 0x0000001fff0b7819 */ /* 0x004fc8000001141a */
[----:B------:R-:W-:-:S04]  /*1d530*/  LEA.HI R11, R11, R26, RZ, 0x3 ;  /* 0x0000001a0b0b7211 */ /* 0x000fc800078f18ff */
[----:B----4-:R-:W-:Y:S02]  /*1d540*/  LOP3.LUT R17, R11, 0xfffffff8, RZ, 0xc0, !PT ;  /* 0xfffffff80b117812 */ /* 0x010fe400078ec0ff */
[----:B------:R-:W-:-:S03]  /*1d550*/  SHF.R.S32.HI R100, RZ, 0x3, R11 ;  /* 0x00000003ff647819 */ /* 0x000fc6000001140b */
[----:B------:R-:W-:Y:S02]  /*1d560*/  IMAD.IADD R11, R26, 0x1, -R17 ;  /* 0x000000011a0b7824 */ /* 0x000fe400078e0a11 */
[----:B------:R-:W-:Y:S01]  /*1d570*/  IMAD R72, R39, 0x80, R100 ;  /* 0x0000008027487824 */ /* 0x000fe200078e0264 */
[----:B------:R-:W-:-:S03]  /*1d580*/  SHF.R.S32.HI R28, RZ, 0x1f, R16 ;  /* 0x0000001fff1c7819 */ /* 0x000fc60000011410 */
[----:B------:R-:W-:Y:S01]  /*1d590*/  IMAD R11, R11, 0x20, R72 ;  /* 0x000000200b0b7824 */ /* 0x000fe200078e0248 */
[----:B------:R-:W-:Y:S05]  /*1d5a0*/  @!P0 BRA `(.L_x_1364) ;  /* 0x00004a5000008947 */ /* 0x000fea0003800000 */
[----:B-1---5:R-:W-:-:S13]  /*1d5b0*/  ISETP.NE.AND P0, PT, R25, 0x1, PT ;  /* 0x000000011900780c */ /* 0x022fda0003f05270 */
[----:B------:R1:W2:Y:S04]  /*1d5c0*/  @P0 LD.E R17, [R14.64+0x168] ;  /* 0x000168040e110980 */ /* 0x0002a8000c101900 */
[----:B-1----:R2:W3:Y:S02]  /*1d5d0*/  @P0 LD.E R14, [R14.64+0x16c] ;  /* 0x00016c040e0e0980 */ /* 0x0024e4000c101900 */
[----:B--2---:R-:W-:-:S05]  /*1d5e0*/  @P0 IMAD.HI.U32 R15, R11, R17, RZ ;  /* 0x000000110b0f0227 */ /* 0x004fca00078e00ff */
[----:B---3--:R-:W-:-:S04]  /*1d5f0*/  @P0 SHF.R.U32.HI R11, RZ, R14, R15 ;  /* 0x0000000eff0b0219 */ /* 0x008fc8000001160f */
[----:B------:R-:W-:Y:S01]  /*1d600*/  SHF.R.S32.HI R14, RZ, 0x1f, R11 ;  /* 0x0000001fff0e7819 */ /* 0x000fe2000001140b */
[-C--:B------:R-:W-:Y:S02]  /*1d610*/  IMAD R17, R13, R11.reuse, RZ ;  /* 0x0000000b0d117224 */ /* 0x080fe400078e02ff */
[-C--:B------:R-:W-:Y:S02]  /*1d620*/  IMAD R15, R3, R11.reuse, RZ ;  /* 0x0000000b030f7224 */ /* 0x080fe400078e02ff */
[-C--:B------:R-:W-:Y:S02]  /*1d630*/  IMAD R24, R12, R14.reuse, R17 ;  /* 0x0000000e0c187224 */ /* 0x080fe400078e0211 */
[----:B------:R-:W-:Y:S02]  /*1d640*/  IMAD R17, R2, R14, R15 ;  /* 0x0000000e02117224 */ /* 0x000fe400078e020f */
[----:B------:R-:W-:-:S04]  /*1d650*/  IMAD.WIDE.U32 R18, R12, R11, RZ ;  /* 0x0000000b0c127225 */ /* 0x000fc800078e00ff */
[----:B------:R-:W-:Y:S01]  /*1d660*/  IMAD.WIDE.U32 R14, R2, R11, RZ ;  /* 0x0000000b020e7225 */ /* 0x000fe200078e00ff */
[----:B------:R-:W-:-:S03]  /*1d670*/  IADD3 R19, R19, R24, RZ ;  /* 0x0000001813137210 */ /* 0x000fc60007ffe0ff */
[-C--:B------:R-:W-:Y:S01]  /*1d680*/  IMAD R13, R13, R16.reuse, RZ ;  /* 0x000000100d0d7224 */ /* 0x080fe200078e02ff */
[----:B------:R-:W-:Y:S01]  /*1d690*/  IADD3 R15, R15, R17, RZ ;  /* 0x000000110f0f7210 */ /* 0x000fe20007ffe0ff */
[----:B------:R-:W-:Y:S02]  /*1d6a0*/  IMAD R11, R3, R16, RZ ;  /* 0x00000010030b7224 */ /* 0x000fe400078e02ff */
[----:B------:R-:W-:-:S04]  /*1d6b0*/  IMAD.WIDE.U32 R18, R16, R12, R18 ;  /* 0x0000000c10127225 */ /* 0x000fc800078e0012 */
[----:B------:R-:W-:-:S04]  /*1d6c0*/  IMAD.WIDE.U32 R14, R16, R2, R14 ;  /* 0x00000002100e7225 */ /* 0x000fc800078e000e */
[----:B------:R-:W-:Y:S01]  /*1d6d0*/  IMAD R3, R12, R28, R13 ;  /* 0x0000001c0c037224 */ /* 0x000fe200078e020d */
[----:B------:R-:W-:Y:S01]  /*1d6e0*/  LEA R38, P0, R14, R20, 0x1 ;  /* 0x000000140e267211 */ /* 0x000fe200078008ff */
[----:B------:R-:W-:Y:S01]  /*1d6f0*/  IMAD R2, R2, R28, R11 ;  /* 0x0000001c02027224 */ /* 0x000fe200078e020b */
[C---:B------:R-:W-:Y:S02]  /*1d700*/  LEA R28, P1, R18.reuse, R22, 0x1 ;  /* 0x00000016121c7211 */ /* 0x040fe400078208ff */
[----:B------:R-:W-:Y:S02]  /*1d710*/  IADD3 R3, R19, R3, RZ ;  /* 0x0000000313037210 */ /* 0x000fe40007ffe0ff */
[----:B------:R-:W-:Y:S02]  /*1d720*/  IADD3 R2, R15, R2, RZ ;  /* 0x000000020f027210 */ /* 0x000fe40007ffe0ff */
[----:B------:R-:W-:Y:S02]  /*1d730*/  LEA.HI.X R22, R18, R23, R3, 0x1, P1 ;  /* 0x0000001712167211 */ /* 0x000fe400008f0c03 */
[----:B------:R-:W-:Y:S01]  /*1d740*/  LEA.HI.X R23, R14, R21, R2, 0x1, P0 ;  /* 0x000000150e177211 */ /* 0x000fe200000f0c02 */
[----:B------:R-:W-:Y:S05]  /*1d750*/  BRA.DIV ~URZ, `(.L_x_1365) ;  /* 0x000094a27f007947 */ /* 0x000fea000b800000 */
[----:B------:R1:W2:Y:S02]  /*1d760*/  SHFL.IDX PT, R11, R22, RZ, 0x181f ;  /* 0x00181fff160b7589 */ /* 0x0002a400000e0000 */
.L_x_1439:
[----:B------:R-:W-:Y:S05]  /*1d770*/  BRA.DIV ~URZ, `(.L_x_1366) ;  /* 0x000095027f007947 */ /* 0x000fea000b800000 */
[----:B------:R3:W4:Y:S01]  /*1d780*/  SHFL.IDX PT, R12, R28, RZ, 0x181f ;  /* 0x00181fff1c0c7589 */ /* 0x00072200000e0000 */
[----:B--2---:R-:W-:-:S03]  /*1d790*/  MOV R13, R11 ;  /* 0x0000000b000d7202 */ /* 0x004fc60000000f00 */
[----:B------:R3:W2:Y:S04]  /*1d7a0*/  SHFL.IDX PT, R14, R23, RZ, 0x181f ;  /* 0x00181fff170e7589 */ /* 0x0006a800000e0000 */
[----:B------:R3:W1:Y:S02]  /*1d7b0*/  SHFL.IDX PT, R2, R38, RZ, 0x181f ;  /* 0x00181fff26027589 */ /* 0x00066400000e0000 */
.L_x_1440:
[----:B------:R-:W-:Y:S01]  /*1d7c0*/  IMAD R27, R27, R25, RZ ;  /* 0x000000191b1b7224 */ /* 0x000fe200078e02ff */
[----:B------:R-:W-:Y:S01]  /*1d7d0*/  SHF.R.S32.HI R11, RZ, 0x1f, R26 ;  /* 0x0000001fff0b7819 */ /* 0x000fe2000001141a */
[----:B------:R-:W-:Y:S01]  /*1d7e0*/  BSSY B0, `(.L_x_1367) ;  /* 0x0000039000007945 */ /* 0x000fe20003800000 */
[----:B------:R-:W-:Y:S01]  /*1d7f0*/  CS2R R62, SRZ ;  /* 0x00000000003e7805 */ /* 0x000fe2000001ff00 */
[----:B------:R-:W-:Y:S01]  /*1d800*/  CS2R R40, SRZ ;  /* 0x0000000000287805 */ /* 0x000fe2000001ff00 */
[----:B------:R-:W-:Y:S01]  /*1d810*/  ISETP.GE.AND P0, PT, R72, R27, PT ;  /* 0x0000001b4800720c */ /* 0x000fe20003f06270 */
[----:B------:R-:W-:Y:S01]  /*1d820*/  CS2R R36, SRZ ;  /* 0x0000000000247805 */ /* 0x000fe2000001ff00 */
[----:B------:R-:W-:Y:S01]  /*1d830*/  LEA.HI R11, R11, R26, RZ, 0x3 ;  /* 0x0000001a0b0b7211 */ /* 0x000fe200078f18ff */
[----:B------:R-:W-:Y:S01]  /*1d840*/  CS2R R32, SRZ ;  /* 0x0000000000207805 */ /* 0x000fe2000001ff00 */
[----:B------:R-:W-:Y:S01]  /*1d850*/  CS2R R24, SRZ ;  /* 0x0000000000187805 */ /* 0x000fe2000001ff00 */
[----:B------:R-:W-:Y:S01]  /*1d860*/  CS2R R42, SRZ ;  /* 0x00000000002a7805 */ /* 0x000fe2000001ff00 */
[----:B------:R-:W-:Y:S01]  /*1d870*/  LOP3.LUT R11, R11, 0xfffffff8, RZ, 0xc0, !PT ;  /* 0xfffffff80b0b7812 */ /* 0x000fe200078ec0ff */
[----:B------:R-:W-:Y:S01]  /*1d880*/  CS2R R34, SRZ ;  /* 0x0000000000227805 */ /* 0x000fe2000001ff00 */
[----:B------:R-:W-:Y:S01]  /*1d890*/  CS2R R30, SRZ ;  /* 0x00000000001e7805 */ /* 0x000fe2000001ff00 */
[----:B------:R-:W-:Y:S01]  /*1d8a0*/  CS2R R20, SRZ ;  /* 0x0000000000147805 */ /* 0x000fe2000001ff00 */
[----:B--2---:R-:W-:-:S02]  /*1d8b0*/  IMAD.MOV.U32 R3, RZ, RZ, R14 ;  /* 0x000000ffff037224 */ /* 0x004fc400078e000e */
[----:B------:R-:W-:-:S04]  /*1d8c0*/  IMAD.IADD R11, R26, 0x1, -R11 ;  /* 0x000000011a0b7824 */ /* 0x000fc800078e0a0b */
[----:B------:R-:W-:Y:S01]  /*1d8d0*/  IMAD.SHL.U32 R11, R11, 0x4, RZ ;  /* 0x000000040b0b7824 */ /* 0x000fe200078e00ff */
[----:B------:R-:W-:Y:S05]  /*1d8e0*/  @P0 BRA `(.L_x_1368) ;  /* 0x0000028000000947 */ /* 0x000fea0003800000 */
[C---:B------:R-:W-:Y:S01]  /*1d8f0*/  IADD3 R15, R11.reuse, 0x20, RZ ;  /* 0x000000200b0f7810 */ /* 0x040fe20007ffe0ff */
[----:B------:R-:W-:Y:S01]  /*1d900*/  CS2R R24, SRZ ;  /* 0x0000000000187805 */ /* 0x000fe2000001ff00 */
[-C--:B------:R-:W-:Y:S01]  /*1d910*/  ISETP.GE.AND P1, PT, R11, R29.reuse, PT ;  /* 0x0000001d0b00720c */ /* 0x080fe20003f26270 */
[----:B------:R-:W-:Y:S01]  /*1d920*/  CS2R R20, SRZ ;  /* 0x0000000000147805 */ /* 0x000fe2000001ff00 */
[----:B------:R-:W-:Y:S01]  /*1d930*/  ISETP.GE.AND P0, PT, R15, R29, PT ;  /* 0x0000001d0f00720c */ /* 0x000fe20003f06270 */
[----:B------:R-:W-:Y:S01]  /*1d940*/  CS2R R32, SRZ ;  /* 0x0000000000207805 */ /* 0x000fe2000001ff00 */
[----:B------:R-:W-:-:S09]  /*1d950*/  CS2R R30, SRZ ;  /* 0x00000000001e7805 */ /* 0x000fd2000001ff00 */
[C---:B----4-:R-:W-:Y:S02]  /*1d960*/  @!P1 IMAD.WIDE R16, R11.reuse, 0x2, R12 ;  /* 0x000000020b109825 */ /* 0x050fe400078e020c */
[----:B------:R-:W-:Y:S02]  /*1d970*/  @!P0 SHF.R.S32.HI R14, RZ, 0x1f, R15 ;  /* 0x0000001fff0e8819 */ /* 0x000fe4000001140f */
[----:B-1----:R-:W-:Y:S01]  /*1d980*/  @!P1 IMAD.WIDE R18, R11, 0x2, R2 ;  /* 0x000000020b129825 */ /* 0x002fe200078e0202 */
[----:B------:R1:W5:Y:S01]  /*1d990*/  @!P1 LD.E.64 R24, [R16.64] ;  /* 0x0000000410189980 */ /* 0x000362000c101b00 */
[----:B------:R-:W-:-:S03]  /*1d9a0*/  @!P0 LEA.HI R14, R14, R15, RZ, 0x2 ;  /* 0x0000000f0e0e8211 */ /* 0x000fc600078f10ff */
[----:B------:R2:W5:Y:S01]  /*1d9b0*/  @!P1 LD.E.64 R20, [R18.64] ;  /* 0x0000000412149980 */ /* 0x000562000c101b00 */
[----:B------:R-:W-:-:S05]  /*1d9c0*/  @!P0 LOP3.LUT R14, R14, 0xfffffffc, RZ, 0xc0, !PT ;  /* 0xfffffffc0e0e8812 */ /* 0x000fca00078ec0ff */
[----:B-1----:R-:W-:-:S04]  /*1d9d0*/  @!P0 IMAD.WIDE R16, R14, 0x2, R12 ;  /* 0x000000020e108825 */ /* 0x002fc800078e020c */
[----:B------:R-:W-:Y:S01]  /*1d9e0*/  @!P0 IMAD.WIDE R14, R14, 0x2, R2 ;  /* 0x000000020e0e8825 */ /* 0x000fe200078e0202 */
[C---:B--2---:R-:W-:Y:S01]  /*1d9f0*/  IADD3 R18, R11.reuse, 0x40, RZ ;  /* 0x000000400b127810 */ /* 0x044fe20007ffe0ff */
[----:B------:R1:W5:Y:S01]  /*1da00*/  @!P0 LD.E.64 R32, [R16.64] ;  /* 0x0000000410208980 */ /* 0x000362000c101b00 */
[----:B------:R-:W-:Y:S02]  /*1da10*/  IADD3 R19, R11, 0x60, RZ ;  /* 0x000000600b137810 */ /* 0x000fe40007ffe0ff */
[-C--:B------:R-:W-:Y:S01]  /*1da20*/  ISETP.GE.AND P1, PT, R18, R29.reuse, PT ;  /* 0x0000001d1200720c */ /* 0x080fe20003f26270 */
[----:B------:R2:W5:Y:S01]  /*1da30*/  @!P0 LD.E.64 R30, [R14.64] ;  /* 0x000000040e1e8980 */ /* 0x000562000c101b00 */
[----:B------:R-:W-:Y:S01]  /*1da40*/  ISETP.GE.AND P0, PT, R19, R29, PT ;  /* 0x0000001d1300720c */ /* 0x000fe20003f06270 */
[----:B------:R-:W-:Y:S01]  /*1da50*/  CS2R R36, SRZ ;  /* 0x0000000000247805 */ /* 0x000fe2000001ff00 */
[----:B------:R-:W-:Y:S01]  /*1da60*/  CS2R R40, SRZ ;  /* 0x0000000000287805 */ /* 0x000fe2000001ff00 */
[----:B------:R-:W-:Y:S01]  /*1da70*/  CS2R R34, SRZ ;  /* 0x0000000000227805 */ /* 0x000fe2000001ff00 */
[----:B------:R-:W-:-:S07]  /*1da80*/  CS2R R42, SRZ ;  /* 0x00000000002a7805 */ /* 0x000fce000001ff00 */
[----:B--2---:R-:W-:Y:S02]  /*1da90*/  @!P1 SHF.R.S32.HI R15, RZ, 0x1f, R18 ;  /* 0x0000001fff0f9819 */ /* 0x004fe40000011412 */
[----:B------:R-:W-:Y:S02]  /*1daa0*/  @!P0 SHF.R.S32.HI R14, RZ, 0x1f, R19 ;  /* 0x0000001fff0e8819 */ /* 0x000fe40000011413 */
[----:B------:R-:W-:Y:S02]  /*1dab0*/  @!P1 LEA.HI R15, R15, R18, RZ, 0x2 ;  /* 0x000000120f0f9211 */ /* 0x000fe400078f10ff */
[----:B------:R-:W-:Y:S02]  /*1dac0*/  @!P0 LEA.HI R14, R14, R19, RZ, 0x2 ;  /* 0x000000130e0e8211 */ /* 0x000fe400078f10ff */
[----:B------:R-:W-:Y:S02]  /*1dad0*/  @!P1 LOP3.LUT R15, R15, 0xfffffffc, RZ, 0xc0, !PT ;  /* 0xfffffffc0f0f9812 */ /* 0x000fe400078ec0ff */
[----:B------:R-:W-:-:S03]  /*1dae0*/  @!P0 LOP3.LUT R14, R14, 0xfffffffc, RZ, 0xc0, !PT ;  /* 0xfffffffc0e0e8812 */ /* 0x000fc600078ec0ff */
[----:B------:R-:W-:-:S04]  /*1daf0*/  @!P1 IMAD.WIDE R18, R15, 0x2, R12 ;  /* 0x000000020f129825 */ /* 0x000fc800078e020c */
[C---:B-1----:R-:W-:Y:S01]  /*1db00*/  @!P0 IMAD.WIDE R16, R14.reuse, 0x2, R12 ;  /* 0x000000020e108825 */ /* 0x042fe200078e020c */
[----:B------:R1:W5:Y:S03]  /*1db10*/  @!P1 LD.E.64 R36, [R18.64] ;  /* 0x0000000412249980 */ /* 0x000366000c101b00 */
[--C-:B------:R-:W-:Y:S01]  /*1db20*/  @!P1 IMAD.WIDE R12, R15, 0x2, R2.reuse ;  /* 0x000000020f0c9825 */ /* 0x100fe200078e0202 */
[----:B------:R1:W5:Y:S03]  /*1db30*/  @!P0 LD.E.64 R40, [R16.64] ;  /* 0x0000000410288980 */ /* 0x000366000c101b00 */
[----:B------:R-:W-:Y:S01]  /*1db40*/  @!P0 IMAD.WIDE R2, R14, 0x2, R2 ;  /* 0x000000020e028825 */ /* 0x000fe200078e0202 */
[----:B------:R1:W5:Y:S04]  /*1db50*/  @!P1 LD.E.64 R34, [R12.64] ;  /* 0x000000040c229980 */ /* 0x000368000c101b00 */
[----:B------:R1:W5:Y:S02]  /*1db60*/  @!P0 LD.E.64 R42, [R2.64] ;  /* 0x00000004022a8980 */ /* 0x000364000c101b00 */
.L_x_1368:
[----:B------:R-:W-:Y:S05]  /*1db70*/  BSYNC B0 ;  /* 0x0000000000007941 */ /* 0x000fea0003800000 */
.L_x_1367:
[----:B-1---5:R-:W-:Y:S02]  /*1db80*/  IMAD.MOV.U32 R13, RZ, RZ, R40 ;  /* 0x000000ffff0d7224 */ /* 0x022fe400078e0028 */
[----:B----4-:R-:W-:-:S02]  /*1db90*/  IMAD.MOV.U32 R12, RZ, RZ, R41 ;  /* 0x000000ffff0c7224 */ /* 0x010fc400078e0029 */
[----:B------:R-:W-:Y:S01]  /*1dba0*/  IMAD.MOV.U32 R3, RZ, RZ, R36 ;  /* 0x000000ffff037224 */ /* 0x000fe200078e0024 */
[----:B------:R-:W-:Y:S01]  /*1dbb0*/  PRMT R99, R13, 0x7610, R99 ;  /* 0x000076100d637816 */ /* 0x000fe20000000063 */
        /* <DEDUP_REMOVED lines=25> */
[----:B------:R-:W-:-:S02]  /*1dd50*/  PRMT R94, R12, 0x7610, R94 ;  /* 0x000076100c5e7816 */ /* 0x000fc4000000005e */
[----:B------:R-:W-:Y:S02]  /*1dd60*/  PRMT R91, R3, 0x7610, R91 ;  /* 0x00007610035b7816 */ /* 0x000fe4000000005b */
[----:B------:R-:W-:Y:S01]  /*1dd70*/  PRMT R92, R2, 0x7610, R92 ;  /* 0x00007610025c7816 */ /* 0x000fe2000000005c */
[----:B------:R-:W-:Y:S05]  /*1dd80*/  BRA.DIV ~URZ, `(.L_x_1369) ;  /* 0x000090627f007947 */ /* 0x000fea000b800000 */
[----:B------:R1:W2:Y:S04]  /*1dd90*/  SHFL.IDX PT, R13, R22, 0x1, 0x181f ;  /* 0x00381f00160d7f89 */ /* 0x0002a800000e0000 */
[----:B------:R1:W4:Y:S04]  /*1dda0*/  SHFL.IDX PT, R12, R28, 0x1, 0x181f ;  /* 0x00381f001c0c7f89 */ /* 0x00032800000e0000 */
[----:B------:R1:W3:Y:S04]  /*1ddb0*/  SHFL.IDX PT, R14, R23, 0x1, 0x181f ;  /* 0x00381f00170e7f89 */ /* 0x0002e800000e0000 */
[----:B------:R1:W1:Y:S02]  /*1ddc0*/  SHFL.IDX PT, R2, R38, 0x1, 0x181f ;  /* 0x00381f0026027f89 */ /* 0x00026400000e0000 */
.L_x_1441:
[----:B------:R-:W-:Y:S01]  /*1ddd0*/  IADD3 R3, R72, 0x20, RZ ;  /* 0x0000002048037810 */ /* 0x000fe20007ffe0ff */
[----:B------:R-:W-:Y:S01]  /*1dde0*/  BSSY B0, `(.L_x_1370) ;  /* 0x0000033000007945 */ /* 0x000fe20003800000 */
[----:B------:R-:W-:Y:S01]  /*1ddf0*/  CS2R R52, SRZ ;  /* 0x0000000000347805 */ /* 0x000fe2000001ff00 */
[----:B------:R-:W-:Y:S01]  /*1de00*/  CS2R R48, SRZ ;  /* 0x0000000000307805 */ /* 0x000fe2000001ff00 */
[----:B------:R-:W-:Y:S01]  /*1de10*/  ISETP.GE.AND P0, PT, R3, R27, PT ;  /* 0x0000001b0300720c */ /* 0x000fe20003f06270 */
[----:B------:R-:W-:Y:S01]  /*1de20*/  CS2R R46, SRZ ;  /* 0x00000000002e7805 */ /* 0x000fe2000001ff00 */
[----:B------:R-:W-:Y:S01]  /*1de30*/  CS2R R56, SRZ ;  /* 0x0000000000387805 */ /* 0x000fe2000001ff00 */
[----:B------:R-:W-:Y:S01]  /*1de40*/  CS2R R54, SRZ ;  /* 0x0000000000367805 */ /* 0x000fe2000001ff00 */
[----:B------:R-:W-:Y:S01]  /*1de50*/  CS2R R50, SRZ ;  /* 0x0000000000327805 */ /* 0x000fe2000001ff00 */
[----:B------:R-:W-:Y:S01]  /*1de60*/  CS2R R44, SRZ ;  /* 0x00000000002c7805 */ /* 0x000fe2000001ff00 */
[----:B---3--:R-:W-:-:S07]  /*1de70*/  IMAD.MOV.U32 R3, RZ, RZ, R14 ;  /* 0x000000ffff037224 */ /* 0x008fce00078e000e */
        /* <DEDUP_REMOVED lines=8> */
[C---:B--2-4-:R-:W-:Y:S02]  /*1df00*/  @!P1 IMAD.WIDE R16, R11.reuse, 0x2, R12 ;  /* 0x000000020b109825 */ /* 0x054fe400078e020c */
        /* <DEDUP_REMOVED lines=32> */
.L_x_1371:
[----:B------:R-:W-:Y:S05]  /*1e110*/  BSYNC B0 ;  /* 0x0000000000007941 */ /* 0x000fea0003800000 */
.L_x_1370:
[----:B-12--5:R-:W-:Y:S02]  /*1e120*/  IMAD.MOV.U32 R13, RZ, RZ, R62 ;  /* 0x000000ffff0d7224 */ /* 0x026fe400078e003e */
        /* <DEDUP_REMOVED lines=32> */
[----:B------:R1:W2:Y:S02]  /*1e330*/  SHFL.IDX PT, R13, R22, 0x2, 0x181f ;  /* 0x00581f00160d7f89 */ /* 0x0002a400000e0000 */
.L_x_1442:
[----:B------:R-:W-:Y:S05]  /*1e340*/  BRA.DIV ~URZ, `(.L_x_1373) ;  /* 0x00008d027f007947 */ /* 0x000fea000b800000 */
[----:B------:R3:W4:Y:S04]  /*1e350*/  SHFL.IDX PT, R12, R28, 0x2, 0x181f ;  /* 0x00581f001c0c7f89 */ /* 0x00072800000e0000 */
[----:B------:R3:W1:Y:S04]  /*1e360*/  SHFL.IDX PT, R14, R23, 0x2, 0x181f ;  /* 0x00581f00170e7f89 */ /* 0x00066800000e0000 */
[----:B------:R3:W2:Y:S02]  /*1e370*/  SHFL.IDX PT, R2, R38, 0x2, 0x181f ;  /* 0x00581f0026027f89 */ /* 0x0006a400000e0000 */
.L_x_1443:
        /* <DEDUP_REMOVED lines=10> */
[----:B------:R-:W-:Y:S01]  /*1e420*/  CS2R R58, SRZ ;  /* 0x00000000003a7805 */ /* 0x000fe2000001ff00 */
[----:B-1----:R-:W-:-:S06]  /*1e430*/  IMAD.MOV.U32 R3, RZ, RZ, R14 ;  /* 0x000000ffff037224 */ /* 0x002fcc00078e000e */
        /* <DEDUP_REMOVED lines=10> */
[----:B------:R-:W-:Y:S01]  /*1e4e0*/  @!P1 IMAD.WIDE R18, R11, 0x2, R2 ;  /* 0x000000020b129825 */ /* 0x000fe200078e0202 */
        /* <DEDUP_REMOVED lines=30> */
.L_x_1375:
[----:B------:R-:W-:Y:S05]  /*1e6d0*/  BSYNC B0 ;  /* 0x0000000000007941 */ /* 0x000fea0003800000 */
.L_x_1374:
[----:B-12--5:R-:W-:Y:S01]  /*1e6e0*/  IMAD.MOV.U32 R13, RZ, RZ, R72 ;  /* 0x000000ffff0d7224 */ /* 0x026fe200078e0048 */
[----:B------:R-:W-:Y:S01]  /*1e6f0*/  CS2R R88, SRZ ;  /* 0x0000000000587805 */ /* 0x000fe2000001ff00 */
        /* <DEDUP_REMOVED lines=33> */
.L_x_1444:
[----:B------:R-:W-:Y:S01]  /*1e910*/  SHF.R.S32.HI R2, RZ, 0x1f, R26 ;  /* 0x0000001fff027819 */ /* 0x000fe2000001141a */
[----:B------:R-:W-:-:S03]  /*1e920*/  IMAD.SHL.U32 R14, R39, 0x80, RZ ;  /* 0x00000080270e7824 */ /* 0x000fc600078e00ff */
[----:B------:R-:W-:-:S04]  /*1e930*/  LEA.HI R2, R2, R26, RZ, 0x3 ;  /* 0x0000001a02027211 */ /* 0x000fc800078f18ff */
[----:B------:R-:W-:Y:S01]  /*1e940*/  LEA.HI.SX32 R14, R2, R14, 0x1d ;  /* 0x0000000e020e7211 */ /* 0x000fe200078feaff */
[----:B------:R-:W-:Y:S05]  /*1e950*/  BRA.DIV ~URZ, `(.L_x_1377) ;  /* 0x000088d27f007947 */ /* 0x000fea000b800000 */
[----:B------:R4:W1:Y:S04]  /*1e960*/  SHFL.IDX PT, R12, R28, 0x3, 0x181f ;  /* 0x00781f001c0c7f89 */ /* 0x00086800000e0000 */
[----:B------:R4:W3:Y:S04]  /*1e970*/  SHFL.IDX PT, R15, R23, 0x3, 0x181f ;  /* 0x00781f00170f7f89 */ /* 0x0008e800000e0000 */
[----:B------:R4:W2:Y:S02]  /*1e980*/  SHFL.IDX PT, R2, R38, 0x3, 0x181f ;  /* 0x00781f0026027f89 */ /* 0x0008a400000e0000 */
.L_x_1445:
        /* <DEDUP_REMOVED lines=9> */
[----:B---34-:R-:W-:Y:S01]  /*1ea20*/  CS2R R38, SRZ ;  /* 0x0000000000267805 */ /* 0x018fe2000001ff00 */
[----:B------:R-:W-:-:S07]  /*1ea30*/  IMAD.MOV.U32 R3, RZ, RZ, R15 ;  /* 0x000000ffff037224 */ /* 0x000fce00078e000f */
        /* <DEDUP_REMOVED lines=8> */
[C---:B-12---:R-:W-:Y:S02]  /*1eac0*/  @!P1 IMAD.WIDE R16, R11.reuse, 0x2, R12 ;  /* 0x000000020b109825 */ /* 0x046fe400078e020c */
        /* <DEDUP_REMOVED lines=32> */
.L_x_1379:
[----:B------:R-:W-:Y:S05]  /*1ecd0*/  BSYNC B0 ;  /* 0x0000000000007941 */ /* 0x000fea0003800000 */
.L_x_1378:
[----:B-1----:R-:W-:Y:S01]  /*1ece0*/  IADD3 R12, R101, -c[0x0][0x20], RZ ;  /* 0x80000800650c7a10 */ /* 0x002fe20007ffe0ff */
[----:B------:R-:W-:-:S04]  /*1ecf0*/  DEPBAR.LE SB0, 0x1 ;  /* 0x000080400000791a */ /* 0x000fc80000000000 */
[----:B--2---:R1:W2:Y:S04]  /*1ed00*/  LDL.64 R2, [R12+0x20] ;  /* 0x000020000c027983 */ /* 0x0042a80000100a00 */
[----:B-1----:R-:W3:Y:S01]  /*1ed10*/  LDL.64 R12, [R12+0x28] ;  /* 0x000028000c0c7983 */ /* 0x002ee20000100a00 */
[----:B------:R-:W-:Y:S03]  /*1ed20*/  WARPSYNC 0xffffffff ;  /* 0xffffffff00007948 */ /* 0x000fe60003800000 */
[----:B------:R-:W-:Y:S06]  /*1ed30*/  BAR.SYNC.DEFER_BLOCKING 0x0 ;  /* 0x0000000000007b1d */ /* 0x000fec0000010000 */
[----:B--2---:R1:W2:Y:S04]  /*1ed40*/  LD.E R15, [R2.64] ;  /* 0x00000004020f7980 */ /* 0x0042a8000c101900 */
[----:B---3--:R3:W4:Y:S01]  /*1ed50*/  LD.E.64 R22, [R12.64] ;  /* 0x000000040c167980 */ /* 0x008722000c101b00 */
[----:B------:R-:W-:Y:S01]  /*1ed60*/  SHF.R.S32.HI R16, RZ, 0x1f, R26 ;  /* 0x0000001fff107819 */ /* 0x000fe2000001141a */
[----:B-1---5:R-:W-:Y:S01]  /*1ed70*/  IMAD.MOV.U32 R2, RZ, RZ, R88 ;  /* 0x000000ffff027224 */ /* 0x022fe200078e0058 */
[----:B------:R-:W-:Y:S01]  /*1ed80*/  BSSY B1, `(.L_x_1380) ;  /* 0x00000e8000017945 */ /* 0x000fe20003800000 */
[----:B------:R-:W-:-:S02]  /*1ed90*/  IMAD.MOV.U32 R3, RZ, RZ, R82 ;  /* 0x000000ffff037224 */ /* 0x000fc400078e0052 */
[----:B------:R-:W-:Y:S01]  /*1eda0*/  IMAD.MOV.U32 R14, RZ, RZ, R76 ;  /* 0x000000ffff0e7224 */ /* 0x000fe200078e004c */
[----:B------:R-:W-:Y:S01]  /*1edb0*/  PRMT R124, R2, 0x7610, R124 ;  /* 0x00007610027c7816 */ /* 0x000fe2000000007c */
[----:B------:R-:W-:-:S03]  /*1edc0*/  IMAD.MOV.U32 R2, RZ, RZ, R83 ;  /* 0x000000ffff027224 */ /* 0x000fc600078e0053 */
[----:B------:R-:W-:Y:S02]  /*1edd0*/  PRMT R101, R101, 0x5410, R14 ;  /* 0x0000541065657816 */ /* 0x000fe4000000000e */
[----:B------:R-:W-:Y:S01]  /*1ede0*/  PRMT R122, R3, 0x5410, R2 ;  /* 0x00005410037a7816 */ /* 0x000fe20000000002 */
[----:B------:R-:W-:Y:S02]  /*1edf0*/  IMAD.MOV.U32 R3, RZ, RZ, R78 ;  /* 0x000000ffff037224 */ /* 0x000fe400078e004e */
[----:B------:R-:W-:-:S03]  /*1ee00*/  IMAD.MOV.U32 R2, RZ, RZ, R79 ;  /* 0x000000ffff027224 */ /* 0x000fc600078e004f */
[----:B------:R-:W-:Y:S02]  /*1ee10*/  PRMT R119, R3, 0x7610, R119 ;  /* 0x0000761003777816 */ /* 0x000fe40000000077 */
[----:B------:R-:W-:Y:S01]  /*1ee20*/  PRMT R120, R120, 0x5410, R2 ;  /* 0x0000541078787816 */ /* 0x000fe20000000002 */
[----:B---3--:R-:W-:Y:S02]  /*1ee30*/  IMAD.MOV.U32 R12, RZ, RZ, R89 ;  /* 0x000000ffff0c7224 */ /* 0x008fe400078e0059 */
[----:B------:R-:W-:-:S03]  /*1ee40*/  IMAD.SHL.U32 R13, R100, 0x40, RZ ;  /* 0x00000040640d7824 */ /* 0x000fc600078e00ff */
[----:B------:R-:W-:Y:S02]  /*1ee50*/  PRMT R124, R124, 0x5410, R12 ;  /* 0x000054107c7c7816 */ /* 0x000fe4000000000c */
[-C--:B------:R-:W-:Y:S02]  /*1ee60*/  LEA.HI R12, R16, R26.reuse, RZ, 0x3 ;  /* 0x0000001a100c7211 */ /* 0x080fe400078f18ff */
[----:B------:R-:W-:Y:S01]  /*1ee70*/  LOP3.LUT R2, R13, 0x1c0, RZ, 0xc0, !PT ;  /* 0x000001c00d027812 */ /* 0x000fe200078ec0ff */
[----:B------:R-:W-:Y:S01]  /*1ee80*/  IMAD.MOV.U32 R13, RZ, RZ, R77 ;  /* 0x000000ffff0d7224 */ /* 0x000fe200078e004d */
[----:B------:R-:W-:Y:S02]  /*1ee90*/  LOP3.LUT R12, R12, 0xfffffff8, RZ, 0xc0, !PT ;  /* 0xfffffff80c0c7812 */ /* 0x000fe400078ec0ff */
[----:B------:R-:W-:Y:S02]  /*1eea0*/  LEA.HI R16, R16, R26, RZ, 0x6 ;  /* 0x0000001a10107211 */ /* 0x000fe400078f30ff */
[----:B------:R-:W-:Y:S01]  /*1eeb0*/  PRMT R116, R116, 0x5410, R13 ;  /* 0x0000541074747816 */ /* 0x000fe2000000000d */
[----:B------:R-:W-:-:S02]  /*1eec0*/  IMAD.IADD R12, R26, 0x1, -R12 ;  /* 0x000000011a0c7824 */ /* 0x000fc400078e0a0c */
[----:B------:R-:W-:Y:S02]  /*1eed0*/  IMAD.SHL.U32 R14, R16, 0x8, RZ ;  /* 0x00000008100e7824 */ /* 0x000fe400078e00ff */
[----:B------:R-:W-:Y:S02]  /*1eee0*/  IMAD.SHL.U32 R3, R12, 0x8, RZ ;  /* 0x000000080c037824 */ /* 0x000fe400078e00ff */
[----:B------:R-:W-:-:S03]  /*1eef0*/  IMAD.MOV.U32 R12, RZ, RZ, R86 ;  /* 0x000000ffff0c7224 */ /* 0x000fc600078e0056 */
[----:B------:R-:W-:Y:S02]  /*1ef00*/  LOP3.LUT R3, R2, 0x38, R3, 0xf8, !PT ;  /* 0x0000003802037812 */ /* 0x000fe400078ef803 */
[----:B------:R-:W-:Y:S02]  /*1ef10*/  SHF.R.U32.HI R2, RZ, 0x3, R2 ;  /* 0x00000003ff027819 */ /* 0x000fe40000011602 */
[----:B------:R-:W-:Y:S01]  /*1ef20*/  PRMT R123, R12, 0x7610, R123 ;  /* 0x000076100c7b7816 */ /* 0x000fe2000000007b */
[----:B------:R-:W-:Y:S01]  /*1ef30*/  IMAD.MOV.U32 R12, RZ, RZ, R87 ;  /* 0x000000ffff0c7224 */ /* 0x000fe200078e0057 */
[----:B------:R-:W-:Y:S01]  /*1ef40*/  LOP3.LUT R13, R3, R2, RZ, 0x3c, !PT ;  /* 0x00000002030d7212 */ /* 0x000fe200078e3cff */
[----:B------:R-:W-:Y:S02]  /*1ef50*/  IMAD.MOV.U32 R3, RZ, RZ, R84 ;  /* 0x000000ffff037224 */ /* 0x000fe400078e0054 */
[----:B------:R-:W-:Y:S01]  /*1ef60*/  IMAD.MOV.U32 R2, RZ, RZ, R85 ;  /* 0x000000ffff027224 */ /* 0x000fe200078e0055 */
[----:B------:R-:W-:Y:S01]  /*1ef70*/  PRMT R123, R123, 0x5410, R12 ;  /* 0x000054107b7b7816 */ /* 0x000fe2000000000c */
[----:B------:R-:W-:Y:S01]  /*1ef80*/  IMAD.MOV.U32 R12, RZ, RZ, R81 ;  /* 0x000000ffff0c7224 */ /* 0x000fe200078e0051 */
[----:B------:R-:W-:Y:S01]  /*1ef90*/  LOP3.LUT R14, R13, 0xfffffe00, R14, 0xf8, !PT ;  /* 0xfffffe000d0e7812 */ /* 0x000fe200078ef80e */
        /* <DEDUP_REMOVED lines=8> */
[----:B--2---:R-:W-:-:S05]  /*1f020*/  IMAD R15, R15, -0x80, R27 ;  /* 0xffffff800f0f7824 */ /* 0x004fca00078e021b */
[----:B------:R-:W-:-:S04]  /*1f030*/  IMNMX R90, R15, 0x80, PT ;  /* 0x000000800f5a7817 */ /* 0x000fc80003800200 */
[----:B------:R-:W-:Y:S01]  /*1f040*/  ISETP.GE.AND P0, PT, R100, R90, PT ;  /* 0x0000005a6400720c */ /* 0x000fe20003f06270 */
[----:B----4-:R-:W-:-:S12]  /*1f050*/  IMAD.WIDE.U32 R22, R14, 0x2, R22 ;  /* 0x000000020e167825 */ /* 0x010fd800078e0016 */
[----:B------:R-:W-:Y:S05]  /*1f060*/  @P0 BRA `(.L_x_1381) ;  /* 0x00000b9000000947 */ /* 0x000fea0003800000 */
[----:B------:R-:W-:Y:S01]  /*1f070*/  ISETP.GE.AND P0, PT, R11, R29, PT ;  /* 0x0000001d0b00720c */ /* 0x000fe20003f06270 */
[----:B------:R-:W-:-:S12]  /*1f080*/  BSSY B0, `(.L_x_1382) ;  /* 0x000002c000007945 */ /* 0x000fd80003800000 */
[----:B------:R-:W-:Y:S05]  /*1f090*/  @P0 BRA `(.L_x_1383) ;  /* 0x000002a000000947 */ /* 0x000fea0003800000 */
[----:B------:R-:W2:Y:S01]  /*1f0a0*/  LD.E.128 R12, [R22.64] ;  /* 0x00000004160c7980 */ /* 0x000ea2000c101d00 */
[--C-:B------:R-:W-:Y:S01]  /*1f0b0*/  SHF.R.U64 R24, R24, 0x10, R25.reuse ;  /* 0x0000001018187819 */ /* 0x100fe20000001219 */
[--C-:B------:R-:W-:Y:S01]  /*1f0c0*/  HADD2.F32 R16, -RZ, R91.reuse.H1_H1 ;  /* 0x3000005bff107230 */ /* 0x100fe20000004100 */
[----:B------:R-:W-:Y:S02]  /*1f0d0*/  SHF.R.U32.HI R18, RZ, 0x10, R25 ;  /* 0x00000010ff127819 */ /* 0x000fe40000011619 */
[--C-:B------:R-:W-:Y:S01]  /*1f0e0*/  SHF.R.U64 R25, R20, 0x10, R21.reuse ;  /* 0x0000001014197819 */ /* 0x100fe20000001215 */
[----:B------:R-:W-:Y:S01]  /*1f0f0*/  HADD2.F32 R20, -RZ, R91.H0_H0 ;  /* 0x2000005bff147230 */ /* 0x000fe20000004100 */
[----:B------:R-:W-:Y:S01]  /*1f100*/  SHF.R.U32.HI R21, RZ, 0x10, R21 ;  /* 0x00000010ff157819 */ /* 0x000fe20000011615 */
[----:B------:R-:W-:Y:S02]  /*1f110*/  HADD2.F32 R26, -RZ, R18.H0_H0 ;  /* 0x20000012ff1a7230 */ /* 0x000fe40000004100 */
[----:B------:R-:W-:-:S02]  /*1f120*/  HADD2.F32 R25, -RZ, R25.H0_H0 ;  /* 0x20000019ff197230 */ /* 0x000fc40000004100 */
[----:B------:R-:W-:Y:S02]  /*1f130*/  HADD2.F32 R28, -RZ, R21.H0_H0 ;  /* 0x20000015ff1c7230 */ /* 0x000fe40000004100 */
[----:B------:R-:W-:Y:S02]  /*1f140*/  HADD2.F32 R24, -RZ, R24.H0_H0 ;  /* 0x20000018ff187230 */ /* 0x000fe40000004100 */
[--C-:B--2---:R-:W-:Y:S02]  /*1f150*/  HADD2.F32 R2, -RZ, R15.reuse.H1_H1 ;  /* 0x3000000fff027230 */ /* 0x104fe40000004100 */
[----:B------:R-:W-:Y:S02]  /*1f160*/  HADD2.F32 R17, -RZ, R15.H0_H0 ;  /* 0x2000000fff117230 */ /* 0x000fe40000004100 */
[--C-:B------:R-:W-:Y:S01]  /*1f170*/  HADD2.F32 R3, -RZ, R12.reuse.H1_H1 ;  /* 0x3000000cff037230 */ /* 0x100fe20000004100 */
[C---:B------:R-:W-:Y:S01]  /*1f180*/  FMUL.FTZ R21, R2.reuse, R28 ;  /* 0x0000001c02157220 */ /* 0x040fe20000410000 */
[----:B------:R-:W-:Y:S01]  /*1f190*/  HADD2.F32 R19, -RZ, R12.H0_H0 ;  /* 0x2000000cff137230 */ /* 0x000fe20000004100 */
[-C--:B------:R-:W-:Y:S01]  /*1f1a0*/  FMUL.FTZ R2, R2, R26.reuse ;  /* 0x0000001a02027220 */ /* 0x080fe20000410000 */
[--C-:B------:R-:W-:Y:S01]  /*1f1b0*/  HADD2.F32 R18, -RZ, R14.reuse.H0_H0 ;  /* 0x2000000eff127230 */ /* 0x100fe20000004100 */
[C---:B------:R-:W-:Y:S01]  /*1f1c0*/  FFMA.FTZ R26, R17.reuse, R26, -R21 ;  /* 0x0000001a111a7223 */ /* 0x040fe20000010815 */
[--C-:B------:R-:W-:Y:S01]  /*1f1d0*/  HADD2.F32 R15, -RZ, R13.reuse.H0_H0 ;  /* 0x2000000dff0f7230 */ /* 0x100fe20000004100 */
[----:B------:R-:W-:Y:S01]  /*1f1e0*/  FFMA.FTZ R21, R17, R28, R2 ;  /* 0x0000001c11157223 */ /* 0x000fe20000010002 */
[----:B------:R-:W-:Y:S01]  /*1f1f0*/  HADD2.F32 R12, -RZ, R13.H1_H1 ;  /* 0x3000000dff0c7230 */ /* 0x000fe20000004100 */
[C---:B------:R-:W-:Y:S01]  /*1f200*/  FMUL.FTZ R27, R3.reuse, R20 ;  /* 0x00000014031b7220 */ /* 0x040fe20000410000 */
[----:B------:R-:W-:Y:S01]  /*1f210*/  HADD2.F32 R14, -RZ, R14.H1_H1 ;  /* 0x3000000eff0e7230 */ /* 0x000fe20000004100 */
[-C--:B------:R-:W-:Y:S01]  /*1f220*/  FMUL.FTZ R13, R3, R16.reuse ;  /* 0x00000010030d7220 */ /* 0x080fe20000410000 */
[--C-:B------:R-:W-:Y:S01]  /*1f230*/  HADD2.F32 R2, -RZ, R92.reuse.H0_H0 ;  /* 0x2000005cff027230 */ /* 0x100fe20000004100 */
[C---:B------:R-:W-:Y:S01]  /*1f240*/  FFMA.FTZ R27, R19.reuse, R16, -R27 ;  /* 0x00000010131b7223 */ /* 0x040fe2000001081b */
[----:B------:R-:W-:Y:S01]  /*1f250*/  HADD2.F32 R3, -RZ, R92.H1_H1 ;  /* 0x3000005cff037230 */ /* 0x000fe20000004100 */
[----:B------:R-:W-:-:S02]  /*1f260*/  FFMA.FTZ R19, R19, R20, R13 ;  /* 0x0000001413137223 */ /* 0x000fc4000001000d */
[C---:B------:R-:W-:Y:S02]  /*1f270*/  FMUL.FTZ R17, R14.reuse, R2 ;  /* 0x000000020e117220 */ /* 0x040fe40000410000 */
[----:B------:R-:W-:Y:S02]  /*1f280*/  FMUL.FTZ R14, R14, R3 ;  /* 0x000000030e0e7220 */ /* 0x000fe40000410000 */
[C---:B------:R-:W-:Y:S02]  /*1f290*/  FMUL.FTZ R16, R12.reuse, R25 ;  /* 0x000000190c107220 */ /* 0x040fe40000410000 */
[----:B------:R-:W-:Y:S01]  /*1f2a0*/  FMUL.FTZ R13, R12, R24 ;  /* 0x000000180c0d7220 */ /* 0x000fe20000410000 */
[----:B------:R-:W-:Y:S01]  /*1f2b0*/  F2FP.PACK_AB R12, R19, R27 ;  /* 0x0000001b130c723e */ /* 0x000fe200000000ff */
[C---:B------:R-:W-:Y:S02]  /*1f2c0*/  FFMA.FTZ R14, R18.reuse, R2, R14 ;  /* 0x00000002120e7223 */ /* 0x040fe4000001000e */
[----:B------:R-:W-:-:S02]  /*1f2d0*/  FFMA.FTZ R3, R18, R3, -R17 ;  /* 0x0000000312037223 */ /* 0x000fc40000010811 */
[C---:B------:R-:W-:Y:S02]  /*1f2e0*/  FFMA.FTZ R2, R15.reuse, R24, -R16 ;  /* 0x000000180f027223 */ /* 0x040fe40000010810 */
[----:B------:R-:W-:Y:S01]  /*1f2f0*/  FFMA.FTZ R13, R15, R25, R13 ;  /* 0x000000190f0d7223 */ /* 0x000fe2000001000d */
[----:B------:R-:W-:Y:S02]  /*1f300*/  F2FP.PACK_AB R15, R21, R26 ;  /* 0x0000001a150f723e */ /* 0x000fe400000000ff */
[----:B------:R-:W-:Y:S02]  /*1f310*/  F2FP.PACK_AB R14, R14, R3 ;  /* 0x000000030e0e723e */ /* 0x000fe400000000ff */
[----:B------:R-:W-:-:S05]  /*1f320*/  F2FP.PACK_AB R13, R13, R2 ;  /* 0x000000020d0d723e */ /* 0x000fca00000000ff */
[----:B------:R1:W-:Y:S02]  /*1f330*/  ST.E.128 [R22.64], R12 ;  /* 0x0000000c16007985 */ /* 0x0003e4000c101d04 */
.L_x_1383:
[----:B------:R-:W-:Y:S05]  /*1f340*/  BSYNC B0 ;  /* 0x0000000000007941 */ /* 0x000fea0003800000 */
.L_x_1382:
[----:B------:R-:W-:Y:S01]  /*1f350*/  IADD3 R2, R11, 0x20, RZ ;  /* 0x000000200b027810 */ /* 0x000fe20007ffe0ff */
[----:B------:R-:W-:Y:S03]  /*1f360*/  BSSY B0, `(.L_x_1384) ;  /* 0x000002d000007945 */ /* 0x000fe60003800000 */
[----:B------:R-:W-:-:S13]  /*1f370*/  ISETP.GE.AND P0, PT, R2, R29, PT ;  /* 0x0000001d0200720c */ /* 0x000fda0003f06270 */
[----:B------:R-:W-:Y:S05]  /*1f380*/  @P0 BRA `(.L_x_1385) ;  /* 0x000002a000000947 */ /* 0x000fea0003800000 */
[----:B-1----:R-:W2:Y:S01]  /*1f390*/  LD.E.128 R12, [R22.64+0x4000] ;  /* 0x00400004160c7980 */ /* 0x002ea2000c101d00 */
[----:B------:R-:W-:Y:S01]  /*1f3a0*/  SHF.R.U32.HI R21, RZ, 0x10, R31 ;  /* 0x00000010ff157819 */ /* 0x000fe2000001161f */
[--C-:B------:R-:W-:Y:S01]  /*1f3b0*/  HADD2.F32 R16, -RZ, R93.reuse.H1_H1 ;  /* 0x3000005dff107230 */ /* 0x100fe20000004100 */
[--C-:B------:R-:W-:Y:S01]  /*1f3c0*/  SHF.R.U32.HI R18, RZ, 0x10, R33.reuse ;  /* 0x00000010ff127819 */ /* 0x100fe20000011621 */
[----:B------:R-:W-:Y:S01]  /*1f3d0*/  HADD2.F32 R20, -RZ, R93.H0_H0 ;  /* 0x2000005dff147230 */ /* 0x000fe20000004100 */
[----:B------:R-:W-:Y:S01]  /*1f3e0*/  SHF.R.U64 R24, R32, 0x10, R33 ;  /* 0x0000001020187819 */ /* 0x000fe20000001221 */
[----:B------:R-:W-:Y:S01]  /*1f3f0*/  HADD2.F32 R28, -RZ, R21.H0_H0 ;  /* 0x20000015ff1c7230 */ /* 0x000fe20000004100 */
[----:B------:R-:W-:Y:S01]  /*1f400*/  SHF.R.U64 R25, R30, 0x10, R31 ;  /* 0x000000101e197819 */ /* 0x000fe2000000121f */
[----:B------:R-:W-:Y:S02]  /*1f410*/  HADD2.F32 R26, -RZ, R18.H0_H0 ;  /* 0x20000012ff1a7230 */ /* 0x000fe40000004100 */
[----:B------:R-:W-:-:S02]  /*1f420*/  HADD2.F32 R24, -RZ, R24.H0_H0 ;  /* 0x20000018ff187230 */ /* 0x000fc40000004100 */
        /* <DEDUP_REMOVED lines=31> */
[----:B------:R1:W-:Y:S02]  /*1f620*/  ST.E.128 [R22.64+0x4000], R12 ;  /* 0x0040000c16007985 */ /* 0x0003e4000c101d04 */
.L_x_1385:
[----:B------:R-:W-:Y:S05]  /*1f630*/  BSYNC B0 ;  /* 0x0000000000007941 */ /* 0x000fea0003800000 */
.L_x_1384:
        /* <DEDUP_REMOVED lines=46> */
.L_x_1387:
[----:B------:R-:W-:Y:S05]  /*1f920*/  BSYNC B0 ;  /* 0x0000000000007941 */ /* 0x000fea0003800000 */
.L_x_1386:
[----:B------:R-:W-:-:S04]  /*1f930*/  IADD3 R2, R11, 0x60, RZ ;  /* 0x000000600b027810 */ /* 0x000fc80007ffe0ff */
[----:B------:R-:W-:-:S13]  /*1f940*/  ISETP.GE.AND P0, PT, R2, R29, PT ;  /* 0x0000001d0200720c */ /* 0x000fda0003f06270 */
[----:B------:R-:W-:Y:S05]  /*1f950*/  @P0 BRA `(.L_x_1381) ;  /* 0x000002a000000947 */ /* 0x000fea0003800000 */
[----:B-1----:R-:W2:Y:S01]  /*1f960*/  LD.E.128 R12, [R22.64+0xc000] ;  /* 0x00c00004160c7980 */ /* 0x002ea2000c101d00 */
[----:B------:R-:W-:Y:S01]  /*1f970*/  SHF.R.U32.HI R21, RZ, 0x10, R43 ;  /* 0x00000010ff157819 */ /* 0x000fe2000001162b */
[----:B------:R-:W-:Y:S01]  /*1f980*/  HADD2.F32 R16, -RZ, R99.H0_H0 ;  /* 0x20000063ff107230 */ /* 0x000fe20000004100 */
        /* <DEDUP_REMOVED lines=39> */
.L_x_1381:
[----:B------:R-:W-:Y:S05]  /*1fc00*/  BSYNC B1 ;  /* 0x0000000000017941 */ /* 0x000fea0003800000 */
.L_x_1380:
[----:B------:R-:W-:Y:S01]  /*1fc10*/  IADD3 R2, R100, 0x20, RZ ;  /* 0x0000002064027810 */ /* 0x000fe20007ffe0ff */
[----:B------:R-:W-:Y:S03]  /*1fc20*/  BSSY B1, `(.L_x_1388) ;  /* 0x00000bc000017945 */ /* 0x000fe60003800000 */
[----:B------:R-:W-:-:S13]  /*1fc30*/  ISETP.GE.AND P0, PT, R2, R90, PT ;  /* 0x0000005a0200720c */ /* 0x000fda0003f06270 */
[----:B------:R-:W-:Y:S05]  /*1fc40*/  @P0 BRA `(.L_x_1389) ;  /* 0x00000b9000000947 */ /* 0x000fea0003800000 */
[----:B------:R-:W-:Y:S01]  /*1fc50*/  ISETP.GE.AND P0, PT, R11, R29, PT ;  /* 0x0000001d0b00720c */ /* 0x000fe20003f06270 */
[----:B------:R-:W-:-:S12]  /*1fc60*/  BSSY B0, `(.L_x_1390) ;  /* 0x000002c000007945 */ /* 0x000fd80003800000 */
        /* <DEDUP_REMOVED lines=26> */
[----:B------:R-:W-:Y:S01]  /*1fe10*/  HADD2.F32 R2, -RZ, R98.H1_H1 ;  /* 0x30000062ff027230 */ /* 0x000fe20000004100 */
        /* <DEDUP_REMOVED lines=16> */
.L_x_1391:
[----:B------:R-:W-:Y:S05]  /*1ff20*/  BSYNC B0 ;  /* 0x0000000000007941 */ /* 0x000fea0003800000 */
.L_x_1390:
        /* <DEDUP_REMOVED lines=46> */
.L_x_1393:
[----:B------:R-:W-:Y:S05]  /*20210*/  BSYNC B0 ;  /* 0x0000000000007941 */ /* 0x000fea0003800000 */
.L_x_1392:
        /* <DEDUP_REMOVED lines=46> */
.L_x_1395:
[----:B------:R-:W-:Y:S05]  /*20500*/  BSYNC B0 ;  /* 0x0000000000007941 */ /* 0x000fea0003800000 */
.L_x_1394:
        /* <DEDUP_REMOVED lines=45> */
.L_x_1389:
[----:B------:R-:W-:Y:S05]  /*207e0*/  BSYNC B1 ;  /* 0x0000000000017941 */ /* 0x000fea0003800000 */
.L_x_1388:
        /* <DEDUP_REMOVED lines=49> */
.L_x_1399:
[----:B------:R-:W-:Y:S05]  /*20b00*/  BSYNC B0 ;  /* 0x0000000000007941 */ /* 0x000fea0003800000 */
.L_x_1398:
        /* <DEDUP_REMOVED lines=46> */
.L_x_1401:
[----:B------:R-:W-:Y:S05]  /*20df0*/  BSYNC B0 ;  /* 0x0000000000007941 */ /* 0x000fea0003800000 */
.L_x_1400:
        /* <DEDUP_REMOVED lines=31> */
[----:B------:R-:W-:Y:S01]  /*20ff0*/  HADD2.F32 R3, -RZ, R116.H0_H0 ;  /* 0x20000074ff037230 */ /* 0x000fe20000004100 */
        /* <DEDUP_REMOVED lines=14> */
.L_x_1403:
[----:B------:R-:W-:Y:S05]  /*210e0*/  BSYNC B0 ;  /* 0x0000000000007941 */ /* 0x000fea0003800000 */
.L_x_1402:
[----:B------:R-:W-:-:S04]  /*210f0*/  IADD3 R2, R11, 0x60, RZ ;  /* 0x000000600b027810 */ /* 0x000fc80007ffe0ff */
[----:B------:R-:W-:-:S13]  /*21100*/  ISETP.GE.AND P0, PT, R2, R29, PT ;  /* 0x0000001d0200720c */ /* 0x000fda0003f06270 */
[----:B------:R-:W-:Y:S05]  /*21110*/  @P0 BRA `(.L_x_1397) ;  /* 0x000002a000000947 */ /* 0x000fea0003800000 */
[----:B-1----:R-:W2:Y:S01]  /*21120*/  LD.E.128 R12, [R22.64+0xe000] ;  /* 0x00e00004160c7980 */ /* 0x002ea2000c101d00 */
[----:B------:R-:W-:Y:S01]  /*21130*/  SHF.R.U32.HI R21, RZ, 0x10, R75 ;  /* 0x00000010ff157819 */ /* 0x000fe2000001164b */
[----:B------:R-:W-:Y:S01]  /*21140*/  HADD2.F32 R16, -RZ, R118.H0_H0 ;  /* 0x20000076ff107230 */ /* 0x000fe20000004100 */
[--C-:B------:R-:W-:Y:S01]  /*21150*/  SHF.R.U32.HI R18, RZ, 0x10, R73.reuse ;  /* 0x00000010ff127819 */ /* 0x100fe20000011649 */
[----:B------:R-:W-:Y:S01]  /*21160*/  HADD2.F32 R20, -RZ, R117.H1_H1 ;  /* 0x30000075ff147230 */ /* 0x000fe20000004100 */
        /* <DEDUP_REMOVED lines=37> */
.L_x_1397:
[----:B------:R-:W-:Y:S05]  /*213c0*/  BSYNC B1 ;  /* 0x0000000000017941 */ /* 0x000fea0003800000 */
.L_x_1396:
[----:B------:R-:W-:Y:S01]  /*213d0*/  IADD3 R2, R100, 0x60, RZ ;  /* 0x0000006064027810 */ /* 0x000fe20007ffe0ff */
[----:B------:R-:W-:-:S03]  /*213e0*/  IMAD.MOV.U32 R3, RZ, RZ, 0x0 ;  /* 0x00000000ff037424 */ /* 0x000fc600078e00ff */
[----:B------:R-:W-:Y:S01]  /*213f0*/  ISETP.GE.AND P0, PT, R2, R90, PT ;  /* 0x0000005a0200720c */ /* 0x000fe20003f06270 */
[----:B------:R-:W-:-:S12]  /*21400*/  IMAD.MOV.U32 R2, RZ, RZ, R146 ;  /* 0x000000ffff027224 */ /* 0x000fd800078e0092 */
[----:B------:R-:W-:Y:S05]  /*21410*/  @P0 RET.REL.NODEC R2 `(_ZN7cutlass13device_kernelIN5flash19enable_sm80_to_sm89INS1_16FlashAttnFwdSm80INS1_25CollectiveMainloopFwdSm80ILi8ELi1ELb0EN4cute5tupleIJNS5_1CILi128EEENS7_ILi48EEENS7_ILi256EEEEEELi256ENS_6half_tEfNS_4arch4Sm80ELb0ELb1ELb1ELb1ELb1ELb1ELb1ELb0EEENS1_21CollectiveEpilogueFwdINS6_IJS8_SA_S9_EEENS6_IJNS7_ILi1EEESI_SI_EEESC_SE_Li256ELb1ELb1ELb0ELb0EEENS1_19SingleTileSchedulerILb1ELb0ELb1ELi128EEEEEEEEEvNT_6ParamsE) ;  /* 0xfffdebe002000950 */ /* 0x000fea0003c3ffff */
        /* <DEDUP_REMOVED lines=28> */
[----:B------:R-:W-:Y:S01]  /*215e0*/  HADD2.F32 R2, -RZ, R115.H0_H0 ;  /* 0x20000073ff027230 */ /* 0x000fe20000004100 */
        /* <DEDUP_REMOVED lines=16> */
.L_x_1405:
[----:B------:R-:W-:Y:S05]  /*216f0*/  BSYNC B0 ;  /* 0x0000000000007941 */ /* 0x000fea0003800000 */
.L_x_1404:
[----:B------:R-:W-:Y:S01]  /*21700*/  IADD3 R2, R11, 0x20, RZ ;  /* 0x000000200b027810 */ /* 0x000fe20007ffe0ff */
[----:B------:R-:W-:Y:S03]  /*21710*/  BSSY B0, `(.L_x_1406) ;  /* 0x000002d000007945 */ /* 0x000fe60003800000 */
        /* <DEDUP_REMOVED lines=44> */
.L_x_1407:
[----:B------:R-:W-:Y:S05]  /*219e0*/  BSYNC B0 ;  /* 0x0000000000007941 */ /* 0x000fea0003800000 */
.L_x_1406:
        /* <DEDUP_REMOVED lines=46> */
.L_x_1409:
[----:B------:R-:W-:Y:S05]  /*21cd0*/  BSYNC B0 ;  /* 0x0000000000007941 */ /* 0x000fea0003800000 */
.L_x_1408:
[----:B------:R-:W-:Y:S01]  /*21ce0*/  IADD3 R11, R11, 0x60, RZ ;  /* 0x000000600b0b7810 */ /* 0x000fe20007ffe0ff */
[----:B------:R-:W-:Y:S02]  /*21cf0*/  IMAD.MOV.U32 R2, RZ, RZ, R146 ;  /* 0x000000ffff027224 */ /* 0x000fe400078e0092 */
[----:B------:R-:W-:Y:S01]  /*21d00*/  IMAD.MOV.U32 R3, RZ, RZ, 0x0 ;  /* 0x00000000ff037424 */ /* 0x000fe200078e00ff */
[----:B------:R-:W-:-:S13]  /*21d10*/  ISETP.GE.AND P0, PT, R11, R29, PT ;  /* 0x0000001d0b00720c */ /* 0x000fda0003f06270 */
[----:B------:R-:W-:Y:S05]  /*21d20*/  @P0 RET.REL.NODEC R2 `(_ZN7cutlass13device_kernelIN5flash19enable_sm80_to_sm89INS1_16FlashAttnFwdSm80INS1_25CollectiveMainloopFwdSm80ILi8ELi1ELb0EN4cute5tupleIJNS5_1CILi128EEENS7_ILi48EEENS7_ILi256EEEEEELi256ENS_6half_tEfNS_4arch4Sm80ELb0ELb1ELb1ELb1ELb1ELb1ELb1ELb0EEENS1_21CollectiveEpilogueFwdINS6_IJS8_SA_S9_EEENS6_IJNS7_ILi1EEESI_SI_EEESC_SE_Li256ELb1ELb1ELb0ELb0EEENS1_19SingleTileSchedulerILb1ELb0ELb1ELi128EEEEEEEEEvNT_6ParamsE) ;  /* 0xfffde2d002000950 */ /* 0x000fea0003c3ffff */
        /* <DEDUP_REMOVED lines=14> */
[CC--:B------:R-:W-:Y:S01]  /*21e10*/  FMUL.FTZ R20, R2.reuse, R27.reuse ;  /* 0x0000001b02147220 */ /* 0x0c0fe20000410000 */
[----:B------:R-:W-:Y:S01]  /*21e20*/  HADD2.F32 R18, -RZ, R12.H0_H0 ;  /* 0x2000000cff127230 */ /* 0x000fe20000004100 */
[-C--:B------:R-:W-:Y:S01]  /*21e30*/  FMUL.FTZ R2, R2, R26.reuse ;  /* 0x0000001a02027220 */ /* 0x080fe20000410000 */
[--C-:B------:R-:W-:Y:S01]  /*21e40*/  HADD2.F32 R15, -RZ, R14.reuse.H0_H0 ;  /* 0x2000000eff0f7230 */ /* 0x100fe20000004100 */
[C---:B------:R-:W-:Y:S01]  /*21e50*/  FFMA.FTZ R26, R17.reuse, R26, -R20 ;  /* 0x0000001a111a7223 */ /* 0x040fe20000010814 */
[--C-:B------:R-:W-:Y:S01]  /*21e60*/  HADD2.F32 R12, -RZ, R13.reuse.H0_H0 ;  /* 0x2000000dff0c7230 */ /* 0x100fe20000004100 */
[----:B------:R-:W-:Y:S01]  /*21e70*/  FFMA.FTZ R20, R17, R27, R2 ;  /* 0x0000001b11147223 */ /* 0x000fe20000010002 */
[----:B------:R-:W-:Y:S01]  /*21e80*/  HADD2.F32 R11, -RZ, R13.H1_H1 ;  /* 0x3000000dff0b7230 */ /* 0x000fe20000004100 */
[CC--:B------:R-:W-:Y:S01]  /*21e90*/  FMUL.FTZ R25, R3.reuse, R19.reuse ;  /* 0x0000001303197220 */ /* 0x0c0fe20000410000 */
        /* <DEDUP_REMOVED lines=9> */
[----:B------:R-:W-:Y:S02]  /*21f30*/  FMUL.FTZ R13, R11, R21 ;  /* 0x000000150b0d7220 */ /* 0x000fe40000410000 */
[C---:B------:R-:W-:Y:S02]  /*21f40*/  FFMA.FTZ R14, R15.reuse, R2, R14 ;  /* 0x000000020f0e7223 */ /* 0x040fe4000001000e */
[----:B------:R-:W-:Y:S01]  /*21f50*/  FFMA.FTZ R3, R15, R3, -R17 ;  /* 0x000000030f037223 */ /* 0x000fe20000010811 */
[----:B------:R-:W-:Y:S01]  /*21f60*/  F2FP.PACK_AB R15, R20, R26 ;  /* 0x0000001a140f723e */ /* 0x000fe200000000ff */
[----:B------:R-:W-:-:S02]  /*21f70*/  FFMA.FTZ R2, R12, R21, -R16 ;  /* 0x000000150c027223 */ /* 0x000fc40000010810 */
[----:B------:R-:W-:Y:S01]  /*21f80*/  FFMA.FTZ R13, R12, R24, R13 ;  /* 0x000000180c0d7223 */ /* 0x000fe2000001000d */
[----:B------:R-:W-:Y:S02]  /*21f90*/  F2FP.PACK_AB R14, R14, R3 ;  /* 0x000000030e0e723e */ /* 0x000fe400000000ff */
[----:B------:R-:W-:Y:S02]  /*21fa0*/  F2FP.PACK_AB R12, R18, R25 ;  /* 0x00000019120c723e */ /* 0x000fe400000000ff */
[----:B------:R-:W-:Y:S02]  /*21fb0*/  F2FP.PACK_AB R13, R13, R2 ;  /* 0x000000020d0d723e */ /* 0x000fe400000000ff */
[----:B------:R-:W-:Y:S02]  /*21fc0*/  MOV R2, R146 ;  /* 0x0000009200027202 */ /* 0x000fe40000000f00 */
[----:B------:R-:W-:Y:S01]  /*21fd0*/  MOV R3, 0x0 ;  /* 0x0000000000037802 */ /* 0x000fe20000000f00 */
[----:B------:R1:W-:Y:S03]  /*21fe0*/  ST.E.128 [R22.64+0xf000], R12 ;  /* 0x00f0000c16007985 */ /* 0x0003e6000c101d04 */
[----:B------:R-:W-:Y:S05]  /*21ff0*/  RET.REL.NODEC R2 `(_ZN7cutlass13device_kernelIN5flash19enable_sm80_to_sm89INS1_16FlashAttnFwdSm80INS1_25CollectiveMainloopFwdSm80ILi8ELi1ELb0EN4cute5tupleIJNS5_1CILi128EEENS7_ILi48EEENS7_ILi256EEEEEELi256ENS_6half_tEfNS_4arch4Sm80ELb0ELb1ELb1ELb1ELb1ELb1ELb1ELb0EEENS1_21CollectiveEpilogueFwdINS6_IJS8_SA_S9_EEENS6_IJNS7_ILi1EEESI_SI_EEESC_SE_Li256ELb1ELb1ELb0ELb0EEENS1_19SingleTileSchedulerILb1ELb0ELb1ELi128EEEEEEEEEvNT_6ParamsE) ;  /* 0xfffde00002007950 */ /* 0x000fea0003c3ffff */
.L_x_1364:
        /* <DEDUP_REMOVED lines=9> */
[C---:B------:R-:W-:Y:S02]  /*22090*/  IMAD R17, R2.reuse, R14, R15 ;  /* 0x0000000e02117224 */ /* 0x040fe400078e020f */
[----:B------:R-:W-:-:S04]  /*220a0*/  IMAD.WIDE.U32 R14, R2, R11, RZ ;  /* 0x0000000b020e7225 */ /* 0x000fc800078e00ff */
[----:B------:R-:W-:Y:S01]  /*220b0*/  IMAD.WIDE.U32 R18, R12, R11, RZ ;  /* 0x0000000b0c127225 */ /* 0x000fe200078e00ff */
[----:B------:R-:W-:-:S03]  /*220c0*/  IADD3 R15, R15, R17, RZ ;  /* 0x000000110f0f7210 */ /* 0x000fc60007ffe0ff */
[----:B------:R-:W-:Y:S01]  /*220d0*/  IMAD R13, R13, R16, RZ ;  /* 0x000000100d0d7224 */ /* 0x000fe200078e02ff */
[----:B------:R-:W-:Y:S01]  /*220e0*/  IADD3 R19, R19, R24, RZ ;  /* 0x0000001813137210 */ /* 0x000fe20007ffe0ff */
[----:B------:R-:W-:Y:S02]  /*220f0*/  IMAD R11, R3, R16, RZ ;  /* 0x00000010030b7224 */ /* 0x000fe400078e02ff */
[----:B------:R-:W-:-:S04]  /*22100*/  IMAD.WIDE.U32 R14, R16, R2, R14 ;  /* 0x00000002100e7225 */ /* 0x000fc800078e000e */
[----:B------:R-:W-:-:S04]  /*22110*/  IMAD.WIDE.U32 R18, R16, R12, R18 ;  /* 0x0000000c10127225 */ /* 0x000fc800078e0012 */
[----:B------:R-:W-:Y:S01]  /*22120*/  IMAD R3, R12, R28, R13 ;  /* 0x0000001c0c037224 */ /* 0x000fe200078e020d */
[----:B------:R-:W-:Y:S01]  /*22130*/  LEA R24, P1, R18, R22, 0x1 ;  /* 0x0000001612187211 */ /* 0x000fe200078208ff */
[----:B------:R-:W-:Y:S01]  /*22140*/  IMAD R2, R2, R28, R11 ;  /* 0x0000001c02027224 */ /* 0x000fe200078e020b */
[----:B------:R-:W-:Y:S02]  /*22150*/  LEA R28, P0, R14, R20, 0x1 ;  /* 0x000000140e1c7211 */ /* 0x000fe400078008ff */
[----:B------:R-:W-:Y:S02]  /*22160*/  IADD3 R3, R19, R3, RZ ;  /* 0x0000000313037210 */ /* 0x000fe40007ffe0ff */
[----:B------:R-:W-:Y:S02]  /*22170*/  IADD3 R2, R15, R2, RZ ;  /* 0x000000020f027210 */ /* 0x000fe40007ffe0ff */
[----:B------:R-:W-:Y:S02]  /*22180*/  LEA.HI.X R18, R18, R23, R3, 0x1, P1 ;  /* 0x0000001712127211 */ /* 0x000fe400008f0c03 */
[----:B------:R-:W-:Y:S01]  /*22190*/  LEA.HI.X R19, R14, R21, R2, 0x1, P0 ;  /* 0x000000150e137211 */ /* 0x000fe200000f0c02 */
[----:B------:R-:W-:Y:S05]  /*221a0*/  BRA.DIV ~URZ, `(.L_x_1410) ;  /* 0x000051e27f007947 */ /* 0x000fea000b800000 */
[----:B------:R1:W2:Y:S02]  /*221b0*/  SHFL.IDX PT, R11, R18, RZ, 0x181f ;  /* 0x00181fff120b7589 */ /* 0x0002a400000e0000 */
.L_x_1446:
[----:B------:R-:W-:Y:S05]  /*221c0*/  BRA.DIV ~URZ, `(.L_x_1411) ;  /* 0x000052427f007947 */ /* 0x000fea000b800000 */
[----:B------:R3:W4:Y:S01]  /*221d0*/  SHFL.IDX PT, R12, R24, RZ, 0x181f ;  /* 0x00181fff180c7589 */ /* 0x00072200000e0000 */
[----:B--2---:R-:W-:-:S03]  /*221e0*/  MOV R13, R11 ;  /* 0x0000000b000d7202 */ /* 0x004fc60000000f00 */
[----:B------:R3:W2:Y:S04]  /*221f0*/  SHFL.IDX PT, R14, R19, RZ, 0x181f ;  /* 0x00181fff130e7589 */ /* 0x0006a800000e0000 */
[----:B------:R3:W1:Y:S02]  /*22200*/  SHFL.IDX PT, R3, R28, RZ, 0x181f ;  /* 0x00181fff1c037589 */ /* 0x00066400000e0000 */
.L_x_1447:
        /* <DEDUP_REMOVED lines=14> */
[----:B------:R-:W-:-:S02]  /*222f0*/  CS2R R20, SRZ ;  /* 0x0000000000147805 */ /* 0x000fc4000001ff00 */
[----:B------:R-:W-:Y:S01]  /*22300*/  IMAD.IADD R52, R26, 0x1, -R2 ;  /* 0x000000011a347824 */ /* 0x000fe200078e0a02 */
[----:B-1----:R-:W-:Y:S01]  /*22310*/  MOV R2, R3 ;  /* 0x0000000300027202 */ /* 0x002fe20000000f00 */
[----:B--2---:R-:W-:Y:S02]  /*22320*/  IMAD.MOV.U32 R3, RZ, RZ, R14 ;  /* 0x000000ffff037224 */ /* 0x004fe400078e000e */
        /* <DEDUP_REMOVED lines=8> */
[----:B------:R-:W-:Y:S01]  /*223b0*/  CS2R R20, SRZ ;  /* 0x0000000000147805 */ /* 0x000fe2000001ff00 */
[----:B------:R-:W-:Y:S01]  /*223c0*/  CS2R R46, SRZ ;  /* 0x00000000002e7805 */ /* 0x000fe2000001ff00 */
[----:B------:R-:W-:Y:S01]  /*223d0*/  CS2R R44, SRZ ;  /* 0x00000000002c7805 */ /* 0x000fe2000001ff00 */
[----:B------:R-:W-:Y:S01]  /*223e0*/  CS2R R42, SRZ ;  /* 0x00000000002a7805 */ /* 0x000fe2000001ff00 */
[----:B------:R-:W-:-:S05]  /*223f0*/  CS2R R40, SRZ ;  /* 0x0000000000287805 */ /* 0x000fca000001ff00 */
[----:B----4-:R-:W-:Y:S02]  /*22400*/  @!P1 IMAD.WIDE R16, R54, 0x2, R12 ;  /* 0x0000000236109825 */ /* 0x010fe400078e020c */
[----:B------:R-:W-:-:S03]  /*22410*/  @!P0 SHF.R.S32.HI R11, RZ, 0x1f, R14 ;  /* 0x0000001fff0b8819 */ /* 0x000fc6000001140e */
[----:B------:R1:W5:Y:S01]  /*22420*/  @!P1 LD.E.128 R32, [R16.64] ;  /* 0x0000000410209980 */ /* 0x000362000c101d00 */
[----:B------:R-:W-:-:S04]  /*22430*/  @!P0 LEA.HI R11, R11, R14, RZ, 0x3 ;  /* 0x0000000e0b0b8211 */ /* 0x000fc800078f18ff */
[----:B------:R-:W-:-:S05]  /*22440*/  @!P0 LOP3.LUT R11, R11, 0xfffffff8, RZ, 0xc0, !PT ;  /* 0xfffffff80b0b8812 */ /* 0x000fca00078ec0ff */
[----:B------:R-:W-:-:S04]  /*22450*/  @!P0 IMAD.WIDE R14, R11, 0x2, R12 ;  /* 0x000000020b0e8825 */ /* 0x000fc800078e020c */
[--C-:B------:R-:W-:Y:S01]  /*22460*/  @!P0 IMAD.WIDE R12, R11, 0x2, R2.reuse ;  /* 0x000000020b0c8825 */ /* 0x100fe200078e0202 */
[----:B------:R1:W5:Y:S03]  /*22470*/  @!P0 LD.E.128 R44, [R14.64] ;  /* 0x000000040e2c8980 */ /* 0x000366000c101d00 */
[----:B------:R-:W-:Y:S01]  /*22480*/  @!P1 IMAD.WIDE R2, R54, 0x2, R2 ;  /* 0x0000000236029825 */ /* 0x000fe200078e0202 */
[----:B------:R1:W5:Y:S04]  /*22490*/  @!P0 LD.E.128 R40, [R12.64] ;  /* 0x000000040c288980 */ /* 0x000368000c101d00 */
[----:B------:R1:W5:Y:S02]  /*224a0*/  @!P1 LD.E.128 R20, [R2.64] ;  /* 0x0000000402149980 */ /* 0x000364000c101d00 */
.L_x_1413:
[----:B------:R-:W-:Y:S05]  /*224b0*/  BSYNC B0 ;  /* 0x0000000000007941 */ /* 0x000fea0003800000 */
.L_x_1412:
[----:B-1--45:R-:W-:Y:S02]  /*224c0*/  IMAD.MOV.U32 R12, RZ, RZ, R46 ;  /* 0x000000ffff0c7224 */ /* 0x032fe400078e002e */
[----:B------:R-:W-:-:S02]  /*224d0*/  IMAD.MOV.U32 R3, RZ, RZ, R44 ;  /* 0x000000ffff037224 */ /* 0x000fc400078e002c */
[----:B------:R-:W-:Y:S02]  /*224e0*/  IMAD.MOV.U32 R2, RZ, RZ, R45 ;  /* 0x000000ffff027224 */ /* 0x000fe400078e002d */
[----:B------:R-:W-:Y:S01]  /*224f0*/  IMAD.MOV.U32 R11, RZ, RZ, R47 ;  /* 0x000000ffff0b7224 */ /* 0x000fe200078e002f */
[----:B------:R-:W-:Y:S01]  /*22500*/  PRMT R115, R3, 0x5410, R12 ;  /* 0x0000541003737816 */ /* 0x000fe2000000000c */
[----:B------:R-:W-:Y:S01]  /*22510*/  IMAD.MOV.U32 R12, RZ, RZ, R34 ;  /* 0x000000ffff0c7224 */ /* 0x000fe200078e0022 */
        /* <DEDUP_REMOVED lines=12> */
[----:B------:R-:W-:Y:S01]  /*225e0*/  PRMT R114, R3, 0x5410, R12 ;  /* 0x0000541003727816 */ /* 0x000fe2000000000c */
[----:B------:R-:W-:Y:S01]  /*225f0*/  IMAD.MOV.U32 R12, RZ, RZ, R22 ;  /* 0x000000ffff0c7224 */ /* 0x000fe200078e0016 */
[----:B------:R-:W-:Y:S01]  /*22600*/  PRMT R112, R2, 0x7610, R112 ;  /* 0x0000761002707816 */ /* 0x000fe20000000070 */
[----:B------:R-:W-:Y:S01]  /*22610*/  IMAD.MOV.U32 R3, RZ, RZ, R20 ;  /* 0x000000ffff037224 */ /* 0x000fe200078e0014 */
[----:B------:R-:W-:Y:S01]  /*22620*/  PRMT R113, R11, 0x7610, R113 ;  /* 0x000076100b717816 */ /* 0x000fe20000000071 */
[----:B------:R-:W-:Y:S01]  /*22630*/  IMAD.MOV.U32 R2, RZ, RZ, R21 ;  /* 0x000000ffff027224 */ /* 0x000fe200078e0015 */
[----:B------:R-:W-:Y:S02]  /*22640*/  MOV R11, R23 ;  /* 0x00000017000b7202 */ /* 0x000fe40000000f00 */
[----:B------:R-:W-:Y:S02]  /*22650*/  PRMT R75, R3, 0x5410, R12 ;  /* 0x00005410034b7816 */ /* 0x000fe4000000000c */
[----:B------:R-:W-:-:S02]  /*22660*/  PRMT R74, R11, 0x7610, R74 ;  /* 0x000076100b4a7816 */ /* 0x000fc4000000004a */
[----:B------:R-:W-:Y:S01]  /*22670*/  PRMT R55, R2, 0x7610, R55 ;  /* 0x0000761002377816 */ /* 0x000fe20000000037 */
[----:B------:R-:W-:Y:S05]  /*22680*/  BRA.DIV ~URZ, `(.L_x_1414) ;  /* 0x00004ef27f007947 */ /* 0x000fea000b800000 */
[----:B------:R1:W2:Y:S04]  /*22690*/  SHFL.IDX PT, R13, R18, 0x1, 0x181f ;  /* 0x00381f00120d7f89 */ /* 0x0002a800000e0000 */
[----:B------:R1:W4:Y:S04]  /*226a0*/  SHFL.IDX PT, R12, R24, 0x1, 0x181f ;  /* 0x00381f00180c7f89 */ /* 0x00032800000e0000 */
[----:B------:R1:W3:Y:S04]  /*226b0*/  SHFL.IDX PT, R11, R19, 0x1, 0x181f ;  /* 0x00381f00130b7f89 */ /* 0x0002e800000e0000 */
[----:B------:R1:W1:Y:S02]  /*226c0*/  SHFL.IDX PT, R2, R28, 0x1, 0x181f ;  /* 0x00381f001c027f89 */ /* 0x00026400000e0000 */
.L_x_1448:
        /* <DEDUP_REMOVED lines=23> */
[----:B--2-4-:R-:W-:Y:S02]  /*22840*/  @!P1 IMAD.WIDE R16, R54, 0x2, R12 ;  /* 0x0000000236109825 */ /* 0x014fe400078e020c */
[----:B------:R-:W-:-:S03]  /*22850*/  @!P0 SHF.R.S32.HI R11, RZ, 0x1f, R14 ;  /* 0x0000001fff0b8819 */ /* 0x000fc6000001140e */
[----:B------:R2:W5:Y:S01]  /*22860*/  @!P1 LD.E.128 R56, [R16.64] ;  /* 0x0000000410389980 */ /* 0x000562000c101d00 */
[----:B------:R-:W-:-:S04]  /*22870*/  @!P0 LEA.HI R11, R11, R14, RZ, 0x3 ;  /* 0x0000000e0b0b8211 */ /* 0x000fc800078f18ff */
[----:B------:R-:W-:-:S05]  /*22880*/  @!P0 LOP3.LUT R11, R11, 0xfffffff8, RZ, 0xc0, !PT ;  /* 0xfffffff80b0b8812 */ /* 0x000fca00078ec0ff */
[----:B------:R-:W-:-:S04]  /*22890*/  @!P0 IMAD.WIDE R14, R11, 0x2, R12 ;  /* 0x000000020b0e8825 */ /* 0x000fc800078e020c */
[--C-:B-1----:R-:W-:Y:S01]  /*228a0*/  @!P0 IMAD.WIDE R12, R11, 0x2, R2.reuse ;  /* 0x000000020b0c8825 */ /* 0x102fe200078e0202 */
[----:B------:R2:W5:Y:S03]  /*228b0*/  @!P0 LD.E.128 R68, [R14.64] ;  /* 0x000000040e448980 */ /* 0x000566000c101d00 */
[----:B------:R-:W-:Y:S01]  /*228c0*/  @!P1 IMAD.WIDE R2, R54, 0x2, R2 ;  /* 0x0000000236029825 */ /* 0x000fe200078e0202 */
[----:B------:R2:W5:Y:S04]  /*228d0*/  @!P0 LD.E.128 R64, [R12.64] ;  /* 0x000000040c408980 */ /* 0x000568000c101d00 */
[----:B------:R2:W5:Y:S02]  /*228e0*/  @!P1 LD.E.128 R60, [R2.64] ;  /* 0x00000004023c9980 */ /* 0x000564000c101d00 */
.L_x_1416:
[----:B------:R-:W-:Y:S05]  /*228f0*/  BSYNC B0 ;  /* 0x0000000000007941 */ /* 0x000fea0003800000 */
.L_x_1415:
[----:B--2-45:R-:W-:Y:S02]  /*22900*/  IMAD.MOV.U32 R12, RZ, RZ, R70 ;  /* 0x000000ffff0c7224 */ /* 0x034fe400078e0046 */
[----:B------:R-:W-:-:S02]  /*22910*/  IMAD.MOV.U32 R3, RZ, RZ, R68 ;  /* 0x000000ffff037224 */ /* 0x000fc400078e0044 */
[----:B-1----:R-:W-:Y:S02]  /*22920*/  IMAD.MOV.U32 R2, RZ, RZ, R69 ;  /* 0x000000ffff027224 */ /* 0x002fe400078e0045 */
        /* <DEDUP_REMOVED lines=26> */
[----:B------:R1:W2:Y:S02]  /*22ad0*/  SHFL.IDX PT, R11, R18, 0x2, 0x181f ;  /* 0x00581f00120b7f89 */ /* 0x0002a400000e0000 */
.L_x_1449:
[----:B------:R-:W-:Y:S05]  /*22ae0*/  BRA.DIV ~URZ, `(.L_x_1418) ;  /* 0x00004ce27f007947 */ /* 0x000fea000b800000 */
[----:B------:R3:W4:Y:S01]  /*22af0*/  SHFL.IDX PT, R12, R24, 0x2, 0x181f ;  /* 0x00581f00180c7f89 */ /* 0x00072200000e0000 */
[----:B--2---:R-:W-:-:S03]  /*22b00*/  MOV R13, R11 ;  /* 0x0000000b000d7202 */ /* 0x004fc60000000f00 */
[----:B------:R3:W2:Y:S04]  /*22b10*/  SHFL.IDX PT, R14, R19, 0x2, 0x181f ;  /* 0x00581f00130e7f89 */ /* 0x0006a800000e0000 */
[----:B------:R3:W1:Y:S02]  /*22b20*/  SHFL.IDX PT, R2, R28, 0x2, 0x181f ;  /* 0x00581f001c027f89 */ /* 0x00066400000e0000 */
.L_x_1450:
        /* <DEDUP_REMOVED lines=11> */
[----:B--2---:R-:W-:-:S06]  /*22be0*/  IMAD.MOV.U32 R3, RZ, RZ, R14 ;  /* 0x000000ffff037224 */ /* 0x004fcc00078e000e */
        /* <DEDUP_REMOVED lines=23> */
.L_x_1420:
[----:B------:R-:W-:Y:S05]  /*22d60*/  BSYNC B0 ;  /* 0x0000000000007941 */ /* 0x000fea0003800000 */
.L_x_1419:
[----:B--2-45:R-:W-:Y:S01]  /*22d70*/  IMAD.MOV.U32 R12, RZ, RZ, R90 ;  /* 0x000000ffff0c7224 */ /* 0x034fe200078e005a */
[----:B------:R-:W-:Y:S01]  /*22d80*/  CS2R R110, SRZ ;  /* 0x00000000006e7805 */ /* 0x000fe2000001ff00 */
        /* <DEDUP_REMOVED lines=29> */
.L_x_1451:
        /* <DEDUP_REMOVED lines=8> */
.L_x_1452:
        /* <DEDUP_REMOVED lines=23> */
[----:B-12---:R-:W-:Y:S02]  /*23150*/  @!P1 IMAD.WIDE R16, R54, 0x2, R12 ;  /* 0x0000000236109825 */ /* 0x006fe400078e020c */
        /* <DEDUP_REMOVED lines=10> */
.L_x_1424:
[----:B------:R-:W-:Y:S05]  /*23200*/  BSYNC B0 ;  /* 0x0000000000007941 */ /* 0x000fea0003800000 */
.L_x_1423:
[----:B------:R-:W-:Y:S01]  /*23210*/  IADD3 R11, R101, -c[0x0][0x20], RZ ;  /* 0x80000800650b7a10 */ /* 0x000fe20007ffe0ff */
[----:B------:R-:W-:-:S04]  /*23220*/  DEPBAR.LE SB0, 0x1 ;  /* 0x000080400000791a */ /* 0x000fc80000000000 */
[----:B-12---:R-:W2:Y:S01]  /*23230*/  LDL.64 R2, [R11+0x20] ;  /* 0x000020000b027983 */ /* 0x006ea20000100a00 */
[----:B------:R-:W-:Y:S03]  /*23240*/  WARPSYNC 0xffffffff ;  /* 0xffffffff00007948 */ /* 0x000fe60003800000 */
[----:B------:R-:W-:Y:S06]  /*23250*/  BAR.SYNC.DEFER_BLOCKING 0x0 ;  /* 0x0000000000007b1d */ /* 0x000fec0000010000 */
[----:B------:R1:W3:Y:S04]  /*23260*/  LDL.64 R12, [R11+0x28] ;  /* 0x000028000b0c7983 */ /* 0x0002e80000100a00 */
[----:B--2-4-:R2:W4:Y:S01]  /*23270*/  LD.E R14, [R2.64] ;  /* 0x00000004020e7980 */ /* 0x014522000c101900 */
[----:B-1---5:R-:W-:-:S03]  /*23280*/  IMAD.MOV.U32 R11, RZ, RZ, R111 ;  /* 0x000000ffff0b7224 */ /* 0x022fc600078e006f */
[----:B---3--:R1:W5:Y:S02]  /*23290*/  LD.E.64 R50, [R12.64] ;  /* 0x000000040c327980 */ /* 0x008364000c101b00 */
[----:B------:R-:W-:Y:S01]  /*232a0*/  PRMT R138, R138, 0x5410, R11 ;  /* 0x000054108a8a7816 */ /* 0x000fe2000000000b */
[----:B------:R-:W-:Y:S01]  /*232b0*/  IMAD.MOV.U32 R11, RZ, RZ, R95 ;  /* 0x000000ffff0b7224 */ /* 0x000fe200078e005f */
[----:B------:R-:W-:Y:S01]  /*232c0*/  BSSY B1, `(.L_x_1425) ;  /* 0x00000f7000017945 */ /* 0x000fe20003800000 */
[----:B--2---:R-:W-:Y:S02]  /*232d0*/  IMAD.MOV.U32 R3, RZ, RZ, R108 ;  /* 0x000000ffff037224 */ /* 0x004fe400078e006c */
[----:B------:R-:W-:-:S05]  /*232e0*/  IMAD.MOV.U32 R2, RZ, RZ, R109 ;  /* 0x000000ffff027224 */ /* 0x000fca00078e006d */
[----:B------:R-:W-:Y:S01]  /*232f0*/  PRMT R137, R137, 0x5410, R2 ;  /* 0x0000541089897816 */ /* 0x000fe20000000002 */
[----:B------:R-:W-:Y:S02]  /*23300*/  IMAD.MOV.U32 R2, RZ, RZ, R93 ;  /* 0x000000ffff027224 */ /* 0x000fe400078e005d */
[----:B-1----:R-:W-:-:S03]  /*23310*/  IMAD.MOV.U32 R12, RZ, RZ, R110 ;  /* 0x000000ffff0c7224 */ /* 0x002fc600078e006e */
[----:B------:R-:W-:Y:S02]  /*23320*/  PRMT R133, R133, 0x5410, R2 ;  /* 0x0000541085857816 */ /* 0x000fe40000000002 */
[----:B------:R-:W-:Y:S01]  /*23330*/  PRMT R140, R3, 0x5410, R12 ;  /* 0x00005410038c7816 */ /* 0x000fe2000000000c */
[----:B------:R-:W-:Y:S01]  /*23340*/  IMAD.MOV.U32 R12, RZ, RZ, R94 ;  /* 0x000000ffff0c7224 */ /* 0x000fe200078e005e */
[----:B------:R-:W-:Y:S01]  /*23350*/  MOV R2, R106 ;  /* 0x0000006a00027202 */ /* 0x000fe20000000f00 */
[----:B------:R-:W-:-:S03]  /*23360*/  IMAD.MOV.U32 R3, RZ, RZ, R92 ;  /* 0x000000ffff037224 */ /* 0x000fc600078e005c */
[----:B------:R-:W-:Y:S01]  /*23370*/  PRMT R136, R12, 0x5410, R11 ;  /* 0x000054100c887816 */ /* 0x000fe2000000000b */
[----:B------:R-:W-:Y:S01]  /*23380*/  IMAD.MOV.U32 R11, RZ, RZ, R107 ;  /* 0x000000ffff0b7224 */ /* 0x000fe200078e006b */
[----:B------:R-:W-:Y:S01]  /*23390*/  PRMT R135, R3, 0x7610, R135 ;  /* 0x0000761003877816 */ /* 0x000fe20000000087 */
[----:B------:R-:W-:-:S03]  /*233a0*/  IMAD.MOV.U32 R3, RZ, RZ, R104 ;  /* 0x000000ffff037224 */ /* 0x000fc600078e0068 */
[----:B------:R-:W-:Y:S02]  /*233b0*/  PRMT R138, R11, 0x7610, R138 ;  /* 0x000076100b8a7816 */ /* 0x000fe4000000008a */
[----:B------:R-:W-:Y:S01]  /*233c0*/  PRMT R139, R3, 0x5410, R2 ;  /* 0x00005410038b7816 */ /* 0x000fe20000000002 */
[----:B------:R-:W-:Y:S01]  /*233d0*/  IMAD.MOV.U32 R2, RZ, RZ, R105 ;  /* 0x000000ffff027224 */ /* 0x000fe200078e0069 */
[----:B------:R-:W-:Y:S01]  /*233e0*/  MOV R11, R99 ;  /* 0x00000063000b7202 */ /* 0x000fe20000000f00 */
[----:B------:R-:W-:-:S03]  /*233f0*/  IMAD.MOV.U32 R3, RZ, RZ, R96 ;  /* 0x000000ffff037224 */ /* 0x000fc600078e0060 */
[----:B------:R-:W-:Y:S01]  /*23400*/  PRMT R137, R2, 0x7610, R137 ;  /* 0x0000761002897816 */ /* 0x000fe20000000089 */
[----:B------:R-:W-:Y:S01]  /*23410*/  IMAD.MOV.U32 R2, RZ, RZ, R97 ;  /* 0x000000ffff027224 */ /* 0x000fe200078e0061 */
[----:B------:R-:W-:-:S04]  /*23420*/  PRMT R135, R135, 0x5410, R11 ;  /* 0x0000541087877816 */ /* 0x000fc8000000000b */
[----:B------:R-:W-:Y:S01]  /*23430*/  PRMT R133, R2, 0x7610, R133 ;  /* 0x0000761002857816 */ /* 0x000fe20000000085 */
[----:B----4-:R-:W-:-:S05]  /*23440*/  IMAD R12, R14, -0x80, R25 ;  /* 0xffffff800e0c7824 */ /* 0x010fca00078e0219 */
[----:B------:R-:W-:Y:S01]  /*23450*/  IMNMX R101, R12, 0x80, PT ;  /* 0x000000800c657817 */ /* 0x000fe20003800200 */
[----:B------:R-:W-:-:S03]  /*23460*/  IMAD.MOV.U32 R12, RZ, RZ, R98 ;  /* 0x000000ffff0c7224 */ /* 0x000fc600078e0062 */
[----:B------:R-:W-:Y:S02]  /*23470*/  ISETP.GE.AND P0, PT, R100, R101, PT ;  /* 0x000000656400720c */ /* 0x000fe40003f06270 */
[----:B------:R-:W-:-:S11]  /*23480*/  PRMT R134, R3, 0x5410, R12 ;  /* 0x0000541003867816 */ /* 0x000fd6000000000c */
[----:B------:R-:W-:Y:S05]  /*23490*/  @P0 BRA `(.L_x_1426) ;  /* 0x00000d9000000947 */ /* 0x000fea0003800000 */
[----:B------:R-:W-:Y:S01]  /*234a0*/  ISETP.GE.AND P0, PT, R54, R29, PT ;  /* 0x0000001d3600720c */ /* 0x000fe20003f06270 */
[----:B------:R-:W-:Y:S01]  /*234b0*/  IMAD.SHL.U32 R11, R100, 0x40, RZ ;  /* 0x00000040640b7824 */ /* 0x000fe200078e00ff */
[----:B------:R-:W-:Y:S01]  /*234c0*/  SHF.R.S32.HI R2, RZ, 0x1f, R26 ;  /* 0x0000001fff027819 */ /* 0x000fe2000001141a */
[----:B------:R-:W-:Y:S03]  /*234d0*/  BSSY B0, `(.L_x_1427) ;  /* 0x0000069000007945 */ /* 0x000fe60003800000 */
[----:B------:R-:W-:-:S05]  /*234e0*/  LEA.HI R2, R2, R26, RZ, 0x6 ;  /* 0x0000001a02027211 */ /* 0x000fca00078f30ff */
[----:B------:R-:W-:Y:S01]  /*234f0*/  IMAD.SHL.U32 R3, R2, 0x8, RZ ;  /* 0x0000000802037824 */ /* 0x000fe200078e00ff */
[----:B------:R-:W-:-:S04]  /*23500*/  LOP3.LUT R2, R11, 0x1c0, RZ, 0xc0, !PT ;  /* 0x000001c00b027812 */ /* 0x000fc800078ec0ff */
[----:B------:R-:W-:Y:S01]  /*23510*/  LOP3.LUT R28, R3, 0xfffffe00, RZ, 0xc0, !PT ;  /* 0xfffffe00031c7812 */ /* 0x000fe200078ec0ff */
[----:B------:R-:W-:Y:S05]  /*23520*/  @P0 BRA `(.L_x_1428) ;  /* 0x0000063000000947 */ /* 0x000fea0003800000 */
[----:B------:R-:W-:Y:S02]  /*23530*/  LEA.HI R12, R29, R52, RZ, 0x1d ;  /* 0x000000341d0c7211 */ /* 0x000fe400078fe8ff */
[----:B------:R-:W-:Y:S02]  /*23540*/  SHF.R.U32.HI R14, RZ, 0x3, R2 ;  /* 0x00000003ff0e7819 */ /* 0x000fe40000011602 */
[----:B------:R-:W-:Y:S02]  /*23550*/  LOP3.LUT R3, R2, 0x38, R54, 0xf8, !PT ;  /* 0x0000003802037812 */ /* 0x000fe400078ef836 */
[----:B------:R-:W-:Y:S02]  /*23560*/  SHF.R.S32.HI R13, RZ, 0x1f, R12 ;  /* 0x0000001fff0d7819 */ /* 0x000fe4000001140c */
[----:B------:R-:W-:Y:S02]  /*23570*/  LOP3.LUT R11, R3, R14, RZ, 0x3c, !PT ;  /* 0x0000000e030b7212 */ /* 0x000fe400078e3cff */
[----:B------:R-:W-:-:S02]  /*23580*/  SHF.L.U32 R3, R12, 0x3, RZ ;  /* 0x000000030c037819 */ /* 0x000fc400000006ff */
[----:B------:R-:W-:Y:S02]  /*23590*/  LEA.HI R12, R13, R12, RZ, 0x3 ;  /* 0x0000000c0d0c7211 */ /* 0x000fe400078f18ff */
[----:B------:R-:W-:Y:S02]  /*235a0*/  IADD3 R13, R28, R11, RZ ;  /* 0x0000000b1c0d7210 */ /* 0x000fe40007ffe0ff */
[----:B------:R-:W-:Y:S02]  /*235b0*/  LOP3.LUT R11, R2, 0x38, R3, 0xf8, !PT ;  /* 0x00000038020b7812 */ /* 0x000fe400078ef803 */
[----:B------:R-:W-:Y:S01]  /*235c0*/  SHF.L.U32 R3, R12, 0xa, RZ ;  /* 0x0000000a0c037819 */ /* 0x000fe200000006ff */
[----:B-----5:R-:W-:Y:S01]  /*235d0*/  IMAD.WIDE.U32 R38, R13, 0x2, R50 ;  /* 0x000000020d267825 */ /* 0x020fe200078e0032 */
[----:B------:R-:W-:Y:S02]  /*235e0*/  LOP3.LUT R11, R11, R14, RZ, 0x3c, !PT ;  /* 0x0000000e0b0b7212 */ /* 0x000fe400078e3cff */
[----:B------:R-:W-:-:S02]  /*235f0*/  LOP3.LUT R3, R3, 0xffffe000, RZ, 0xc0, !PT ;  /* 0xffffe00003037812 */ /* 0x000fc400078ec0ff */
[----:B------:R-:W2:Y:S02]  /*23600*/  LD.E.128 R12, [R38.64] ;  /* 0x00000004260c7980 */ /* 0x000ea4000c101d00 */
[----:B------:R-:W-:-:S05]  /*23610*/  IADD3 R3, R11, R3, R28 ;  /* 0x000000030b037210 */ /* 0x000fca0007ffe01c */
[----:B------:R-:W-:-:S05]  /*23620*/  IMAD.WIDE.U32 R36, R3, 0x2, R50 ;  /* 0x0000000203247825 */ /* 0x000fca00078e0032 */
[----:B------:R-:W3:Y:S01]  /*23630*/  LD.E.128 R16, [R36.64] ;  /* 0x0000000424107980 */ /* 0x000ee2000c101d00 */
[--C-:B------:R-:W-:Y:S01]  /*23640*/  SHF.R.U64 R49, R34, 0x10, R35.reuse ;  /* 0x0000001022317819 */ /* 0x100fe20000001223 */
[----:B------:R-:W-:Y:S01]  /*23650*/  HADD2.F32 R3, -RZ, R55.H1_H1 ;  /* 0x30000037ff037230 */ /* 0x000fe20000004100 */
[----:B------:R-:W-:Y:S02]  /*23660*/  SHF.R.U32.HI R34, RZ, 0x10, R35 ;  /* 0x00000010ff227819 */ /* 0x000fe40000011623 */
[----:B------:R-:W-:Y:S02]  /*23670*/  SHF.R.U64 R53, R32, 0x10, R33 ;  /* 0x0000001020357819 */ /* 0x000fe40000001221 */
[----:B------:R-:W-:Y:S02]  /*23680*/  SHF.R.U32.HI R31, RZ, 0x10, R21 ;  /* 0x00000010ff1f7819 */ /* 0x000fe40000011615 */
[----:B------:R-:W-:Y:S02]  /*23690*/  SHF.R.U64 R35, R22, 0x10, R23 ;  /* 0x0000001016237819 */ /* 0x000fe40000001217 */
[----:B------:R-:W-:-:S02]  /*236a0*/  SHF.R.U32.HI R32, RZ, 0x10, R33 ;  /* 0x00000010ff207819 */ /* 0x000fc40000011621 */
[----:B------:R-:W-:Y:S02]  /*236b0*/  SHF.R.U32.HI R30, RZ, 0x10, R23 ;  /* 0x00000010ff1e7819 */ /* 0x000fe40000011617 */
[----:B------:R-:W-:Y:S01]  /*236c0*/  SHF.R.U64 R48, R20, 0x10, R21 ;  /* 0x0000001014307819 */ /* 0x000fe20000001215 */
[----:B------:R-:W-:Y:S02]  /*236d0*/  HADD2.F32 R32, -RZ, R32.H0_H0 ;  /* 0x20000020ff207230 */ /* 0x000fe40000004100 */
[--C-:B--2---:R-:W-:Y:S02]  /*236e0*/  HADD2.F32 R25, -RZ, R12.reuse.H0_H0 ;  /* 0x2000000cff197230 */ /* 0x104fe40000004100 */
[----:B------:R-:W-:Y:S02]  /*236f0*/  HADD2.F32 R26, -RZ, R12.H1_H1 ;  /* 0x3000000cff1a7230 */ /* 0x000fe40000004100 */
[----:B------:R-:W-:Y:S02]  /*23700*/  HADD2.F32 R12, -RZ, R55.H0_H0 ;  /* 0x20000037ff0c7230 */ /* 0x000fe40000004100 */
[----:B------:R-:W-:-:S02]  /*23710*/  HADD2.F32 R22, -RZ, R13.H0_H0 ;  /* 0x2000000dff167230 */ /* 0x000fc40000004100 */
[--C-:B------:R-:W-:Y:S02]  /*23720*/  HADD2.F32 R23, -RZ, R14.reuse.H0_H0 ;  /* 0x2000000eff177230 */ /* 0x100fe40000004100 */
[----:B------:R-:W-:Y:S02]  /*23730*/  HADD2.F32 R27, -RZ, R14.H1_H1 ;  /* 0x3000000eff1b7230 */ /* 0x000fe40000004100 */
[--C-:B---3--:R-:W-:Y:S02]  /*23740*/  HADD2.F32 R11, -RZ, R17.reuse.H0_H0 ;  /* 0x20000011ff0b7230 */ /* 0x108fe40000004100 */
[----:B------:R-:W-:Y:S02]  /*23750*/  HADD2.F32 R14, -RZ, R17.H1_H1 ;  /* 0x30000011ff0e7230 */ /* 0x000fe40000004100 */
[----:B------:R-:W-:Y:S01]  /*23760*/  HADD2.F32 R55, -RZ, R31.H0_H0 ;  /* 0x2000001fff377230 */ /* 0x000fe20000004100 */
[CC--:B------:R-:W-:Y:S01]  /*23770*/  FMUL.FTZ R33, R11.reuse, R12.reuse ;  /* 0x0000000c0b217220 */ /* 0x0c0fe20000410000 */
[----:B------:R-:W-:Y:S01]  /*23780*/  HADD2.F32 R21, -RZ, R13.H1_H1 ;  /* 0x3000000dff157230 */ /* 0x000fe20000004100 */
[-C--:B------:R-:W-:Y:S01]  /*23790*/  FMUL.FTZ R11, R11, R3.reuse ;  /* 0x000000030b0b7220 */ /* 0x080fe20000410000 */
[----:B------:R-:W-:Y:S01]  /*237a0*/  HADD2.F32 R13, -RZ, R19.H0_H0 ;  /* 0x20000013ff0d7230 */ /* 0x000fe20000004100 */
[C---:B------:R-:W-:Y:S01]  /*237b0*/  FFMA.FTZ R73, R22.reuse, R3, -R33 ;  /* 0x0000000316497223 */ /* 0x040fe20000010821 */
[--C-:B------:R-:W-:Y:S01]  /*237c0*/  HADD2.F32 R3, -RZ, R74.reuse.H0_H0 ;  /* 0x2000004aff037230 */ /* 0x100fe20000004100 */
[----:B------:R-:W-:Y:S01]  /*237d0*/  FFMA.FTZ R72, R22, R12, R11 ;  /* 0x0000000c16487223 */ /* 0x000fe2000001000b */
[----:B------:R-:W-:Y:S01]  /*237e0*/  HADD2.F32 R11, -RZ, R74.H1_H1 ;  /* 0x3000004aff0b7230 */ /* 0x000fe20000004100 */
[C---:B------:R-:W-:Y:S01]  /*237f0*/  FMUL.FTZ R31, R14.reuse, R55 ;  /* 0x000000370e1f7220 */ /* 0x040fe20000410000 */
[--C-:B------:R-:W-:Y:S01]  /*23800*/  HADD2.F32 R20, -RZ, R15.reuse.H0_H0 ;  /* 0x2000000fff147230 */ /* 0x100fe20000004100 */
[-C--:B------:R-:W-:Y:S01]  /*23810*/  FMUL.FTZ R14, R14, R32.reuse ;  /* 0x000000200e0e7220 */ /* 0x080fe20000410000 */
[----:B------:R-:W-:Y:S01]  /*23820*/  HADD2.F32 R24, -RZ, R15.H1_H1 ;  /* 0x3000000fff187230 */ /* 0x000fe20000004100 */
[C---:B------:R-:W-:Y:S01]  /*23830*/  FMUL.FTZ R12, R13.reuse, R3 ;  /* 0x000000030d0c7220 */ /* 0x040fe20000410000 */
[----:B------:R-:W-:Y:S01]  /*23840*/  HADD2.F32 R15, -RZ, R19.H1_H1 ;  /* 0x30000013ff0f7230 */ /* 0x000fe20000004100 */
[----:B------:R-:W-:Y:S01]  /*23850*/  FMUL.FTZ R13, R13, R11 ;  /* 0x0000000b0d0d7220 */ /* 0x000fe20000410000 */
[----:B------:R-:W-:Y:S01]  /*23860*/  HADD2.F32 R22, -RZ, R30.H0_H0 ;  /* 0x2000001eff167230 */ /* 0x000fe20000004100 */
[C---:B------:R-:W-:Y:S01]  /*23870*/  FFMA.FTZ R32, R21.reuse, R32, -R31 ;  /* 0x0000002015207223 */ /* 0x040fe2000001081f */
[--C-:B------:R-:W-:Y:S01]  /*23880*/  HADD2.F32 R19, -RZ, R16.reuse.H0_H0 ;  /* 0x20000010ff137230 */ /* 0x100fe20000004100 */
[----:B------:R-:W-:Y:S01]  /*23890*/  FFMA.FTZ R31, R21, R55, R14 ;  /* 0x00000037151f7223 */ /* 0x000fe2000001000e */
[----:B------:R-:W-:Y:S01]  /*238a0*/  HADD2.F32 R17, -RZ, R16.H1_H1 ;  /* 0x30000010ff117230 */ /* 0x000fe20000004100 */
[C---:B------:R-:W-:Y:S01]  /*238b0*/  FFMA.FTZ R55, R20.reuse, R11, -R12 ;  /* 0x0000000b14377223 */ /* 0x040fe2000001080c */
[----:B------:R-:W-:Y:S01]  /*238c0*/  HADD2.F32 R12, -RZ, R34.H0_H0 ;  /* 0x20000022ff0c7230 */ /* 0x000fe20000004100 */
[----:B------:R-:W-:Y:S01]  /*238d0*/  FFMA.FTZ R33, R20, R3, R13 ;  /* 0x0000000314217223 */ /* 0x000fe2000001000d */
[--C-:B------:R-:W-:Y:S01]  /*238e0*/  HADD2.F32 R11, -RZ, R75.reuse.H0_H0 ;  /* 0x2000004bff0b7230 */ /* 0x100fe20000004100 */
[C---:B------:R-:W-:Y:S01]  /*238f0*/  FMUL.FTZ R3, R15.reuse, R22 ;  /* 0x000000160f037220 */ /* 0x040fe20000410000 */
[----:B------:R-:W-:Y:S01]  /*23900*/  HADD2.F32 R13, -RZ, R102.H0_H0 ;  /* 0x20000066ff0d7230 */ /* 0x000fe20000004100 */
[-C--:B------:R-:W-:Y:S01]  /*23910*/  FMUL.FTZ R15, R15, R12.reuse ;  /* 0x0000000c0f0f7220 */ /* 0x080fe20000410000 */
[----:B------:R-:W-:Y:S01]  /*23920*/  HADD2.F32 R16, -RZ, R18.H0_H0 ;  /* 0x20000012ff107230 */ /* 0x000fe20000004100 */
[C---:B------:R-:W-:Y:S01]  /*23930*/  FFMA.FTZ R30, R24.reuse, R12, -R3 ;  /* 0x0000000c181e7223 */ /* 0x040fe20000010803 */
[----:B------:R-:W-:Y:S01]  /*23940*/  HADD2.F32 R3, -RZ, R75.H1_H1 ;  /* 0x3000004bff037230 */ /* 0x000fe20000004100 */
[C---:B------:R-:W-:Y:S01]  /*23950*/  FMUL.FTZ R20, R19.reuse, R11 ;  /* 0x0000000b13147220 */ /* 0x040fe20000410000 */
[----:B------:R-:W-:Y:S01]  /*23960*/  HADD2.F32 R12, -RZ, R102.H1_H1 ;  /* 0x30000066ff0c7230 */ /* 0x000fe20000004100 */
[----:B------:R-:W-:Y:S01]  /*23970*/  FMUL.FTZ R19, R19, R13 ;  /* 0x0000000d13137220 */ /* 0x000fe20000410000 */
[----:B------:R-:W-:Y:S01]  /*23980*/  HADD2.F32 R18, -RZ, R18.H1_H1 ;  /* 0x30000012ff127230 */ /* 0x000fe20000004100 */
[----:B------:R-:W-:Y:S01]  /*23990*/  FFMA.FTZ R21, R24, R22, R15 ;  /* 0x0000001618157223 */ /* 0x000fe2000001000f */
[----:B------:R-:W-:Y:S01]  /*239a0*/  HADD2.F32 R15, -RZ, R48.H0_H0 ;  /* 0x20000030ff0f7230 */ /* 0x000fe20000004100 */
[----:B------:R-:W-:Y:S01]  /*239b0*/  FFMA.FTZ R22, R25, R11, R19 ;  /* 0x0000000b19167223 */ /* 0x000fe20000010013 */
[----:B------:R-:W-:Y:S01]  /*239c0*/  HADD2.F32 R19, -RZ, R35.H0_H0 ;  /* 0x20000023ff137230 */ /* 0x000fe20000004100 */
[----:B------:R-:W-:-:S02]  /*239d0*/  FMUL.FTZ R14, R16, R3 ;  /* 0x00000003100e7220 */ /* 0x000fc40000410000 */
[----:B------:R-:W-:Y:S01]  /*239e0*/  FFMA.FTZ R24, R25, R13, -R20 ;  /* 0x0000000d19187223 */ /* 0x000fe20000010814 */
[----:B------:R-:W-:Y:S01]  /*239f0*/  HADD2.F32 R13, -RZ, R53.H0_H0 ;  /* 0x20000035ff0d7230 */ /* 0x000fe20000004100 */
[-C--:B------:R-:W-:Y:S01]  /*23a00*/  FMUL.FTZ R11, R16, R12.reuse ;  /* 0x0000000c100b7220 */ /* 0x080fe20000410000 */
[----:B------:R-:W-:Y:S01]  /*23a10*/  HADD2.F32 R16, -RZ, R49.H0_H0 ;  /* 0x20000031ff107230 */ /* 0x000fe20000004100 */
[C---:B------:R-:W-:Y:S02]  /*23a20*/  FFMA.FTZ R20, R23.reuse, R12, -R14 ;  /* 0x0000000c17147223 */ /* 0x040fe4000001080e */
[----:B------:R-:W-:Y:S02]  /*23a30*/  FFMA.FTZ R23, R23, R3, R11 ;  /* 0x0000000317177223 */ /* 0x000fe4000001000b */
[----:B------:R-:W-:Y:S02]  /*23a40*/  FMUL.FTZ R12, R17, R15 ;  /* 0x0000000f110c7220 */ /* 0x000fe40000410000 */
[----:B------:R-:W-:-:S02]  /*23a50*/  FMUL.FTZ R14, R18, R19 ;  /* 0x00000013120e7220 */ /* 0x000fc40000410000 */
[----:B------:R-:W-:Y:S01]  /*23a60*/  FMUL.FTZ R11, R17, R13 ;  /* 0x0000000d110b7220 */ /* 0x000fe20000410000 */
[----:B------:R-:W-:Y:S01]  /*23a70*/  F2FP.PACK_AB R17, R32, R73 ;  /* 0x000000492011723e */ /* 0x000fe200000000ff */
[----:B------:R-:W-:Y:S02]  /*23a80*/  FMUL.FTZ R3, R18, R16 ;  /* 0x0000001012037220 */ /* 0x000fe40000410000 */
[C---:B------:R-:W-:Y:S01]  /*23a90*/  FFMA.FTZ R12, R26.reuse, R13, -R12 ;  /* 0x0000000d1a0c7223 */ /* 0x040fe2000001080c */
[----:B------:R-:W-:Y:S01]  /*23aa0*/  F2FP.PACK_AB R13, R31, R72 ;  /* 0x000000481f0d723e */ /* 0x000fe200000000ff */
[C---:B------:R-:W-:Y:S02]  /*23ab0*/  FFMA.FTZ R14, R27.reuse, R16, -R14 ;  /* 0x000000101b0e7223 */ /* 0x040fe4000001080e */
[----:B------:R-:W-:Y:S01]  /*23ac0*/  FFMA.FTZ R11, R26, R15, R11 ;  /* 0x0000000f1a0b7223 */ /* 0x000fe2000001000b */
[----:B------:R-:W-:Y:S01]  /*23ad0*/  F2FP.PACK_AB R16, R12, R24 ;  /* 0x000000180c10723e */ /* 0x000fe200000000ff */
[----:B------:R-:W-:Y:S01]  /*23ae0*/  FFMA.FTZ R3, R27, R19, R3 ;  /* 0x000000131b037223 */ /* 0x000fe20000010003 */
[----:B------:R-:W-:-:S02]  /*23af0*/  F2FP.PACK_AB R19, R30, R55 ;  /* 0x000000371e13723e */ /* 0x000fc400000000ff */
[----:B------:R-:W-:Y:S02]  /*23b00*/  F2FP.PACK_AB R18, R14, R20 ;  /* 0x000000140e12723e */ /* 0x000fe400000000ff */
[----:B------:R-:W-:Y:S02]  /*23b10*/  F2FP.PACK_AB R15, R21, R33 ;  /* 0x00000021150f723e */ /* 0x000fe400000000ff */
[----:B------:R-:W-:Y:S01]  /*23b20*/  F2FP.PACK_AB R12, R11, R22 ;  /* 0x000000160b0c723e */ /* 0x000fe200000000ff */
[----:B------:R1:W-:Y:S01]  /*23b30*/  ST.E.128 [R38.64], R16 ;  /* 0x0000001026007985 */ /* 0x0003e2000c101d04 */
[----:B------:R-:W-:-:S05]  /*23b40*/  F2FP.PACK_AB R14, R3, R23 ;  /* 0x00000017030e723e */ /* 0x000fca00000000ff */
[----:B------:R1:W-:Y:S02]  /*23b50*/  ST.E.128 [R36.64], R12 ;  /* 0x0000000c24007985 */ /* 0x0003e4000c101d04 */
.L_x_1428:
[----:B------:R-:W-:Y:S05]  /*23b60*/  BSYNC B0 ;  /* 0x0000000000007941 */ /* 0x000fea0003800000 */
.L_x_1427:
[----:B------:R-:W-:-:S04]  /*23b70*/  IADD3 R3, R54, 0x40, RZ ;  /* 0x0000004036037810 */ /* 0x000fc80007ffe0ff */
[----:B------:R-:W-:-:S13]  /*23b80*/  ISETP.GE.AND P0, PT, R3, R29, PT ;  /* 0x0000001d0300720c */ /* 0x000fda0003f06270 */
[----:B------:R-:W-:Y:S05]  /*23b90*/  @P0 BRA `(.L_x_1426) ;  /* 0x0000069000000947 */ /* 0x000fea0003800000 */
[----:B-1----:R-:W-:Y:S02]  /*23ba0*/  SHF.R.S32.HI R12, RZ, 0x1f, R3 ;  /* 0x0000001fff0c7819 */ /* 0x002fe40000011403 */
[----:B------:R-:W-:Y:S02]  /*23bb0*/  SHF.R.U32.HI R15, RZ, 0x3, R2 ;  /* 0x00000003ff0f7819 */ /* 0x000fe40000011602 */
[CC--:B------:R-:W-:Y:S02]  /*23bc0*/  LEA.HI R11, R12.reuse, R3.reuse, RZ, 0x3 ;  /* 0x000000030c0b7211 */ /* 0x0c0fe400078f18ff */
[----:B------:R-:W-:Y:S02]  /*23bd0*/  LEA.HI R3, R12, R3, RZ, 0x6 ;  /* 0x000000030c037211 */ /* 0x000fe400078f30ff */
[----:B------:R-:W-:Y:S02]  /*23be0*/  SHF.R.S32.HI R12, RZ, 0x3, R11 ;  /* 0x00000003ff0c7819 */ /* 0x000fe4000001140b */
[----:B------:R-:W-:-:S02]  /*23bf0*/  SHF.L.U32 R13, R3, 0x7, RZ ;  /* 0x00000007030d7819 */ /* 0x000fc400000006ff */
[----:B------:R-:W-:Y:S02]  /*23c00*/  LEA.HI R3, R29, R12, RZ, 0x1d ;  /* 0x0000000c1d037211 */ /* 0x000fe400078fe8ff */
[----:B------:R-:W-:Y:S02]  /*23c10*/  LOP3.LUT R12, R2, 0x38, R11, 0xf8, !PT ;  /* 0x00000038020c7812 */ /* 0x000fe400078ef80b */
[----:B------:R-:W-:Y:S02]  /*23c20*/  SHF.R.S32.HI R11, RZ, 0x1f, R3 ;  /* 0x0000001fff0b7819 */ /* 0x000fe40000011403 */
[----:B------:R-:W-:Y:S02]  /*23c30*/  LOP3.LUT R14, R13, 0xffffe000, RZ, 0xc0, !PT ;  /* 0xffffe0000d0e7812 */ /* 0x000fe400078ec0ff */
[----:B------:R-:W-:Y:S02]  /*23c40*/  SHF.L.U32 R13, R3, 0x3, RZ ;  /* 0x00000003030d7819 */ /* 0x000fe400000006ff */
[----:B------:R-:W-:-:S02]  /*23c50*/  LEA.HI R3, R11, R3, RZ, 0x3 ;  /* 0x000000030b037211 */ /* 0x000fc400078f18ff */
[----:B------:R-:W-:Y:S02]  /*23c60*/  LOP3.LUT R11, R2, 0x38, R13, 0xf8, !PT ;  /* 0x00000038020b7812 */ /* 0x000fe400078ef80d */
[----:B------:R-:W-:Y:S02]  /*23c70*/  SHF.L.U32 R2, R3, 0xa, RZ ;  /* 0x0000000a03027819 */ /* 0x000fe400000006ff */
[-C--:B------:R-:W-:Y:S02]  /*23c80*/  LOP3.LUT R3, R11, R15.reuse, RZ, 0x3c, !PT ;  /* 0x0000000f0b037212 */ /* 0x080fe400078e3cff */
[----:B------:R-:W-:Y:S02]  /*23c90*/  LOP3.LUT R2, R2, 0xffffe000, RZ, 0xc0, !PT ;  /* 0xffffe00002027812 */ /* 0x000fe400078ec0ff */
[----:B------:R-:W-:Y:S02]  /*23ca0*/  LOP3.LUT R12, R12, R15, RZ, 0x3c, !PT ;  /* 0x0000000f0c0c7212 */ /* 0x000fe400078e3cff */
[----:B------:R-:W-:-:S02]  /*23cb0*/  IADD3 R2, R3, R2, R28 ;  /* 0x0000000203027210 */ /* 0x000fc40007ffe01c */
[----:B------:R-:W-:-:S03]  /*23cc0*/  IADD3 R12, R12, R14, R28 ;  /* 0x0000000e0c0c7210 */ /* 0x000fc60007ffe01c */
[----:B-----5:R-:W-:-:S04]  /*23cd0*/  IMAD.WIDE.U32 R34, R2, 0x2, R50 ;  /* 0x0000000202227825 */ /* 0x020fc800078e0032 */
[----:B------:R-:W-:Y:S01]  /*23ce0*/  IMAD.WIDE.U32 R36, R12, 0x2, R50 ;  /* 0x000000020c247825 */ /* 0x000fe200078e0032 */
[----:B------:R-:W2:Y:S04]  /*23cf0*/  LD.E.128 R16, [R34.64] ;  /* 0x0000000422107980 */ /* 0x000ea8000c101d00 */
[----:B------:R-:W3:Y:S01]  /*23d00*/  LD.E.128 R12, [R36.64] ;  /* 0x00000004240c7980 */ /* 0x000ee2000c101d00 */
[--C-:B------:R-:W-:Y:S02]  /*23d10*/  HADD2.F32 R11, -RZ, R112.reuse.H0_H0 ;  /* 0x20000070ff0b7230 */ /* 0x100fe40000004100 */
[----:B------:R-:W-:Y:S01]  /*23d20*/  HADD2.F32 R2, -RZ, R112.H1_H1 ;  /* 0x30000070ff027230 */ /* 0x000fe20000004100 */
[----:B------:R-:W-:Y:S02]  /*23d30*/  SHF.R.U32.HI R30, RZ, 0x10, R41 ;  /* 0x00000010ff1e7819 */ /* 0x000fe40000011629 */
[----:B------:R-:W-:-:S02]  /*23d40*/  SHF.R.U32.HI R28, RZ, 0x10, R45 ;  /* 0x00000010ff1c7819 */ /* 0x000fc4000001162d */
[--C-:B------:R-:W-:Y:S01]  /*23d50*/  SHF.R.U64 R38, R42, 0x10, R43.reuse ;  /* 0x000000102a267819 */ /* 0x100fe2000000122b */
[----:B------:R-:W-:Y:S02]  /*23d60*/  HADD2.F32 R30, -RZ, R30.H0_H0 ;  /* 0x2000001eff1e7230 */ /* 0x000fe40000004100 */
[----:B------:R-:W-:Y:S01]  /*23d70*/  HADD2.F32 R28, -RZ, R28.H0_H0 ;  /* 0x2000001cff1c7230 */ /* 0x000fe20000004100 */
[----:B------:R-:W-:Y:S02]  /*23d80*/  SHF.R.U32.HI R31, RZ, 0x10, R43 ;  /* 0x00000010ff1f7819 */ /* 0x000fe4000001162b */
[----:B------:R-:W-:-:S03]  /*23d90*/  SHF.R.U32.HI R32, RZ, 0x10, R47 ;  /* 0x00000010ff207819 */ /* 0x000fc6000001162f */
[----:B------:R-:W-:Y:S01]  /*23da0*/  HADD2.F32 R31, -RZ, R31.H0_H0 ;  /* 0x2000001fff1f7230 */ /* 0x000fe20000004100 */
[----:B------:R-:W-:Y:S02]  /*23db0*/  SHF.R.U64 R39, R40, 0x10, R41 ;  /* 0x0000001028277819 */ /* 0x000fe40000001229 */
[----:B------:R-:W-:Y:S02]  /*23dc0*/  SHF.R.U64 R44, R44, 0x10, R45 ;  /* 0x000000102c2c7819 */ /* 0x000fe4000000122d */
[----:B------:R-:W-:Y:S01]  /*23dd0*/  SHF.R.U64 R40, R46, 0x10, R47 ;  /* 0x000000102e287819 */ /* 0x000fe2000000122f */
[----:B--2---:R-:W-:Y:S02]  /*23de0*/  HADD2.F32 R3, -RZ, R17.H0_H0 ;  /* 0x20000011ff037230 */ /* 0x004fe40000004100 */
[----:B---3--:R-:W-:-:S03]  /*23df0*/  HADD2.F32 R22, -RZ, R13.H0_H0 ;  /* 0x2000000dff167230 */ /* 0x008fc60000004100 */
[CC--:B------:R-:W-:Y:S01]  /*23e00*/  FMUL.FTZ R33, R3.reuse, R11.reuse ;  /* 0x0000000b03217220 */ /* 0x0c0fe20000410000 */
[----:B------:R-:W-:Y:S01]  /*23e10*/  HADD2.F32 R21, -RZ, R13.H1_H1 ;  /* 0x3000000dff157230 */ /* 0x000fe20000004100 */
[----:B------:R-:W-:Y:S01]  /*23e20*/  FMUL.FTZ R3, R3, R2 ;  /* 0x0000000203037220 */ /* 0x000fe20000410000 */
[----:B------:R-:W-:Y:S02]  /*23e30*/  HADD2.F32 R13, -RZ, R17.H1_H1 ;  /* 0x30000011ff0d7230 */ /* 0x000fe40000004100 */
[--C-:B------:R-:W-:Y:S01]  /*23e40*/  HADD2.F32 R25, -RZ, R12.reuse.H0_H0 ;  /* 0x2000000cff197230 */ /* 0x100fe20000004100 */
[----:B------:R-:W-:Y:S01]  /*23e50*/  FFMA.FTZ R42, R22, R11, R3 ;  /* 0x0000000b162a7223 */ /* 0x000fe20000010003 */
[----:B------:R-:W-:Y:S02]  /*23e60*/  HADD2.F32 R26, -RZ, R12.H1_H1 ;  /* 0x3000000cff1a7230 */ /* 0x000fe40000004100 */
[--C-:B------:R-:W-:Y:S02]  /*23e70*/  HADD2.F32 R24, -RZ, R14.reuse.H0_H0 ;  /* 0x2000000eff187230 */ /* 0x100fe40000004100 */
[----:B------:R-:W-:-:S02]  /*23e80*/  HADD2.F32 R27, -RZ, R14.H1_H1 ;  /* 0x3000000eff1b7230 */ /* 0x000fc40000004100 */
[--C-:B------:R-:W-:Y:S02]  /*23e90*/  HADD2.F32 R12, -RZ, R19.reuse.H0_H0 ;  /* 0x20000013ff0c7230 */ /* 0x100fe40000004100 */
[----:B------:R-:W-:Y:S02]  /*23ea0*/  HADD2.F32 R14, -RZ, R19.H1_H1 ;  /* 0x30000013ff0e7230 */ /* 0x000fe40000004100 */
[--C-:B------:R-:W-:Y:S02]  /*23eb0*/  HADD2.F32 R20, -RZ, R15.reuse.H0_H0 ;  /* 0x2000000fff147230 */ /* 0x100fe40000004100 */
[----:B------:R-:W-:Y:S02]  /*23ec0*/  HADD2.F32 R23, -RZ, R15.H1_H1 ;  /* 0x3000000fff177230 */ /* 0x000fe40000004100 */
[--C-:B------:R-:W-:Y:S02]  /*23ed0*/  HADD2.F32 R19, -RZ, R16.reuse.H0_H0 ;  /* 0x20000010ff137230 */ /* 0x100fe40000004100 */
[----:B------:R-:W-:-:S02]  /*23ee0*/  HADD2.F32 R17, -RZ, R16.H1_H1 ;  /* 0x30000010ff117230 */ /* 0x000fc40000004100 */
[--C-:B------:R-:W-:Y:S01]  /*23ef0*/  HADD2.F32 R3, -RZ, R113.reuse.H1_H1 ;  /* 0x30000071ff037230 */ /* 0x100fe20000004100 */
[----:B------:R-:W-:Y:S01]  /*23f00*/  FFMA.FTZ R43, R22, R2, -R33 ;  /* 0x00000002162b7223 */ /* 0x000fe20000010821 */
[--C-:B------:R-:W-:Y:S02]  /*23f10*/  HADD2.F32 R16, -RZ, R18.reuse.H0_H0 ;  /* 0x20000012ff107230 */ /* 0x100fe40000004100 */
[----:B------:R-:W-:Y:S01]  /*23f20*/  HADD2.F32 R15, -RZ, R18.H1_H1 ;  /* 0x30000012ff0f7230 */ /* 0x000fe20000004100 */
[C---:B------:R-:W-:Y:S01]  /*23f30*/  FMUL.FTZ R18, R13.reuse, R30 ;  /* 0x0000001e0d127220 */ /* 0x040fe20000410000 */
[----:B------:R-:W-:Y:S01]  /*23f40*/  HADD2.F32 R2, -RZ, R113.H0_H0 ;  /* 0x20000071ff027230 */ /* 0x000fe20000004100 */
[-C--:B------:R-:W-:Y:S02]  /*23f50*/  FMUL.FTZ R13, R13, R28.reuse ;  /* 0x0000001c0d0d7220 */ /* 0x080fe40000410000 */
[----:B------:R-:W-:Y:S02]  /*23f60*/  FMUL.FTZ R11, R12, R3 ;  /* 0x000000030c0b7220 */ /* 0x000fe40000410000 */
[----:B------:R-:W-:-:S02]  /*23f70*/  FFMA.FTZ R33, R21, R28, -R18 ;  /* 0x0000001c15217223 */ /* 0x000fc40000010812 */
[----:B------:R-:W-:Y:S01]  /*23f80*/  FFMA.FTZ R30, R21, R30, R13 ;  /* 0x0000001e151e7223 */ /* 0x000fe2000001000d */
[----:B------:R-:W-:Y:S01]  /*23f90*/  HADD2.F32 R13, -RZ, R32.H0_H0 ;  /* 0x20000020ff0d7230 */ /* 0x000fe20000004100 */
[-C--:B------:R-:W-:Y:S02]  /*23fa0*/  FMUL.FTZ R18, R12, R2.reuse ;  /* 0x000000020c127220 */ /* 0x080fe40000410000 */
[----:B------:R-:W-:Y:S02]  /*23fb0*/  FFMA.FTZ R32, R20, R2, R11 ;  /* 0x0000000214207223 */ /* 0x000fe4000001000b */
[----:B------:R-:W-:Y:S02]  /*23fc0*/  FMUL.FTZ R2, R14, R31 ;  /* 0x0000001f0e027220 */ /* 0x000fe40000410000 */
[----:B------:R-:W-:Y:S01]  /*23fd0*/  FFMA.FTZ R41, R20, R3, -R18 ;  /* 0x0000000314297223 */ /* 0x000fe20000010812 */
[----:B------:R-:W-:Y:S01]  /*23fe0*/  HADD2.F32 R3, -RZ, R114.H0_H0 ;  /* 0x20000072ff037230 */ /* 0x000fe20000004100 */
[----:B------:R-:W-:Y:S01]  /*23ff0*/  FFMA.FTZ R22, R23, R13, -R2 ;  /* 0x0000000d17167223 */ /* 0x000fe20000010802 */
[----:B------:R-:W-:-:S02]  /*24000*/  HADD2.F32 R12, -RZ, R115.H0_H0 ;  /* 0x20000073ff0c7230 */ /* 0x000fc40000004100 */
[----:B------:R-:W-:Y:S01]  /*24010*/  HADD2.F32 R2, -RZ, R114.H1_H1 ;  /* 0x30000072ff027230 */ /* 0x000fe20000004100 */
[C---:B------:R-:W-:Y:S01]  /*24020*/  FMUL.FTZ R18, R19.reuse, R3 ;  /* 0x0000000313127220 */ /* 0x040fe20000410000 */
[----:B------:R-:W-:Y:S01]  /*24030*/  HADD2.F32 R11, -RZ, R115.H1_H1 ;  /* 0x30000073ff0b7230 */ /* 0x000fe20000004100 */
[----:B------:R-:W-:Y:S02]  /*24040*/  FMUL.FTZ R14, R14, R13 ;  /* 0x0000000d0e0e7220 */ /* 0x000fe40000410000 */
[----:B------:R-:W-:Y:S02]  /*24050*/  FMUL.FTZ R19, R19, R12 ;  /* 0x0000000c13137220 */ /* 0x000fe40000410000 */
[----:B------:R-:W-:Y:S02]  /*24060*/  FMUL.FTZ R13, R16, R2 ;  /* 0x00000002100d7220 */ /* 0x000fe40000410000 */
[----:B------:R-:W-:Y:S01]  /*24070*/  FFMA.FTZ R23, R23, R31, R14 ;  /* 0x0000001f17177223 */ /* 0x000fe2000001000e */
[----:B------:R-:W-:Y:S01]  /*24080*/  HADD2.F32 R14, -RZ, R39.H0_H0 ;  /* 0x20000027ff0e7230 */ /* 0x000fe20000004100 */
[----:B------:R-:W-:-:S02]  /*24090*/  FFMA.FTZ R28, R25, R12, -R18 ;  /* 0x0000000c191c7223 */ /* 0x000fc40000010812 */
[----:B------:R-:W-:Y:S01]  /*240a0*/  FFMA.FTZ R21, R25, R3, R19 ;  /* 0x0000000319157223 */ /* 0x000fe20000010013 */
[----:B------:R-:W-:Y:S01]  /*240b0*/  HADD2.F32 R19, -RZ, R38.H0_H0 ;  /* 0x20000026ff137230 */ /* 0x000fe20000004100 */
[-C--:B------:R-:W-:Y:S01]  /*240c0*/  FMUL.FTZ R3, R16, R11.reuse ;  /* 0x0000000b10037220 */ /* 0x080fe20000410000 */
[----:B------:R-:W-:Y:S01]  /*240d0*/  HADD2.F32 R16, -RZ, R40.H0_H0 ;  /* 0x20000028ff107230 */ /* 0x000fe20000004100 */
[C---:B------:R-:W-:Y:S01]  /*240e0*/  FFMA.FTZ R18, R24.reuse, R11, -R13 ;  /* 0x0000000b18127223 */ /* 0x040fe2000001080d */
[----:B------:R-:W-:Y:S01]  /*240f0*/  HADD2.F32 R13, -RZ, R44.H0_H0 ;  /* 0x2000002cff0d7230 */ /* 0x000fe20000004100 */
[----:B------:R-:W-:Y:S02]  /*24100*/  FFMA.FTZ R20, R24, R2, R3 ;  /* 0x0000000218147223 */ /* 0x000fe40000010003 */
[----:B------:R-:W-:Y:S02]  /*24110*/  FMUL.FTZ R12, R17, R14 ;  /* 0x0000000e110c7220 */ /* 0x000fe40000410000 */
[----:B------:R-:W-:-:S02]  /*24120*/  FMUL.FTZ R3, R15, R19 ;  /* 0x000000130f037220 */ /* 0x000fc40000410000 */
[-C--:B------:R-:W-:Y:S02]  /*24130*/  FMUL.FTZ R11, R17, R13.reuse ;  /* 0x0000000d110b7220 */ /* 0x080fe40000410000 */
[-C--:B------:R-:W-:Y:S02]  /*24140*/  FMUL.FTZ R2, R15, R16.reuse ;  /* 0x000000100f027220 */ /* 0x080fe40000410000 */
[C---:B------:R-:W-:Y:S02]  /*24150*/  FFMA.FTZ R12, R26.reuse, R13, -R12 ;  /* 0x0000000d1a0c7223 */ /* 0x040fe4000001080c */
[C---:B------:R-:W-:Y:S02]  /*24160*/  FFMA.FTZ R3, R27.reuse, R16, -R3 ;  /* 0x000000101b037223 */ /* 0x040fe40000010803 */
[----:B------:R-:W-:Y:S02]  /*24170*/  FFMA.FTZ R11, R26, R14, R11 ;  /* 0x0000000e1a0b7223 */ /* 0x000fe4000001000b */
[----:B------:R-:W-:Y:S01]  /*24180*/  FFMA.FTZ R2, R27, R19, R2 ;  /* 0x000000131b027223 */ /* 0x000fe20000010002 */
[----:B------:R-:W-:-:S02]  /*24190*/  F2FP.PACK_AB R17, R33, R43 ;  /* 0x0000002b2111723e */ /* 0x000fc400000000ff */
[----:B------:R-:W-:Y:S02]  /*241a0*/  F2FP.PACK_AB R19, R22, R41 ;  /* 0x000000291613723e */ /* 0x000fe400000000ff */
[----:B------:R-:W-:Y:S02]  /*241b0*/  F2FP.PACK_AB R16, R12, R28 ;  /* 0x0000001c0c10723e */ /* 0x000fe400000000ff */
[----:B------:R-:W-:Y:S02]  /*241c0*/  F2FP.PACK_AB R18, R3, R18 ;  /* 0x000000120312723e */ /* 0x000fe400000000ff */
[----:B------:R-:W-:Y:S02]  /*241d0*/  F2FP.PACK_AB R13, R30, R42 ;  /* 0x0000002a1e0d723e */ /* 0x000fe400000000ff */
[----:B------:R-:W-:Y:S02]  /*241e0*/  F2FP.PACK_AB R15, R23, R32 ;  /* 0x00000020170f723e */ /* 0x000fe400000000ff */
[----:B------:R-:W-:-:S02]  /*241f0*/  F2FP.PACK_AB R12, R11, R21 ;  /* 0x000000150b0c723e */ /* 0x000fc400000000ff */
[----:B------:R-:W-:Y:S01]  /*24200*/  F2FP.PACK_AB R14, R2, R20 ;  /* 0x00000014020e723e */ /* 0x000fe200000000ff */
[----:B------:R1:W-:Y:S04]  /*24210*/  ST.E.128 [R36.64], R16 ;  /* 0x0000001024007985 */ /* 0x0003e8000c101d04 */
[----:B------:R1:W-:Y:S02]  /*24220*/  ST.E.128 [R34.64], R12 ;  /* 0x0000000c22007985 */ /* 0x0003e4000c101d04 */
.L_x_1426:
[----:B------:R-:W-:Y:S05]  /*24230*/  BSYNC B1 ;  /* 0x0000000000017941 */ /* 0x000fea0003800000 */
.L_x_1425:
[----:B------:R-:W-:Y:S01]  /*24240*/  IADD3 R2, R100, 0x20, RZ ;  /* 0x0000002064027810 */ /* 0x000fe20007ffe0ff */
[----:B------:R-:W-:Y:S03]  /*24250*/  BSSY B1, `(.L_x_1429) ;  /* 0x00000db000017945 */ /* 0x000fe60003800000 */
[----:B------:R-:W-:-:S13]  /*24260*/  ISETP.GE.AND P0, PT, R2, R101, PT ;  /* 0x000000650200720c */ /* 0x000fda0003f06270 */
[----:B------:R-:W-:Y:S05]  /*24270*/  @P0 BRA `(.L_x_1430) ;  /* 0x00000d8000000947 */ /* 0x000fea0003800000 */
[----:B------:R-:W-:Y:S01]  /*24280*/  ISETP.GE.AND P0, PT, R54, R29, PT ;  /* 0x0000001d3600720c */ /* 0x000fe20003f06270 */
[----:B------:R-:W-:Y:S01]  /*24290*/  IMAD.SHL.U32 R11, R2, 0x40, RZ ;  /* 0x00000040020b7824 */ /* 0x000fe200078e00ff */
[----:B------:R-:W-:Y:S01]  /*242a0*/  SHF.R.S32.HI R3, RZ, 0x1f, R2 ;  /* 0x0000001fff037819 */ /* 0x000fe20000011402 */
[----:B------:R-:W-:Y:S03]  /*242b0*/  BSSY B0, `(.L_x_1431) ;  /* 0x0000069000007945 */ /* 0x000fe60003800000 */
[----:B------:R-:W-:Y:S02]  /*242c0*/  LEA.HI R2, R3, R2, RZ, 0x3 ;  /* 0x0000000203027211 */ /* 0x000fe400078f18ff */
[----:B------:R-:W-:-:S03]  /*242d0*/  LOP3.LUT R22, R11, 0x1c0, RZ, 0xc0, !PT ;  /* 0x000001c00b167812 */ /* 0x000fc600078ec0ff */
[----:B------:R-:W-:Y:S01]  /*242e0*/  IMAD.SHL.U32 R2, R2, 0x40, RZ ;  /* 0x0000004002027824 */ /* 0x000fe200078e00ff */
[----:B------:R-:W-:-:S04]  /*242f0*/  SHF.R.U32.HI R48, RZ, 0x3, R22 ;  /* 0x00000003ff307819 */ /* 0x000fc80000011616 */
[----:B------:R-:W-:Y:S01]  /*24300*/  LOP3.LUT R30, R2, 0xfffffe00, RZ, 0xc0, !PT ;  /* 0xfffffe00021e7812 */ /* 0x000fe200078ec0ff */
[----:B------:R-:W-:Y:S05]  /*24310*/  @P0 BRA `(.L_x_1432) ;  /* 0x0000062000000947 */ /* 0x000fea0003800000 */
[----:B------:R-:W-:Y:S02]  /*24320*/  LEA.HI R11, R29, R52, RZ, 0x1d ;  /* 0x000000341d0b7211 */ /* 0x000fe400078fe8ff */
[----:B------:R-:W-:Y:S02]  /*24330*/  LOP3.LUT R2, R22, 0x38, R54, 0xf8, !PT ;  /* 0x0000003816027812 */ /* 0x000fe400078ef836 */
[----:B-1----:R-:W-:Y:S02]  /*24340*/  SHF.R.S32.HI R12, RZ, 0x1f, R11 ;  /* 0x0000001fff0c7819 */ /* 0x002fe4000001140b */
[----:B------:R-:W-:Y:S02]  /*24350*/  LOP3.LUT R3, R2, R48, RZ, 0x3c, !PT ;  /* 0x0000003002037212 */ /* 0x000fe400078e3cff */
[----:B------:R-:W-:Y:S02]  /*24360*/  SHF.L.U32 R2, R11, 0x3, RZ ;  /* 0x000000030b027819 */ /* 0x000fe400000006ff */
[----:B------:R-:W-:-:S02]  /*24370*/  LEA.HI R11, R12, R11, RZ, 0x3 ;  /* 0x0000000b0c0b7211 */ /* 0x000fc400078f18ff */
[----:B------:R-:W-:Y:S02]  /*24380*/  IADD3 R12, R30, R3, RZ ;  /* 0x000000031e0c7210 */ /* 0x000fe40007ffe0ff */
[----:B------:R-:W-:Y:S02]  /*24390*/  LOP3.LUT R3, R22, 0x38, R2, 0xf8, !PT ;  /* 0x0000003816037812 */ /* 0x000fe400078ef802 */
[----:B------:R-:W-:Y:S01]  /*243a0*/  SHF.L.U32 R2, R11, 0xa, RZ ;  /* 0x0000000a0b027819 */ /* 0x000fe200000006ff */
[----:B-----5:R-:W-:Y:S01]  /*243b0*/  IMAD.WIDE.U32 R38, R12, 0x2, R50 ;  /* 0x000000020c267825 */ /* 0x020fe200078e0032 */
[----:B------:R-:W-:Y:S02]  /*243c0*/  LOP3.LUT R3, R3, R48, RZ, 0x3c, !PT ;  /* 0x0000003003037212 */ /* 0x000fe400078e3cff */
[----:B------:R-:W-:Y:S02]  /*243d0*/  LOP3.LUT R2, R2, 0xffffe000, RZ, 0xc0, !PT ;  /* 0xffffe00002027812 */ /* 0x000fe400078ec0ff */
[----:B------:R-:W2:Y:S02]  /*243e0*/  LD.E.128 R12, [R38.64] ;  /* 0x00000004260c7980 */ /* 0x000ea4000c101d00 */
[----:B------:R-:W-:-:S05]  /*243f0*/  IADD3 R2, R3, R2, R30 ;  /* 0x0000000203027210 */ /* 0x000fca0007ffe01e */
[----:B------:R-:W-:-:S05]  /*24400*/  IMAD.WIDE.U32 R34, R2, 0x2, R50 ;  /* 0x0000000202227825 */ /* 0x000fca00078e0032 */
[----:B------:R-:W3:Y:S01]  /*24410*/  LD.E.128 R16, [R34.64] ;  /* 0x0000000422107980 */ /* 0x000ee2000c101d00 */
[----:B------:R-:W-:Y:S01]  /*24420*/  SHF.R.U32.HI R32, RZ, 0x10, R61 ;  /* 0x00000010ff207819 */ /* 0x000fe2000001163d */
[--C-:B------:R-:W-:Y:S01]  /*24430*/  HADD2.F32 R11, -RZ, R116.reuse.H0_H0 ;  /* 0x20000074ff0b7230 */ /* 0x100fe20000004100 */
[----:B------:R-:W-:Y:S01]  /*24440*/  SHF.R.U32.HI R31, RZ, 0x10, R57 ;  /* 0x00000010ff1f7819 */ /* 0x000fe20000011639 */
[----:B------:R-:W-:Y:S01]  /*24450*/  HADD2.F32 R2, -RZ, R116.H1_H1 ;  /* 0x30000074ff027230 */ /* 0x000fe20000004100 */
[----:B------:R-:W-:Y:S01]  /*24460*/  SHF.R.U32.HI R36, RZ, 0x10, R63 ;  /* 0x00000010ff247819 */ /* 0x000fe2000001163f */
[----:B------:R-:W-:Y:S01]  /*24470*/  HADD2.F32 R32, -RZ, R32.H0_H0 ;  /* 0x20000020ff207230 */ /* 0x000fe20000004100 */
[----:B------:R-:W-:Y:S01]  /*24480*/  SHF.R.U32.HI R33, RZ, 0x10, R59 ;  /* 0x00000010ff217819 */ /* 0x000fe2000001163b */
[----:B------:R-:W-:Y:S01]  /*24490*/  HADD2.F32 R31, -RZ, R31.H0_H0 ;  /* 0x2000001fff1f7230 */ /* 0x000fe20000004100 */
[----:B------:R-:W-:Y:S02]  /*244a0*/  SHF.R.U64 R40, R60, 0x10, R61 ;  /* 0x000000103c287819 */ /* 0x000fe4000000123d */
[----:B------:R-:W-:-:S02]  /*244b0*/  SHF.R.U64 R42, R62, 0x10, R63 ;  /* 0x000000103e2a7819 */ /* 0x000fc4000000123f */
[----:B------:R-:W-:Y:S02]  /*244c0*/  SHF.R.U64 R41, R56, 0x10, R57 ;  /* 0x0000001038297819 */ /* 0x000fe40000001239 */
[----:B------:R-:W-:Y:S01]  /*244d0*/  SHF.R.U64 R43, R58, 0x10, R59 ;  /* 0x000000103a2b7819 */ /* 0x000fe2000000123b */
[----:B--2---:R-:W-:Y:S02]  /*244e0*/  HADD2.F32 R20, -RZ, R13.H0_H0 ;  /* 0x2000000dff147230 */ /* 0x004fe40000004100 */
[--C-:B------:R-:W-:Y:S02]  /*244f0*/  HADD2.F32 R24, -RZ, R12.reuse.H0_H0 ;  /* 0x2000000cff187230 */ /* 0x100fe40000004100 */
[----:B------:R-:W-:Y:S02]  /*24500*/  HADD2.F32 R27, -RZ, R12.H1_H1 ;  /* 0x3000000cff1b7230 */ /* 0x000fe40000004100 */
[--C-:B------:R-:W-:Y:S02]  /*24510*/  HADD2.F32 R26, -RZ, R14.reuse.H0_H0 ;  /* 0x2000000eff1a7230 */ /* 0x100fe40000004100 */
[----:B------:R-:W-:-:S02]  /*24520*/  HADD2.F32 R28, -RZ, R14.H1_H1 ;  /* 0x3000000eff1c7230 */ /* 0x000fc40000004100 */
[----:B------:R-:W-:Y:S02]  /*24530*/  HADD2.F32 R23, -RZ, R15.H0_H0 ;  /* 0x2000000fff177230 */ /* 0x000fe40000004100 */
[--C-:B---3--:R-:W-:Y:S02]  /*24540*/  HADD2.F32 R3, -RZ, R17.reuse.H0_H0 ;  /* 0x20000011ff037230 */ /* 0x108fe40000004100 */
[----:B------:R-:W-:Y:S02]  /*24550*/  HADD2.F32 R12, -RZ, R17.H1_H1 ;  /* 0x30000011ff0c7230 */ /* 0x000fe40000004100 */
[----:B------:R-:W-:Y:S01]  /*24560*/  HADD2.F32 R25, -RZ, R15.H1_H1 ;  /* 0x3000000fff197230 */ /* 0x000fe20000004100 */
[CC--:B------:R-:W-:Y:S01]  /*24570*/  FMUL.FTZ R37, R3.reuse, R11.reuse ;  /* 0x0000000b03257220 */ /* 0x0c0fe20000410000 */
[----:B------:R-:W-:Y:S01]  /*24580*/  HADD2.F32 R21, -RZ, R13.H1_H1 ;  /* 0x3000000dff157230 */ /* 0x000fe20000004100 */
[-C--:B------:R-:W-:Y:S01]  /*24590*/  FMUL.FTZ R3, R3, R2.reuse ;  /* 0x0000000203037220 */ /* 0x080fe20000410000 */
[--C-:B------:R-:W-:Y:S01]  /*245a0*/  HADD2.F32 R15, -RZ, R19.reuse.H0_H0 ;  /* 0x20000013ff0f7230 */ /* 0x100fe20000004100 */
[----:B------:R-:W-:Y:S01]  /*245b0*/  FFMA.FTZ R47, R20, R2, -R37 ;  /* 0x00000002142f7223 */ /* 0x000fe20000010825 */
[----:B------:R-:W-:Y:S01]  /*245c0*/  HADD2.F32 R14, -RZ, R19.H1_H1 ;  /* 0x30000013ff0e7230 */ /* 0x000fe20000004100 */
[----:B------:R-:W-:Y:S01]  /*245d0*/  FMUL.FTZ R19, R12, R32 ;  /* 0x000000200c137220 */ /* 0x000fe20000410000 */
[----:B------:R-:W-:Y:S01]  /*245e0*/  HADD2.F32 R13, -RZ, R16.H0_H0 ;  /* 0x20000010ff0d7230 */ /* 0x000fe20000004100 */
[----:B------:R-:W-:Y:S01]  /*245f0*/  FFMA.FTZ R46, R20, R11, R3 ;  /* 0x0000000b142e7223 */ /* 0x000fe20000010003 */
[--C-:B------:R-:W-:Y:S01]  /*24600*/  HADD2.F32 R2, -RZ, R117.reuse.H0_H0 ;  /* 0x20000075ff027230 */ /* 0x100fe20000004100 */
[-C--:B------:R-:W-:Y:S01]  /*24610*/  FFMA.FTZ R37, R21, R31.reuse, -R19 ;  /* 0x0000001f15257223 */ /* 0x080fe20000010813 */
[----:B------:R-:W-:Y:S01]  /*24620*/  HADD2.F32 R3, -RZ, R118.H0_H0 ;  /* 0x20000076ff037230 */ /* 0x000fe20000004100 */
[----:B------:R-:W-:Y:S01]  /*24630*/  FMUL.FTZ R11, R12, R31 ;  /* 0x0000001f0c0b7220 */ /* 0x000fe20000410000 */
[----:B------:R-:W-:Y:S01]  /*24640*/  HADD2.F32 R17, -RZ, R16.H1_H1 ;  /* 0x30000010ff117230 */ /* 0x000fe20000004100 */
[C---:B------:R-:W-:Y:S01]  /*24650*/  FMUL.FTZ R19, R13.reuse, R2 ;  /* 0x000000020d137220 */ /* 0x040fe20000410000 */
[----:B------:R-:W-:Y:S01]  /*24660*/  HADD2.F32 R16, -RZ, R18.H0_H0 ;  /* 0x20000012ff107230 */ /* 0x000fe20000004100 */
[-C--:B------:R-:W-:Y:S01]  /*24670*/  FMUL.FTZ R13, R13, R3.reuse ;  /* 0x000000030d0d7220 */ /* 0x080fe20000410000 */
[----:B------:R-:W-:Y:S01]  /*24680*/  HADD2.F32 R12, -RZ, R117.H1_H1 ;  /* 0x30000075ff0c7230 */ /* 0x000fe20000004100 */
[----:B------:R-:W-:Y:S01]  /*24690*/  FFMA.FTZ R31, R21, R32, R11 ;  /* 0x00000020151f7223 */ /* 0x000fe2000001000b */
[--C-:B------:R-:W-:Y:S01]  /*246a0*/  HADD2.F32 R11, -RZ, R119.reuse.H0_H0 ;  /* 0x20000077ff0b7230 */ /* 0x100fe20000004100 */
[C---:B------:R-:W-:Y:S01]  /*246b0*/  FFMA.FTZ R44, R24.reuse, R2, R13 ;  /* 0x00000002182c7223 */ /* 0x040fe2000001000d */
[----:B------:R-:W-:Y:S01]  /*246c0*/  HADD2.F32 R2, -RZ, R118.H1_H1 ;  /* 0x30000076ff027230 */ /* 0x000fe20000004100 */
[----:B------:R-:W-:Y:S01]  /*246d0*/  FFMA.FTZ R45, R24, R3, -R19 ;  /* 0x00000003182d7223 */ /* 0x000fe20000010813 */
[----:B------:R-:W-:Y:S01]  /*246e0*/  HADD2.F32 R3, -RZ, R119.H1_H1 ;  /* 0x30000077ff037230 */ /* 0x000fe20000004100 */
[C---:B------:R-:W-:Y:S01]  /*246f0*/  FMUL.FTZ R13, R16.reuse, R12 ;  /* 0x0000000c100d7220 */ /* 0x040fe20000410000 */
[----:B------:R-:W-:Y:S01]  /*24700*/  HADD2.F32 R24, -RZ, R36.H0_H0 ;  /* 0x20000024ff187230 */ /* 0x000fe20000004100 */
[-C--:B------:R-:W-:Y:S01]  /*24710*/  FMUL.FTZ R16, R16, R11.reuse ;  /* 0x0000000b10107220 */ /* 0x080fe20000410000 */
[----:B------:R-:W-:Y:S01]  /*24720*/  HADD2.F32 R20, -RZ, R33.H0_H0 ;  /* 0x20000021ff147230 */ /* 0x000fe20000004100 */
[----:B------:R-:W-:Y:S01]  /*24730*/  FFMA.FTZ R32, R26, R11, -R13 ;  /* 0x0000000b1a207223 */ /* 0x000fe2000001080d */
[----:B------:R-:W-:Y:S01]  /*24740*/  HADD2.F32 R18, -RZ, R18.H1_H1 ;  /* 0x30000012ff127230 */ /* 0x000fe20000004100 */
[C---:B------:R-:W-:Y:S01]  /*24750*/  FMUL.FTZ R13, R15.reuse, R2 ;  /* 0x000000020f0d7220 */ /* 0x040fe20000410000 */
[----:B------:R-:W-:Y:S01]  /*24760*/  HADD2.F32 R21, -RZ, R42.H0_H0 ;  /* 0x2000002aff157230 */ /* 0x000fe20000004100 */
[----:B------:R-:W-:-:S02]  /*24770*/  FMUL.FTZ R15, R15, R3 ;  /* 0x000000030f0f7220 */ /* 0x000fc40000410000 */
[----:B------:R-:W-:Y:S02]  /*24780*/  FMUL.FTZ R11, R14, R24 ;  /* 0x000000180e0b7220 */ /* 0x000fe40000410000 */
[C---:B------:R-:W-:Y:S02]  /*24790*/  FFMA.FTZ R19, R23.reuse, R3, -R13 ;  /* 0x0000000317137223 */ /* 0x040fe4000001080d */
[----:B------:R-:W-:Y:S01]  /*247a0*/  FFMA.FTZ R26, R26, R12, R16 ;  /* 0x0000000c1a1a7223 */ /* 0x000fe20000010010 */
[----:B------:R-:W-:Y:S01]  /*247b0*/  HADD2.F32 R16, -RZ, R40.H0_H0 ;  /* 0x20000028ff107230 */ /* 0x000fe20000004100 */
[----:B------:R-:W-:Y:S01]  /*247c0*/  FFMA.FTZ R23, R23, R2, R15 ;  /* 0x0000000217177223 */ /* 0x000fe2000001000f */
[----:B------:R-:W-:Y:S01]  /*247d0*/  HADD2.F32 R15, -RZ, R41.H0_H0 ;  /* 0x20000029ff0f7230 */ /* 0x000fe20000004100 */
[-C--:B------:R-:W-:Y:S02]  /*247e0*/  FMUL.FTZ R3, R14, R20.reuse ;  /* 0x000000140e037220 */ /* 0x080fe40000410000 */
[----:B------:R-:W-:Y:S01]  /*247f0*/  FFMA.FTZ R2, R25, R20, -R11 ;  /* 0x0000001419027223 */ /* 0x000fe2000001080b */
[----:B------:R-:W-:Y:S01]  /*24800*/  HADD2.F32 R20, -RZ, R43.H0_H0 ;  /* 0x2000002bff147230 */ /* 0x000fe20000004100 */
[----:B------:R-:W-:-:S02]  /*24810*/  FMUL.FTZ R11, R17, R16 ;  /* 0x00000010110b7220 */ /* 0x000fc40000410000 */
[----:B------:R-:W-:Y:S01]  /*24820*/  FMUL.FTZ R14, R18, R21 ;  /* 0x00000015120e7220 */ /* 0x000fe20000410000 */
[----:B------:R-:W-:Y:S01]  /*24830*/  F2FP.PACK_AB R19, R2, R19 ;  /* 0x000000130213723e */ /* 0x000fe200000000ff */
[----:B------:R-:W-:Y:S01]  /*24840*/  FMUL.FTZ R12, R17, R15 ;  /* 0x0000000f110c7220 */ /* 0x000fe20000410000 */
[----:B------:R-:W-:Y:S01]  /*24850*/  F2FP.PACK_AB R17, R37, R47 ;  /* 0x0000002f2511723e */ /* 0x000fe200000000ff */
[-C--:B------:R-:W-:Y:S02]  /*24860*/  FMUL.FTZ R13, R18, R20.reuse ;  /* 0x00000014120d7220 */ /* 0x080fe40000410000 */
[----:B------:R-:W-:Y:S02]  /*24870*/  FFMA.FTZ R11, R27, R15, -R11 ;  /* 0x0000000f1b0b7223 */ /* 0x000fe4000001080b */
[----:B------:R-:W-:Y:S02]  /*24880*/  FFMA.FTZ R14, R28, R20, -R14 ;  /* 0x000000141c0e7223 */ /* 0x000fe4000001080e */
[----:B------:R-:W-:-:S02]  /*24890*/  FFMA.FTZ R3, R25, R24, R3 ;  /* 0x0000001819037223 */ /* 0x000fc40000010003 */
[----:B------:R-:W-:Y:S01]  /*248a0*/  FFMA.FTZ R12, R27, R16, R12 ;  /* 0x000000101b0c7223 */ /* 0x000fe2000001000c */
[----:B------:R-:W-:Y:S01]  /*248b0*/  F2FP.PACK_AB R16, R11, R45 ;  /* 0x0000002d0b10723e */ /* 0x000fe200000000ff */
[----:B------:R-:W-:Y:S01]  /*248c0*/  FFMA.FTZ R20, R28, R21, R13 ;  /* 0x000000151c147223 */ /* 0x000fe2000001000d */
[----:B------:R-:W-:Y:S02]  /*248d0*/  F2FP.PACK_AB R18, R14, R32 ;  /* 0x000000200e12723e */ /* 0x000fe400000000ff */
[----:B------:R-:W-:Y:S02]  /*248e0*/  F2FP.PACK_AB R15, R3, R23 ;  /* 0x00000017030f723e */ /* 0x000fe400000000ff */
[----:B------:R-:W-:Y:S01]  /*248f0*/  F2FP.PACK_AB R13, R31, R46 ;  /* 0x0000002e1f0d723e */ /* 0x000fe200000000ff */
[----:B------:R1:W-:Y:S01]  /*24900*/  ST.E.128 [R38.64], R16 ;  /* 0x0000001026007985 */ /* 0x0003e2000c101d04 */
[----:B------:R-:W-:Y:S02]  /*24910*/  F2FP.PACK_AB R12, R12, R44 ;  /* 0x0000002c0c0c723e */ /* 0x000fe400000000ff */
[----:B------:R-:W-:-:S05]  /*24920*/  F2FP.PACK_AB R14, R20, R26 ;  /* 0x0000001a140e723e */ /* 0x000fca00000000ff */
[----:B------:R1:W-:Y:S02]  /*24930*/  ST.E.128 [R34.64], R12 ;  /* 0x0000000c22007985 */ /* 0x0003e4000c101d04 */
.L_x_1432:
[----:B------:R-:W-:Y:S05]  /*24940*/  BSYNC B0 ;  /* 0x0000000000007941 */ /* 0x000fea0003800000 */
.L_x_1431:
[----:B------:R-:W-:-:S04]  /*24950*/  IADD3 R2, R54, 0x40, RZ ;  /* 0x0000004036027810 */ /* 0x000fc80007ffe0ff */
[----:B------:R-:W-:-:S13]  /*24960*/  ISETP.GE.AND P0, PT, R2, R29, PT ;  /* 0x0000001d0200720c */ /* 0x000fda0003f06270 */
[----:B------:R-:W-:Y:S05]  /*24970*/  @P0 BRA `(.L_x_1430) ;  /* 0x0000068000000947 */ /* 0x000fea0003800000 */
[----:B------:R-:W-:-:S04]  /*24980*/  SHF.R.S32.HI R11, RZ, 0x1f, R2 ;  /* 0x0000001fff0b7819 */ /* 0x000fc80000011402 */
[CC--:B------:R-:W-:Y:S02]  /*24990*/  LEA.HI R3, R11.reuse, R2.reuse, RZ, 0x3 ;  /* 0x000000020b037211 */ /* 0x0c0fe400078f18ff */
[----:B------:R-:W-:Y:S02]  /*249a0*/  LEA.HI R2, R11, R2, RZ, 0x6 ;  /* 0x000000020b027211 */ /* 0x000fe400078f30ff */
[--C-:B------:R-:W-:Y:S02]  /*249b0*/  SHF.R.S32.HI R11, RZ, 0x3, R3.reuse ;  /* 0x00000003ff0b7819 */ /* 0x100fe40000011403 */
[----:B-1----:R-:W-:Y:S02]  /*249c0*/  SHF.L.U32 R12, R2, 0x7, RZ ;  /* 0x00000007020c7819 */ /* 0x002fe400000006ff */
[----:B------:R-:W-:Y:S02]  /*249d0*/  LEA.HI R2, R29, R11, RZ, 0x1d ;  /* 0x0000000b1d027211 */ /* 0x000fe400078fe8ff */
[----:B------:R-:W-:-:S02]  /*249e0*/  LOP3.LUT R11, R22, 0x38, R3, 0xf8, !PT ;  /* 0x00000038160b7812 */ /* 0x000fc400078ef803 */
[----:B------:R-:W-:Y:S02]  /*249f0*/  SHF.R.S32.HI R3, RZ, 0x1f, R2 ;  /* 0x0000001fff037819 */ /* 0x000fe40000011402 */
[----:B------:R-:W-:Y:S02]  /*24a00*/  LOP3.LUT R13, R12, 0xffffe000, RZ, 0xc0, !PT ;  /* 0xffffe0000c0d7812 */ /* 0x000fe400078ec0ff */
[----:B------:R-:W-:Y:S02]  /*24a10*/  SHF.L.U32 R12, R2, 0x3, RZ ;  /* 0x00000003020c7819 */ /* 0x000fe400000006ff */
[----:B------:R-:W-:Y:S02]  /*24a20*/  LEA.HI R2, R3, R2, RZ, 0x3 ;  /* 0x0000000203027211 */ /* 0x000fe400078f18ff */
[----:B------:R-:W-:Y:S02]  /*24a30*/  LOP3.LUT R3, R22, 0x38, R12, 0xf8, !PT ;  /* 0x0000003816037812 */ /* 0x000fe400078ef80c */
[----:B------:R-:W-:-:S02]  /*24a40*/  SHF.L.U32 R2, R2, 0xa, RZ ;  /* 0x0000000a02027819 */ /* 0x000fc400000006ff */
[-C--:B------:R-:W-:Y:S02]  /*24a50*/  LOP3.LUT R3, R3, R48.reuse, RZ, 0x3c, !PT ;  /* 0x0000003003037212 */ /* 0x080fe400078e3cff */
[----:B------:R-:W-:Y:S02]  /*24a60*/  LOP3.LUT R2, R2, 0xffffe000, RZ, 0xc0, !PT ;  /* 0xffffe00002027812 */ /* 0x000fe400078ec0ff */
[----:B------:R-:W-:Y:S02]  /*24a70*/  LOP3.LUT R11, R11, R48, RZ, 0x3c, !PT ;  /* 0x000000300b0b7212 */ /* 0x000fe400078e3cff */
[--C-:B------:R-:W-:Y:S02]  /*24a80*/  IADD3 R2, R3, R2, R30.reuse ;  /* 0x0000000203027210 */ /* 0x100fe40007ffe01e */
        /* <DEDUP_REMOVED lines=8> */
[----:B------:R-:W-:-:S03]  /*24b10*/  SHF.R.U32.HI R28, RZ, 0x10, R69 ;  /* 0x00000010ff1c7819 */ /* 0x000fc60000011645 */
[----:B------:R-:W-:Y:S02]  /*24b20*/  HADD2.F32 R30, -RZ, R30.H0_H0 ;  /* 0x2000001eff1e7230 */ /* 0x000fe40000004100 */
[----:B------:R-:W-:Y:S01]  /*24b30*/  HADD2.F32 R28, -RZ, R28.H0_H0 ;  /* 0x2000001cff1c7230 */ /* 0x000fe20000004100 */
[----:B------:R-:W-:Y:S02]  /*24b40*/  SHF.R.U32.HI R31, RZ, 0x10, R67 ;  /* 0x00000010ff1f7819 */ /* 0x000fe40000011643 */
[----:B------:R-:W-:-:S03]  /*24b50*/  SHF.R.U32.HI R32, RZ, 0x10, R71 ;  /* 0x00000010ff207819 */ /* 0x000fc60000011647 */
[----:B------:R-:W-:Y:S01]  /*24b60*/  HADD2.F32 R31, -RZ, R31.H0_H0 ;  /* 0x2000001fff1f7230 */ /* 0x000fe20000004100 */
[----:B------:R-:W-:Y:S02]  /*24b70*/  SHF.R.U64 R38, R64, 0x10, R65 ;  /* 0x0000001040267819 */ /* 0x000fe40000001241 */
        /* <DEDUP_REMOVED lines=72> */
.L_x_1430:
[----:B------:R-:W-:Y:S05]  /*25000*/  BSYNC B1 ;  /* 0x0000000000017941 */ /* 0x000fea0003800000 */
.L_x_1429:
[----:B------:R-:W-:Y:S01]  /*25010*/  IADD3 R2, R100, 0x40, RZ ;  /* 0x0000004064027810 */ /* 0x000fe20007ffe0ff */
[----:B------:R-:W-:Y:S03]  /*25020*/  BSSY B1, `(.L_x_1433) ;  /* 0x00000db000017945 */ /* 0x000fe60003800000 */
[----:B------:R-:W-:-:S13]  /*25030*/  ISETP.GE.AND P0, PT, R2, R101, PT ;  /* 0x000000650200720c */ /* 0x000fda0003f06270 */
[----:B------:R-:W-:Y:S05]  /*25040*/  @P0 BRA `(.L_x_1434) ;  /* 0x00000d8000000947 */ /* 0x000fea0003800000 */
[----:B------:R-:W-:Y:S01]  /*25050*/  ISETP.GE.AND P0, PT, R54, R29, PT ;  /* 0x0000001d3600720c */ /* 0x000fe20003f06270 */
[----:B------:R-:W-:Y:S01]  /*25060*/  IMAD.SHL.U32 R11, R2, 0x40, RZ ;  /* 0x00000040020b7824 */ /* 0x000fe200078e00ff */
[----:B------:R-:W-:Y:S01]  /*25070*/  SHF.R.S32.HI R3, RZ, 0x1f, R2 ;  /* 0x0000001fff037819 */ /* 0x000fe20000011402 */
[----:B------:R-:W-:Y:S01]  /*25080*/  BSSY B0, `(.L_x_1435) ;  /* 0x000006a000007945 */ /* 0x000fe20003800000 */
[----:B------:R-:W-:Y:S02]  /*25090*/  SHF.R.U32.HI R48, RZ, 0x3, R29 ;  /* 0x00000003ff307819 */ /* 0x000fe4000001161d */
[----:B------:R-:W-:Y:S02]  /*250a0*/  LEA.HI R2, R3, R2, RZ, 0x3 ;  /* 0x0000000203027211 */ /* 0x000fe400078f18ff */
[----:B------:R-:W-:-:S03]  /*250b0*/  LOP3.LUT R21, R11, 0x1c0, RZ, 0xc0, !PT ;  /* 0x000001c00b157812 */ /* 0x000fc600078ec0ff */
[----:B------:R-:W-:Y:S01]  /*250c0*/  IMAD.SHL.U32 R2, R2, 0x40, RZ ;  /* 0x0000004002027824 */ /* 0x000fe200078e00ff */
[----:B------:R-:W-:-:S04]  /*250d0*/  SHF.R.U32.HI R49, RZ, 0x3, R21 ;  /* 0x00000003ff317819 */ /* 0x000fc80000011615 */
[----:B------:R-:W-:Y:S01]  /*250e0*/  LOP3.LUT R30, R2, 0xfffffe00, RZ, 0xc0, !PT ;  /* 0xfffffe00021e7812 */ /* 0x000fe200078ec0ff */
[----:B------:R-:W-:Y:S05]  /*250f0*/  @P0 BRA `(.L_x_1436) ;  /* 0x0000062000000947 */ /* 0x000fea0003800000 */
[----:B------:R-:W-:Y:S02]  /*25100*/  IADD3 R11, R52, R48, RZ ;  /* 0x00000030340b7210 */ /* 0x000fe40007ffe0ff */
        /* <DEDUP_REMOVED lines=97> */
.L_x_1436:
[----:B------:R-:W-:Y:S05]  /*25720*/  BSYNC B0 ;  /* 0x0000000000007941 */ /* 0x000fea0003800000 */
.L_x_1435:
[----:B------:R-:W-:-:S04]  /*25730*/  IADD3 R3, R54, 0x40, RZ ;  /* 0x0000004036037810 */ /* 0x000fc80007ffe0ff */
[----:B------:R-:W-:-:S13]  /*25740*/  ISETP.GE.AND P0, PT, R3, R29, PT ;  /* 0x0000001d0300720c */ /* 0x000fda0003f06270 */
[----:B------:R-:W-:Y:S05]  /*25750*/  @P0 BRA `(.L_x_1434) ;  /* 0x0000067000000947 */ /* 0x000fea0003800000 */
[----:B------:R-:W-:-:S04]  /*25760*/  SHF.R.S32.HI R11, RZ, 0x1f, R3 ;  /* 0x0000001fff0b7819 */ /* 0x000fc80000011403 */
[CC--:B------:R-:W-:Y:S02]  /*25770*/  LEA.HI R2, R11.reuse, R3.reuse, RZ, 0x6 ;  /* 0x000000030b027211 */ /* 0x0c0fe400078f30ff */
[----:B------:R-:W-:Y:S02]  /*25780*/  LEA.HI R3, R11, R3, RZ, 0x3 ;  /* 0x000000030b037211 */ /* 0x000fe400078f18ff */
[----:B------:R-:W-:Y:S02]  /*25790*/  SHF.L.U32 R11, R2, 0x7, RZ ;  /* 0x00000007020b7819 */ /* 0x000fe400000006ff */
[----:B------:R-:W-:Y:S02]  /*257a0*/  LEA.HI.SX32 R2, R3, R48, 0x1d ;  /* 0x0000003003027211 */ /* 0x000fe400078feaff */
[----:B-1----:R-:W-:Y:S02]  /*257b0*/  LOP3.LUT R12, R21, 0x38, R3, 0xf8, !PT ;  /* 0x00000038150c7812 */ /* 0x002fe400078ef803 */
[----:B------:R-:W-:-:S02]  /*257c0*/  SHF.R.S32.HI R3, RZ, 0x1f, R2 ;  /* 0x0000001fff037819 */ /* 0x000fc40000011402 */
[----:B------:R-:W-:Y:S02]  /*257d0*/  LOP3.LUT R13, R11, 0xffffe000, RZ, 0xc0, !PT ;  /* 0xffffe0000b0d7812 */ /* 0x000fe400078ec0ff */
[----:B------:R-:W-:Y:S02]  /*257e0*/  LOP3.LUT R11, R12, R49, RZ, 0x3c, !PT ;  /* 0x000000310c0b7212 */ /* 0x000fe400078e3cff */
[----:B------:R-:W-:Y:S02]  /*257f0*/  SHF.L.U32 R12, R2, 0x3, RZ ;  /* 0x00000003020c7819 */ /* 0x000fe400000006ff */
[----:B------:R-:W-:Y:S02]  /*25800*/  LEA.HI R2, R3, R2, RZ, 0x3 ;  /* 0x0000000203027211 */ /* 0x000fe400078f18ff */
[----:B------:R-:W-:Y:S02]  /*25810*/  LOP3.LUT R3, R21, 0x38, R12, 0xf8, !PT ;  /* 0x0000003815037812 */ /* 0x000fe400078ef80c */
[----:B------:R-:W-:-:S02]  /*25820*/  SHF.L.U32 R2, R2, 0xa, RZ ;  /* 0x0000000a02027819 */ /* 0x000fc400000006ff */
[----:B------:R-:W-:Y:S02]  /*25830*/  LOP3.LUT R3, R3, R49, RZ, 0x3c, !PT ;  /* 0x0000003103037212 */ /* 0x000fe400078e3cff */
[----:B------:R-:W-:Y:S02]  /*25840*/  LOP3.LUT R2, R2, 0xffffe000, RZ, 0xc0, !PT ;  /* 0xffffe00002027812 */ /* 0x000fe400078ec0ff */
[--C-:B------:R-:W-:Y:S02]  /*25850*/  IADD3 R11, R11, R13, R30.reuse ;  /* 0x0000000d0b0b7210 */ /* 0x100fe40007ffe01e */
[----:B------:R-:W-:-:S03]  /*25860*/  IADD3 R2, R3, R2, R30 ;  /* 0x0000000203027210 */ /* 0x000fc60007ffe01e */
[----:B-----5:R-:W-:-:S04]  /*25870*/  IMAD.WIDE.U32 R36, R11, 0x2, R50 ;  /* 0x000000020b247825 */ /* 0x020fc800078e0032 */
[----:B------:R-:W-:Y:S01]  /*25880*/  IMAD.WIDE.U32 R34, R2, 0x2, R50 ;  /* 0x0000000202227825 */ /* 0x000fe200078e0032 */
[----:B------:R-:W2:Y:S04]  /*25890*/  LD.E.128 R12, [R36.64] ;  /* 0x00000004240c7980 */ /* 0x000ea8000c101d00 */
[----:B------:R-:W3:Y:S01]  /*258a0*/  LD.E.128 R16, [R34.64] ;  /* 0x0000000422107980 */ /* 0x000ee2000c101d00 */
[--C-:B------:R-:W-:Y:S01]  /*258b0*/  HADD2.F32 R11, -RZ, R129.reuse.H0_H0 ;  /* 0x20000081ff0b7230 */ /* 0x100fe20000004100 */
[----:B------:R-:W-:Y:S01]  /*258c0*/  SHF.R.U32.HI R30, RZ, 0x10, R87 ;  /* 0x00000010ff1e7819 */ /* 0x000fe20000011657 */
[----:B------:R-:W-:Y:S01]  /*258d0*/  HADD2.F32 R2, -RZ, R129.H1_H1 ;  /* 0x30000081ff027230 */ /* 0x000fe20000004100 */
[----:B------:R-:W-:Y:S02]  /*258e0*/  SHF.R.U32.HI R28, RZ, 0x10, R91 ;  /* 0x00000010ff1c7819 */ /* 0x000fe4000001165b */
[----:B------:R-:W-:Y:S01]  /*258f0*/  SHF.R.U32.HI R31, RZ, 0x10, R85 ;  /* 0x00000010ff1f7819 */ /* 0x000fe20000011655 */
[----:B------:R-:W-:Y:S01]  /*25900*/  HADD2.F32 R30, -RZ, R30.H0_H0 ;  /* 0x2000001eff1e7230 */ /* 0x000fe20000004100 */
[----:B------:R-:W-:Y:S01]  /*25910*/  SHF.R.U32.HI R32, RZ, 0x10, R89 ;  /* 0x00000010ff207819 */ /* 0x000fe20000011659 */
[----:B------:R-:W-:Y:S01]  /*25920*/  HADD2.F32 R28, -RZ, R28.H0_H0 ;  /* 0x2000001cff1c7230 */ /* 0x000fe20000004100 */
[----:B------:R-:W-:-:S02]  /*25930*/  SHF.R.U64 R40, R86, 0x10, R87 ;  /* 0x0000001056287819 */ /* 0x000fc40000001257 */
[----:B------:R-:W-:Y:S02]  /*25940*/  SHF.R.U64 R38, R84, 0x10, R85 ;  /* 0x0000001054267819 */ /* 0x000fe40000001255 */
[----:B------:R-:W-:Y:S02]  /*25950*/  SHF.R.U64 R41, R90, 0x10, R91 ;  /* 0x000000105a297819 */ /* 0x000fe4000000125b */
[----:B------:R-:W-:Y:S01]  /*25960*/  SHF.R.U64 R39, R88, 0x10, R89 ;  /* 0x0000001058277819 */ /* 0x000fe20000001259 */
[----:B--2---:R-:W-:Y:S02]  /*25970*/  HADD2.F32 R21, -RZ, R15.H0_H0 ;  /* 0x2000000fff157230 */ /* 0x004fe40000004100 */
[--C-:B------:R-:W-:Y:S02]  /*25980*/  HADD2.F32 R25, -RZ, R12.reuse.H0_H0 ;  /* 0x2000000cff197230 */ /* 0x100fe40000004100 */
[----:B---3--:R-:W-:Y:S02]  /*25990*/  HADD2.F32 R3, -RZ, R19.H0_H0 ;  /* 0x20000013ff037230 */ /* 0x008fe40000004100 */
[----:B------:R-:W-:-:S02]  /*259a0*/  HADD2.F32 R26, -RZ, R12.H1_H1 ;  /* 0x3000000cff1a7230 */ /* 0x000fc40000004100 */
[----:B------:R-:W-:Y:S01]  /*259b0*/  HADD2.F32 R12, -RZ, R19.H1_H1 ;  /* 0x30000013ff0c7230 */ /* 0x000fe20000004100 */
[CC--:B------:R-:W-:Y:S01]  /*259c0*/  FMUL.FTZ R33, R3.reuse, R11.reuse ;  /* 0x0000000b03217220 */ /* 0x0c0fe20000410000 */
[----:B------:R-:W-:Y:S01]  /*259d0*/  HADD2.F32 R20, -RZ, R15.H1_H1 ;  /* 0x3000000fff147230 */ /* 0x000fe20000004100 */
[-C--:B------:R-:W-:Y:S01]  /*259e0*/  FMUL.FTZ R3, R3, R2.reuse ;  /* 0x0000000203037220 */ /* 0x080fe20000410000 */
[--C-:B------:R-:W-:Y:S01]  /*259f0*/  HADD2.F32 R22, -RZ, R13.reuse.H0_H0 ;  /* 0x2000000dff167230 */ /* 0x100fe20000004100 */
[C---:B------:R-:W-:Y:S01]  /*25a00*/  FFMA.FTZ R43, R21.reuse, R2, -R33 ;  /* 0x00000002152b7223 */ /* 0x040fe20000010821 */
[----:B------:R-:W-:Y:S01]  /*25a10*/  HADD2.F32 R24, -RZ, R13.H1_H1 ;  /* 0x3000000dff187230 */ /* 0x000fe20000004100 */
[----:B------:R-:W-:Y:S01]  /*25a20*/  FFMA.FTZ R42, R21, R11, R3 ;  /* 0x0000000b152a7223 */ /* 0x000fe20000010003 */
[--C-:B------:R-:W-:Y:S02]  /*25a30*/  HADD2.F32 R13, -RZ, R17.reuse.H0_H0 ;  /* 0x20000011ff0d7230 */ /* 0x100fe40000004100 */
[----:B------:R-:W-:-:S02]  /*25a40*/  HADD2.F32 R15, -RZ, R17.H1_H1 ;  /* 0x30000011ff0f7230 */ /* 0x000fc40000004100 */
[----:B------:R-:W-:Y:S02]  /*25a50*/  HADD2.F32 R3, -RZ, R130.H1_H1 ;  /* 0x30000082ff037230 */ /* 0x000fe40000004100 */
[--C-:B------:R-:W-:Y:S02]  /*25a60*/  HADD2.F32 R23, -RZ, R14.reuse.H0_H0 ;  /* 0x2000000eff177230 */ /* 0x100fe40000004100 */
[----:B------:R-:W-:Y:S01]  /*25a70*/  HADD2.F32 R27, -RZ, R14.H1_H1 ;  /* 0x3000000eff1b7230 */ /* 0x000fe20000004100 */
[----:B------:R-:W-:Y:S01]  /*25a80*/  FMUL.FTZ R11, R13, R3 ;  /* 0x000000030d0b7220 */ /* 0x000fe20000410000 */
[--C-:B------:R-:W-:Y:S02]  /*25a90*/  HADD2.F32 R19, -RZ, R16.reuse.H0_H0 ;  /* 0x20000010ff137230 */ /* 0x100fe40000004100 */
[----:B------:R-:W-:Y:S02]  /*25aa0*/  HADD2.F32 R17, -RZ, R16.H1_H1 ;  /* 0x30000010ff117230 */ /* 0x000fe40000004100 */
[----:B------:R-:W-:-:S02]  /*25ab0*/  HADD2.F32 R16, -RZ, R18.H0_H0 ;  /* 0x20000012ff107230 */ /* 0x000fc40000004100 */
[----:B------:R-:W-:Y:S01]  /*25ac0*/  HADD2.F32 R14, -RZ, R18.H1_H1 ;  /* 0x30000012ff0e7230 */ /* 0x000fe20000004100 */
[C---:B------:R-:W-:Y:S01]  /*25ad0*/  FMUL.FTZ R18, R12.reuse, R30 ;  /* 0x0000001e0c127220 */ /* 0x040fe20000410000 */
[----:B------:R-:W-:Y:S01]  /*25ae0*/  HADD2.F32 R2, -RZ, R130.H0_H0 ;  /* 0x20000082ff027230 */ /* 0x000fe20000004100 */
[-C--:B------:R-:W-:Y:S01]  /*25af0*/  FMUL.FTZ R12, R12, R28.reuse ;  /* 0x0000001c0c0c7220 */ /* 0x080fe20000410000 */
[----:B------:R-:W-:Y:S01]  /*25b00*/  HADD2.F32 R21, -RZ, R31.H0_H0 ;  /* 0x2000001fff157230 */ /* 0x000fe20000004100 */
[C---:B------:R-:W-:Y:S02]  /*25b10*/  FFMA.FTZ R33, R20.reuse, R28, -R18 ;  /* 0x0000001c14217223 */ /* 0x040fe40000010812 */
[----:B------:R-:W-:Y:S01]  /*25b20*/  FMUL.FTZ R18, R13, R2 ;  /* 0x000000020d127220 */ /* 0x000fe20000410000 */
[----:B------:R-:W-:Y:S01]  /*25b30*/  HADD2.F32 R13, -RZ, R32.H0_H0 ;  /* 0x20000020ff0d7230 */ /* 0x000fe20000004100 */
[----:B------:R-:W-:Y:S01]  /*25b40*/  FFMA.FTZ R28, R20, R30, R12 ;  /* 0x0000001e141c7223 */ /* 0x000fe2000001000c */
[--C-:B------:R-:W-:Y:S01]  /*25b50*/  HADD2.F32 R12, -RZ, R132.reuse.H0_H0 ;  /* 0x20000084ff0c7230 */ /* 0x100fe20000004100 */
[----:B------:R-:W-:Y:S01]  /*25b60*/  FFMA.FTZ R30, R22, R2, R11 ;  /* 0x00000002161e7223 */ /* 0x000fe2000001000b */
[----:B------:R-:W-:Y:S01]  /*25b70*/  HADD2.F32 R11, -RZ, R132.H1_H1 ;  /* 0x30000084ff0b7230 */ /* 0x000fe20000004100 */
[----:B------:R-:W-:-:S02]  /*25b80*/  FMUL.FTZ R2, R15, R21 ;  /* 0x000000150f027220 */ /* 0x000fc40000410000 */
[----:B------:R-:W-:Y:S01]  /*25b90*/  FFMA.FTZ R31, R22, R3, -R18 ;  /* 0x00000003161f7223 */ /* 0x000fe20000010812 */
[--C-:B------:R-:W-:Y:S01]  /*25ba0*/  HADD2.F32 R3, -RZ, R131.reuse.H0_H0 ;  /* 0x20000083ff037230 */ /* 0x100fe20000004100 */
[-C--:B------:R-:W-:Y:S01]  /*25bb0*/  FFMA.FTZ R22, R24, R13.reuse, -R2 ;  /* 0x0000000d18167223 */ /* 0x080fe20000010802 */
[----:B------:R-:W-:Y:S01]  /*25bc0*/  HADD2.F32 R2, -RZ, R131.H1_H1 ;  /* 0x30000083ff027230 */ /* 0x000fe20000004100 */
[----:B------:R-:W-:Y:S02]  /*25bd0*/  FMUL.FTZ R15, R15, R13 ;  /* 0x0000000d0f0f7220 */ /* 0x000fe40000410000 */
[C---:B------:R-:W-:Y:S02]  /*25be0*/  FMUL.FTZ R18, R19.reuse, R3 ;  /* 0x0000000313127220 */ /* 0x040fe40000410000 */
[----:B------:R-:W-:Y:S02]  /*25bf0*/  FMUL.FTZ R19, R19, R12 ;  /* 0x0000000c13137220 */ /* 0x000fe40000410000 */
[----:B------:R-:W-:-:S02]  /*25c00*/  FMUL.FTZ R13, R16, R2 ;  /* 0x00000002100d7220 */ /* 0x000fc40000410000 */
[----:B------:R-:W-:Y:S01]  /*25c10*/  FFMA.FTZ R20, R24, R21, R15 ;  /* 0x0000001518147223 */ /* 0x000fe2000001000f */
[----:B------:R-:W-:Y:S01]  /*25c20*/  HADD2.F32 R15, -RZ, R38.H0_H0 ;  /* 0x20000026ff0f7230 */ /* 0x000fe20000004100 */
[C---:B------:R-:W-:Y:S02]  /*25c30*/  FFMA.FTZ R24, R25.reuse, R12, -R18 ;  /* 0x0000000c19187223 */ /* 0x040fe40000010812 */
[----:B------:R-:W-:Y:S01]  /*25c40*/  FFMA.FTZ R21, R25, R3, R19 ;  /* 0x0000000319157223 */ /* 0x000fe20000010013 */
[----:B------:R-:W-:Y:S01]  /*25c50*/  HADD2.F32 R19, -RZ, R40.H0_H0 ;  /* 0x20000028ff137230 */ /* 0x000fe20000004100 */
[-C--:B------:R-:W-:Y:S01]  /*25c60*/  FMUL.FTZ R3, R16, R11.reuse ;  /* 0x0000000b10037220 */ /* 0x080fe20000410000 */
[----:B------:R-:W-:Y:S01]  /*25c70*/  HADD2.F32 R16, -RZ, R41.H0_H0 ;  /* 0x20000029ff107230 */ /* 0x000fe20000004100 */
[C---:B------:R-:W-:Y:S01]  /*25c80*/  FFMA.FTZ R18, R23.reuse, R11, -R13 ;  /* 0x0000000b17127223 */ /* 0x040fe2000001080d */
[----:B------:R-:W-:Y:S01]  /*25c90*/  HADD2.F32 R13, -RZ, R39.H0_H0 ;  /* 0x20000027ff0d7230 */ /* 0x000fe20000004100 */
[----:B------:R-:W-:-:S02]  /*25ca0*/  FFMA.FTZ R23, R23, R2, R3 ;  /* 0x0000000217177223 */ /* 0x000fc40000010003 */
[C---:B------:R-:W-:Y:S02]  /*25cb0*/  FMUL.FTZ R12, R17.reuse, R15 ;  /* 0x0000000f110c7220 */ /* 0x040fe40000410000 */
[----:B------:R-:W-:Y:S02]  /*25cc0*/  FMUL.FTZ R3, R14, R19 ;  /* 0x000000130e037220 */ /* 0x000fe40000410000 */
[----:B------:R-:W-:Y:S01]  /*25cd0*/  FMUL.FTZ R11, R17, R13 ;  /* 0x0000000d110b7220 */ /* 0x000fe20000410000 */
[----:B------:R-:W-:Y:S01]  /*25ce0*/  F2FP.PACK_AB R17, R22, R31 ;  /* 0x0000001f1611723e */ /* 0x000fe200000000ff */
[----:B------:R-:W-:Y:S02]  /*25cf0*/  FMUL.FTZ R2, R14, R16 ;  /* 0x000000100e027220 */ /* 0x000fe40000410000 */
[----:B------:R-:W-:Y:S01]  /*25d00*/  FFMA.FTZ R12, R26, R13, -R12 ;  /* 0x0000000d1a0c7223 */ /* 0x000fe2000001080c */
[----:B------:R-:W-:Y:S01]  /*25d10*/  F2FP.PACK_AB R13, R20, R30 ;  /* 0x0000001e140d723e */ /* 0x000fe200000000ff */
[----:B------:R-:W-:-:S02]  /*25d20*/  FFMA.FTZ R3, R27, R16, -R3 ;  /* 0x000000101b037223 */ /* 0x000fc40000010803 */
[----:B------:R-:W-:Y:S01]  /*25d30*/  FFMA.FTZ R11, R26, R15, R11 ;  /* 0x0000000f1a0b7223 */ /* 0x000fe2000001000b */
[----:B------:R-:W-:Y:S01]  /*25d40*/  F2FP.PACK_AB R16, R12, R24 ;  /* 0x000000180c10723e */ /* 0x000fe200000000ff */
[----:B------:R-:W-:Y:S01]  /*25d50*/  FFMA.FTZ R2, R27, R19, R2 ;  /* 0x000000131b027223 */ /* 0x000fe20000010002 */
[----:B------:R-:W-:Y:S02]  /*25d60*/  F2FP.PACK_AB R19, R33, R43 ;  /* 0x0000002b2113723e */ /* 0x000fe400000000ff */
[----:B------:R-:W-:Y:S02]  /*25d70*/  F2FP.PACK_AB R18, R3, R18 ;  /* 0x000000120312723e */ /* 0x000fe400000000ff */
[----:B------:R-:W-:Y:S02]  /*25d80*/  F2FP.PACK_AB R15, R28, R42 ;  /* 0x0000002a1c0f723e */ /* 0x000fe400000000ff */
[----:B------:R-:W-:Y:S01]  /*25d90*/  F2FP.PACK_AB R12, R11, R21 ;  /* 0x000000150b0c723e */ /* 0x000fe200000000ff */
[----:B------:R1:W-:Y:S01]  /*25da0*/  ST.E.128 [R36.64], R16 ;  /* 0x0000001024007985 */ /* 0x0003e2000c101d04 */
[----:B------:R-:W-:-:S05]  /*25db0*/  F2FP.PACK_AB R14, R2, R23 ;  /* 0x00000017020e723e */ /* 0x000fca00000000ff */
[----:B------:R1:W-:Y:S02]  /*25dc0*/  ST.E.128 [R34.64], R12 ;  /* 0x0000000c22007985 */ /* 0x0003e4000c101d04 */
.L_x_1434:
[----:B------:R-:W-:Y:S05]  /*25dd0*/  BSYNC B1 ;  /* 0x0000000000017941 */ /* 0x000fea0003800000 */
.L_x_1433:
[----:B------:R-:W-:Y:S01]  /*25de0*/  IADD3 R2, R100, 0x60, RZ ;  /* 0x0000006064027810 */ /* 0x000fe20007ffe0ff */
[----:B-1----:R-:W-:Y:S02]  /*25df0*/  IMAD.MOV.U32 R12, RZ, RZ, R146 ;  /* 0x000000ffff0c7224 */ /* 0x002fe400078e0092 */
[----:B------:R-:W-:Y:S01]  /*25e00*/  IMAD.MOV.U32 R13, RZ, RZ, 0x0 ;  /* 0x00000000ff0d7424 */ /* 0x000fe200078e00ff */
[----:B------:R-:W-:-:S13]  /*25e10*/  ISETP.GE.AND P0, PT, R2, R101, PT ;  /* 0x000000650200720c */ /* 0x000fda0003f06270 */
[----:B------:R-:W-:Y:S05]  /*25e20*/  @P0 RET.REL.NODEC R12 `(_ZN7cutlass13device_kernelIN5flash19enable_sm80_to_sm89INS1_16FlashAttnFwdSm80INS1_25CollectiveMainloopFwdSm80ILi8ELi1ELb0EN4cute5tupleIJNS5_1CILi128EEENS7_ILi48EEENS7_ILi256EEEEEELi256ENS_6half_tEfNS_4arch4Sm80ELb0ELb1ELb1ELb1ELb1ELb1ELb1ELb0EEENS1_21CollectiveEpilogueFwdINS6_IJS8_SA_S9_EEENS6_IJNS7_ILi1EEESI_SI_EEESC_SE_Li256ELb1ELb1ELb0ELb0EEENS1_19SingleTileSchedulerILb1ELb0ELb1ELi128EEEEEEEEEvNT_6ParamsE) ;  /* 0xfffda1d00c000950 */ /* 0x000fea0003c3ffff */
        /* <DEDUP_REMOVED lines=13> */
[----:B------:R-:W-:Y:S02]  /*25f00*/  SHF.R.S32.HI R12, RZ, 0x1f, R11 ;  /* 0x0000001fff0c7819 */ /* 0x000fe4000001140b */
        /* <DEDUP_REMOVED lines=43> */
[----:B------:R-:W-:Y:S01]  /*261c0*/  HADD2.F32 R2, -RZ, R134.H0_H0 ;  /* 0x20000086ff027230 */ /* 0x000fe20000004100 */
[-C--:B------:R-:W-:Y:S01]  /*261d0*/  FFMA.FTZ R37, R22, R31.reuse, -R19 ;  /* 0x0000001f16257223 */ /* 0x080fe20000010813 */
[--C-:B------:R-:W-:Y:S01]  /*261e0*/  HADD2.F32 R3, -RZ, R135.reuse.H0_H0 ;  /* 0x20000087ff037230 */ /* 0x100fe20000004100 */
        /* <DEDUP_REMOVED lines=33> */
[-C--:B------:R-:W-:Y:S01]  /*26400*/  FMUL.FTZ R12, R17, R15.reuse ;  /* 0x0000000f110c7220 */ /* 0x080fe20000410000 */
        /* <DEDUP_REMOVED lines=15> */
.L_x_1438:
[----:B------:R-:W-:Y:S05]  /*26500*/  BSYNC B0 ;  /* 0x0000000000007941 */ /* 0x000fea0003800000 */
.L_x_1437:
[----:B------:R-:W-:Y:S01]  /*26510*/  IADD3 R2, R54, 0x40, RZ ;  /* 0x0000004036027810 */ /* 0x000fe20007ffe0ff */
[----:B-1----:R-:W-:Y:S02]  /*26520*/  IMAD.MOV.U32 R12, RZ, RZ, R146 ;  /* 0x000000ffff0c7224 */ /* 0x002fe400078e0092 */
[----:B------:R-:W-:Y:S01]  /*26530*/  IMAD.MOV.U32 R13, RZ, RZ, 0x0 ;  /* 0x00000000ff0d7424 */ /* 0x000fe200078e00ff */
[----:B------:R-:W-:-:S13]  /*26540*/  ISETP.GE.AND P0, PT, R2, R29, PT ;  /* 0x0000001d0200720c */ /* 0x000fda0003f06270 */
[----:B------:R-:W-:Y:S05]  /*26550*/  @P0 RET.REL.NODEC R12 `(_ZN7cutlass13device_kernelIN5flash19enable_sm80_to_sm89INS1_16FlashAttnFwdSm80INS1_25CollectiveMainloopFwdSm80ILi8ELi1ELb0EN4cute5tupleIJNS5_1CILi128EEENS7_ILi48EEENS7_ILi256EEEEEELi256ENS_6half_tEfNS_4arch4Sm80ELb0ELb1ELb1ELb1ELb1ELb1ELb1ELb0EEENS1_21CollectiveEpilogueFwdINS6_IJS8_SA_S9_EEENS6_IJNS7_ILi1EEESI_SI_EEESC_SE_Li256ELb1ELb1ELb0ELb0EEENS1_19SingleTileSchedulerILb1ELb0ELb1ELi128EEEEEEEEEvNT_6ParamsE) ;  /* 0xfffd9aa00c000950 */ /* 0x000fea0003c3ffff */
[----:B------:R-:W-:-:S04]  /*26560*/  SHF.R.S32.HI R3, RZ, 0x1f, R2 ;  /* 0x0000001fff037819 */ /* 0x000fc80000011402 */
[CC--:B------:R-:W-:Y:S02]  /*26570*/  LEA.HI R11, R3.reuse, R2.reuse, RZ, 0x6 ;  /* 0x00000002030b7211 */ /* 0x0c0fe400078f30ff */
[----:B------:R-:W-:Y:S02]  /*26580*/  LEA.HI R3, R3, R2, RZ, 0x3 ;  /* 0x0000000203037211 */ /* 0x000fe400078f18ff */
[----:B------:R-:W-:Y:S02]  /*26590*/  SHF.L.U32 R11, R11, 0x7, RZ ;  /* 0x000000070b0b7819 */ /* 0x000fe400000006ff */
[----:B------:R-:W-:Y:S02]  /*265a0*/  LEA.HI.SX32 R2, R3, R41, 0x1d ;  /* 0x0000002903027211 */ /* 0x000fe400078feaff */
[----:B------:R-:W-:Y:S02]  /*265b0*/  LOP3.LUT R12, R21, 0x38, R3, 0xf8, !PT ;  /* 0x00000038150c7812 */ /* 0x000fe400078ef803 */
        /* <DEDUP_REMOVED lines=23> */
[----:B------:R-:W-:Y:S01]  /*26730*/  SHF.R.U64 R38, R104, 0x10, R105 ;  /* 0x0000001068267819 */ /* 0x000fe20000001269 */
[----:B------:R-:W-:Y:S01]  /*26740*/  HADD2.F32 R30, -RZ, R30.H0_H0 ;  /* 0x2000001eff1e7230 */ /* 0x000fe20000004100 */
[----:B------:R-:W-:Y:S01]  /*26750*/  SHF.R.U64 R36, R106, 0x10, R107 ;  /* 0x000000106a247819 */ /* 0x000fe2000000126b */
[----:B------:R-:W-:Y:S01]  /*26760*/  HADD2.F32 R31, -RZ, R31.H0_H0 ;  /* 0x2000001fff1f7230 */ /* 0x000fe20000004100 */
[----:B------:R-:W-:-:S02]  /*26770*/  SHF.R.U64 R39, R108, 0x10, R109 ;  /* 0x000000106c277819 */ /* 0x000fc4000000126d */
[----:B------:R-:W-:Y:S01]  /*26780*/  SHF.R.U64 R37, R110, 0x10, R111 ;  /* 0x000000106e257819 */ /* 0x000fe2000000126f */
[--C-:B--2---:R-:W-:Y:S02]  /*26790*/  HADD2.F32 R25, -RZ, R12.reuse.H0_H0 ;  /* 0x2000000cff197230 */ /* 0x104fe40000004100 */
[----:B------:R-:W-:Y:S02]  /*267a0*/  HADD2.F32 R27, -RZ, R12.H1_H1 ;  /* 0x3000000cff1b7230 */ /* 0x000fe40000004100 */
[----:B---3--:R-:W-:Y:S02]  /*267b0*/  HADD2.F32 R3, -RZ, R17.H0_H0 ;  /* 0x20000011ff037230 */ /* 0x008fe40000004100 */
[--C-:B------:R-:W-:Y:S02]  /*267c0*/  HADD2.F32 R24, -RZ, R14.reuse.H0_H0 ;  /* 0x2000000eff187230 */ /* 0x100fe40000004100 */
[----:B------:R-:W-:Y:S02]  /*267d0*/  HADD2.F32 R26, -RZ, R14.H1_H1 ;  /* 0x3000000eff1a7230 */ /* 0x000fe40000004100 */
[----:B------:R-:W-:-:S02]  /*267e0*/  HADD2.F32 R22, -RZ, R13.H0_H0 ;  /* 0x2000000dff167230 */ /* 0x000fc40000004100 */
[--C-:B------:R-:W-:Y:S02]  /*267f0*/  HADD2.F32 R12, -RZ, R19.reuse.H0_H0 ;  /* 0x20000013ff0c7230 */ /* 0x100fe40000004100 */
[----:B------:R-:W-:Y:S01]  /*26800*/  HADD2.F32 R14, -RZ, R19.H1_H1 ;  /* 0x30000013ff0e7230 */ /* 0x000fe20000004100 */
[CC--:B------:R-:W-:Y:S01]  /*26810*/  FMUL.FTZ R19, R3.reuse, R11.reuse ;  /* 0x0000000b03137220 */ /* 0x0c0fe20000410000 */
[----:B------:R-:W-:Y:S01]  /*26820*/  HADD2.F32 R21, -RZ, R13.H1_H1 ;  /* 0x3000000dff157230 */ /* 0x000fe20000004100 */
[-C--:B------:R-:W-:Y:S01]  /*26830*/  FMUL.FTZ R3, R3, R2.reuse ;  /* 0x0000000203037220 */ /* 0x080fe20000410000 */
[----:B------:R-:W-:Y:S01]  /*26840*/  HADD2.F32 R13, -RZ, R17.H1_H1 ;  /* 0x30000011ff0d7230 */ /* 0x000fe20000004100 */
[C---:B------:R-:W-:Y:S01]  /*26850*/  FFMA.FTZ R42, R22.reuse, R2, -R19 ;  /* 0x00000002162a7223 */ /* 0x040fe20000010813 */
[--C-:B------:R-:W-:Y:S01]  /*26860*/  HADD2.F32 R2, -RZ, R138.reuse.H0_H0 ;  /* 0x2000008aff027230 */ /* 0x100fe20000004100 */
[----:B------:R-:W-:Y:S01]  /*26870*/  FFMA.FTZ R41, R22, R11, R3 ;  /* 0x0000000b16297223 */ /* 0x000fe20000010003 */
[----:B------:R-:W-:Y:S01]  /*26880*/  HADD2.F32 R3, -RZ, R138.H1_H1 ;  /* 0x3000008aff037230 */ /* 0x000fe20000004100 */
[C---:B------:R-:W-:Y:S01]  /*26890*/  FMUL.FTZ R19, R13.reuse, R29 ;  /* 0x0000001d0d137220 */ /* 0x040fe20000410000 */
[--C-:B------:R-:W-:Y:S01]  /*268a0*/  HADD2.F32 R20, -RZ, R15.reuse.H0_H0 ;  /* 0x2000000fff147230 */ /* 0x100fe20000004100 */
[C---:B------:R-:W-:Y:S01]  /*268b0*/  FMUL.FTZ R11, R12.reuse, R2 ;  /* 0x000000020c0b7220 */ /* 0x040fe20000410000 */
[----:B------:R-:W-:Y:S01]  /*268c0*/  HADD2.F32 R23, -RZ, R15.H1_H1 ;  /* 0x3000000fff177230 */ /* 0x000fe20000004100 */
[----:B------:R-:W-:Y:S01]  /*268d0*/  FMUL.FTZ R12, R12, R3 ;  /* 0x000000030c0c7220 */ /* 0x000fe20000410000 */
[----:B------:R-:W-:Y:S01]  /*268e0*/  HADD2.F32 R15, -RZ, R18.H0_H0 ;  /* 0x20000012ff0f7230 */ /* 0x000fe20000004100 */
[-C--:B------:R-:W-:Y:S01]  /*268f0*/  FMUL.FTZ R13, R13, R28.reuse ;  /* 0x0000001c0d0d7220 */ /* 0x080fe20000410000 */
[--C-:B------:R-:W-:Y:S01]  /*26900*/  HADD2.F32 R17, -RZ, R16.reuse.H0_H0 ;  /* 0x20000010ff117230 */ /* 0x100fe20000004100 */
[----:B------:R-:W-:Y:S01]  /*26910*/  FFMA.FTZ R40, R21, R28, -R19 ;  /* 0x0000001c15287223 */ /* 0x000fe20000010813 */
[----:B------:R-:W-:Y:S01]  /*26920*/  HADD2.F32 R16, -RZ, R16.H1_H1 ;  /* 0x30000010ff107230 */ /* 0x000fe20000004100 */
[----:B------:R-:W-:Y:S01]  /*26930*/  FFMA.FTZ R28, R20, R2, R12 ;  /* 0x00000002141c7223 */ /* 0x000fe2000001000c */
[----:B------:R-:W-:Y:S01]  /*26940*/  HADD2.F32 R12, -RZ, R140.H0_H0 ;  /* 0x2000008cff0c7230 */ /* 0x000fe20000004100 */
[C---:B------:R-:W-:Y:S01]  /*26950*/  FMUL.FTZ R2, R14.reuse, R30 ;  /* 0x0000001e0e027220 */ /* 0x040fe20000410000 */
[----:B------:R-:W-:Y:S01]  /*26960*/  HADD2.F32 R18, -RZ, R18.H1_H1 ;  /* 0x30000012ff127230 */ /* 0x000fe20000004100 */
[----:B------:R-:W-:-:S02]  /*26970*/  FMUL.FTZ R14, R14, R31 ;  /* 0x0000001f0e0e7220 */ /* 0x000fc40000410000 */
[----:B------:R-:W-:Y:S02]  /*26980*/  FFMA.FTZ R22, R21, R29, R13 ;  /* 0x0000001d15167223 */ /* 0x000fe4000001000d */
[C---:B------:R-:W-:Y:S01]  /*26990*/  FFMA.FTZ R31, R23.reuse, R31, -R2 ;  /* 0x0000001f171f7223 */ /* 0x040fe20000010802 */
[--C-:B------:R-:W-:Y:S01]  /*269a0*/  HADD2.F32 R2, -RZ, R139.reuse.H1_H1 ;  /* 0x3000008bff027230 */ /* 0x100fe20000004100 */
[----:B------:R-:W-:Y:S01]  /*269b0*/  FFMA.FTZ R29, R20, R3, -R11 ;  /* 0x00000003141d7223 */ /* 0x000fe2000001080b */
[----:B------:R-:W-:Y:S01]  /*269c0*/  HADD2.F32 R3, -RZ, R139.H0_H0 ;  /* 0x2000008bff037230 */ /* 0x000fe20000004100 */
[----:B------:R-:W-:Y:S01]  /*269d0*/  FFMA.FTZ R23, R23, R30, R14 ;  /* 0x0000001e17177223 */ /* 0x000fe2000001000e */
[----:B------:R-:W-:Y:S01]  /*269e0*/  HADD2.F32 R11, -RZ, R140.H1_H1 ;  /* 0x3000008cff0b7230 */ /* 0x000fe20000004100 */
[----:B------:R-:W-:Y:S01]  /*269f0*/  FMUL.FTZ R13, R15, R2 ;  /* 0x000000020f0d7220 */ /* 0x000fe20000410000 */
[----:B------:R-:W-:Y:S01]  /*26a00*/  HADD2.F32 R14, -RZ, R36.H0_H0 ;  /* 0x20000024ff0e7230 */ /* 0x000fe20000004100 */
[----:B------:R-:W-:-:S02]  /*26a10*/  FMUL.FTZ R19, R17, R3 ;  /* 0x0000000311137220 */ /* 0x000fc40000410000 */
[-C--:B------:R-:W-:Y:S01]  /*26a20*/  FFMA.FTZ R20, R24, R11.reuse, -R13 ;  /* 0x0000000b18147223 */ /* 0x080fe2000001080d */
[----:B------:R-:W-:Y:S01]  /*26a30*/  HADD2.F32 R13, -RZ, R38.H0_H0 ;  /* 0x20000026ff0d7230 */ /* 0x000fe20000004100 */
[-C--:B------:R-:W-:Y:S02]  /*26a40*/  FMUL.FTZ R17, R17, R12.reuse ;  /* 0x0000000c11117220 */ /* 0x080fe40000410000 */
[----:B------:R-:W-:Y:S01]  /*26a50*/  FFMA.FTZ R21, R25, R12, -R19 ;  /* 0x0000000c19157223 */ /* 0x000fe20000010813 */
[----:B------:R-:W-:Y:S01]  /*26a60*/  HADD2.F32 R12, -RZ, R39.H0_H0 ;  /* 0x20000027ff0c7230 */ /* 0x000fe20000004100 */
[----:B------:R-:W-:Y:S01]  /*26a70*/  FMUL.FTZ R15, R15, R11 ;  /* 0x0000000b0f0f7220 */ /* 0x000fe20000410000 */
[----:B------:R-:W-:Y:S01]  /*26a80*/  HADD2.F32 R11, -RZ, R37.H0_H0 ;  /* 0x20000025ff0b7230 */ /* 0x000fe20000004100 */
[----:B------:R-:W-:Y:S01]  /*26a90*/  FFMA.FTZ R25, R25, R3, R17 ;  /* 0x0000000319197223 */ /* 0x000fe20000010011 */
[----:B------:R-:W-:Y:S01]  /*26aa0*/  F2FP.PACK_AB R17, R40, R42 ;  /* 0x0000002a2811723e */ /* 0x000fe200000000ff */
[----:B------:R-:W-:Y:S01]  /*26ab0*/  FFMA.FTZ R24, R24, R2, R15 ;  /* 0x0000000218187223 */ /* 0x000fe2000001000f */
[----:B------:R-:W-:Y:S01]  /*26ac0*/  F2FP.PACK_AB R19, R31, R29 ;  /* 0x0000001d1f13723e */ /* 0x000fe200000000ff */
[----:B------:R-:W-:Y:S01]  /*26ad0*/  FMUL.FTZ R2, R18, R14 ;  /* 0x0000000e12027220 */ /* 0x000fe20000410000 */
[----:B------:R-:W-:Y:S01]  /*26ae0*/  F2FP.PACK_AB R15, R23, R28 ;  /* 0x0000001c170f723e */ /* 0x000fe200000000ff */
[----:B------:R-:W-:-:S02]  /*26af0*/  FMUL.FTZ R3, R16, R13 ;  /* 0x0000000d10037220 */ /* 0x000fc40000410000 */
[-C--:B------:R-:W-:Y:S02]  /*26b00*/  FMUL.FTZ R18, R18, R11.reuse ;  /* 0x0000000b12127220 */ /* 0x080fe40000410000 */
[-C--:B------:R-:W-:Y:S02]  /*26b10*/  FMUL.FTZ R16, R16, R12.reuse ;  /* 0x0000000c10107220 */ /* 0x080fe40000410000 */
[C---:B------:R-:W-:Y:S02]  /*26b20*/  FFMA.FTZ R2, R26.reuse, R11, -R2 ;  /* 0x0000000b1a027223 */ /* 0x040fe40000010802 */
[C---:B------:R-:W-:Y:S02]  /*26b30*/  FFMA.FTZ R3, R27.reuse, R12, -R3 ;  /* 0x0000000c1b037223 */ /* 0x040fe40000010803 */
[----:B------:R-:W-:Y:S01]  /*26b40*/  FFMA.FTZ R14, R26, R14, R18 ;  /* 0x0000000e1a0e7223 */ /* 0x000fe20000010012 */
[----:B------:R-:W-:Y:S01]  /*26b50*/  F2FP.PACK_AB R18, R2, R20 ;  /* 0x000000140212723e */ /* 0x000fe200000000ff */
[----:B------:R-:W-:Y:S01]  /*26b60*/  FFMA.FTZ R12, R27, R13, R16 ;  /* 0x0000000d1b0c7223 */ /* 0x000fe20000010010 */
[----:B------:R-:W-:-:S02]  /*26b70*/  F2FP.PACK_AB R16, R3, R21 ;  /* 0x000000150310723e */ /* 0x000fc400000000ff */
[----:B------:R-:W-:Y:S02]  /*26b80*/  F2FP.PACK_AB R13, R22, R41 ;  /* 0x00000029160d723e */ /* 0x000fe400000000ff */
[----:B------:R-:W-:Y:S01]  /*26b90*/  F2FP.PACK_AB R14, R14, R24 ;  /* 0x000000180e0e723e */ /* 0x000fe200000000ff */
[----:B------:R1:W-:Y:S01]  /*26ba0*/  ST.E.128 [R34.64], R16 ;  /* 0x0000001022007985 */ /* 0x0003e2000c101d04 */
[----:B------:R-:W-:Y:S02]  /*26bb0*/  F2FP.PACK_AB R12, R12, R25 ;  /* 0x000000190c0c723e */ /* 0x000fe400000000ff */
[----:B------:R-:W-:Y:S02]  /*26bc0*/  MOV R2, R146 ;  /* 0x0000009200027202 */ /* 0x000fe40000000f00 */
[----:B------:R-:W-:Y:S01]  /*26bd0*/  MOV R3, 0x0 ;  /* 0x0000000000037802 */ /* 0x000fe20000000f00 */
[----:B------:R1:W-:Y:S03]  /*26be0*/  ST.E.128 [R32.64], R12 ;  /* 0x0000000c20007985 */ /* 0x0003e6000c101d04 */
[----:B------:R-:W-:Y:S05]  /*26bf0*/  RET.REL.NODEC R2 `(_ZN7cutlass13device_kernelIN5flash19enable_sm80_to_sm89INS1_16FlashAttnFwdSm80INS1_25CollectiveMainloopFwdSm80ILi8ELi1ELb0EN4cute5tupleIJNS5_1CILi128EEENS7_ILi48EEENS7_ILi256EEEEEELi256ENS_6half_tEfNS_4arch4Sm80ELb0ELb1ELb1ELb1ELb1ELb1ELb1ELb0EEENS1_21CollectiveEpilogueFwdINS6_IJS8_SA_S9_EEENS6_IJNS7_ILi1EEESI_SI_EEESC_SE_Li256ELb1ELb1ELb0ELb0EEENS1_19SingleTileSchedulerILb1ELb0ELb1ELi128EEEEEEEEEvNT_6ParamsE) ;  /* 0xfffd940002007950 */ /* 0x000fea0003c3ffff */
.L_x_1365:
        /* <DEDUP_REMOVED lines=8> */
.L_x_1366:
[----:B------:R-:W-:Y:S01]  /*26c80*/  IMAD.MOV.U32 R188, RZ, RZ, R28 ;  /* 0x000000ffffbc7224 */ /* 0x000fe200078e001c */
[----:B------:R-:W-:Y:S01]  /*26c90*/  MOV R3, 0x181f ;  /* 0x0000181f00037802 */ /* 0x000fe20000000f00 */
[----:B------:R-:W-:Y:S01]  /*26ca0*/  IMAD.MOV.U32 R189, RZ, RZ, RZ ;  /* 0x000000ffffbd7224 */ /* 0x000fe200078e00ff */
[----:B------:R-:W-:Y:S02]  /*26cb0*/  MOV R191, 0xffffffff ;  /* 0xffffffff00bf7802 */ /* 0x000fe40000000f00 */
[----:B------:R-:W-:Y:S02]  /*26cc0*/  MOV R2, 0x26ce0 ;  /* 0x00026ce000027802 */ /* 0x000fe40000000f00 */
[----:B-12---:R-:W-:Y:S05]  /*26cd0*/  CALL.REL.NOINC `($__internal_6_$__cuda_sm70_shflsync_idx_p) ;  /* 0x00000ea000007944 */ /* 0x006fea0003c00000 */
[----:B------:R-:W-:Y:S01]  /*26ce0*/  IMAD.MOV.U32 R188, RZ, RZ, R23 ;  /* 0x000000ffffbc7224 */ /* 0x000fe200078e0017 */
[----:B------:R-:W-:Y:S01]  /*26cf0*/  MOV R3, 0x181f ;  /* 0x0000181f00037802 */ /* 0x000fe20000000f00 */
[----:B------:R-:W-:Y:S01]  /*26d00*/  IMAD.MOV.U32 R189, RZ, RZ, RZ ;  /* 0x000000ffffbd7224 */ /* 0x000fe200078e00ff */
[----:B------:R-:W-:Y:S01]  /*26d10*/  MOV R12, R190 ;  /* 0x000000be000c7202 */ /* 0x000fe20000000f00 */
[----:B------:R-:W-:Y:S01]  /*26d20*/  IMAD.MOV.U32 R191, RZ, RZ, -0x1 ;  /* 0xffffffffffbf7424 */ /* 0x000fe200078e00ff */
[----:B------:R-:W-:-:S02]  /*26d30*/  MOV R13, R11 ;  /* 0x0000000b000d7202 */ /* 0x000fc40000000f00 */
[----:B------:R-:W-:Y:S02]  /*26d40*/  MOV R2, 0x26d60 ;  /* 0x00026d6000027802 */ /* 0x000fe40000000f00 */
[----:B------:R-:W-:Y:S05]  /*26d50*/  CALL.REL.NOINC `($__internal_6_$__cuda_sm70_shflsync_idx_p) ;  /* 0x00000e2000007944 */ /* 0x000fea0003c00000 */
[----:B------:R-:W-:Y:S01]  /*26d60*/  IMAD.MOV.U32 R14, RZ, RZ, R190 ;  /* 0x000000ffff0e7224 */ /* 0x000fe200078e00be */
[----:B------:R-:W-:Y:S01]  /*26d70*/  MOV R188, R38 ;  /* 0x0000002600bc7202 */ /* 0x000fe20000000f00 */
[----:B------:R-:W-:Y:S01]  /*26d80*/  IMAD.MOV.U32 R189, RZ, RZ, RZ ;  /* 0x000000ffffbd7224 */ /* 0x000fe200078e00ff */
[----:B------:R-:W-:Y:S01]  /*26d90*/  MOV R3, 0x181f ;  /* 0x0000181f00037802 */ /* 0x000fe20000000f00 */
[----:B------:R-:W-:Y:S01]  /*26da0*/  IMAD.MOV.U32 R191, RZ, RZ, -0x1 ;  /* 0xffffffffffbf7424 */ /* 0x000fe200078e00ff */
[----:B------:R-:W-:Y:S02]  /*26db0*/  MOV R2, 0x26dd0 ;  /* 0x00026dd000027802 */ /* 0x000fe40000000f00 */
[----:B------:R-:W-:Y:S05]  /*26dc0*/  CALL.REL.NOINC `($__internal_6_$__cuda_sm70_shflsync_idx_p) ;  /* 0x00000db000007944 */ /* 0x000fea0003c00000 */
[----:B------:R-:W-:Y:S01]  /*26dd0*/  MOV R2, R190 ;  /* 0x000000be00027202 */ /* 0x000fe20000000f00 */
[----:B------:R-:W-:Y:S05]  /*26de0*/  BRA `(.L_x_1440) ;  /* 0xffff69d000007947 */ /* 0x000fea000383ffff */
.L_x_1369:
[----:B------:R-:W-:Y:S01]  /*26df0*/  IMAD.MOV.U32 R188, RZ, RZ, R22 ;  /* 0x000000ffffbc7224 */ /* 0x000fe200078e0016 */
[----:B------:R-:W-:Y:S01]  /*26e00*/  MOV R3, 0x181f ;  /* 0x0000181f00037802 */ /* 0x000fe20000000f00 */
[----:B------:R-:W-:Y:S01]  /*26e10*/  IMAD.MOV.U32 R189, RZ, RZ, 0x1 ;  /* 0x00000001ffbd7424 */ /* 0x000fe200078e00ff */
[----:B------:R-:W-:Y:S02]  /*26e20*/  MOV R191, 0xffffffff ;  /* 0xffffffff00bf7802 */ /* 0x000fe40000000f00 */
[----:B------:R-:W-:-:S02]  /*26e30*/  MOV R2, 0x26e50 ;  /* 0x00026e5000027802 */ /* 0x000fc40000000f00 */
[----:B---3--:R-:W-:Y:S05]  /*26e40*/  CALL.REL.NOINC `($__internal_6_$__cuda_sm70_shflsync_idx_p) ;  /* 0x00000d3000007944 */ /* 0x008fea0003c00000 */
        /* <DEDUP_REMOVED lines=8> */
[----:B------:R-:W-:Y:S01]  /*26ed0*/  IMAD.MOV.U32 R188, RZ, RZ, R23 ;  /* 0x000000ffffbc7224 */ /* 0x000fe200078e0017 */
[----:B------:R-:W-:Y:S01]  /*26ee0*/  MOV R3, 0x181f ;  /* 0x0000181f00037802 */ /* 0x000fe20000000f00 */
[----:B------:R-:W-:Y:S01]  /*26ef0*/  IMAD.MOV.U32 R189, RZ, RZ, 0x1 ;  /* 0x00000001ffbd7424 */ /* 0x000fe200078e00ff */
[----:B------:R-:W-:Y:S01]  /*26f00*/  MOV R12, R190 ;  /* 0x000000be000c7202 */ /* 0x000fe20000000f00 */
[----:B------:R-:W-:Y:S01]  /*26f10*/  IMAD.MOV.U32 R191, RZ, RZ, -0x1 ;  /* 0xffffffffffbf7424 */ /* 0x000fe200078e00ff */
[----:B------:R-:W-:-:S02]  /*26f20*/  MOV R2, 0x26f40 ;  /* 0x00026f4000027802 */ /* 0x000fc40000000f00 */
[----:B------:R-:W-:Y:S05]  /*26f30*/  CALL.REL.NOINC `($__internal_6_$__cuda_sm70_shflsync_idx_p) ;  /* 0x00000c4000007944 */ /* 0x000fea0003c00000 */
        /* <DEDUP_REMOVED lines=9> */
.L_x_1372:
[----:B------:R-:W-:Y:S01]  /*26fd0*/  IMAD.MOV.U32 R188, RZ, RZ, R22 ;  /* 0x000000ffffbc7224 */ /* 0x000fe200078e0016 */
[----:B------:R-:W-:Y:S01]  /*26fe0*/  MOV R3, 0x181f ;  /* 0x0000181f00037802 */ /* 0x000fe20000000f00 */
[----:B------:R-:W-:Y:S01]  /*26ff0*/  IMAD.MOV.U32 R189, RZ, RZ, 0x2 ;  /* 0x00000002ffbd7424 */ /* 0x000fe200078e00ff */
[----:B------:R-:W-:-:S02]  /*27000*/  MOV R191, 0xffffffff ;  /* 0xffffffff00bf7802 */ /* 0x000fc40000000f00 */
[----:B------:R-:W-:Y:S02]  /*27010*/  MOV R2, 0x27030 ;  /* 0x0002703000027802 */ /* 0x000fe40000000f00 */
[----:B------:R-:W-:Y:S05]  /*27020*/  CALL.REL.NOINC `($__internal_6_$__cuda_sm70_shflsync_idx_p) ;  /* 0x00000b5000007944 */ /* 0x000fea0003c00000 */
[----:B------:R-:W-:Y:S01]  /*27030*/  MOV R13, R190 ;  /* 0x000000be000d7202 */ /* 0x000fe20000000f00 */
[----:B------:R-:W-:Y:S05]  /*27040*/  BRA `(.L_x_1442) ;  /* 0xffff72f000007947 */ /* 0x000fea000383ffff */
.L_x_1373:
[----:B------:R-:W-:Y:S01]  /*27050*/  IMAD.MOV.U32 R188, RZ, RZ, R28 ;  /* 0x000000ffffbc7224 */ /* 0x000fe200078e001c */
[----:B------:R-:W-:Y:S01]  /*27060*/  MOV R3, 0x181f ;  /* 0x0000181f00037802 */ /* 0x000fe20000000f00 */
[----:B------:R-:W-:Y:S01]  /*27070*/  IMAD.MOV.U32 R189, RZ, RZ, 0x2 ;  /* 0x00000002ffbd7424 */ /* 0x000fe200078e00ff */
[----:B------:R-:W-:Y:S02]  /*27080*/  MOV R191, 0xffffffff ;  /* 0xffffffff00bf7802 */ /* 0x000fe40000000f00 */
[----:B------:R-:W-:Y:S02]  /*27090*/  MOV R2, 0x270b0 ;  /* 0x000270b000027802 */ /* 0x000fe40000000f00 */
[----:B-12---:R-:W-:Y:S05]  /*270a0*/  CALL.REL.NOINC `($__internal_6_$__cuda_sm70_shflsync_idx_p) ;  /* 0x00000ad000007944 */ /* 0x006fea0003c00000 */
[----:B------:R-:W-:Y:S01]  /*270b0*/  IMAD.MOV.U32 R188, RZ, RZ, R23 ;  /* 0x000000ffffbc7224 */ /* 0x000fe200078e0017 */
[----:B------:R-:W-:Y:S01]  /*270c0*/  MOV R189, 0x2 ;  /* 0x0000000200bd7802 */ /* 0x000fe20000000f00 */
[----:B------:R-:W-:Y:S01]  /*270d0*/  IMAD.MOV.U32 R3, RZ, RZ, 0x181f ;  /* 0x0000181fff037424 */ /* 0x000fe200078e00ff */
[----:B------:R-:W-:Y:S01]  /*270e0*/  MOV R191, 0xffffffff ;  /* 0xffffffff00bf7802 */ /* 0x000fe20000000f00 */
[----:B------:R-:W-:Y:S01]  /*270f0*/  IMAD.MOV.U32 R12, RZ, RZ, R190 ;  /* 0x000000ffff0c7224 */ /* 0x000fe200078e00be */
        /* <DEDUP_REMOVED lines=11> */
.L_x_1376:
[----:B------:R-:W-:Y:S01]  /*271b0*/  IMAD.MOV.U32 R188, RZ, RZ, R22 ;  /* 0x000000ffffbc7224 */ /* 0x000fe200078e0016 */
[----:B------:R-:W-:Y:S01]  /*271c0*/  MOV R3, 0x181f ;  /* 0x0000181f00037802 */ /* 0x000fe20000000f00 */
[----:B------:R-:W-:Y:S01]  /*271d0*/  IMAD.MOV.U32 R189, RZ, RZ, 0x3 ;  /* 0x00000003ffbd7424 */ /* 0x000fe200078e00ff */
[----:B------:R-:W-:-:S02]  /*271e0*/  MOV R191, 0xffffffff ;  /* 0xffffffff00bf7802 */ /* 0x000fc40000000f00 */
[----:B------:R-:W-:Y:S02]  /*271f0*/  MOV R2, 0x27210 ;  /* 0x0002721000027802 */ /* 0x000fe40000000f00 */
[----:B---3--:R-:W-:Y:S05]  /*27200*/  CALL.REL.NOINC `($__internal_6_$__cuda_sm70_shflsync_idx_p) ;  /* 0x0000097000007944 */ /* 0x008fea0003c00000 */
[----:B------:R-:W-:Y:S01]  /*27210*/  MOV R13, R190 ;  /* 0x000000be000d7202 */ /* 0x000fe20000000f00 */
[----:B------:R-:W-:Y:S05]  /*27220*/  BRA `(.L_x_1444) ;  /* 0xffff76e000007947 */ /* 0x000fea000383ffff */
.L_x_1377:
[----:B------:R-:W-:Y:S01]  /*27230*/  IMAD.MOV.U32 R188, RZ, RZ, R28 ;  /* 0x000000ffffbc7224 */ /* 0x000fe200078e001c */
[----:B------:R-:W-:Y:S01]  /*27240*/  MOV R3, 0x181f ;  /* 0x0000181f00037802 */ /* 0x000fe20000000f00 */
[----:B------:R-:W-:Y:S01]  /*27250*/  IMAD.MOV.U32 R189, RZ, RZ, 0x3 ;  /* 0x00000003ffbd7424 */ /* 0x000fe200078e00ff */
[----:B------:R-:W-:Y:S02]  /*27260*/  MOV R191, 0xffffffff ;  /* 0xffffffff00bf7802 */ /* 0x000fe40000000f00 */
[----:B------:R-:W-:Y:S02]  /*27270*/  MOV R2, 0x27290 ;  /* 0x0002729000027802 */ /* 0x000fe40000000f00 */
[----:B-123--:R-:W-:Y:S05]  /*27280*/  CALL.REL.NOINC `($__internal_6_$__cuda_sm70_shflsync_idx_p) ;  /* 0x000008f000007944 */ /* 0x00efea0003c00000 */
        /* <DEDUP_REMOVED lines=16> */
.L_x_1410:
        /* <DEDUP_REMOVED lines=8> */
.L_x_1411:
        /* <DEDUP_REMOVED lines=23> */
.L_x_1414:
        /* <DEDUP_REMOVED lines=29> */
.L_x_1417:
        /* <DEDUP_REMOVED lines=8> */
.L_x_1418:
        /* <DEDUP_REMOVED lines=9> */
[----:B------:R-:W-:Y:S01]  /*27860*/  MOV R12, R190 ;  /* 0x000000be000c7202 */ /* 0x000fe20000000f00 */
[----:B------:R-:W-:Y:S01]  /*27870*/  IMAD.MOV.U32 R191, RZ, RZ, -0x1 ;  /* 0xffffffffffbf7424 */ /* 0x000fe200078e00ff */
[----:B------:R-:W-:-:S02]  /*27880*/  MOV R13, R11 ;  /* 0x0000000b000d7202 */ /* 0x000fc40000000f00 */
[----:B------:R-:W-:Y:S02]  /*27890*/  MOV R2, 0x278b0 ;  /* 0x000278b000027802 */ /* 0x000fe40000000f00 */
[----:B------:R-:W-:Y:S05]  /*278a0*/  CALL.REL.NOINC `($__internal_6_$__cuda_sm70_shflsync_idx_p) ;  /* 0x000002d000007944 */ /* 0x000fea0003c00000 */
        /* <DEDUP_REMOVED lines=9> */
.L_x_1421:
[----:B------:R-:W-:Y:S01]  /*27940*/  IMAD.MOV.U32 R188, RZ, RZ, R18 ;  /* 0x000000ffffbc7224 */ /* 0x000fe200078e0012 */
[----:B------:R-:W-:Y:S01]  /*27950*/  MOV R3, 0x181f ;  /* 0x0000181f00037802 */ /* 0x000fe20000000f00 */
[----:B------:R-:W-:Y:S01]  /*27960*/  IMAD.MOV.U32 R189, RZ, RZ, 0x3 ;  /* 0x00000003ffbd7424 */ /* 0x000fe200078e00ff */
[----:B------:R-:W-:Y:S02]  /*27970*/  MOV R191, 0xffffffff ;  /* 0xffffffff00bf7802 */ /* 0x000fe40000000f00 */
[----:B------:R-:W-:-:S02]  /*27980*/  MOV R2, 0x279a0 ;  /* 0x000279a000027802 */ /* 0x000fc40000000f00 */
[----:B---3--:R-:W-:Y:S05]  /*27990*/  CALL.REL.NOINC `($__internal_6_$__cuda_sm70_shflsync_idx_p) ;  /* 0x000001e000007944 */ /* 0x008fea0003c00000 */
[----:B------:R-:W-:Y:S01]  /*279a0*/  MOV R13, R190 ;  /* 0x000000be000d7202 */ /* 0x000fe20000000f00 */
[----:B------:R-:W-:Y:S05]  /*279b0*/  BRA `(.L_x_1451) ;  /* 0xffffb5a000007947 */ /* 0x000fea000383ffff */
.L_x_1422:
[----:B------:R-:W-:Y:S01]  /*279c0*/  IMAD.MOV.U32 R188, RZ, RZ, R24 ;  /* 0x000000ffffbc7224 */ /* 0x000fe200078e0018 */
[----:B------:R-:W-:Y:S01]  /*279d0*/  MOV R3, 0x181f ;  /* 0x0000181f00037802 */ /* 0x000fe20000000f00 */
[----:B------:R-:W-:Y:S01]  /*279e0*/  IMAD.MOV.U32 R189, RZ, RZ, 0x3 ;  /* 0x00000003ffbd7424 */ /* 0x000fe200078e00ff */
[----:B------:R-:W-:-:S02]  /*279f0*/  MOV R191, 0xffffffff ;  /* 0xffffffff00bf7802 */ /* 0x000fc40000000f00 */
[----:B------:R-:W-:Y:S02]  /*27a00*/  MOV R2, 0x27a20 ;  /* 0x00027a2000027802 */ /* 0x000fe40000000f00 */
[----:B-123--:R-:W-:Y:S05]  /*27a10*/  CALL.REL.NOINC `($__internal_6_$__cuda_sm70_shflsync_idx_p) ;  /* 0x0000016000007944 */ /* 0x00efea0003c00000 */
[----:B------:R-:W-:Y:S01]  /*27a20*/  IMAD.MOV.U32 R188, RZ, RZ, R19 ;  /* 0x000000ffffbc7224 */ /* 0x000fe200078e0013 */
[----:B------:R-:W-:Y:S01]  /*27a30*/  MOV R189, 0x3 ;  /* 0x0000000300bd7802 */ /* 0x000fe20000000f00 */
[----:B------:R-:W-:Y:S01]  /*27a40*/  IMAD.MOV.U32 R3, RZ, RZ, 0x181f ;  /* 0x0000181fff037424 */ /* 0x000fe200078e00ff */
[----:B------:R-:W-:Y:S01]  /*27a50*/  MOV R191, 0xffffffff ;  /* 0xffffffff00bf7802 */ /* 0x000fe20000000f00 */
[----:B------:R-:W-:Y:S01]  /*27a60*/  IMAD.MOV.U32 R12, RZ, RZ, R190 ;  /* 0x000000ffff0c7224 */ /* 0x000fe200078e00be */
[----:B------:R-:W-:Y:S02]  /*27a70*/  MOV R2, 0x27a90 ;  /* 0x00027a9000027802 */ /* 0x000fe40000000f00 */
        /* <DEDUP_REMOVED lines=10> */
        .weak           $__internal_5_$__cuda_sm70_shflsync_bfly_p
        .type           $__internal_5_$__cuda_sm70_shflsync_bfly_p,@function
        .size           $__internal_5_$__cuda_sm70_shflsync_bfly_p,($__internal_6_$__cuda_sm70_shflsync_idx_p - $__internal_5_$__cuda_sm70_shflsync_bfly_p)
$__internal_5_$__cuda_sm70_shflsync_bfly_p:
[----:B------:R-:W-:Y:S02]  /*27b20*/  MOV R23, 0xffffffff ;  /* 0xffffffff00177802 */ /* 0x000fe40000000f00 */
[----:B------:R-:W-:-:S02]  /*27b30*/  MOV R3, 0x1f ;  /* 0x0000001f00037802 */ /* 0x000fc40000000f00 */
[----:B------:R-:W-:Y:S04]  /*27b40*/  WARPSYNC R23 ;  /* 0x0000001700007348 */ /* 0x000fe80003800000 */
[----:B------:R1:W2:Y:S02]  /*27b50*/  SHFL.BFLY PT, R0, R4, R0, R3 ;  /* 0x0c00000004007389 */ /* 0x0002a400000e0003 */
[----:B-1----:R-:W-:-:S04]  /*27b60*/  MOV R3, 0x0 ;  /* 0x0000000000037802 */ /* 0x002fc80000000f00 */
[----:B--2---:R-:W-:Y:S05]  /*27b70*/  RET.REL.NODEC R2 `(_ZN7cutlass13device_kernelIN5flash19enable_sm80_to_sm89INS1_16FlashAttnFwdSm80INS1_25CollectiveMainloopFwdSm80ILi8ELi1ELb0EN4cute5tupleIJNS5_1CILi128EEENS7_ILi48EEENS7_ILi256EEEEEELi256ENS_6half_tEfNS_4arch4Sm80ELb0ELb1ELb1ELb1ELb1ELb1ELb1ELb0EEENS1_21CollectiveEpilogueFwdINS6_IJS8_SA_S9_EEENS6_IJNS7_ILi1EEESI_SI_EEESC_SE_Li256ELb1ELb1ELb0ELb0EEENS1_19SingleTileSchedulerILb1ELb0ELb1ELi128EEEEEEEEEvNT_6ParamsE) ;  /* 0xfffd848002007950 */ /* 0x004fea0003c3ffff */
        .weak           $__internal_6_$__cuda_sm70_shflsync_idx_p
        .type           $__internal_6_$__cuda_sm70_shflsync_idx_p,@function
        .size           $__internal_6_$__cuda_sm70_shflsync_idx_p,(.L_x_1785 - $__internal_6_$__cuda_sm70_shflsync_idx_p)
$__internal_6_$__cuda_sm70_shflsync_idx_p:
[----:B------:R-:W-:Y:S04]  /*27b80*/  WARPSYNC R191 ;  /* 0x000000bf00007348 */ /* 0x000fe80003800000 */
[----:B------:R1:W2:Y:S02]  /*27b90*/  SHFL.IDX PT, R190, R188, R189, R3 ;  /* 0x000000bdbcbe7389 */ /* 0x0002a400000e0003 */
[----:B-1----:R-:W-:-:S04]  /*27ba0*/  MOV R3, 0x0 ;  /* 0x0000000000037802 */ /* 0x002fc80000000f00 */
[----:B--2---:R-:W-:Y:S05]  /*27bb0*/  RET.REL.NODEC R2 `(_ZN7cutlass13device_kernelIN5flash19enable_sm80_to_sm89INS1_16FlashAttnFwdSm80INS1_25CollectiveMainloopFwdSm80ILi8ELi1ELb0EN4cute5tupleIJNS5_1CILi128EEENS7_ILi48EEENS7_ILi256EEEEEELi256ENS_6half_tEfNS_4arch4Sm80ELb0ELb1ELb1ELb1ELb1ELb1ELb1ELb0EEENS1_21CollectiveEpilogueFwdINS6_IJS8_SA_S9_EEENS6_IJNS7_ILi1EEESI_SI_EEESC_SE_Li256ELb1ELb1ELb0ELb0EEENS1_19SingleTileSchedulerILb1ELb0ELb1ELi128EEEEEEEEEvNT_6ParamsE) ;  /* 0xfffd844002007950 */ /* 0x004fea0003c3ffff */
.L_x_1453:
        /* <DEDUP_REMOVED lines=12> */
.L_x_1785:


//--------------------- .text._ZN7cutlass13device_kernelIN5flash19enable_sm80_to_sm89INS1_16FlashAttnFwdSm80INS1_25CollectiveMainloopFwdSm80ILi8ELi1ELb0EN4cute5tupleIJNS5_1CILi128EEENS7_ILi96EEENS7_ILi256EEEEEELi256ENS_6half_tEfNS_4arch4Sm80ELb1ELb0ELb1ELb0ELb1ELb0ELb1ELb0EEENS1_21CollectiveEpilogueFwdINS6_IJS8_SA_S9_EEENS6_IJNS7_ILi1EEESI_SI_EEESC_SE_Li256ELb0ELb1ELb0ELb0EEENS1_30DynamicPersistentTileSchedulerILi256ELi256ELb0ELb1ELb0EEEEEEEEEvNT_6ParamsE --------------------------
	.section	.text._ZN7cutlass13device_kernelIN5flash19enable_sm80_to_sm89INS1_16FlashAttnFwdSm80INS1_25CollectiveMainloopFwdSm80ILi8ELi1ELb0EN4cute5tupleIJNS5_1CILi128EEENS7_ILi96EEENS7_ILi256EEEEEELi256ENS_6half_tEfNS_4arch4Sm80ELb1ELb0ELb1ELb0ELb1ELb0ELb1ELb0EEENS1_21CollectiveEpilogueFwdINS6_IJS8_SA_S9_EEENS6_IJNS7_ILi1EEESI_SI_EEESC_SE_Li256ELb0ELb1ELb0ELb0EEENS1_30DynamicPersistentTileSchedulerILi256ELi256ELb0ELb1ELb0EEEEEEEEEvNT_6ParamsE,"ax",@progbits
	.sectioninfo	@"SHI_REGISTERS=255"
	.align	128
.text._ZN7cutlass13device_kernelIN5flash19enable_sm80_to_sm89INS1_16FlashAttnFwdSm80INS1_25CollectiveMainloopFwdSm80ILi8ELi1ELb0EN4cute5tupleIJNS5_1CILi128EEENS7_ILi96EEENS7_ILi256EEEEEELi256ENS_6half_tEfNS_4arch4Sm80ELb1ELb0ELb1ELb0ELb1ELb0ELb1ELb0EEENS1_21CollectiveEpilogueFwdINS6_IJS8_SA_S9_EEENS6_IJNS7_ILi1EEESI_SI_EEESC_SE_Li256ELb0ELb1ELb0ELb0EEENS1_30DynamicPersistentTileSchedulerILi256ELi256ELb0ELb1ELb0EEEEEEEEEvNT_6ParamsE:
        .type           _ZN7cutlass13device_kernelIN5flash19enable_sm80_to_sm89INS1_16FlashAttnFwdSm80INS1_25CollectiveMainloopFwdSm80ILi8ELi1ELb0EN4cute5tupleIJNS5_1CILi128EEENS7_ILi96EEENS7_ILi256EEEEEELi256ENS_6half_tEfNS_4arch4Sm80ELb1ELb0ELb1ELb0ELb1ELb0ELb1ELb0EEENS1_21CollectiveEpilogueFwdINS6_IJS8_SA_S9_EEENS6_IJNS7_ILi1EEESI_SI_EEESC_SE_Li256ELb0ELb1ELb0ELb0EEENS1_30DynamicPersistentTileSchedulerILi256ELi256ELb0ELb1ELb0EEEEEEEEEvNT_6ParamsE,@function
        .size           _ZN7cutlass13device_kernelIN5flash19enable_sm80_to_sm89INS1_16FlashAttnFwdSm80INS1_25CollectiveMainloopFwdSm80ILi8ELi1ELb0EN4cute5tupleIJNS5_1CILi128EEENS7_ILi96EEENS7_ILi256EEEEEELi256ENS_6half_tEfNS_4arch4Sm80ELb1ELb0ELb1ELb0ELb1ELb0ELb1ELb0EEENS1_21CollectiveEpilogueFwdINS6_IJS8_SA_S9_EEENS6_IJNS7_ILi1EEESI_SI_EEESC_SE_Li256ELb0ELb1ELb0ELb0EEENS1_30DynamicPersistentTileSchedulerILi256ELi256ELb0ELb1ELb0EEEEEEEEEvNT_6ParamsE,(.L_x_1789 - _ZN7cutlass13device_kernelIN5flash19enable_sm80_to_sm89INS1_16FlashAttnFwdSm80INS1_25CollectiveMainloopFwdSm80ILi8ELi1ELb0EN4cute5tupleIJNS5_1CILi128EEENS7_ILi96EEENS7_ILi256EEEEEELi256ENS_6half_tEfNS_4arch4Sm80ELb1ELb0ELb1ELb0ELb1ELb0ELb1ELb0EEENS1_21CollectiveEpilogueFwdINS6_IJS8_SA_S9_EEENS6_IJNS7_ILi1EEESI_SI_EEESC_SE_Li256ELb0ELb1ELb0ELb0EEENS1_30DynamicPersistentTileSchedulerILi256ELi256ELb0ELb1ELb0EEEEEEEEEvNT_6ParamsE)
        .other          _ZN7cutlass13device_kernelIN5flash19enable_sm80_to_sm89INS1_16FlashAttnFwdSm80INS1_25CollectiveMainloopFwdSm80ILi8ELi1ELb0EN4cute5tupleIJNS5_1CILi128EEENS7_ILi96EEENS7_ILi256EEEEEELi256ENS_6half_tEfNS_4arch4Sm80ELb1ELb0ELb1ELb0ELb1ELb0ELb1ELb0EEENS1_21CollectiveEpilogueFwdINS6_IJS8_SA_S9_EEENS6_IJNS7_ILi1EEESI_SI_EEESC_SE_Li256ELb0ELb1ELb0ELb0EEENS1_30DynamicPersistentTileSchedulerILi256ELi256ELb0ELb1ELb0EEEEEEEEEvNT_6ParamsE,@"STO_CUDA_ENTRY STV_DEFAULT"
_ZN7cutlass13device_kernelIN5flash19enable_sm80_to_sm89INS1_16FlashAttnFwdSm80INS1_25CollectiveMainloopFwdSm80ILi8ELi1ELb0EN4cute5tupleIJNS5_1CILi128EEENS7_ILi96EEENS7_ILi256EEEEEELi256ENS_6half_tEfNS_4arch4Sm80ELb1ELb0ELb1ELb0ELb1ELb0ELb1ELb0EEENS1_21CollectiveEpilogueFwdINS6_IJS8_SA_S9_EEENS6_IJNS7_ILi1EEESI_SI_EEESC_SE_Li256ELb0ELb1ELb0ELb0EEENS1_30DynamicPersistentTileSchedulerILi256ELi256ELb0ELb1ELb0EEEEEEEEEvNT_6ParamsE:
        /* <DEDUP_REMOVED lines=13> */
[----:B------:R-:W-:Y:S01]  /*00d0*/  ULDC.64 UR6, c[0x0][0x118] ;  /* 0x0000460000067ab9 */ /* 0x000fe20000000a00 */
[----:B------:R-:W-:Y:S01]  /*00e0*/  IMAD.MOV.U32 R233, RZ, RZ, 0x40 ;  /* 0x00000040ffe97424 */ /* 0x000fe200078e00ff */
[CC--:B------:R-:W-:Y:S02]  /*00f0*/  LEA.HI R2, R13.reuse, R19.reuse, RZ, 0x4 ;  /* 0x000000130d027211 */ /* 0x0c0fe400078f20ff */
[----:B------:R-:W-:Y:S02]  /*0100*/  LEA.HI R8, R13, R19, RZ, 0x3 ;  /* 0x000000130d087211 */ /* 0x000fe400078f18ff */
[----:B------:R-:W-:Y:S02]  /*0110*/  SHF.R.S32.HI R3, RZ, 0x4, R2 ;  /* 0x00000004ff037819 */ /* 0x000fe40000011402 */
[----:B------:R-:W-:-:S02]  /*0120*/  SHF.R.S32.HI R18, RZ, 0x3, R8 ;  /* 0x00000003ff127819 */ /* 0x000fc40000011408 */
[----:B------:R-:W-:Y:S02]  /*0130*/  LEA.HI R0, R2, R3, RZ, 0x1 ;  /* 0x0000000302007211 */ /* 0x000fe400078f08ff */
[----:B------:R-:W-:Y:S01]  /*0140*/  LOP3.LUT R4, R8, 0xfffffff8, RZ, 0xc0, !PT ;  /* 0xfffffff808047812 */ /* 0x000fe200078ec0ff */
[----:B------:R-:W-:Y:S01]  /*0150*/  IMAD.SHL.U32 R5, R18, 0x40, RZ ;  /* 0x0000004012057824 */ /* 0x000fe200078e00ff */
[----:B------:R-:W-:Y:S02]  /*0160*/  LOP3.LUT R0, R0, 0xfffffffe, RZ, 0xc0, !PT ;  /* 0xfffffffe00007812 */ /* 0x000fe400078ec0ff */
[-C--:B------:R-:W-:Y:S01]  /*0170*/  LEA.HI R10, R13, R19.reuse, RZ, 0x2 ;  /* 0x000000130d0a7211 */ /* 0x080fe200078f10ff */
[----:B------:R-:W-:Y:S01]  /*0180*/  IMAD.IADD R17, R19, 0x1, -R4 ;  /* 0x0000000113117824 */ /* 0x000fe200078e0a04 */
[----:B------:R-:W-:Y:S01]  /*0190*/  LEA.HI R9, R13, R19, RZ, 0x5 ;  /* 0x000000130d097211 */ /* 0x000fe200078f28ff */
[----:B------:R-:W-:Y:S01]  /*01a0*/  IMAD.IADD R12, R3, 0x1, -R0 ;  /* 0x00000001030c7824 */ /* 0x000fe200078e0a00 */
[----:B------:R-:W-:Y:S01]  /*01b0*/  LOP3.LUT R0, R2, 0xfffffff0, RZ, 0xc0, !PT ;  /* 0xfffffff002007812 */ /* 0x000fe200078ec0ff */
[----:B------:R-:W-:Y:S01]  /*01c0*/  IMAD.SHL.U32 R245, R17, 0x8, RZ ;  /* 0x0000000811f57824 */ /* 0x000fe200078e00ff */
[----:B------:R-:W-:-:S02]  /*01d0*/  SHF.R.S32.HI R7, RZ, 0x2, R10 ;  /* 0x00000002ff077819 */ /* 0x000fc4000001140a */
[----:B------:R-:W-:Y:S01]  /*01e0*/  SHF.R.S32.HI R3, RZ, 0x1f, R10 ;  /* 0x0000001fff037819 */ /* 0x000fe2000001140a */
[----:B------:R-:W-:Y:S01]  /*01f0*/  IMAD.IADD R2, R19, 0x1, -R0 ;  /* 0x0000000113027824 */ /* 0x000fe200078e0a00 */
[----:B------:R-:W-:Y:S01]  /*0200*/  LOP3.LUT R0, R5, 0x1c0, RZ, 0xc0, !PT ;  /* 0x000001c005007812 */ /* 0x000fe200078ec0ff */
[----:B------:R-:W-:Y:S01]  /*0210*/  IMAD.SHL.U32 R5, R17, 0x40, RZ ;  /* 0x0000004011057824 */ /* 0x000fe200078e00ff */
[----:B------:R-:W-:Y:S02]  /*0220*/  LEA.HI R3, R3, R7, RZ, 0x3 ;  /* 0x0000000703037211 */ /* 0x000fe400078f18ff */
[----:B------:R-:W-:Y:S02]  /*0230*/  SHF.R.U32.HI R4, RZ, 0x3, R0 ;  /* 0x00000003ff047819 */ /* 0x000fe40000011600 */
[----:B------:R-:W-:Y:S02]  /*0240*/  LOP3.LUT R0, R0, 0x38, R245, 0xf8, !PT ;  /* 0x0000003800007812 */ /* 0x000fe400078ef8f5 */
[----:B------:R-:W-:-:S02]  /*0250*/  SHF.R.S32.HI R6, RZ, 0x1f, R2 ;  /* 0x0000001fff067819 */ /* 0x000fc40000011402 */
[----:B------:R-:W-:Y:S02]  /*0260*/  LOP3.LUT R3, R3, 0xfffffff8, RZ, 0xc0, !PT ;  /* 0xfffffff803037812 */ /* 0x000fe400078ec0ff */
[----:B------:R-:W-:Y:S02]  /*0270*/  LOP3.LUT R11, R0, R4, RZ, 0x3c, !PT ;  /* 0x00000004000b7212 */ /* 0x000fe400078e3cff */
[----:B------:R-:W-:Y:S01]  /*0280*/  LOP3.LUT R0, R5, 0x1c0, RZ, 0xc0, !PT ;  /* 0x000001c005007812 */ /* 0x000fe200078ec0ff */
[----:B------:R-:W-:Y:S01]  /*0290*/  IMAD.IADD R7, R7, 0x1, -R3 ;  /* 0x0000000107077824 */ /* 0x000fe200078e0a03 */
[----:B------:R-:W-:Y:S02]  /*02a0*/  LEA.HI R231, R6, R2, RZ, 0x3 ;  /* 0x0000000206e77211 */ /* 0x000fe400078f18ff */
[----:B------:R-:W-:Y:S02]  /*02b0*/  LOP3.LUT R6, R0, 0x8, R8, 0xf8, !PT ;  /* 0x0000000800067812 */ /* 0x000fe400078ef808 */
[----:B------:R-:W-:-:S02]  /*02c0*/  SHF.R.U32.HI R4, RZ, 0x3, R0 ;  /* 0x00000003ff047819 */ /* 0x000fc40000011600 */
[C---:B------:R-:W-:Y:S01]  /*02d0*/  LOP3.LUT R5, R231.reuse, 0xfffffff8, RZ, 0xc0, !PT ;  /* 0xfffffff8e7057812 */ /* 0x040fe200078ec0ff */
[----:B------:R-:W-:Y:S01]  /*02e0*/  IMAD.SHL.U32 R231, R231, 0x40, RZ ;  /* 0x00000040e7e77824 */ /* 0x000fe200078e00ff */
[----:B------:R-:W-:Y:S02]  /*02f0*/  LOP3.LUT R0, R9, 0xffffffe0, RZ, 0xc0, !PT ;  /* 0xffffffe009007812 */ /* 0x000fe400078ec0ff */
[----:B------:R-:W-:Y:S01]  /*0300*/  LOP3.LUT R3, R7, 0x1, RZ, 0xc0, !PT ;  /* 0x0000000107037812 */ /* 0x000fe200078ec0ff */
[----:B------:R-:W-:Y:S01]  /*0310*/  IMAD.IADD R8, R2, 0x1, -R5 ;  /* 0x0000000102087824 */ /* 0x000fe200078e0a05 */
[--C-:B------:R-:W-:Y:S01]  /*0320*/  SHF.R.S32.HI R239, RZ, 0x5, R9.reuse ;  /* 0x00000005ffef7819 */ /* 0x100fe20000011409 */
[----:B------:R-:W-:Y:S01]  /*0330*/  IMAD.IADD R16, R19, 0x1, -R0 ;  /* 0x0000000113107824 */ /* 0x000fe200078e0a00 */
[----:B------:R-:W-:Y:S02]  /*0340*/  SHF.R.S32.HI R2, RZ, 0x1f, R9 ;  /* 0x0000001fff027819 */ /* 0x000fe40000011409 */
[----:B------:R-:W-:-:S02]  /*0350*/  ISETP.NE.U32.AND P0, PT, R3, 0x1, PT ;  /* 0x000000010300780c */ /* 0x000fc40003f05070 */
[----:B------:R-:W-:Y:S02]  /*0360*/  LOP3.LUT R3, R10, 0xfffffffc, RZ, 0xc0, !PT ;  /* 0xfffffffc0a037812 */ /* 0x000fe400078ec0ff */
[----:B------:R-:W-:Y:S01]  /*0370*/  LEA.HI R0, R2, R239, RZ, 0x3 ;  /* 0x000000ef02007211 */ /* 0x000fe200078f18ff */
[----:B------:R-:W-:Y:S01]  /*0380*/  IMAD.SHL.U32 R2, R8, 0x40, RZ ;  /* 0x0000004008027824 */ /* 0x000fe200078e00ff */
[----:B------:R-:W-:Y:S02]  /*0390*/  SHF.R.S32.HI R10, RZ, 0x1f, R16 ;  /* 0x0000001fff0a7819 */ /* 0x000fe40000011410 */
[----:B------:R-:W-:Y:S01]  /*03a0*/  LOP3.LUT R228, R6, R4, RZ, 0x3c, !PT ;  /* 0x0000000406e47212 */ /* 0x000fe200078e3cff */
[----:B------:R-:W-:Y:S01]  /*03b0*/  IMAD.SHL.U32 R6, R12, 0x8, RZ ;  /* 0x000000080c067824 */ /* 0x000fe200078e00ff */
[----:B------:R-:W-:Y:S01]  /*03c0*/  LOP3.LUT R4, R0, 0xffffff8, RZ, 0xc0, !PT ;  /* 0x0ffffff800047812 */ /* 0x000fe200078ec0ff */
[----:B------:R-:W-:Y:S01]  /*03d0*/  IMAD.IADD R0, R19, 0x1, -R3 ;  /* 0x0000000113007824 */ /* 0x000fe200078e0a03 */
[----:B------:R-:W-:Y:S01]  /*03e0*/  LEA.HI R10, R10, R16, RZ, 0x2 ;  /* 0x000000100a0a7211 */ /* 0x000fe200078f10ff */
[----:B------:R-:W-:Y:S01]  /*03f0*/  IMAD R228, R12, 0x200, R228 ;  /* 0x000002000ce47824 */ /* 0x000fe200078e02e4 */
[----:B------:R-:W-:Y:S01]  /*0400*/  LOP3.LUT R2, R2, 0x1c0, RZ, 0xc0, !PT ;  /* 0x000001c002027812 */ /* 0x000fe200078ec0ff */
[C---:B------:R-:W-:Y:S01]  /*0410*/  IMAD.IADD R4, R239.reuse, 0x1, -R4 ;  /* 0x00000001ef047824 */ /* 0x040fe200078e0a04 */
[----:B------:R-:W-:Y:S01]  /*0420*/  SHF.R.S32.HI R3, RZ, 0x2, R10 ;  /* 0x00000002ff037819 */ /* 0x000fe2000001140a */
[----:B------:R-:W-:Y:S01]  /*0430*/  IMAD.SHL.U32 R239, R239, 0x400, RZ ;  /* 0x00000400efef7824 */ /* 0x000fe200078e00ff */
[----:B------:R-:W-:-:S02]  /*0440*/  LOP3.LUT R6, R2, 0x8, R6, 0xf8, !PT ;  /* 0x0000000802067812 */ /* 0x000fc400078ef806 */
[----:B------:R-:W-:Y:S01]  /*0450*/  SHF.R.U32.HI R5, RZ, 0x3, R2 ;  /* 0x00000003ff057819 */ /* 0x000fe20000011602 */
[----:B------:R-:W-:Y:S01]  /*0460*/  IMAD R15, R4, 0x10, R3 ;  /* 0x00000010040f7824 */ /* 0x000fe200078e0203 */
[----:B------:R-:W-:Y:S01]  /*0470*/  LEA.HI R2, R0, R0, RZ, 0x1 ;  /* 0x0000000000027211 */ /* 0x000fe200078f08ff */
[----:B------:R-:W-:Y:S01]  /*0480*/  IMAD.SHL.U32 R3, R7, 0x40, RZ ;  /* 0x0000004007037824 */ /* 0x000fe200078e00ff */
[----:B------:R-:W-:Y:S02]  /*0490*/  LOP3.LUT R5, R6, R5, RZ, 0x3c, !PT ;  /* 0x0000000506057212 */ /* 0x000fe400078e3cff */
[----:B------:R-:W-:Y:S01]  /*04a0*/  LOP3.LUT R2, R2, 0x1ffffffe, RZ, 0xc0, !PT ;  /* 0x1ffffffe02027812 */ /* 0x000fe200078ec0ff */
[----:B------:R-:W-:Y:S01]  /*04b0*/  STL [R1+0x7c], R15 ;  /* 0x00007c0f01007387 */ /* 0x000fe20000100800 */
[----:B------:R-:W-:Y:S02]  /*04c0*/  LOP3.LUT R3, R3, 0x1c0, RZ, 0xc0, !PT ;  /* 0x000001c003037812 */ /* 0x000fe400078ec0ff */
[----:B------:R-:W-:Y:S01]  /*04d0*/  LOP3.LUT R231, R231, 0xfffffe00, RZ, 0xc0, !PT ;  /* 0xfffffe00e7e77812 */ /* 0x000fe200078ec0ff */
[C---:B------:R-:W-:Y:S01]  /*04e0*/  IMAD.IADD R6, R0.reuse, 0x1, -R2 ;  /* 0x0000000100067824 */ /* 0x040fe200078e0a02 */
[----:B------:R-:W-:Y:S01]  /*04f0*/  STL [R1+0x54], R14 ;  /* 0x0000540e01007387 */ /* 0x000fe20000100800 */
[----:B------:R-:W-:Y:S01]  /*0500*/  IMAD R2, R0, 0x2, R239 ;  /* 0x0000000200027824 */ /* 0x000fe200078e02ef */
[----:B------:R-:W-:-:S02]  /*0510*/  LEA.HI R0, R3, R3, RZ, 0x1d ;  /* 0x0000000303007211 */ /* 0x000fc400078fe8ff */
[CC--:B------:R-:W-:Y:S02]  /*0520*/  IADD3 R239, R5.reuse, R231.reuse, R239 ;  /* 0x000000e705ef7210 */ /* 0x0c0fe40007ffe0ef */
[----:B------:R-:W-:Y:S01]  /*0530*/  LOP3.LUT R231, R5, R231, RZ, 0xfc, !PT ;  /* 0x000000e705e77212 */ /* 0x000fe200078efcff */
[----:B------:R-:W-:Y:S01]  /*0540*/  IMAD.IADD R4, R2, 0x1, R0 ;  /* 0x0000000102047824 */ /* 0x000fe200078e0200 */
[----:B------:R-:W-:Y:S02]  /*0550*/  LEA.HI R0, R13, R19, RZ, 0x7 ;  /* 0x000000130d007211 */ /* 0x000fe400078f38ff */
[----:B------:R-:W-:Y:S02]  /*0560*/  IADD3 R5, R245, 0x40, RZ ;  /* 0x00000040f5057810 */ /* 0x000fe40007ffe0ff */
[----:B------:R-:W-:Y:S01]  /*0570*/  SHF.R.S32.HI R2, RZ, 0x7, R0 ;  /* 0x00000007ff027819 */ /* 0x000fe20000011400 */
[----:B------:R-:W-:Y:S01]  /*0580*/  IMAD R0, R17, 0x20, R18 ;  /* 0x0000002011007824 */ /* 0x000fe200078e0212 */
[----:B------:R-:W-:-:S02]  /*0590*/  IADD3 R3, R245, 0x80, RZ ;  /* 0x00000080f5037810 */ /* 0x000fc40007ffe0ff */
[----:B------:R-:W-:Y:S02]  /*05a0*/  R2P PR, R7, 0x6 ;  /* 0x0000000607007804 */ /* 0x000fe40000000000 */
[----:B------:R1:W-:Y:S01]  /*05b0*/  STL [R1+0x10], R0 ;  /* 0x0000100001007387 */ /* 0x0003e20000100800 */
[----:B------:R-:W-:Y:S02]  /*05c0*/  IADD3 R2, R245, 0xc0, RZ ;  /* 0x000000c0f5027810 */ /* 0x000fe40007ffe0ff */
[----:B------:R-:W-:Y:S02]  /*05d0*/  SHF.R.S32.HI R7, RZ, 0x1f, R245 ;  /* 0x0000001fff077819 */ /* 0x000fe400000114f5 */
[----:B------:R-:W-:Y:S02]  /*05e0*/  SHF.R.S32.HI R7, RZ, 0x1f, R5 ;  /* 0x0000001fff077819 */ /* 0x000fe40000011405 */
[----:B------:R-:W-:Y:S02]  /*05f0*/  SHF.R.S32.HI R5, RZ, 0x1f, R3 ;  /* 0x0000001fff057819 */ /* 0x000fe40000011403 */
[----:B------:R-:W-:-:S02]  /*0600*/  SHF.R.S32.HI R3, RZ, 0x1f, R2 ;  /* 0x0000001fff037819 */ /* 0x000fc40000011402 */
[----:B------:R-:W-:Y:S02]  /*0610*/  SEL R2, R232, 0xffffffe0, !P1 ;  /* 0xffffffe0e8027807 */ /* 0x000fe40004800000 */
[----:B------:R-:W-:Y:S02]  /*0620*/  LEA R5, R4, 0x80, 0x1 ;  /* 0x0000008004057811 */ /* 0x000fe400078e08ff */
[----:B------:R-:W-:Y:S02]  /*0630*/  SEL R3, R233, 0xffffffc0, !P2 ;  /* 0xffffffc0e9037807 */ /* 0x000fe40005000000 */
[C---:B------:R-:W-:Y:S02]  /*0640*/  IADD3 R4, R5.reuse, -0x10, RZ ;  /* 0xfffffff005047810 */ /* 0x040fe40007ffe0ff */
[----:B------:R-:W-:Y:S02]  /*0650*/  @P0 IADD3 R4, R5, 0x10, RZ ;  /* 0x0000001005040810 */ /* 0x000fe40007ffe0ff */
[----:B------:R-:W-:-:S02]  /*0660*/  LEA.HI R9, R13, R19, RZ, 0x6 ;  /* 0x000000130d097211 */ /* 0x000fc400078f30ff */
[----:B------:R-:W-:Y:S02]  /*0670*/  LOP3.LUT P4, RZ, R8, 0x2, RZ, 0xc0, !PT ;  /* 0x0000000208ff7812 */ /* 0x000fe4000788c0ff */
[----:B-1----:R-:W-:Y:S01]  /*0680*/  LOP3.LUT R0, R10, 0x7ffffffc, RZ, 0xc0, !PT ;  /* 0x7ffffffc0a007812 */ /* 0x002fe200078ec0ff */
[----:B------:R-:W-:Y:S01]  /*0690*/  IMAD.SHL.U32 R9, R9, 0x8, RZ ;  /* 0x0000000809097824 */ /* 0x000fe200078e00ff */
[----:B------:R-:W-:Y:S02]  /*06a0*/  LOP3.LUT P3, RZ, R8, 0x4, RZ, 0xc0, !PT ;  /* 0x0000000408ff7812 */ /* 0x000fe4000786c0ff */
[----:B------:R-:W-:Y:S01]  /*06b0*/  SEL R232, R232, 0xffffffe0, !P4 ;  /* 0xffffffe0e8e87807 */ /* 0x000fe20006000000 */
[----:B------:R-:W-:Y:S01]  /*06c0*/  IMAD.IADD R0, R16, 0x1, -R0 ;  /* 0x0000000110007824 */ /* 0x000fe200078e0a00 */
[----:B------:R-:W-:Y:S02]  /*06d0*/  LEA R239, R239, 0x18100, 0x1 ;  /* 0x00018100efef7811 */ /* 0x000fe400078e08ff */
[----:B------:R-:W-:Y:S01]  /*06e0*/  LEA R231, R231, 0x100, 0x1 ;  /* 0x00000100e7e77811 */ /* 0x000fe200078e08ff */
[----:B------:R-:W-:Y:S01]  /*06f0*/  IMAD.SHL.U32 R7, R0, 0x2, RZ ;  /* 0x0000000200077824 */ /* 0x000fe200078e00ff */
[----:B------:R-:W-:Y:S01]  /*0700*/  SEL R233, R233, 0xffffffc0, !P3 ;  /* 0xffffffc0e9e97807 */ /* 0x000fe20005800000 */
[----:B------:R-:W-:Y:S01]  /*0710*/  IMAD R0, R6, 0x8, R15 ;  /* 0x0000000806007824 */ /* 0x000fe200078e020f */
[----:B------:R-:W-:Y:S01]  /*0720*/  LOP3.LUT R9, R11, 0x7ffffe00, R9, 0xf8, !PT ;  /* 0x7ffffe000b097812 */ /* 0x000fe200078ef809 */
[----:B------:R-:W-:Y:S01]  /*0730*/  IMAD.IADD R6, R5, 0x1, R3 ;  /* 0x0000000105067824 */ /* 0x000fe200078e0203 */
[----:B------:R-:W-:Y:S01]  /*0740*/  STL [R1+0x50], R7 ;  /* 0x0000500701007387 */ /* 0x000fe20000100800 */
[C---:B------:R-:W-:Y:S01]  /*0750*/  IMAD.IADD R240, R239.reuse, 0x1, R232 ;  /* 0x00000001eff07824 */ /* 0x040fe200078e02e8 */
[----:B------:R-:W-:Y:S01]  /*0760*/  LEA R228, R228, 0xc100, 0x1 ;  /* 0x0000c100e4e47811 */ /* 0x000fe200078e08ff */
[----:B------:R-:W-:Y:S01]  /*0770*/  IMAD.IADD R232, R232, 0x1, R231 ;  /* 0x00000001e8e87824 */ /* 0x000fe200078e02e7 */
[----:B------:R1:W-:Y:S01]  /*0780*/  STL [R1+0x4c], R0 ;  /* 0x00004c0001007387 */ /* 0x0003e20000100800 */
[----:B------:R-:W-:-:S02]  /*0790*/  IMAD.IADD R242, R239, 0x1, R233 ;  /* 0x00000001eff27824 */ /* 0x000fc400078e02e9 */
[----:B------:R-:W-:Y:S01]  /*07a0*/  IMAD.IADD R234, R233, 0x1, R231 ;  /* 0x00000001e9ea7824 */ /* 0x000fe200078e02e7 */
[----:B------:R-:W-:Y:S01]  /*07b0*/  STL [R1+0x58], R5 ;  /* 0x0000580501007387 */ /* 0x000fe20000100800 */
[----:B------:R-:W-:Y:S02]  /*07c0*/  IMAD.IADD R241, R240, 0x1, R233 ;  /* 0x00000001f0f17824 */ /* 0x000fe400078e02e9 */
[----:B------:R-:W-:Y:S02]  /*07d0*/  IMAD.SHL.U32 R243, R9, 0x2, RZ ;  /* 0x0000000209f37824 */ /* 0x000fe400078e00ff */
[----:B------:R-:W-:Y:S02]  /*07e0*/  IMAD.IADD R233, R233, 0x1, R232 ;  /* 0x00000001e9e97824 */ /* 0x000fe400078e02e8 */
[----:B-1----:R-:W-:-:S05]  /*07f0*/  IMAD.IADD R0, R5, 0x1, R2 ;  /* 0x0000000105007824 */ /* 0x002fca00078e0202 */
[----:B------:R1:W-:Y:S04]  /*0800*/  STL [R1+0x64], R0 ;  /* 0x0000640001007387 */ /* 0x0003e80000100800 */
[----:B------:R-:W-:Y:S01]  /*0810*/  STL [R1+0x74], R6 ;  /* 0x0000740601007387 */ /* 0x000fe20000100800 */
[----:B-1----:R-:W-:-:S05]  /*0820*/  IMAD.IADD R0, R0, 0x1, R3 ;  /* 0x0000000100007824 */ /* 0x002fca00078e0203 */
[----:B------:R1:W-:Y:S04]  /*0830*/  STL [R1+0x70], R0 ;  /* 0x0000700001007387 */ /* 0x0003e80000100800 */
[----:B------:R-:W-:Y:S01]  /*0840*/  STL [R1+0x5c], R4 ;  /* 0x00005c0401007387 */ /* 0x000fe20000100800 */
[--C-:B-1----:R-:W-:Y:S02]  /*0850*/  IMAD.IADD R0, R2, 0x1, R4.reuse ;  /* 0x0000000102007824 */ /* 0x102fe400078e0204 */
[----:B------:R-:W-:-:S05]  /*0860*/  IMAD.IADD R2, R3, 0x1, R4 ;  /* 0x0000000103027824 */ /* 0x000fca00078e0204 */
[----:B------:R-:W-:Y:S04]  /*0870*/  STL [R1+0x6c], R2 ;  /* 0x00006c0201007387 */ /* 0x000fe80000100800 */
[----:B------:R1:W-:Y:S02]  /*0880*/  STL [R1+0x60], R0 ;  /* 0x0000600001007387 */ /* 0x0003e40000100800 */
[----:B-1----:R-:W-:-:S05]  /*0890*/  IMAD.IADD R0, R0, 0x1, R3 ;  /* 0x0000000100007824 */ /* 0x002fca00078e0203 */
[----:B------:R1:W-:Y:S02]  /*08a0*/  STL [R1+0x68], R0 ;  /* 0x0000680001007387 */ /* 0x0003e40000100800 */
.L_x_1527:
[----:B------:R-:W2:Y:S01]  /*08b0*/  LDL R4, [R1+0x54] ;  /* 0x0000540001047983 */ /* 0x000ea20000100800 */
[----:B-1----:R-:W-:Y:S01]  /*08c0*/  IMAD.MOV.U32 R0, RZ, RZ, c[0x0][0x560] ;  /* 0x00015800ff007624 */ /* 0x002fe200078e00ff */
        /* <DEDUP_REMOVED lines=17> */
.L_x_1455:
[----:B------:R-:W-:-:S04]  /*09e0*/  MOV R0, c[0x0][0x554] ;  /* 0x0001550000007a02 */ /* 0x000fc80000000f00 */
[----:B------:R-:W-:Y:S02]  /*09f0*/  ISETP.NE.AND P0, PT, R0, 0x1, PT ;  /* 0x000000010000780c */ /* 0x000fe40003f05270 */
[----:B------:R-:W-:-:S11]  /*0a00*/  MOV R0, R2 ;  /* 0x0000000200007202 */ /* 0x000fd60000000f00 */
[----:B------:R-:W-:-:S05]  /*0a10*/  @P0 IMAD.HI.U32 R4, R2, c[0x0][0x558], RZ ;  /* 0x0001560002040a27 */ /* 0x000fca00078e00ff */
[----:B------:R-:W-:-:S05]  /*0a20*/  @P0 SHF.R.U32.HI R0, RZ, c[0x0][0x55c], R4 ;  /* 0x00015700ff000a19 */ /* 0x000fca0000011604 */
[----:B------:R-:W-:Y:S02]  /*0a30*/  IMAD R4, R0, c[0x0][0x554], RZ ;  /* 0x0001550000047a24 */ /* 0x000fe400078e02ff */
.L_x_1456:
[----:B------:R-:W-:Y:S05]  /*0a40*/  BSYNC B0 ;  /* 0x0000000000007941 */ /* 0x000fea0003800000 */
.L_x_1454:
        /* <DEDUP_REMOVED lines=13> */
[----:B------:R-:W-:Y:S04]  /*0b20*/  STL [R1+0x44], R12 ;  /* 0x0000440c01007387 */ /* 0x000fe80000100800 */
[----:B------:R1:W2:Y:S01]  /*0b30*/  @P0 LDG.E R6, [R2.64] ;  /* 0x0000000602060981 */ /* 0x0002a2000c1e1900 */
[----:B------:R-:W-:Y:S01]  /*0b40*/  IMAD.MOV.U32 R4, RZ, RZ, c[0x0][0x2c4] ;  /* 0x0000b100ff047624 */ /* 0x000fe200078e00ff */
[----:B------:R-:W-:Y:S01]  /*0b50*/  IADD3 R0, R0, c[0x0][0x53c], RZ ;  /* 0x00014f0000007a10 */ /* 0x000fe20007ffe0ff */
[----:B------:R-:W-:Y:S01]  /*0b60*/  CS2R R130, SRZ ;  /* 0x0000000000827805 */ /* 0x000fe2000001ff00 */
[----:B------:R-:W-:Y:S01]  /*0b70*/  CS2R R128, SRZ ;  /* 0x0000000000807805 */ /* 0x000fe2000001ff00 */
[----:B------:R-:W-:Y:S01]  /*0b80*/  CS2R R126, SRZ ;  /* 0x00000000007e7805 */ /* 0x000fe2000001ff00 */
[----:B------:R-:W-:Y:S01]  /*0b90*/  ISETP.NE.AND P2, PT, R4, 0x1, PT ;  /* 0x000000010400780c */ /* 0x000fe20003f45270 */
[----:B------:R-:W-:Y:S01]  /*0ba0*/  IMAD.MOV.U32 R4, RZ, RZ, c[0x0][0x168] ;  /* 0x00005a00ff047624 */ /* 0x000fe200078e00ff */
[----:B------:R-:W-:Y:S01]  /*0bb0*/  SHF.L.U32 R55, R0, 0x7, RZ ;  /* 0x0000000700377819 */ /* 0x000fe200000006ff */
[----:B------:R-:W-:Y:S01]  /*0bc0*/  CS2R R124, SRZ ;  /* 0x00000000007c7805 */ /* 0x000fe2000001ff00 */
[----:B------:R-:W-:Y:S01]  /*0bd0*/  IMAD.MOV.U32 R122, RZ, RZ, RZ ;  /* 0x000000ffff7a7224 */ /* 0x000fe200078e00ff */
[----:B------:R-:W-:Y:S01]  /*0be0*/  CS2R R120, SRZ ;  /* 0x0000000000787805 */ /* 0x000fe2000001ff00 */
[----:B------:R-:W-:Y:S01]  /*0bf0*/  IADD3 R0, R55, 0x7f, RZ ;  /* 0x0000007f37007810 */ /* 0x000fe20007ffe0ff */
[----:B------:R-:W-:Y:S01]  /*0c00*/  STL [R1+0x40], R55 ;  /* 0x0000403701007387 */ /* 0x000fe20000100800 */
[----:B------:R-:W-:Y:S01]  /*0c10*/  IADD3 R4, -R4, 0x60, RZ ;  /* 0x0000006004047810 */ /* 0x000fe20007ffe1ff */
[----:B------:R-:W-:Y:S01]  /*0c20*/  CS2R R116, SRZ ;  /* 0x0000000000747805 */ /* 0x000fe2000001ff00 */
[----:B------:R-:W-:Y:S01]  /*0c30*/  MOV R118, RZ ;  /* 0x000000ff00767202 */ /* 0x000fe20000000f00 */
[----:B------:R-:W-:Y:S01]  /*0c40*/  CS2R R8, SRZ ;  /* 0x0000000000087805 */ /* 0x000fe2000001ff00 */
[----:B------:R-:W-:Y:S01]  /*0c50*/  IMAD.MOV.U32 R114, RZ, RZ, RZ ;  /* 0x000000ffff727224 */ /* 0x000fe200078e00ff */
[----:B------:R-:W-:Y:S01]  /*0c60*/  CS2R R10, SRZ ;  /* 0x00000000000a7805 */ /* 0x000fe2000001ff00 */
[----:B------:R-:W-:Y:S01]  /*0c70*/  IMAD.MOV.U32 R112, RZ, RZ, RZ ;  /* 0x000000ffff707224 */ /* 0x000fe200078e00ff */
[----:B------:R-:W-:Y:S01]  /*0c80*/  MOV R110, RZ ;  /* 0x000000ff006e7202 */ /* 0x000fe20000000f00 */
[----:B------:R-:W-:Y:S01]  /*0c90*/  CS2R R108, SRZ ;  /* 0x00000000006c7805 */ /* 0x000fe2000001ff00 */
[----:B------:R-:W-:Y:S01]  /*0ca0*/  IMAD.MOV.U32 R13, RZ, RZ, RZ ;  /* 0x000000ffff0d7224 */ /* 0x000fe200078e00ff */
[----:B------:R-:W-:Y:S01]  /*0cb0*/  CS2R R14, SRZ ;  /* 0x00000000000e7805 */ /* 0x000fe2000001ff00 */
[----:B-1----:R-:W-:Y:S01]  /*0cc0*/  IMAD.MOV.U32 R2, RZ, RZ, c[0x0][0x2ac] ;  /* 0x0000ab00ff027624 */ /* 0x002fe200078e00ff */
[----:B------:R-:W-:Y:S01]  /*0cd0*/  MOV R104, RZ ;  /* 0x000000ff00687202 */ /* 0x000fe20000000f00 */
[----:B------:R-:W-:Y:S01]  /*0ce0*/  @P2 IMAD.HI.U32 R3, R0, c[0x0][0x2c8], RZ ;  /* 0x0000b20000032a27 */ /* 0x000fe200078e00ff */
[----:B------:R-:W-:Y:S01]  /*0cf0*/  CS2R R16, SRZ ;  /* 0x0000000000107805 */ /* 0x000fe2000001ff00 */
[----:B------:R-:W-:Y:S01]  /*0d00*/  MOV R98, RZ ;  /* 0x000000ff00627202 */ /* 0x000fe20000000f00 */
[----:B------:R-:W-:Y:S01]  /*0d10*/  CS2R R18, SRZ ;  /* 0x0000000000127805 */ /* 0x000fe2000001ff00 */
[----:B------:R-:W-:Y:S01]  /*0d20*/  IMAD.MOV.U32 R106, RZ, RZ, RZ ;  /* 0x000000ffff6a7224 */ /* 0x000fe200078e00ff */
[----:B------:R-:W-:Y:S01]  /*0d30*/  @P2 SHF.R.U32.HI R0, RZ, c[0x0][0x2cc], R3 ;  /* 0x0000b300ff002a19 */ /* 0x000fe20000011603 */
[----:B------:R-:W-:Y:S01]  /*0d40*/  IMAD.MOV.U32 R102, RZ, RZ, RZ ;  /* 0x000000ffff667224 */ /* 0x000fe200078e00ff */
[----:B------:R-:W-:Y:S01]  /*0d50*/  MOV R94, RZ ;  /* 0x000000ff005e7202 */ /* 0x000fe20000000f00 */
        /* <DEDUP_REMOVED lines=63> */
[----:B--2---:R1:W-:Y:S02]  /*1150*/  STL [R1+0x18], R6 ;  /* 0x0000180601007387 */ /* 0x0043e40000100800 */
[----:B-1----:R-:W-:-:S02]  /*1160*/  IMAD R6, R2, c[0x0][0x1d0], RZ ;  /* 0x0000740002067a24 */ /* 0x002fc400078e02ff */
[----:B------:R-:W-:-:S03]  /*1170*/  IMAD R2, R2, c[0x0][0x1d0], R4 ;  /* 0x0000740002027a24 */ /* 0x000fc600078e0204 */
[----:B------:R-:W-:Y:S02]  /*1180*/  IADD3 R3, R6, 0x5f, RZ ;  /* 0x0000005f06037810 */ /* 0x000fe40007ffe0ff */
[----:B------:R-:W-:-:S03]  /*1190*/  IADD3 R2, R2, R0, RZ ;  /* 0x0000000002027210 */ /* 0x000fc60007ffe0ff */
[----:B------:R-:W-:-:S04]  /*11a0*/  IMAD.HI R0, R3, 0x2aaaaaab, RZ ;  /* 0x2aaaaaab03007827 */ /* 0x000fc800078e02ff */
[----:B------:R-:W-:Y:S01]  /*11b0*/  IMAD.HI R4, R2, 0x2aaaaaab, RZ ;  /* 0x2aaaaaab02047827 */ /* 0x000fe200078e02ff */
[----:B------:R-:W-:-:S03]  /*11c0*/  SHF.R.U32.HI R2, RZ, 0x1f, R0 ;  /* 0x0000001fff027819 */ /* 0x000fc60000011600 */
[----:B------:R-:W-:Y:S01]  /*11d0*/  IMAD.MOV R3, RZ, RZ, -R12 ;  /* 0x000000ffff037224 */ /* 0x000fe200078e0a0c */
[----:B------:R-:W-:Y:S02]  /*11e0*/  SHF.R.U32.HI R6, RZ, 0x1f, R4 ;  /* 0x0000001fff067819 */ /* 0x000fe40000011604 */
[----:B------:R-:W-:Y:S01]  /*11f0*/  LEA.HI.SX32 R0, R0, R2, 0x1c ;  /* 0x0000000200007211 */ /* 0x000fe200078fe2ff */
[----:B------:R-:W-:Y:S01]  /*1200*/  IMAD R52, R3, c[0x0][0x548], R5 ;  /* 0x0001520003347a24 */ /* 0x000fe200078e0205 */
[----:B------:R-:W-:Y:S01]  /*1210*/  LEA.HI.SX32 R2, R4, R6, 0x1c ;  /* 0x0000000604027211 */ /* 0x000fe200078fe2ff */
[----:B------:R-:W-:Y:S01]  /*1220*/  IMAD.MOV.U32 R6, RZ, RZ, RZ ;  /* 0x000000ffff067224 */ /* 0x000fe200078e00ff */
[----:B------:R-:W-:Y:S02]  /*1230*/  CS2R R4, SRZ ;  /* 0x0000000000047805 */ /* 0x000fe4000001ff00 */
[----:B------:R-:W-:Y:S01]  /*1240*/  IMNMX R54, R0, R2, PT ;  /* 0x0000000200367217 */ /* 0x000fe20003800200 */
[----:B------:R1:W-:Y:S01]  /*1250*/  STL [R1+0x48], R52 ;  /* 0x0000483401007387 */ /* 0x0003e20000100800 */
[----:B------:R-:W-:-:S02]  /*1260*/  PRMT R0, RZ, 0x7610, R0 ;  /* 0x00007610ff007816 */ /* 0x000fc40000000000 */
[----:B------:R-:W-:Y:S01]  /*1270*/  ISETP.GE.AND P0, PT, R54, 0x1, PT ;  /* 0x000000013600780c */ /* 0x000fe20003f06270 */
[----:B------:R1:W-:-:S12]  /*1280*/  STL [R1+0x4], R54 ;  /* 0x0000043601007387 */ /* 0x0003d80000100800 */
[----:B------:R-:W-:Y:S05]  /*1290*/  @!P0 BRA `(.L_x_1457) ;  /* 0x00011dd000008947 */ /* 0x000fea0003800000 */
[----:B-1----:R-:W2:Y:S01]  /*12a0*/  LDL R54, [R1+0x10] ;  /* 0x0000100001367983 */ /* 0x002ea20000100800 */
[----:B------:R-:W-:-:S04]  /*12b0*/  ISETP.NE.U32.AND P0, PT, RZ, c[0x0][0x340], PT ;  /* 0x0000d000ff007a0c */ /* 0x000fc80003f05070 */
[----:B------:R-:W-:-:S13]  /*12c0*/  ISETP.NE.AND.EX P0, PT, RZ, c[0x0][0x344], PT, P0 ;  /* 0x0000d100ff007a0c */ /* 0x000fda0003f05300 */
[----:B------:R-:W-:-:S04]  /*12d0*/  @P0 IMAD.MOV.U32 R2, RZ, RZ, 0x4 ;  /* 0x00000004ff020424 */ /* 0x000fc800078e00ff */
[----:B------:R-:W-:-:S05]  /*12e0*/  @P0 IMAD.WIDE R2, R12, R2, c[0x0][0x340] ;  /* 0x0000d0000c020625 */ /* 0x000fca00078e0202 */
[----:B------:R1:W5:Y:S01]  /*12f0*/  @P0 LDG.E R14, [R2.64] ;  /* 0x00000006020e0981 */ /* 0x000362000c1e1900 */
[----:B------:R-:W-:Y:S02]  /*1300*/  SHF.R.S32.HI R15, RZ, 0x1f, R52 ;  /* 0x0000001fff0f7819 */ /* 0x000fe40000011434 */
[----:B------:R-:W-:Y:S02]  /*1310*/  SHF.R.S32.HI R6, RZ, 0x1f, R12 ;  /* 0x0000001fff067819 */ /* 0x000fe4000001140c */
[----:B------:R-:W-:Y:S01]  /*1320*/  ISETP.GE.AND P6, PT, R245, c[0x0][0x198], PT ;  /* 0x00006600f5007a0c */ /* 0x000fe20003fc6270 */
[----:B------:R-:W-:-:S04]  /*1330*/  IMAD R0, R15, c[0x0][0x1b8], RZ ;  /* 0x00006e000f007a24 */ /* 0x000fc800078e02ff */
[C---:B------:R-:W-:Y:S02]  /*1340*/  IMAD R5, R52.reuse, c[0x0][0x1bc], R0 ;  /* 0x00006f0034057a24 */ /* 0x040fe400078e0200 */
[----:B-1----:R-:W-:Y:S01]  /*1350*/  IMAD.WIDE.U32 R2, R52, c[0x0][0x1b8], RZ ;  /* 0x00006e0034027a25 */ /* 0x002fe200078e00ff */
[----:B------:R-:W-:-:S04]  /*1360*/  IADD3 R52, R245, 0xc0, RZ ;  /* 0x000000c0f5347810 */ /* 0x000fc80007ffe0ff */
[----:B------:R-:W-:Y:S01]  /*1370*/  IADD3 R3, R3, R5, RZ ;  /* 0x0000000503037210 */ /* 0x000fe20007ffe0ff */
[----:B------:R-:W-:Y:S01]  /*1380*/  IMAD R5, R6, c[0x0][0x1c0], RZ ;  /* 0x0000700006057a24 */ /* 0x000fe200078e02ff */
[----:B------:R-:W-:-:S03]  /*1390*/  ISETP.GE.AND P3, PT, R52, c[0x0][0x198], PT ;  /* 0x0000660034007a0c */ /* 0x000fc60003f66270 */
[C---:B------:R-:W-:Y:S02]  /*13a0*/  IMAD R6, R12.reuse, c[0x0][0x1c4], R5 ;  /* 0x000071000c067a24 */ /* 0x040fe400078e0205 */
[----:B------:R-:W-:-:S05]  /*13b0*/  IMAD.WIDE.U32 R2, R12, c[0x0][0x1c0], R2 ;  /* 0x000070000c027a25 */ /* 0x000fca00078e0002 */
[----:B------:R-:W-:Y:S02]  /*13c0*/  IADD3 R3, R3, R6, RZ ;  /* 0x0000000603037210 */ /* 0x000fe40007ffe0ff */
[----:B--2---:R-:W-:Y:S02]  /*13d0*/  IADD3 R4, R54, R55, RZ ;  /* 0x0000003736047210 */ /* 0x004fe40007ffe0ff */
[C---:B------:R-:W-:Y:S02]  /*13e0*/  IADD3 R55, R245.reuse, 0x40, RZ ;  /* 0x00000040f5377810 */ /* 0x040fe40007ffe0ff */
[----:B------:R-:W-:Y:S01]  /*13f0*/  IADD3 R54, R245, 0x80, RZ ;  /* 0x00000080f5367810 */ /* 0x000fe20007ffe0ff */
[----:B------:R-:W-:Y:S01]  /*1400*/  @P2 IMAD.HI.U32 R7, R4, c[0x0][0x2c8], RZ ;  /* 0x0000b20004072a27 */ /* 0x000fe200078e00ff */
[----:B------:R-:W-:Y:S02]  /*1410*/  ISETP.GE.AND P5, PT, R55, c[0x0][0x198], PT ;  /* 0x0000660037007a0c */ /* 0x000fe40003fa6270 */
[----:B------:R-:W-:Y:S01]  /*1420*/  ISETP.GE.AND P4, PT, R54, c[0x0][0x198], PT ;  /* 0x0000660036007a0c */ /* 0x000fe20003f86270 */
[----:B------:R-:W-:Y:S01]  /*1430*/  IMAD.MOV.U32 R0, RZ, RZ, R4 ;  /* 0x000000ffff007224 */ /* 0x000fe200078e0004 */
[----:B------:R-:W-:-:S04]  /*1440*/  @P2 SHF.R.U32.HI R0, RZ, c[0x0][0x2cc], R7 ;  /* 0x0000b300ff002a19 */ /* 0x000fc80000011607 */
[--C-:B------:R-:W-:Y:S01]  /*1450*/  SHF.R.S32.HI R7, RZ, 0x1f, R0.reuse ;  /* 0x0000001fff077819 */ /* 0x100fe20000011400 */
[----:B------:R-:W-:Y:S02]  /*1460*/  IMAD.MOV R5, RZ, RZ, -R0 ;  /* 0x000000ffff057224 */ /* 0x000fe400078e0a00 */
[----:B------:R-:W-:-:S04]  /*1470*/  IMAD.WIDE.U32 R2, R0, c[0x0][0x1b0], R2 ;  /* 0x00006c0000027a25 */ /* 0x000fc800078e0002 */
[----:B------:R-:W-:Y:S02]  /*1480*/  IMAD R4, R5, c[0x0][0x2c4], R4 ;  /* 0x0000b10005047a24 */ /* 0x000fe400078e0204 */
[----:B------:R-:W-:-:S04]  /*1490*/  IMAD R5, R7, c[0x0][0x1b0], RZ ;  /* 0x00006c0007057a24 */ /* 0x000fc800078e02ff */
[----:B------:R-:W-:Y:S01]  /*14a0*/  IMAD R6, R0, c[0x0][0x1b4], R5 ;  /* 0x00006d0000067a24 */ /* 0x000fe200078e0205 */
[----:B------:R-:W-:Y:S01]  /*14b0*/  SHF.R.S32.HI R5, RZ, 0x1f, R4 ;  /* 0x0000001fff057819 */ /* 0x000fe20000011404 */
[----:B------:R-:W-:Y:S02]  /*14c0*/  @!P0 IMAD.MOV.U32 R14, RZ, RZ, R12 ;  /* 0x000000ffff0e8224 */ /* 0x000fe400078e000c */
[----:B------:R-:W-:Y:S02]  /*14d0*/  IMAD.IADD R3, R3, 0x1, R6 ;  /* 0x0000000103037824 */ /* 0x000fe400078e0206 */
[----:B------:R-:W-:Y:S02]  /*14e0*/  IMAD R0, R5, c[0x0][0x1a8], RZ ;  /* 0x00006a0005007a24 */ /* 0x000fe400078e02ff */
[----:B------:R-:W-:-:S04]  /*14f0*/  IMAD.WIDE.U32 R2, R4, c[0x0][0x1a8], R2 ;  /* 0x00006a0004027a25 */ /* 0x000fc800078e0002 */
[----:B------:R-:W-:Y:S01]  /*1500*/  IMAD R0, R4, c[0x0][0x1ac], R0 ;  /* 0x00006b0004007a24 */ /* 0x000fe200078e0200 */
[----:B------:R-:W-:-:S04]  /*1510*/  LEA R13, P1, R2, c[0x0][0x160], 0x1 ;  /* 0x00005800020d7a11 */ /* 0x000fc800078208ff */
[----:B------:R-:W-:-:S04]  /*1520*/  IADD3 R0, R3, R0, RZ ;  /* 0x0000000003007210 */ /* 0x000fc80007ffe0ff */
[----:B------:R-:W-:Y:S01]  /*1530*/  LEA.HI.X R5, R2, c[0x0][0x164], R0, 0x1, P1 ;  /* 0x0000590002057a11 */ /* 0x000fe200008f0c00 */
[----:B------:R-:W-:Y:S05]  /*1540*/  BRA.DIV ~URZ, `(.L_x_1458) ;  /* 0x000141527f007947 */ /* 0x000fea000b800000 */
[----:B------:R1:W2:Y:S02]  /*1550*/  SHFL.IDX PT, R4, R5, RZ, 0x181f ;  /* 0x00181fff05047589 */ /* 0x0002a400000e0000 */
.L_x_1528:
[----:B------:R-:W-:Y:S05]  /*1560*/  BRA.DIV ~URZ, `(.L_x_1459) ;  /* 0x000141a27f007947 */ /* 0x000fea000b800000 */
[----:B------:R3:W4:Y:S02]  /*1570*/  SHFL.IDX PT, R0, R13, RZ, 0x181f ;  /* 0x00181fff0d007589 */ /* 0x00072400000e0000 */
.L_x_1529:
[----:B---3--:R-:W3:Y:S04]  /*1580*/  LDL R3, [R1+0x40] ;  /* 0x0000400001037983 */ /* 0x008ee80000100800 */
[----:B------:R-:W1:Y:S01]  /*1590*/  S2R R6, SR_TID.X ;  /* 0x0000000000067919 */ /* 0x000e620000002100 */
[----:B------:R-:W-:-:S04]  /*15a0*/  IMAD.MOV.U32 R16, RZ, RZ, c[0x0][0x2c4] ;  /* 0x0000b100ff107624 */ /* 0x000fc800078e00ff */
[----:B------:R-:W-:Y:S01]  /*15b0*/  IMAD R16, R16, c[0x0][0x168], RZ ;  /* 0x00005a0010107a24 */ /* 0x000fe200078e02ff */
[----:B-1----:R-:W-:-:S04]  /*15c0*/  SHF.R.S32.HI R2, RZ, 0x1f, R6 ;  /* 0x0000001fff027819 */ /* 0x002fc80000011406 */
[----:B------:R-:W-:-:S04]  /*15d0*/  LEA.HI R2, R2, R6, RZ, 0x3 ;  /* 0x0000000602027211 */ /* 0x000fc800078f18ff */
[----:B------:R-:W-:Y:S01]  /*15e0*/  SHF.R.S32.HI R2, RZ, 0x3, R2 ;  /* 0x00000003ff027819 */ /* 0x000fe20000011402 */
[----:B------:R-:W-:Y:S04]  /*15f0*/  BSSY B0, `(.L_x_1460) ;  /* 0x000001d000007945 */ /* 0x000fe80003800000 */
[----:B---3--:R-:W-:-:S05]  /*1600*/  IMAD.IADD R12, R2, 0x1, R3 ;  /* 0x00000001020c7824 */ /* 0x008fca00078e0203 */
[----:B------:R-:W-:-:S13]  /*1610*/  ISETP.GE.AND P0, PT, R12, R16, PT ;  /* 0x000000100c00720c */ /* 0x000fda0003f06270 */
[----:B------:R-:W-:Y:S05]  /*1620*/  @P0 BRA `(.L_x_1461) ;  /* 0x0000019000000947 */ /* 0x000fea0003800000 */
[C---:B----4-:R-:W-:Y:S02]  /*1630*/  LEA R10, P0, R245.reuse, R0, 0x1 ;  /* 0x00000000f50a7211 */ /* 0x050fe400078008ff */
[----:B------:R-:W-:Y:S02]  /*1640*/  SHF.R.S32.HI R3, RZ, 0x1f, R245 ;  /* 0x0000001fff037819 */ /* 0x000fe400000114f5 */
[C---:B------:R-:W-:Y:S02]  /*1650*/  IADD3 R2, R245.reuse, 0x40, RZ ;  /* 0x00000040f5027810 */ /* 0x040fe40007ffe0ff */
[C---:B--2---:R-:W-:Y:S02]  /*1660*/  LEA.HI.X R11, R245.reuse, R4, R3, 0x1, P0 ;  /* 0x00000004f50b7211 */ /* 0x044fe400000f0c03 */
[C---:B------:R-:W-:Y:S02]  /*1670*/  IADD3 R3, R245.reuse, 0x40, RZ ;  /* 0x00000040f5037810 */ /* 0x040fe40007ffe0ff */
[----:B------:R-:W-:Y:S01]  /*1680*/  IADD3 R19, R245, 0x80, RZ ;  /* 0x00000080f5137810 */ /* 0x000fe20007ffe0ff */
[----:B------:R-:W-:Y:S01]  /*1690*/  @!PT LDS RZ, [RZ] ;  /* 0x00000000fffff984 */ /* 0x000fe20000000800 */
[----:B------:R-:W-:Y:S01]  /*16a0*/  @!PT LDS RZ, [RZ] ;  /* 0x00000000fffff984 */ /* 0x000fe20000000800 */
[----:B------:R-:W-:Y:S01]  /*16b0*/  @!PT LDS RZ, [RZ] ;  /* 0x00000000fffff984 */ /* 0x000fe20000000800 */
[----:B------:R1:W-:Y:S01]  /*16c0*/  LDGSTS.E.BYPASS.LTC128B.128 [R243+0x18100], [R10.64], !P6 ;  /* 0x181000000af37fae */ /* 0x0003e2000f101d46 */
[----:B------:R-:W-:-:S02]  /*16d0*/  LEA R8, P2, R2, R0, 0x1 ;  /* 0x0000000002087211 */ /* 0x000fc400078408ff */
[----:B------:R-:W-:Y:S02]  /*16e0*/  SHF.R.S32.HI R3, RZ, 0x1f, R3 ;  /* 0x0000001fff037819 */ /* 0x000fe40000011403 */
[C---:B------:R-:W-:Y:S02]  /*16f0*/  IADD3 R20, R245.reuse, 0x80, RZ ;  /* 0x00000080f5147810 */ /* 0x040fe40007ffe0ff */
[C---:B------:R-:W-:Y:S02]  /*1700*/  IADD3 R17, R245.reuse, 0xc0, RZ ;  /* 0x000000c0f5117810 */ /* 0x040fe40007ffe0ff */
[----:B------:R-:W-:Y:S02]  /*1710*/  IADD3 R18, R245, 0xc0, RZ ;  /* 0x000000c0f5127810 */ /* 0x000fe40007ffe0ff */
[----:B------:R-:W-:Y:S02]  /*1720*/  LEA R6, P1, R19, R0, 0x1 ;  /* 0x0000000013067211 */ /* 0x000fe400078208ff */
[----:B------:R-:W-:-:S02]  /*1730*/  SHF.R.S32.HI R20, RZ, 0x1f, R20 ;  /* 0x0000001fff147819 */ /* 0x000fc40000011414 */
[----:B------:R-:W-:Y:S02]  /*1740*/  LEA.HI.X R9, R2, R4, R3, 0x1, P2 ;  /* 0x0000000402097211 */ /* 0x000fe400010f0c03 */
[----:B------:R-:W-:Y:S02]  /*1750*/  SHF.R.S32.HI R18, RZ, 0x1f, R18 ;  /* 0x0000001fff127819 */ /* 0x000fe40000011412 */
[----:B------:R-:W-:Y:S01]  /*1760*/  LEA R2, P0, R17, R0, 0x1 ;  /* 0x0000000011027211 */ /* 0x000fe200078008ff */
[----:B------:R1:W-:Y:S01]  /*1770*/  LDGSTS.E.BYPASS.LTC128B.128 [R243+0x1c100], [R8.64], !P5 ;  /* 0x1c10000008f37fae */ /* 0x0003e2000e901d46 */
[-C--:B------:R-:W-:Y:S02]  /*1780*/  LEA.HI.X R7, R19, R4.reuse, R20, 0x1, P1 ;  /* 0x0000000413077211 */ /* 0x080fe400008f0c14 */
[----:B------:R-:W-:-:S03]  /*1790*/  LEA.HI.X R3, R17, R4, R18, 0x1, P0 ;  /* 0x0000000411037211 */ /* 0x000fc600000f0c12 */
[----:B------:R1:W-:Y:S04]  /*17a0*/  LDGSTS.E.BYPASS.LTC128B.128 [R243+0x20100], [R6.64], !P4 ;  /* 0x2010000006f37fae */ /* 0x0003e8000e101d46 */
[----:B------:R1:W-:Y:S02]  /*17b0*/  LDGSTS.E.BYPASS.LTC128B.128 [R243+0x24100], [R2.64], !P3 ;  /* 0x2410000002f37fae */ /* 0x0003e4000d901d46 */
.L_x_1461:
[----:B------:R-:W-:Y:S05]  /*17c0*/  BSYNC B0 ;  /* 0x0000000000007941 */ /* 0x000fea0003800000 */
.L_x_1460:
[----:B------:R-:W-:Y:S05]  /*17d0*/  BRA.DIV ~URZ, `(.L_x_1462) ;  /* 0x00013fa27f007947 */ /* 0x000fea000b800000 */
[----:B--2---:R2:W3:Y:S04]  /*17e0*/  SHFL.IDX PT, R4, R5, 0x1, 0x181f ;  /* 0x00381f0005047f89 */ /* 0x0044e800000e0000 */
[----:B----4-:R2:W4:Y:S02]  /*17f0*/  SHFL.IDX PT, R0, R13, 0x1, 0x181f ;  /* 0x00381f000d007f89 */ /* 0x01052400000e0000 */
.L_x_1530:
[----:B-1----:R-:W-:Y:S01]  /*1800*/  IADD3 R2, R12, 0x20, RZ ;  /* 0x000000200c027810 */ /* 0x002fe20007ffe0ff */
[----:B------:R-:W-:Y:S03]  /*1810*/  BSSY B0, `(.L_x_1463) ;  /* 0x000001c000007945 */ /* 0x000fe60003800000 */
[----:B------:R-:W-:-:S13]  /*1820*/  ISETP.GE.AND P0, PT, R2, R16, PT ;  /* 0x000000100200720c */ /* 0x000fda0003f06270 */
[----:B------:R-:W-:Y:S05]  /*1830*/  @P0 BRA `(.L_x_1464) ;  /* 0x0000019000000947 */ /* 0x000fea0003800000 */
[C---:B------:R-:W-:Y:S02]  /*1840*/  IADD3 R3, R245.reuse, 0x40, RZ ;  /* 0x00000040f5037810 */ /* 0x040fe40007ffe0ff */
[C---:B----4-:R-:W-:Y:S02]  /*1850*/  LEA R10, P0, R245.reuse, R0, 0x1 ;  /* 0x00000000f50a7211 */ /* 0x050fe400078008ff */
[----:B------:R-:W-:Y:S02]  /*1860*/  SHF.R.S32.HI R6, RZ, 0x1f, R245 ;  /* 0x0000001fff067819 */ /* 0x000fe400000114f5 */
[C---:B------:R-:W-:Y:S02]  /*1870*/  IADD3 R21, R245.reuse, 0x40, RZ ;  /* 0x00000040f5157810 */ /* 0x040fe40007ffe0ff */
[C---:B------:R-:W-:Y:S02]  /*1880*/  IADD3 R19, R245.reuse, 0x80, RZ ;  /* 0x00000080f5137810 */ /* 0x040fe40007ffe0ff */
[----:B------:R-:W-:-:S02]  /*1890*/  IADD3 R20, R245, 0x80, RZ ;  /* 0x00000080f5147810 */ /* 0x000fc40007ffe0ff */
[C---:B------:R-:W-:Y:S02]  /*18a0*/  IADD3 R17, R245.reuse, 0xc0, RZ ;  /* 0x000000c0f5117810 */ /* 0x040fe40007ffe0ff */
[----:B------:R-:W-:Y:S02]  /*18b0*/  IADD3 R18, R245, 0xc0, RZ ;  /* 0x000000c0f5127810 */ /* 0x000fe40007ffe0ff */
[----:B------:R-:W-:Y:S02]  /*18c0*/  LEA R8, P2, R3, R0, 0x1 ;  /* 0x0000000003087211 */ /* 0x000fe400078408ff */
[----:B---3--:R-:W-:Y:S02]  /*18d0*/  LEA.HI.X R11, R245, R4, R6, 0x1, P0 ;  /* 0x00000004f50b7211 */ /* 0x008fe400000f0c06 */
[----:B------:R-:W-:Y:S02]  /*18e0*/  SHF.R.S32.HI R21, RZ, 0x1f, R21 ;  /* 0x0000001fff157819 */ /* 0x000fe40000011415 */
[----:B------:R-:W-:Y:S01]  /*18f0*/  LEA R6, P1, R19, R0, 0x1 ;  /* 0x0000000013067211 */ /* 0x000fe200078208ff */
[----:B------:R-:W-:Y:S01]  /*1900*/  @!PT LDS RZ, [RZ] ;  /* 0x00000000fffff984 */ /* 0x000fe20000000800 */
[----:B------:R-:W-:Y:S01]  /*1910*/  @!PT LDS RZ, [RZ] ;  /* 0x00000000fffff984 */ /* 0x000fe20000000800 */
[----:B------:R-:W-:Y:S01]  /*1920*/  @!PT LDS RZ, [RZ] ;  /* 0x00000000fffff984 */ /* 0x000fe20000000800 */
[----:B------:R1:W-:Y:S01]  /*1930*/  LDGSTS.E.BYPASS.LTC128B.128 [R243+0x19100], [R10.64], !P6 ;  /* 0x191000000af37fae */ /* 0x0003e2000f101d46 */
[----:B------:R-:W-:-:S02]  /*1940*/  SHF.R.S32.HI R20, RZ, 0x1f, R20 ;  /* 0x0000001fff147819 */ /* 0x000fc40000011414 */
[----:B------:R-:W-:Y:S02]  /*1950*/  SHF.R.S32.HI R18, RZ, 0x1f, R18 ;  /* 0x0000001fff127819 */ /* 0x000fe40000011412 */
[----:B------:R-:W-:Y:S02]  /*1960*/  LEA R2, P0, R17, R0, 0x1 ;  /* 0x0000000011027211 */ /* 0x000fe400078008ff */
[-C--:B------:R-:W-:Y:S02]  /*1970*/  LEA.HI.X R9, R3, R4.reuse, R21, 0x1, P2 ;  /* 0x0000000403097211 */ /* 0x080fe400010f0c15 */
[-C--:B------:R-:W-:Y:S02]  /*1980*/  LEA.HI.X R7, R19, R4.reuse, R20, 0x1, P1 ;  /* 0x0000000413077211 */ /* 0x080fe400008f0c14 */
[----:B------:R-:W-:Y:S01]  /*1990*/  LEA.HI.X R3, R17, R4, R18, 0x1, P0 ;  /* 0x0000000411037211 */ /* 0x000fe200000f0c12 */
[----:B------:R1:W-:Y:S04]  /*19a0*/  LDGSTS.E.BYPASS.LTC128B.128 [R243+0x1d100], [R8.64], !P5 ;  /* 0x1d10000008f37fae */ /* 0x0003e8000e901d46 */
[----:B------:R1:W-:Y:S04]  /*19b0*/  LDGSTS.E.BYPASS.LTC128B.128 [R243+0x21100], [R6.64], !P4 ;  /* 0x2110000006f37fae */ /* 0x0003e8000e101d46 */
[----:B------:R1:W-:Y:S02]  /*19c0*/  LDGSTS.E.BYPASS.LTC128B.128 [R243+0x25100], [R2.64], !P3 ;  /* 0x2510000002f37fae */ /* 0x0003e4000d901d46 */
.L_x_1464:
[----:B------:R-:W-:Y:S05]  /*19d0*/  BSYNC B0 ;  /* 0x0000000000007941 */ /* 0x000fea0003800000 */
.L_x_1463:
[----:B------:R-:W-:Y:S05]  /*19e0*/  BRA.DIV ~URZ, `(.L_x_1465) ;  /* 0x00013e827f007947 */ /* 0x000fea000b800000 */
[----:B---3--:R3:W1:Y:S02]  /*19f0*/  SHFL.IDX PT, R4, R5, 0x2, 0x181f ;  /* 0x00581f0005047f89 */ /* 0x00866400000e0000 */
.L_x_1531:
[----:B------:R-:W-:Y:S05]  /*1a00*/  BRA.DIV ~URZ, `(.L_x_1466) ;  /* 0x00013ee27f007947 */ /* 0x000fea000b800000 */
[----:B----4-:R4:W2:Y:S02]  /*1a10*/  SHFL.IDX PT, R0, R13, 0x2, 0x181f ;  /* 0x00581f000d007f89 */ /* 0x0108a400000e0000 */
.L_x_1532:
[----:B-1----:R-:W-:Y:S01]  /*1a20*/  IADD3 R2, R12, 0x40, RZ ;  /* 0x000000400c027810 */ /* 0x002fe20007ffe0ff */
[----:B------:R-:W-:Y:S03]  /*1a30*/  BSSY B0, `(.L_x_1467) ;  /* 0x000001c000007945 */ /* 0x000fe60003800000 */
[----:B------:R-:W-:-:S13]  /*1a40*/  ISETP.GE.AND P0, PT, R2, R16, PT ;  /* 0x000000100200720c */ /* 0x000fda0003f06270 */
[----:B------:R-:W-:Y:S05]  /*1a50*/  @P0 BRA `(.L_x_1468) ;  /* 0x0000019000000947 */ /* 0x000fea0003800000 */
[C---:B------:R-:W-:Y:S02]  /*1a60*/  IADD3 R3, R245.reuse, 0x40, RZ ;  /* 0x00000040f5037810 */ /* 0x040fe40007ffe0ff */
[C---:B--2---:R-:W-:Y:S02]  /*1a70*/  LEA R10, P0, R245.reuse, R0, 0x1 ;  /* 0x00000000f50a7211 */ /* 0x044fe400078008ff */
[----:B------:R-:W-:Y:S02]  /*1a80*/  SHF.R.S32.HI R6, RZ, 0x1f, R245 ;  /* 0x0000001fff067819 */ /* 0x000fe400000114f5 */
[C---:B------:R-:W-:Y:S02]  /*1a90*/  IADD3 R21, R245.reuse, 0x40, RZ ;  /* 0x00000040f5157810 */ /* 0x040fe40007ffe0ff */
[C---:B------:R-:W-:Y:S02]  /*1aa0*/  IADD3 R19, R245.reuse, 0x80, RZ ;  /* 0x00000080f5137810 */ /* 0x040fe40007ffe0ff */
[----:B------:R-:W-:-:S02]  /*1ab0*/  IADD3 R20, R245, 0x80, RZ ;  /* 0x00000080f5147810 */ /* 0x000fc40007ffe0ff */
[C---:B------:R-:W-:Y:S02]  /*1ac0*/  IADD3 R17, R245.reuse, 0xc0, RZ ;  /* 0x000000c0f5117810 */ /* 0x040fe40007ffe0ff */
[----:B------:R-:W-:Y:S02]  /*1ad0*/  IADD3 R18, R245, 0xc0, RZ ;  /* 0x000000c0f5127810 */ /* 0x000fe40007ffe0ff */
[----:B------:R-:W-:Y:S02]  /*1ae0*/  LEA R8, P2, R3, R0, 0x1 ;  /* 0x0000000003087211 */ /* 0x000fe400078408ff */
[----:B------:R-:W-:Y:S02]  /*1af0*/  LEA.HI.X R11, R245, R4, R6, 0x1, P0 ;  /* 0x00000004f50b7211 */ /* 0x000fe400000f0c06 */
        /* <DEDUP_REMOVED lines=15> */
.L_x_1468:
[----:B------:R-:W-:Y:S05]  /*1bf0*/  BSYNC B0 ;  /* 0x0000000000007941 */ /* 0x000fea0003800000 */
.L_x_1467:
[----:B------:R-:W-:Y:S05]  /*1c00*/  BRA.DIV ~URZ, `(.L_x_1469) ;  /* 0x00013d627f007947 */ /* 0x000fea000b800000 */
[----:B------:R1:W3:Y:S04]  /*1c10*/  SHFL.IDX PT, R4, R5, 0x3, 0x181f ;  /* 0x00781f0005047f89 */ /* 0x0002e800000e0000 */
[----:B--2---:R1:W2:Y:S02]  /*1c20*/  SHFL.IDX PT, R0, R13, 0x3, 0x181f ;  /* 0x00781f000d007f89 */ /* 0x0042a400000e0000 */
.L_x_1533:
[----:B-1----:R-:W-:Y:S01]  /*1c30*/  IADD3 R2, R12, 0x60, RZ ;  /* 0x000000600c027810 */ /* 0x002fe20007ffe0ff */
[----:B-----5:R-:W-:Y:S01]  /*1c40*/  IMAD.WIDE.U32 R164, R14, c[0x0][0x2b0], RZ ;  /* 0x0000ac000ea47a25 */ /* 0x020fe200078e00ff */
[----:B------:R-:W-:-:S02]  /*1c50*/  SHF.R.S32.HI R20, RZ, 0x1f, R245 ;  /* 0x0000001fff147819 */ /* 0x000fc400000114f5 */
[----:B------:R-:W-:Y:S02]  /*1c60*/  ISETP.GE.AND P0, PT, R2, R16, PT ;  /* 0x000000100200720c */ /* 0x000fe40003f06270 */
[C---:B------:R-:W-:Y:S01]  /*1c70*/  IADD3 R31, R245.reuse, 0x40, RZ ;  /* 0x00000040f51f7810 */ /* 0x040fe20007ffe0ff */
[----:B------:R1:W-:Y:S01]  /*1c80*/  STL.64 [R1+0x28], R164 ;  /* 0x000028a401007387 */ /* 0x0003e20000100a00 */
[C---:B------:R-:W-:Y:S02]  /*1c90*/  IADD3 R19, R245.reuse, 0x40, RZ ;  /* 0x00000040f5137810 */ /* 0x040fe40007ffe0ff */
[C---:B------:R-:W-:Y:S02]  /*1ca0*/  IADD3 R30, R245.reuse, 0x80, RZ ;  /* 0x00000080f51e7810 */ /* 0x040fe40007ffe0ff */
[----:B------:R-:W-:Y:S02]  /*1cb0*/  SHF.R.S32.HI R19, RZ, 0x1f, R19 ;  /* 0x0000001fff137819 */ /* 0x000fe40000011413 */
[----:B------:R-:W-:-:S02]  /*1cc0*/  IADD3 R18, R245, 0x80, RZ ;  /* 0x00000080f5127810 */ /* 0x000fc40007ffe0ff */
[C---:B------:R-:W-:Y:S02]  /*1cd0*/  IADD3 R29, R245.reuse, 0xc0, RZ ;  /* 0x000000c0f51d7810 */ /* 0x040fe40007ffe0ff */
[C---:B--2---:R-:W-:Y:S02]  /*1ce0*/  @!P0 LEA R10, P1, R245.reuse, R0, 0x1 ;  /* 0x00000000f50a8211 */ /* 0x044fe400078208ff */
[----:B------:R-:W-:Y:S02]  /*1cf0*/  SHF.R.S32.HI R18, RZ, 0x1f, R18 ;  /* 0x0000001fff127819 */ /* 0x000fe40000011412 */
[----:B---3--:R-:W-:Y:S02]  /*1d00*/  @!P0 LEA.HI.X R11, R245, R4, R20, 0x1, P1 ;  /* 0x00000004f50b8211 */ /* 0x008fe400008f0c14 */
[----:B------:R-:W-:Y:S02]  /*1d10*/  @!P0 LEA R8, P1, R31, R0, 0x1 ;  /* 0x000000001f088211 */ /* 0x000fe400078208ff */
[----:B------:R-:W-:Y:S01]  /*1d20*/  IADD3 R17, R245, 0xc0, RZ ;  /* 0x000000c0f5117810 */ /* 0x000fe20007ffe0ff */
[----:B------:R-:W-:Y:S01]  /*1d30*/  @!PT LDS RZ, [RZ] ;  /* 0x00000000fffff984 */ /* 0x000fe20000000800 */
[----:B------:R-:W-:Y:S01]  /*1d40*/  @!PT LDS RZ, [RZ] ;  /* 0x00000000fffff984 */ /* 0x000fe20000000800 */
[----:B------:R-:W-:Y:S01]  /*1d50*/  @!PT LDS RZ, [RZ] ;  /* 0x00000000fffff984 */ /* 0x000fe20000000800 */
[----:B------:R1:W-:Y:S01]  /*1d60*/  @!P0 LDGSTS.E.BYPASS.LTC128B.128 [R243+0x1b100], [R10.64], !P6 ;  /* 0x1b1000000af38fae */ /* 0x0003e2000f101d46 */
[----:B------:R-:W-:-:S02]  /*1d70*/  @!P0 LEA.HI.X R9, R31, R4, R19, 0x1, P1 ;  /* 0x000000041f098211 */ /* 0x000fc400008f0c13 */
[C---:B------:R-:W-:Y:S02]  /*1d80*/  @!P0 LEA R6, P1, R30.reuse, R0, 0x1 ;  /* 0x000000001e068211 */ /* 0x040fe400078208ff */
[----:B------:R-:W-:Y:S01]  /*1d90*/  SHF.R.S32.HI R17, RZ, 0x1f, R17 ;  /* 0x0000001fff117819 */ /* 0x000fe20000011411 */
[----:B------:R1:W-:Y:S01]  /*1da0*/  @!P0 LDGSTS.E.BYPASS.LTC128B.128 [R243+0x1f100], [R8.64], !P5 ;  /* 0x1f10000008f38fae */ /* 0x0003e2000e901d46 */
[----:B------:R-:W-:Y:S02]  /*1db0*/  @!P0 LEA.HI.X R7, R30, R4, R18, 0x1, P1 ;  /* 0x000000041e078211 */ /* 0x000fe400008f0c12 */
[C---:B------:R-:W-:Y:S02]  /*1dc0*/  @!P0 LEA R2, P1, R29.reuse, R0, 0x1 ;  /* 0x000000001d028211 */ /* 0x040fe400078208ff */
[----:B------:R-:W-:Y:S01]  /*1dd0*/  SHF.R.S32.HI R0, RZ, 0x1f, R14 ;  /* 0x0000001fff007819 */ /* 0x000fe2000001140e */
[----:B------:R1:W-:Y:S01]  /*1de0*/  @!P0 LDGSTS.E.BYPASS.LTC128B.128 [R243+0x23100], [R6.64], !P4 ;  /* 0x2310000006f38fae */ /* 0x0003e2000e101d46 */
[----:B------:R-:W-:-:S03]  /*1df0*/  @!P0 LEA.HI.X R3, R29, R4, R17, 0x1, P1 ;  /* 0x000000041d038211 */ /* 0x000fc600008f0c11 */
[----:B------:R-:W-:Y:S02]  /*1e00*/  IMAD R0, R0, c[0x0][0x2b0], RZ ;  /* 0x0000ac0000007a24 */ /* 0x000fe400078e02ff */
[----:B------:R1:W-:Y:S02]  /*1e10*/  @!P0 LDGSTS.E.BYPASS.LTC128B.128 [R243+0x27100], [R2.64], !P3 ;  /* 0x2710000002f38fae */ /* 0x0003e4000d901d46 */
[----:B------:R-:W-:Y:S02]  /*1e20*/  IMAD R0, R14, c[0x0][0x2b4], R0 ;  /* 0x0000ad000e007a24 */ /* 0x000fe400078e0200 */
[----:B------:R-:W0:Y:S01]  /*1e30*/  LDGDEPBAR ;  /* 0x00000000000079af */ /* 0x000e220000000000 */
[----:B------:R-:W-:Y:S01]  /*1e40*/  WARPSYNC 0xffffffff ;  /* 0xffffffff00007948 */ /* 0x000fe20003800000 */
[----:B------:R-:W-:-:S05]  /*1e50*/  IMAD.IADD R162, R165, 0x1, R0 ;  /* 0x00000001a5a27824 */ /* 0x000fca00078e0200 */
[----:B------:R1:W-:Y:S02]  /*1e60*/  STL [R1+0x38], R162 ;  /* 0x000038a201007387 */ /* 0x0003e40000100800 */
[----:B------:R-:W2:Y:S04]  /*1e70*/  LDL R168, [R1+0x4] ;  /* 0x0000040001a87983 */ /* 0x000ea80000100800 */
[----:B------:R-:W3:Y:S04]  /*1e80*/  LDL R163, [R1+0x10] ;  /* 0x0000100001a37983 */ /* 0x000ee80000100800 */
[----:B------:R-:W5:Y:S01]  /*1e90*/  LDL R166, [R1+0x18] ;  /* 0x0000180001a67983 */ /* 0x000f620000100800 */
[----:B-1----:R-:W-:Y:S02]  /*1ea0*/  IMAD.MOV.U32 R6, RZ, RZ, 0x60 ;  /* 0x00000060ff067424 */ /* 0x002fe400078e00ff */
[----:B------:R-:W-:Y:S01]  /*1eb0*/  IMAD.MOV.U32 R167, RZ, RZ, c[0x0][0x2b8] ;  /* 0x0000ae00ffa77624 */ /* 0x000fe200078e00ff */
[----:B----4-:R-:W4:Y:S01]  /*1ec0*/  LDL R21, [R1+0x48] ;  /* 0x0000480001157983 */ /* 0x010f220000100800 */
[----:B------:R-:W-:-:S03]  /*1ed0*/  IMAD.MOV.U32 R5, RZ, RZ, c[0x0][0x2ac] ;  /* 0x0000ab00ff057624 */ /* 0x000fc600078e00ff */
[----:B------:R-:W-:Y:S01]  /*1ee0*/  ISETP.NE.AND P1, PT, R167, 0x1, PT ;  /* 0x00000001a700780c */ /* 0x000fe20003f25270 */
[----:B------:R-:W-:Y:S02]  /*1ef0*/  IMAD R5, R5, c[0x0][0x1d0], RZ ;  /* 0x0000740005057a24 */ /* 0x000fe400078e02ff */
[----:B------:R-:W-:Y:S01]  /*1f00*/  IMAD.MOV.U32 R246, RZ, RZ, RZ ;  /* 0x000000fffff67224 */ /* 0x000fe200078e00ff */
[----:B------:R-:W-:Y:S01]  /*1f10*/  BAR.SYNC.DEFER_BLOCKING 0x0 ;  /* 0x0000000000007b1d */ /* 0x000fe20000010000 */
[----:B--2---:R-:W-:-:S04]  /*1f20*/  IMAD R154, R168, R6, -0x60 ;  /* 0xffffffa0a89a7424 */ /* 0x004fc800078e0206 */
[----:B---3--:R-:W-:-:S05]  /*1f30*/  IMAD.IADD R2, R163, 0x1, R154 ;  /* 0x00000001a3027824 */ /* 0x008fca00078e029a */
[C---:B------:R-:W-:Y:S01]  /*1f40*/  ISETP.GE.AND P0, PT, R2.reuse, R5, PT ;  /* 0x000000050200720c */ /* 0x040fe20003f06270 */
[----:B-----5:R-:W-:-:S03]  /*1f50*/  IMAD.IADD R2, R2, 0x1, R166 ;  /* 0x0000000102027824 */ /* 0x020fc600078e02a6 */
        /* <DEDUP_REMOVED lines=9> */
[----:B------:R-:W-:-:S04]  /*1ff0*/  IMAD.MOV R0, RZ, RZ, -R0 ;  /* 0x000000ffff007224 */ /* 0x000fc800078e0a00 */
[----:B------:R-:W-:Y:S01]  /*2000*/  IMAD R252, R0, c[0x0][0x2b8], R2 ;  /* 0x0000ae0000fc7a24 */ /* 0x000fe200078e0202 */
[----:B------:R-:W3:Y:S04]  /*2010*/  S2R R13, SR_TID.X ;  /* 0x00000000000d7919 */ /* 0x000ee80000002100 */
[----:B------:R-:W-:Y:S01]  /*2020*/  SHF.R.S32.HI R10, RZ, 0x1f, R252 ;  /* 0x0000001fff0a7819 */ /* 0x000fe200000114fc */
[----:B------:R-:W-:-:S04]  /*2030*/  IMAD.WIDE.U32 R2, R252, c[0x0][0x1e0], RZ ;  /* 0x00007800fc027a25 */ /* 0x000fc800078e00ff */
[----:B------:R-:W-:-:S04]  /*2040*/  IMAD R0, R10, c[0x0][0x1e0], RZ ;  /* 0x000078000a007a24 */ /* 0x000fc800078e02ff */
[----:B------:R-:W-:-:S04]  /*2050*/  IMAD R0, R252, c[0x0][0x1e4], R0 ;  /* 0x00007900fc007a24 */ /* 0x000fc800078e0200 */
[----:B------:R-:W-:Y:S02]  /*2060*/  IMAD.IADD R3, R3, 0x1, R0 ;  /* 0x0000000103037824 */ /* 0x000fe400078e0200 */
[----:B------:R-:W-:Y:S02]  /*2070*/  IMAD R0, R15, c[0x0][0x1e8], RZ ;  /* 0x00007a000f007a24 */ /* 0x000fe400078e02ff */
[----:B----4-:R-:W-:-:S04]  /*2080*/  IMAD.WIDE.U32 R160, R21, c[0x0][0x1e8], RZ ;  /* 0x00007a0015a07a25 */ /* 0x010fc800078e00ff */
[----:B------:R-:W-:Y:S01]  /*2090*/  IMAD R0, R21, c[0x0][0x1ec], R0 ;  /* 0x00007b0015007a24 */ /* 0x000fe200078e0200 */
[----:B---3--:R-:W-:-:S03]  /*20a0*/  SHF.R.S32.HI R7, RZ, 0x1f, R13 ;  /* 0x0000001fff077819 */ /* 0x008fc6000001140d */
[----:B------:R-:W-:Y:S01]  /*20b0*/  IMAD.IADD R159, R161, 0x1, R0 ;  /* 0x00000001a19f7824 */ /* 0x000fe200078e0200 */
[----:B------:R-:W-:Y:S01]  /*20c0*/  LEA.HI R7, R7, R13, RZ, 0x3 ;  /* 0x0000000d07077211 */ /* 0x000fe200078f18ff */
[----:B------:R-:W-:Y:S02]  /*20d0*/  IMAD.MOV.U32 R153, RZ, RZ, c[0x0][0x2ac] ;  /* 0x0000ab00ff997624 */ /* 0x000fe400078e00ff */
[----:B-1----:R-:W-:Y:S01]  /*20e0*/  IMAD R5, R168, -0x60, R6 ;  /* 0xffffffa0a8057824 */ /* 0x002fe200078e0206 */
[----:B------:R-:W-:-:S03]  /*20f0*/  SHF.R.S32.HI R7, RZ, 0x3, R7 ;  /* 0x00000003ff077819 */ /* 0x000fc60000011407 */
[----:B------:R-:W-:-:S05]  /*2100*/  IMAD R153, R153, c[0x0][0x1d0], R5 ;  /* 0x0000740099997a24 */ /* 0x000fca00078e0205 */
[----:B------:R-:W-:Y:S01]  /*2110*/  IADD3 R26, -R7, R153, RZ ;  /* 0x00000099071a7210 */ /* 0x000fe20007ffe1ff */
[----:B------:R-:W-:Y:S01]  /*2120*/  IMAD.WIDE.U32 R22, R21, c[0x0][0x210], RZ ;  /* 0x0000840015167a25 */ /* 0x000fe200078e00ff */
[----:B------:R-:W-:Y:S04]  /*2130*/  STL.64 [R1+0x20], R160 ;  /* 0x000020a001007387 */ /* 0x000fe80000100a00 */
[----:B------:R-:W-:Y:S04]  /*2140*/  STL [R1+0x1c], R159 ;  /* 0x00001c9f01007387 */ /* 0x000fe80000100800 */
[----:B------:R-:W-:Y:S01]  /*2150*/  STL.64 [R1+0x30], R22 ;  /* 0x0000301601007387 */ /* 0x000fe20000100a00 */
[----:B------:R-:W-:-:S02]  /*2160*/  IMAD.SHL.U32 R156, R31, 0x2, RZ ;  /* 0x000000021f9c7824 */ /* 0x000fc400078e00ff */
[C---:B------:R-:W-:Y:S01]  /*2170*/  IMAD.SHL.U32 R157, R30.reuse, 0x2, RZ ;  /* 0x000000021e9d7824 */ /* 0x040fe200078e00ff */
[C---:B------:R-:W-:Y:S01]  /*2180*/  SHF.L.U64.HI R132, R245.reuse, 0x1, R20 ;  /* 0x00000001f5847819 */ /* 0x040fe20000010214 */
[----:B------:R-:W-:Y:S01]  /*2190*/  IMAD.SHL.U32 R155, R245, 0x2, RZ ;  /* 0x00000002f59b7824 */ /* 0x000fe200078e00ff */
[----:B------:R-:W-:Y:S02]  /*21a0*/  SHF.L.U64.HI R133, R31, 0x1, R19 ;  /* 0x000000011f857819 */ /* 0x000fe40000010213 */
[----:B------:R-:W-:Y:S02]  /*21b0*/  SHF.L.U64.HI R134, R30, 0x1, R18 ;  /* 0x000000011e867819 */ /* 0x000fe40000010212 */
[----:B------:R-:W-:Y:S01]  /*21c0*/  IADD3 R135, R228, 0x20, RZ ;  /* 0x00000020e4877810 */ /* 0x000fe20007ffe0ff */
[C---:B------:R-:W-:Y:S01]  /*21d0*/  IMAD.SHL.U32 R158, R29.reuse, 0x2, RZ ;  /* 0x000000021d9e7824 */ /* 0x040fe200078e00ff */
[----:B------:R-:W-:Y:S02]  /*21e0*/  SHF.L.U64.HI R152, R29, 0x1, R17 ;  /* 0x000000011d987819 */ /* 0x000fe40000010211 */
[----:B--2---:R-:W-:Y:S01]  /*21f0*/  SHF.R.S32.HI R12, RZ, 0x1f, R246 ;  /* 0x0000001fff0c7819 */ /* 0x004fe200000114f6 */
[----:B------:R-:W-:-:S04]  /*2200*/  IMAD.WIDE.U32 R2, R246, c[0x0][0x1f0], R2 ;  /* 0x00007c00f6027a25 */ /* 0x000fc800078e0002 */
[----:B------:R-:W-:Y:S01]  /*2210*/  IMAD R4, R12, c[0x0][0x1f0], RZ ;  /* 0x00007c000c047a24 */ /* 0x000fe200078e02ff */
[----:B------:R-:W-:-:S03]  /*2220*/  IADD3 R0, P0, R2, R160, RZ ;  /* 0x000000a002007210 */ /* 0x000fc60007f1e0ff */
[----:B------:R-:W-:-:S05]  /*2230*/  IMAD R4, R246, c[0x0][0x1f4], R4 ;  /* 0x00007d00f6047a24 */ /* 0x000fca00078e0204 */
[----:B------:R-:W-:Y:S02]  /*2240*/  IADD3.X R2, R159, R3, R4, P0, !PT ;  /* 0x000000039f027210 */ /* 0x000fe400007fe404 */
[----:B------:R-:W-:-:S04]  /*2250*/  LEA R9, P0, R0, c[0x0][0x1c8], 0x1 ;  /* 0x0000720000097a11 */ /* 0x000fc800078008ff */
[----:B------:R-:W-:Y:S02]  /*2260*/  LEA.HI.X R13, R0, c[0x0][0x1cc], R2, 0x1, P0 ;  /* 0x00007300000d7a11 */ /* 0x000fe400000f0c02 */
[----:B------:R-:W1:Y:S01]  /*2270*/  SHFL.IDX PT, R0, R9, RZ, 0x181f ;  /* 0x00181fff09007589 */ /* 0x000e6200000e0000 */
[----:B------:R-:W-:-:S03]  /*2280*/  ISETP.GE.AND P0, PT, R26, 0x1, PT ;  /* 0x000000011a00780c */ /* 0x000fc60003f06270 */
[----:B------:R-:W2:Y:S04]  /*2290*/  SHFL.IDX PT, R2, R13, RZ, 0x181f ;  /* 0x00181fff0d027589 */ /* 0x000ea800000e0000 */
[----:B------:R-:W3:Y:S06]  /*22a0*/  SHFL.IDX PT, R8, R9, 0x1, 0x181f ;  /* 0x00381f0009087f89 */ /* 0x000eec00000e0000 */
[----:B------:R-:W-:-:S02]  /*22b0*/  @P0 ISETP.GE.AND P3, PT, R245, c[0x0][0x1d4], PT ;  /* 0x00007500f5000a0c */ /* 0x000fc40003f66270 */
[----:B------:R-:W-:Y:S01]  /*22c0*/  @P0 ISETP.GE.AND P4, PT, R31, c[0x0][0x1d4], PT ;  /* 0x000075001f000a0c */ /* 0x000fe20003f86270 */
[----:B------:R-:W4:Y:S01]  /*22d0*/  SHFL.IDX PT, R11, R13, 0x1, 0x181f ;  /* 0x00381f000d0b7f89 */ /* 0x000f2200000e0000 */
[-C--:B-1----:R-:W-:Y:S02]  /*22e0*/  @P0 LEA R4, P2, R245, R0.reuse, 0x1 ;  /* 0x00000000f5040211 */ /* 0x082fe400078408ff */
[----:B------:R-:W-:Y:S02]  /*22f0*/  @P0 LEA R6, P1, R31, R0, 0x1 ;  /* 0x000000001f060211 */ /* 0x000fe400078208ff */
[-C--:B--2---:R-:W-:Y:S02]  /*2300*/  @P0 LEA.HI.X R5, R245, R2.reuse, R20, 0x1, P2 ;  /* 0x00000002f5050211 */ /* 0x084fe400010f0c14 */
[----:B------:R-:W-:Y:S02]  /*2310*/  @P0 LEA.HI.X R7, R31, R2, R19, 0x1, P1 ;  /* 0x000000021f070211 */ /* 0x000fe400008f0c13 */
[----:B------:R-:W-:Y:S01]  /*2320*/  ISETP.GE.AND P1, PT, R26, 0x21, PT ;  /* 0x000000211a00780c */ /* 0x000fe20003f26270 */
[----:B------:R1:W-:Y:S01]  /*2330*/  @P0 LDGSTS.E.BYPASS.LTC128B.128 [R243+0xc100], [R4.64], !P3 ;  /* 0x0c10000004f30fae */ /* 0x0003e2000d901d46 */
[----:B------:R-:W-:-:S03]  /*2340*/  @P0 ISETP.GE.AND P5, PT, R30, c[0x0][0x1d4], PT ;  /* 0x000075001e000a0c */ /* 0x000fc60003fa6270 */
[----:B------:R2:W-:Y:S01]  /*2350*/  @P0 LDGSTS.E.BYPASS.LTC128B.128 [R243+0xf100], [R6.64], !P4 ;  /* 0x0f10000006f30fae */ /* 0x0005e2000e101d46 */
[----:B------:R-:W-:Y:S02]  /*2360*/  @P0 ISETP.GE.AND P4, PT, R29, c[0x0][0x1d4], PT ;  /* 0x000075001d000a0c */ /* 0x000fe40003f86270 */
[----:B-1----:R-:W-:-:S04]  /*2370*/  @P0 LEA R4, P2, R30, R0, 0x1 ;  /* 0x000000001e040211 */ /* 0x002fc800078408ff */
[----:B------:R-:W-:Y:S02]  /*2380*/  @P0 LEA.HI.X R5, R30, R2, R18, 0x1, P2 ;  /* 0x000000021e050211 */ /* 0x000fe400010f0c12 */
[----:B--2---:R-:W-:-:S03]  /*2390*/  @P0 LEA R6, P2, R29, R0, 0x1 ;  /* 0x000000001d060211 */ /* 0x004fc600078408ff */
[----:B------:R3:W-:Y:S01]  /*23a0*/  @P0 LDGSTS.E.BYPASS.LTC128B.128 [R243+0x12100], [R4.64], !P5 ;  /* 0x1210000004f30fae */ /* 0x0007e2000e901d46 */
[----:B------:R-:W-:Y:S02]  /*23b0*/  @P0 LEA.HI.X R7, R29, R2, R17, 0x1, P2 ;  /* 0x000000021d070211 */ /* 0x000fe400010f0c11 */
[----:B------:R-:W-:Y:S01]  /*23c0*/  @P1 ISETP.GE.AND P2, PT, R245, c[0x0][0x1d4], PT ;  /* 0x00007500f5001a0c */ /* 0x000fe20003f46270 */
[----:B------:R-:W-:Y:S02]  /*23d0*/  IMAD R0, R10, c[0x0][0x208], RZ ;  /* 0x000082000a007a24 */ /* 0x000fe400078e02ff */
[----:B------:R1:W-:Y:S01]  /*23e0*/  @P0 LDGSTS.E.BYPASS.LTC128B.128 [R243+0x15100], [R6.64], !P4 ;  /* 0x1510000006f30fae */ /* 0x0003e2000e101d46 */
[----:B------:R-:W-:Y:S01]  /*23f0*/  @P1 ISETP.GE.AND P4, PT, R31, c[0x0][0x1d4], PT ;  /* 0x000075001f001a0c */ /* 0x000fe20003f86270 */
[----:B------:R-:W-:Y:S02]  /*2400*/  IMAD.WIDE.U32 R2, R252, c[0x0][0x208], RZ ;  /* 0x00008200fc027a25 */ /* 0x000fe400078e00ff */
[----:B------:R-:W-:Y:S01]  /*2410*/  SHFL.IDX PT, R10, R13, 0x2, 0x181f ;  /* 0x00581f000d0a7f89 */ /* 0x000fe200000e0000 */
[----:B---3--:R-:W-:-:S04]  /*2420*/  @P1 LEA R4, P3, R245, R8, 0x1 ;  /* 0x00000008f5041211 */ /* 0x008fc800078608ff */
[----:B----4-:R-:W-:Y:S01]  /*2430*/  @P1 LEA.HI.X R5, R245, R11, R20, 0x1, P3 ;  /* 0x0000000bf5051211 */ /* 0x010fe200018f0c14 */
[----:B-1----:R-:W-:Y:S02]  /*2440*/  IMAD R7, R252, c[0x0][0x20c], R0 ;  /* 0x00008300fc077a24 */ /* 0x002fe400078e0200 */
[----:B------:R-:W1:Y:S01]  /*2450*/  SHFL.IDX PT, R0, R9, 0x2, 0x181f ;  /* 0x00581f0009007f89 */ /* 0x000e6200000e0000 */
[----:B------:R-:W-:-:S03]  /*2460*/  @P1 LEA R6, P0, R31, R8, 0x1 ;  /* 0x000000081f061211 */ /* 0x000fc600078008ff */
[----:B------:R2:W-:Y:S01]  /*2470*/  @P1 LDGSTS.E.BYPASS.LTC128B.128 [R243+0xd100], [R4.64], !P2 ;  /* 0x0d10000004f31fae */ /* 0x0005e2000d101d46 */
[----:B------:R-:W-:Y:S01]  /*2480*/  @P1 ISETP.GE.AND P2, PT, R30, c[0x0][0x1d4], PT ;  /* 0x000075001e001a0c */ /* 0x000fe20003f46270 */
[----:B------:R-:W-:Y:S01]  /*2490*/  IMAD.IADD R3, R3, 0x1, R7 ;  /* 0x0000000103037824 */ /* 0x000fe200078e0207 */
[----:B------:R-:W-:Y:S02]  /*24a0*/  @P1 LEA.HI.X R7, R31, R11, R19, 0x1, P0 ;  /* 0x0000000b1f071211 */ /* 0x000fe400000f0c13 */
[----:B------:R-:W-:-:S03]  /*24b0*/  ISETP.GE.AND P0, PT, R26, 0x41, PT ;  /* 0x000000411a00780c */ /* 0x000fc60003f06270 */
[----:B------:R3:W-:Y:S01]  /*24c0*/  @P1 LDGSTS.E.BYPASS.LTC128B.128 [R243+0x10100], [R6.64], !P4 ;  /* 0x1010000006f31fae */ /* 0x0007e2000e101d46 */
[----:B------:R-:W-:Y:S01]  /*24d0*/  @P1 ISETP.GE.AND P4, PT, R29, c[0x0][0x1d4], PT ;  /* 0x000075001d001a0c */ /* 0x000fe20003f86270 */
[----:B------:R-:W-:Y:S01]  /*24e0*/  IMAD.WIDE.U32 R2, R246, c[0x0][0x218], R2 ;  /* 0x00008600f6027a25 */ /* 0x000fe200078e0002 */
[----:B--2---:R-:W-:-:S04]  /*24f0*/  @P1 LEA R4, P3, R30, R8, 0x1 ;  /* 0x000000081e041211 */ /* 0x004fc800078608ff */
[----:B------:R-:W-:Y:S01]  /*2500*/  @P1 LEA.HI.X R5, R30, R11, R18, 0x1, P3 ;  /* 0x0000000b1e051211 */ /* 0x000fe200018f0c12 */
[----:B---3--:R-:W-:-:S04]  /*2510*/  IMAD R6, R15, c[0x0][0x210], RZ ;  /* 0x000084000f067a24 */ /* 0x008fc800078e02ff */
[----:B------:R2:W-:Y:S02]  /*2520*/  @P1 LDGSTS.E.BYPASS.LTC128B.128 [R243+0x13100], [R4.64], !P2 ;  /* 0x1310000004f31fae */ /* 0x0005e4000d101d46 */
[----:B--2---:R-:W-:Y:S01]  /*2530*/  IMAD R5, R21, c[0x0][0x214], R6 ;  /* 0x0000850015057a24 */ /* 0x004fe200078e0206 */
[----:B------:R-:W-:Y:S01]  /*2540*/  @P1 LEA R6, P3, R29, R8, 0x1 ;  /* 0x000000081d061211 */ /* 0x000fe200078608ff */
[----:B------:R-:W-:Y:S01]  /*2550*/  IMAD R8, R12, c[0x0][0x218], RZ ;  /* 0x000086000c087a24 */ /* 0x000fe200078e02ff */
[----:B-1----:R-:W-:Y:S02]  /*2560*/  @P0 LEA R4, P2, R245, R0, 0x1 ;  /* 0x00000000f5040211 */ /* 0x002fe400078408ff */
[----:B------:R-:W-:Y:S02]  /*2570*/  @P1 LEA.HI.X R7, R29, R11, R17, 0x1, P3 ;  /* 0x0000000b1d071211 */ /* 0x000fe400018f0c11 */
[----:B------:R-:W-:Y:S01]  /*2580*/  @P0 ISETP.GE.AND P3, PT, R245, c[0x0][0x1d4], PT ;  /* 0x00007500f5000a0c */ /* 0x000fe20003f66270 */
[----:B------:R-:W-:Y:S01]  /*2590*/  IMAD.IADD R9, R23, 0x1, R5 ;  /* 0x0000000117097824 */ /* 0x000fe200078e0205 */
[----:B------:R-:W-:Y:S01]  /*25a0*/  @P0 LEA.HI.X R5, R245, R10, R20, 0x1, P2 ;  /* 0x0000000af5050211 */ /* 0x000fe200010f0c14 */
[----:B------:R-:W-:Y:S01]  /*25b0*/  IMAD R8, R246, c[0x0][0x21c], R8 ;  /* 0x00008700f6087a24 */ /* 0x000fe200078e0208 */
[----:B------:R-:W-:Y:S01]  /*25c0*/  IADD3 R2, P2, R2, R22, RZ ;  /* 0x0000001602027210 */ /* 0x000fe20007f5e0ff */
[----:B------:R-:W1:Y:S03]  /*25d0*/  S2R R21, SR_TID.X ;  /* 0x0000000000157919 */ /* 0x000e660000002100 */
[----:B------:R-:W-:Y:S01]  /*25e0*/  IADD3.X R3, R9, R3, R8, P2, !PT ;  /* 0x0000000309037210 */ /* 0x000fe200017fe408 */
[----:B------:R2:W-:Y:S01]  /*25f0*/  @P1 LDGSTS.E.BYPASS.LTC128B.128 [R243+0x16100], [R6.64], !P4 ;  /* 0x1610000006f31fae */ /* 0x0005e2000e101d46 */
[----:B------:R-:W-:-:S02]  /*2600*/  @P0 LEA R8, P2, R31, R0, 0x1 ;  /* 0x000000001f080211 */ /* 0x000fc400078408ff */
[C---:B------:R-:W-:Y:S01]  /*2610*/  LEA R27, P1, R2.reuse, c[0x0][0x1f8], 0x1 ;  /* 0x00007e00021b7a11 */ /* 0x040fe200078208ff */
[----:B------:R3:W-:Y:S01]  /*2620*/  STL [R1+0x3c], R9 ;  /* 0x00003c0901007387 */ /* 0x0007e20000100800 */
[----:B------:R-:W-:Y:S02]  /*2630*/  @P0 ISETP.GE.AND P4, PT, R31, c[0x0][0x1d4], PT ;  /* 0x000075001f000a0c */ /* 0x000fe40003f86270 */
[----:B------:R-:W-:Y:S01]  /*2640*/  LEA.HI.X R28, R2, c[0x0][0x1fc], R3, 0x1, P1 ;  /* 0x00007f00021c7a11 */ /* 0x000fe200008f0c03 */
[----:B------:R4:W-:Y:S01]  /*2650*/  @P0 LDGSTS.E.BYPASS.LTC128B.128 [R243+0xe100], [R4.64], !P3 ;  /* 0x0e10000004f30fae */ /* 0x0009e2000d901d46 */
[----:B------:R-:W-:Y:S02]  /*2660*/  @P0 ISETP.GE.AND P1, PT, R29, c[0x0][0x1d4], PT ;  /* 0x000075001d000a0c */ /* 0x000fe40003f26270 */
[----:B--2---:R-:W-:Y:S02]  /*2670*/  @P0 LEA R6, P3, R30, R0, 0x1 ;  /* 0x000000001e060211 */ /* 0x004fe400078608ff */
[----:B---3--:R-:W-:-:S02]  /*2680*/  @P0 LEA.HI.X R9, R31, R10, R19, 0x1, P2 ;  /* 0x0000000a1f090211 */ /* 0x008fc400010f0c13 */
[C---:B------:R-:W-:Y:S02]  /*2690*/  @P0 ISETP.GE.AND P2, PT, R30.reuse, c[0x0][0x1d4], PT ;  /* 0x000075001e000a0c */ /* 0x040fe40003f46270 */
[----:B------:R-:W-:Y:S01]  /*26a0*/  @P0 LEA.HI.X R7, R30, R10, R18, 0x1, P3 ;  /* 0x0000000a1e070211 */ /* 0x000fe200018f0c12 */
[----:B------:R2:W-:Y:S01]  /*26b0*/  @P0 LDGSTS.E.BYPASS.LTC128B.128 [R243+0x11100], [R8.64], !P4 ;  /* 0x1110000008f30fae */ /* 0x0005e2000e101d46 */
[----:B----4-:R-:W-:-:S04]  /*26c0*/  @P0 LEA R4, P3, R29, R0, 0x1 ;  /* 0x000000001d040211 */ /* 0x010fc800078608ff */
[----:B------:R-:W-:Y:S02]  /*26d0*/  @P0 LEA.HI.X R5, R29, R10, R17, 0x1, P3 ;  /* 0x0000000a1d050211 */ /* 0x000fe400018f0c11 */
[----:B-1----:R-:W-:-:S03]  /*26e0*/  SHF.R.S32.HI R13, RZ, 0x1f, R21 ;  /* 0x0000001fff0d7819 */ /* 0x002fc60000011415 */
[----:B------:R1:W-:Y:S04]  /*26f0*/  @P0 LDGSTS.E.BYPASS.LTC128B.128 [R243+0x14100], [R6.64], !P2 ;  /* 0x1410000006f30fae */ /* 0x0003e8000d101d46 */
[----:B------:R1:W-:Y:S04]  /*2700*/  @P0 LDGSTS.E.BYPASS.LTC128B.128 [R243+0x17100], [R4.64], !P1 ;  /* 0x1710000004f30fae */ /* 0x0003e8000c901d46 */
[----:B------:R-:W0:Y:S01]  /*2710*/  LDGDEPBAR ;  /* 0x00000000000079af */ /* 0x000e220000000000 */
[----:B------:R-:W-:-:S03]  /*2720*/  LEA.HI R13, R13, R21, RZ, 0x3 ;  /* 0x000000150d0d7211 */ /* 0x000fc600078f18ff */
[----:B------:R-:W3:Y:S01]  /*2730*/  SHFL.IDX PT, R0, R27, RZ, 0x181f ;  /* 0x00181fff1b007589 */ /* 0x000ee200000e0000 */
[----:B------:R-:W-:-:S03]  /*2740*/  LOP3.LUT R13, R13, 0xfffffff8, RZ, 0xc0, !PT ;  /* 0xfffffff80d0d7812 */ /* 0x000fc600078ec0ff */
[----:B------:R-:W4:Y:S04]  /*2750*/  SHFL.IDX PT, R2, R28, RZ, 0x181f ;  /* 0x00181fff1c027589 */ /* 0x000f2800000e0000 */
[----:B--2---:R-:W2:Y:S01]  /*2760*/  SHFL.IDX PT, R8, R27, 0x1, 0x181f ;  /* 0x00381f001b087f89 */ /* 0x004ea200000e0000 */
[----:B------:R-:W-:-:S03]  /*2770*/  IMAD.IADD R13, R21, 0x1, -R13 ;  /* 0x00000001150d7824 */ /* 0x000fc600078e0a0d */
[----:B------:R-:W5:Y:S02]  /*2780*/  SHFL.IDX PT, R3, R28, 0x1, 0x181f ;  /* 0x00381f001c037f89 */ /* 0x000f6400000e0000 */
[----:B------:R-:W-:Y:S01]  /*2790*/  R2P PR, R13, 0x6 ;  /* 0x000000060d007804 */ /* 0x000fe20000000000 */
[----:B------:R-:W-:-:S04]  /*27a0*/  DEPBAR.LE SB0, 0x1 ;  /* 0x000080400000791a */ /* 0x000fc80000000000 */
[----:B------:R-:W-:-:S04]  /*27b0*/  DEPBAR.LE SB0, 0x0 ;  /* 0x000080000000791a */ /* 0x000fc80000000000 */
[----:B------:R-:W-:Y:S01]  /*27c0*/  BAR.SYNC.DEFER_BLOCKING 0x0 ;  /* 0x0000000000007b1d */ /* 0x000fe20000010000 */
[CC--:B---3--:R-:W-:Y:S02]  /*27d0*/  IADD3 R20, P0, R0.reuse, R156.reuse, RZ ;  /* 0x0000009c00147210 */ /* 0x0c8fe40007f1e0ff */
[----:B------:R-:W-:Y:S02]  /*27e0*/  IADD3 R18, P4, R0, R157, RZ ;  /* 0x0000009d00127210 */ /* 0x000fe40007f9e0ff */
[----:B------:R-:W-:Y:S01]  /*27f0*/  @P1 IADD3 R135, R228, -0x20, RZ ;  /* 0xffffffe0e4871810 */ /* 0x000fe20007ffe0ff */
[----:B----4-:R-:W-:Y:S01]  /*2800*/  IMAD.X R21, R2, 0x1, R133, P0 ;  /* 0x0000000102157824 */ /* 0x010fe200000e0685 */
[----:B--2---:R-:W-:Y:S01]  /*2810*/  IADD3 R10, P1, R8, R155, RZ ;  /* 0x0000009b080a7210 */ /* 0x004fe20007f3e0ff */
[----:B------:R-:W-:Y:S01]  /*2820*/  IMAD.X R19, R2, 0x1, R134, P4 ;  /* 0x0000000102137824 */ /* 0x000fe200020e0686 */
[----:B------:R-:W-:Y:S02]  /*2830*/  IADD3 R24, P0, R8, R156, RZ ;  /* 0x0000009c08187210 */ /* 0x000fe40007f1e0ff */
[----:B------:R-:W-:-:S02]  /*2840*/  ISETP.GE.AND P5, PT, R245, c[0x0][0x1d4], PT ;  /* 0x00007500f5007a0c */ /* 0x000fc40003fa6270 */
[----:B------:R-:W-:Y:S01]  /*2850*/  ISETP.GE.AND P4, PT, R31, c[0x0][0x1d4], PT ;  /* 0x000075001f007a0c */ /* 0x000fe20003f86270 */
[C---:B-----5:R-:W-:Y:S01]  /*2860*/  IMAD.X R11, R3.reuse, 0x1, R132, P1 ;  /* 0x00000001030b7824 */ /* 0x060fe200008e0684 */
[----:B------:R-:W-:Y:S01]  /*2870*/  IADD3 R22, P3, R0, R155, RZ ;  /* 0x0000009b00167210 */ /* 0x000fe20007f7e0ff */
[----:B------:R-:W-:Y:S01]  /*2880*/  IMAD.X R25, R3, 0x1, R133, P0 ;  /* 0x0000000103197824 */ /* 0x000fe200000e0685 */
[C---:B------:R-:W-:Y:S02]  /*2890*/  ISETP.LT.OR P1, PT, R26.reuse, 0x1, P5 ;  /* 0x000000011a00780c */ /* 0x040fe40002f21670 */
[----:B------:R-:W-:Y:S02]  /*28a0*/  ISETP.LT.OR P0, PT, R26, 0x1, P4 ;  /* 0x000000011a00780c */ /* 0x000fe40002701670 */
[----:B------:R-:W-:Y:S02]  /*28b0*/  IADD3.X R23, R2, R132, RZ, P3, !PT ;  /* 0x0000008402177210 */ /* 0x000fe40001ffe4ff */
[----:B------:R-:W-:Y:S01]  /*28c0*/  IADD3 R16, P3, R0, R158, RZ ;  /* 0x0000009e00107210 */ /* 0x000fe20007f7e0ff */
[----:B-1----:R-:W-:Y:S04]  /*28d0*/  LDSM.16.M88.4 R4, [R239] ;  /* 0x00000000ef04783b */ /* 0x002fe80000000200 */
[----:B------:R-:W-:Y:S01]  /*28e0*/  IMAD.X R17, R2, 0x1, R152, P3 ;  /* 0x0000000102117824 */ /* 0x000fe200018e0698 */
[----:B------:R-:W-:Y:S01]  /*28f0*/  ISETP.GE.AND P3, PT, R30, c[0x0][0x1d4], PT ;  /* 0x000075001e007a0c */ /* 0x000fe20003f66270 */
[----:B------:R-:W-:Y:S04]  /*2900*/  LDSM.16.M88.4 R40, [R228] ;  /* 0x00000000e428783b */ /* 0x000fe80000000200 */
[----:B------:R-:W-:Y:S04]  /*2910*/  LDSM.16.M88.4 R32, [R228+0x800] ;  /* 0x00080000e420783b */ /* 0x000fe80000000200 */
[----:B------:R-:W-:Y:S04]  /*2920*/  LDSM.16.M88.4 R44, [R228+0x1000] ;  /* 0x00100000e42c783b */ /* 0x000fe80000000200 */
[----:B------:R-:W-:Y:S04]  /*2930*/  LDSM.16.M88.4 R52, [R228+0x1800] ;  /* 0x00180000e434783b */ /* 0x000fe80000000200 */
[----:B------:R-:W-:Y:S04]  /*2940*/  LDSM.16.M88.4 R60, [R228+0x2000] ;  /* 0x00200000e43c783b */ /* 0x000fe80000000200 */
[----:B------:R-:W-:Y:S04]  /*2950*/  LDSM.16.M88.4 R72, [R228+0x2800] ;  /* 0x00280000e448783b */ /* 0x000fe80000000200 */
[----:B------:R-:W-:Y:S04]  /*2960*/  LDSM.16.M88.4 R12, [R240] ;  /* 0x00000000f00c783b */ /* 0x000fe80000000200 */
[----:B------:R-:W-:Y:S04]  /*2970*/  LDSM.16.M88.4 R64, [R135] ;  /* 0x000000008740783b */ /* 0x000fe80000000200 */
[----:B------:R-:W-:Y:S04]  /*2980*/  LDSM.16.M88.4 R68, [R135+0x800] ;  /* 0x000800008744783b */ /* 0x000fe80000000200 */
[----:B------:R-:W-:Y:S04]  /*2990*/  LDSM.16.M88.4 R76, [R135+0x1000] ;  /* 0x00100000874c783b */ /* 0x000fe80000000200 */
[----:B------:R-:W-:Y:S04]  /*29a0*/  LDSM.16.M88.4 R92, [R135+0x1800] ;  /* 0x00180000875c783b */ /* 0x000fe80000000200 */
[----:B------:R-:W-:Y:S04]  /*29b0*/  LDSM.16.M88.4 R96, [R135+0x2000] ;  /* 0x002000008760783b */ /* 0x000fe80000000200 */
[----:B------:R-:W-:Y:S04]  /*29c0*/  LDSM.16.M88.4 R112, [R135+0x2800] ;  /* 0x002800008770783b */ /* 0x000fe80000000200 */
[----:B------:R-:W-:Y:S01]  /*29d0*/  @!PT LDS RZ, [RZ] ;  /* 0x00000000fffff984 */ /* 0x000fe20000000800 */
[----:B------:R-:W-:Y:S01]  /*29e0*/  @!PT LDS RZ, [RZ] ;  /* 0x00000000fffff984 */ /* 0x000fe20000000800 */
[----:B------:R-:W-:Y:S01]  /*29f0*/  @!PT LDS RZ, [RZ] ;  /* 0x00000000fffff984 */ /* 0x000fe20000000800 */
[----:B------:R1:W-:Y:S04]  /*2a00*/  LDGSTS.E.BYPASS.LTC128B.128 [R243+0x100], [R22.64], !P1 ;  /* 0x0010000016f37fae */ /* 0x0003e8000c901d46 */
[----:B------:R1:W-:Y:S01]  /*2a10*/  LDGSTS.E.BYPASS.LTC128B.128 [R243+0x3100], [R20.64], !P0 ;  /* 0x0310000014f37fae */ /* 0x0003e2000c101d46 */
[----:B------:R-:W-:-:S02]  /*2a20*/  ISETP.LT.OR P0, PT, R26, 0x1, P3 ;  /* 0x000000011a00780c */ /* 0x000fc40001f01670 */
[----:B------:R-:W-:-:S11]  /*2a30*/  ISETP.GE.AND P1, PT, R29, c[0x0][0x1d4], PT ;  /* 0x000075001d007a0c */ /* 0x000fd60003f26270 */
[----:B------:R2:W-:Y:S01]  /*2a40*/  LDGSTS.E.BYPASS.LTC128B.128 [R243+0x6100], [R18.64], !P0 ;  /* 0x0610000012f37fae */ /* 0x0005e2000c101d46 */
[----:B------:R-:W-:-:S13]  /*2a50*/  ISETP.LT.OR P0, PT, R26, 0x1, P1 ;  /* 0x000000011a00780c */ /* 0x000fda0000f01670 */
[----:B------:R3:W-:Y:S04]  /*2a60*/  LDGSTS.E.BYPASS.LTC128B.128 [R243+0x9100], [R16.64], !P0 ;  /* 0x0910000010f37fae */ /* 0x0007e8000c101d46 */
[----:B------:R-:W4:Y:S01]  /*2a70*/  SHFL.IDX PT, R0, R27, 0x2, 0x181f ;  /* 0x00581f001b007f89 */ /* 0x000f2200000e0000 */
[----:B---3--:R-:W-:-:S05]  /*2a80*/  IADD3 R16, P0, R8, R157, RZ ;  /* 0x0000009d08107210 */ /* 0x008fca0007f1e0ff */
[----:B------:R-:W-:Y:S01]  /*2a90*/  IMAD.X R17, R3, 0x1, R134, P0 ;  /* 0x0000000103117824 */ /* 0x000fe200000e0686 */
[----:B------:R-:W-:Y:S01]  /*2aa0*/  ISETP.LT.OR P0, PT, R26, 0x21, P5 ;  /* 0x000000211a00780c */ /* 0x000fe20002f01670 */
[----:B------:R-:W3:-:S12]  /*2ab0*/  SHFL.IDX PT, R2, R28, 0x2, 0x181f ;  /* 0x00581f001c027f89 */ /* 0x000ed800000e0000 */
[----:B------:R5:W-:Y:S02]  /*2ac0*/  LDGSTS.E.BYPASS.LTC128B.128 [R243+0x1100], [R10.64], !P0 ;  /* 0x011000000af37fae */ /* 0x000be4000c101d46 */
[----:B-----5:R-:W-:-:S05]  /*2ad0*/  IADD3 R10, P0, R8, R158, RZ ;  /* 0x0000009e080a7210 */ /* 0x020fca0007f1e0ff */
[----:B------:R-:W-:Y:S01]  /*2ae0*/  IMAD.X R11, R3, 0x1, R152, P0 ;  /* 0x00000001030b7824 */ /* 0x000fe200000e0698 */
[----:B------:R-:W-:-:S13]  /*2af0*/  ISETP.LT.OR P0, PT, R26, 0x21, P4 ;  /* 0x000000211a00780c */ /* 0x000fda0002701670 */
[----:B------:R5:W-:Y:S01]  /*2b00*/  LDGSTS.E.BYPASS.LTC128B.128 [R243+0x4100], [R24.64], !P0 ;  /* 0x0410000018f37fae */ /* 0x000be2000c101d46 */
[----:B----4-:R-:W-:-:S04]  /*2b10*/  IADD3 R8, P0, R0, R155, RZ ;  /* 0x0000009b00087210 */ /* 0x010fc80007f1e0ff */
[----:B---3--:R-:W-:Y:S02]  /*2b20*/  IADD3.X R9, R2, R132, RZ, P0, !PT ;  /* 0x0000008402097210 */ /* 0x008fe400007fe4ff */
[----:B------:R-:W-:-:S13]  /*2b30*/  ISETP.LT.OR P0, PT, R26, 0x21, P3 ;  /* 0x000000211a00780c */ /* 0x000fda0001f01670 */
[----:B------:R3:W-:Y:S01]  /*2b40*/  LDGSTS.E.BYPASS.LTC128B.128 [R243+0x7100], [R16.64], !P0 ;  /* 0x0710000010f37fae */ /* 0x0007e2000c101d46 */
[----:B------:R-:W-:Y:S01]  /*2b50*/  HMMA.16816.F32 R48, R4, R40, RZ ;  /* 0x000000280430723c */ /* 0x000fe200000018ff */
[----:B---3--:R-:W-:-:S05]  /*2b60*/  IADD3 R16, P0, R0, R156, RZ ;  /* 0x0000009c00107210 */ /* 0x008fca0007f1e0ff */
[----:B------:R-:W-:Y:S01]  /*2b70*/  IMAD.X R17, R2, 0x1, R133, P0 ;  /* 0x0000000102117824 */ /* 0x000fe200000e0685 */
[----:B------:R-:W-:Y:S01]  /*2b80*/  ISETP.LT.OR P0, PT, R26, 0x21, P1 ;  /* 0x000000211a00780c */ /* 0x000fe20000f01670 */
[C---:B------:R-:W-:Y:S11]  /*2b90*/  HMMA.16816.F32 R40, R4.reuse, R42, RZ ;  /* 0x0000002a0428723c */ /* 0x040ff600000018ff */
[----:B------:R-:W-:Y:S01]  /*2ba0*/  @!UPT UIADD3 URZ, URZ, URZ, URZ ;  /* 0x0000003f3f3ff290 */ /* 0x000fe2000fffe03f */
[----:B------:R3:W-:Y:S01]  /*2bb0*/  LDGSTS.E.BYPASS.LTC128B.128 [R243+0xa100], [R10.64], !P0 ;  /* 0x0a1000000af37fae */ /* 0x0007e2000c101d46 */
[C---:B------:R-:W-:Y:S08]  /*2bc0*/  HMMA.16816.F32 R28, R4.reuse, R44, RZ ;  /* 0x0000002c041c723c */ /* 0x040ff000000018ff */
[C---:B-1----:R-:W-:Y:S08]  /*2bd0*/  HMMA.16816.F32 R20, R4.reuse, R46, RZ ;  /* 0x0000002e0414723c */ /* 0x042ff000000018ff */
[----:B------:R-:W-:Y:S01]  /*2be0*/  HMMA.16816.F32 R36, R4, R32, RZ ;  /* 0x000000200424723c */ /* 0x000fe200000018ff */
[----:B---3--:R-:W-:-:S07]  /*2bf0*/  IADD3 R10, P0, R0, R157, RZ ;  /* 0x0000009d000a7210 */ /* 0x008fce0007f1e0ff */
[----:B------:R-:W-:Y:S01]  /*2c00*/  HMMA.16816.F32 R44, R4, R52, RZ ;  /* 0x00000034042c723c */ /* 0x000fe200000018ff */
[----:B------:R-:W-:Y:S01]  /*2c10*/  IMAD.X R11, R2, 0x1, R134, P0 ;  /* 0x00000001020b7824 */ /* 0x000fe200000e0686 */
[----:B------:R-:W-:-:S06]  /*2c20*/  ISETP.LT.OR P0, PT, R26, 0x41, P5 ;  /* 0x000000411a00780c */ /* 0x000fcc0002f01670 */
[----:B------:R-:W-:Y:S01]  /*2c30*/  HMMA.16816.F32 R32, R4, R34, RZ ;  /* 0x000000220420723c */ /* 0x000fe200000018ff */
[C---:B------:R-:W-:Y:S01]  /*2c40*/  ISETP.LT.OR P4, PT, R26.reuse, 0x41, P4 ;  /* 0x000000411a00780c */ /* 0x040fe20002781670 */
[----:B------:R-:W-:Y:S01]  /*2c50*/  IMAD.MOV.U32 R3, RZ, RZ, 0x40 ;  /* 0x00000040ff037424 */ /* 0x000fe200078e00ff */
[C---:B------:R-:W-:Y:S02]  /*2c60*/  ISETP.LT.OR P3, PT, R26.reuse, 0x41, P3 ;  /* 0x000000411a00780c */ /* 0x040fe40001f61670 */
[----:B------:R-:W-:-:S03]  /*2c70*/  ISETP.LT.OR P1, PT, R26, 0x41, P1 ;  /* 0x000000411a00780c */ /* 0x000fc60000f21670 */
[C---:B------:R-:W-:Y:S01]  /*2c80*/  HMMA.16816.F32 R84, R4.reuse, R72, RZ ;  /* 0x000000480454723c */ /* 0x040fe200000018ff */
[----:B------:R1:W-:Y:S05]  /*2c90*/  LDGSTS.E.BYPASS.LTC128B.128 [R243+0x2100], [R8.64], !P0 ;  /* 0x0210000008f37fae */ /* 0x0003ea000c101d46 */
[----:B------:R2:W-:Y:S02]  /*2ca0*/  LDGSTS.E.BYPASS.LTC128B.128 [R243+0x5100], [R16.64], !P4 ;  /* 0x0510000010f37fae */ /* 0x0005e4000e101d46 */
[C---:B------:R-:W-:Y:S02]  /*2cb0*/  HMMA.16816.F32 R52, R4.reuse, R54, RZ ;  /* 0x000000360434723c */ /* 0x040fe400000018ff */
[----:B------:R1:W-:Y:S06]  /*2cc0*/  LDGSTS.E.BYPASS.LTC128B.128 [R243+0x8100], [R10.64], !P3 ;  /* 0x081000000af37fae */ /* 0x0003ec000d901d46 */
[C---:B------:R-:W-:Y:S08]  /*2cd0*/  HMMA.16816.F32 R56, R4.reuse, R60, RZ ;  /* 0x0000003c0438723c */ /* 0x040ff000000018ff */
[C---:B------:R-:W-:Y:S08]  /*2ce0*/  HMMA.16816.F32 R80, R4.reuse, R62, RZ ;  /* 0x0000003e0450723c */ /* 0x040ff000000018ff */
[----:B------:R-:W-:Y:S07]  /*2cf0*/  HMMA.16816.F32 R72, R4, R74, RZ ;  /* 0x0000004a0448723c */ /* 0x000fee00000018ff */
[----:B------:R-:W-:-:S02]  /*2d00*/  IADD3 R4, P0, R0, R158, RZ ;  /* 0x0000009e00047210 */ /* 0x000fc40007f1e0ff */
[----:B------:R-:W-:-:S03]  /*2d10*/  SEL R0, R3, 0xffffffc0, !P2 ;  /* 0xffffffc003007807 */ /* 0x000fc60005000000 */
[----:B------:R-:W-:Y:S02]  /*2d20*/  IMAD.X R5, R2, 0x1, R152, P0 ;  /* 0x0000000102057824 */ /* 0x000fe400000e0698 */
[----:B------:R-:W-:Y:S01]  /*2d30*/  IMAD.IADD R230, R228, 0x1, R0 ;  /* 0x00000001e4e67824 */ /* 0x000fe200078e0200 */
[C---:B------:R-:W-:Y:S02]  /*2d40*/  HMMA.16816.F32 R108, R12.reuse, R64, R48 ;  /* 0x000000400c6c723c */ /* 0x040fe40000001830 */
[----:B------:R3:W-:Y:S04]  /*2d50*/  LDGSTS.E.BYPASS.LTC128B.128 [R243+0xb100], [R4.64], !P1 ;  /* 0x0b10000004f37fae */ /* 0x0007e8000c901d46 */
[----:B-1----:R-:W-:Y:S02]  /*2d60*/  LDSM.16.M88.4 R8, [R242] ;  /* 0x00000000f208783b */ /* 0x002fe40000000200 */
[C---:B------:R-:W-:Y:S02]  /*2d70*/  HMMA.16816.F32 R104, R12.reuse, R66, R40 ;  /* 0x000000420c68723c */ /* 0x040fe40000001828 */
[----:B------:R-:W1:Y:S04]  /*2d80*/  LDSM.16.M88.4 R40, [R230+0x800] ;  /* 0x00080000e628783b */ /* 0x000e680000000200 */
[----:B------:R-:W-:Y:S02]  /*2d90*/  LDSM.16.M88.4 R100, [R230+0x2800] ;  /* 0x00280000e664783b */ /* 0x000fe40000000200 */
[----:B------:R-:W-:Y:S02]  /*2da0*/  HMMA.16816.F32 R88, R12, R68, R36 ;  /* 0x000000440c58723c */ /* 0x000fe40000001824 */
[----:B------:R-:W-:Y:S01]  /*2db0*/  LDSM.16.M88.4 R36, [R230+0x1000] ;  /* 0x00100000e624783b */ /* 0x000fe20000000200 */
[----:B------:R-:W-:-:S03]  /*2dc0*/  IADD3 R2, R135, 0x9000, RZ ;  /* 0x0000900087027810 */ /* 0x000fc60007ffe0ff */
[----:B------:R-:W-:Y:S02]  /*2dd0*/  LDSM.16.M88.4 R120, [R228+0x4000] ;  /* 0x00400000e478783b */ /* 0x000fe40000000200 */
[C---:B------:R-:W-:Y:S02]  /*2de0*/  HMMA.16816.F32 R48, R12.reuse, R92, R44 ;  /* 0x0000005c0c30723c */ /* 0x040fe4000000182c */
[----:B------:R-:W4:Y:S04]  /*2df0*/  LDSM.16.M88.4 R44, [R230] ;  /* 0x00000000e62c783b */ /* 0x000f280000000200 */
[----:B---3--:R-:W-:Y:S02]  /*2e00*/  LDSM.16.M88.4 R4, [R241] ;  /* 0x00000000f104783b */ /* 0x008fe40000000200 */
[C---:B------:R-:W-:Y:S02]  /*2e10*/  HMMA.16816.F32 R68, R12.reuse, R70, R32 ;  /* 0x000000460c44723c */ /* 0x040fe40000001820 */
[----:B------:R-:W3:Y:S04]  /*2e20*/  LDSM.16.M88.4 R32, [R230+0x1800] ;  /* 0x00180000e620783b */ /* 0x000ee80000000200 */
[----:B------:R-:W-:Y:S02]  /*2e30*/  LDSM.16.M88.4 R144, [R135+0x9000] ;  /* 0x009000008790783b */ /* 0x000fe40000000200 */
[----:B------:R-:W-:Y:S02]  /*2e40*/  HMMA.16816.F32 R64, R12, R76, R28 ;  /* 0x0000004c0c40723c */ /* 0x000fe4000000181c */
[----:B------:R-:W1:Y:S01]  /*2e50*/  LDSM.16.M88.4 R28, [R230+0x2000] ;  /* 0x00200000e61c783b */ /* 0x000e620000000200 */
[----:B------:R-:W-:-:S03]  /*2e60*/  IMAD.IADD R229, R2, 0x1, R0 ;  /* 0x0000000102e57824 */ /* 0x000fc600078e0200 */
[----:B------:R-:W-:Y:S02]  /*2e70*/  LDSM.16.M88.4 R148, [R230+0x9000] ;  /* 0x00900000e694783b */ /* 0x000fe40000000200 */
[C---:B------:R-:W-:Y:S02]  /*2e80*/  HMMA.16816.F32 R60, R12.reuse, R78, R20 ;  /* 0x0000004e0c3c723c */ /* 0x040fe40000001814 */
[----:B------:R-:W1:Y:S04]  /*2e90*/  LDSM.16.M88.4 R116, [R229+-0x8800] ;  /* 0xff780000e574783b */ /* 0x000e680000000200 */
[----:B------:R-:W-:Y:S02]  /*2ea0*/  LDSM.16.M88.4 R124, [R229+-0x8000] ;  /* 0xff800000e57c783b */ /* 0x000fe40000000200 */
[C---:B------:R-:W-:Y:S02]  /*2eb0*/  HMMA.16816.F32 R20, R12.reuse, R96, R56 ;  /* 0x000000600c14723c */ /* 0x040fe40000001838 */
[----:B------:R-:W-:Y:S04]  /*2ec0*/  LDSM.16.M88.4 R136, [R229+-0x2800] ;  /* 0xffd80000e588783b */ /* 0x000fe80000000200 */
[----:B------:R-:W-:Y:S02]  /*2ed0*/  LDSM.16.M88.4 R128, [R135+0x9800] ;  /* 0x009800008780783b */ /* 0x000fe40000000200 */
[C---:B--2---:R-:W-:Y:S02]  /*2ee0*/  HMMA.16816.F32 R16, R12.reuse, R98, R80 ;  /* 0x000000620c10723c */ /* 0x044fe40000001850 */
[----:B------:R-:W-:Y:S04]  /*2ef0*/  LDSM.16.M88.4 R140, [R229] ;  /* 0x00000000e58c783b */ /* 0x000fe80000000200 */
[----:B------:R-:W0:Y:S02]  /*2f00*/  LDGDEPBAR ;  /* 0x00000000000079af */ /* 0x000e240000000000 */
[C---:B-----5:R-:W-:Y:S02]  /*2f10*/  HMMA.16816.F32 R24, R12.reuse, R94, R52 ;  /* 0x0000005e0c18723c */ /* 0x060fe40000001834 */
[----:B------:R-:W2:Y:S04]  /*2f20*/  LDSM.16.M88.4 R92, [R229+-0x9000] ;  /* 0xff700000e55c783b */ /* 0x000ea80000000200 */
[----:B------:R-:W-:Y:S02]  /*2f30*/  LDSM.16.M88.4 R52, [R229+-0x7000] ;  /* 0xff900000e534783b */ /* 0x000fe40000000200 */
[C---:B------:R-:W-:Y:S08]  /*2f40*/  HMMA.16816.F32 R96, R12.reuse, R112, R84 ;  /* 0x000000700c60723c */ /* 0x040ff00000001854 */
[----:B------:R-:W-:Y:S01]  /*2f50*/  HMMA.16816.F32 R12, R12, R114, R72 ;  /* 0x000000720c0c723c */ /* 0x000fe20000001848 */
[----:B------:R-:W-:Y:S07]  /*2f60*/  LDSM.16.M88.4 R112, [R228+0x3800] ;  /* 0x00380000e470783b */ /* 0x000fee0000000200 */
[C---:B-1----:R-:W-:Y:S08]  /*2f70*/  HMMA.16816.F32 R80, R8.reuse, R42, R68 ;  /* 0x0000002a0850723c */ /* 0x042ff00000001844 */
[C---:B----4-:R-:W-:Y:S01]  /*2f80*/  HMMA.16816.F32 R76, R8.reuse, R44, R108 ;  /* 0x0000002c084c723c */ /* 0x050fe2000000186c */
[----:B------:R-:W1:Y:S07]  /*2f90*/  LDSM.16.M88.4 R108, [R229+-0x7800] ;  /* 0xff880000e56c783b */ /* 0x000e6e0000000200 */
[C---:B------:R-:W-:Y:S08]  /*2fa0*/  HMMA.16816.F32 R68, R8.reuse, R36, R64 ;  /* 0x000000240844723c */ /* 0x040ff00000001840 */
[C---:B---3--:R-:W-:Y:S01]  /*2fb0*/  HMMA.16816.F32 R64, R8.reuse, R32, R48 ;  /* 0x000000200840723c */ /* 0x048fe20000001830 */
[----:B------:R-:W3:Y:S07]  /*2fc0*/  LDSM.16.M88.4 R48, [R229+-0x6800] ;  /* 0xff980000e530783b */ /* 0x000eee0000000200 */
[C---:B------:R-:W-:Y:S08]  /*2fd0*/  HMMA.16816.F32 R84, R8.reuse, R46, R104 ;  /* 0x0000002e0854723c */ /* 0x040ff00000001868 */
[C---:B------:R-:W-:Y:S01]  /*2fe0*/  HMMA.16816.F32 R72, R8.reuse, R38, R60 ;  /* 0x000000260848723c */ /* 0x040fe2000000183c */
[----:B------:R-:W-:Y:S07]  /*2ff0*/  LDSM.16.M88.4 R36, [R228+0x3000] ;  /* 0x00300000e424783b */ /* 0x000fee0000000200 */
[C---:B------:R-:W-:Y:S08]  /*3000*/  HMMA.16816.F32 R88, R8.reuse, R40, R88 ;  /* 0x000000280858723c */ /* 0x040ff00000001858 */
[C---:B------:R-:W-:Y:S08]  /*3010*/  HMMA.16816.F32 R60, R8.reuse, R34, R24 ;  /* 0x00000022083c723c */ /* 0x040ff00000001818 */
[C---:B------:R-:W-:Y:S08]  /*3020*/  HMMA.16816.F32 R56, R8.reuse, R28, R20 ;  /* 0x0000001c0838723c */ /* 0x040ff00000001814 */
[C---:B------:R-:W-:Y:S01]  /*3030*/  HMMA.16816.F32 R44, R8.reuse, R30, R16 ;  /* 0x0000001e082c723c */ /* 0x040fe20000001810 */
[----:B------:R-:W4:Y:S07]  /*3040*/  LDSM.16.M88.4 R16, [R239+0x4000] ;  /* 0x00400000ef10783b */ /* 0x000f2e0000000200 */
[C---:B------:R-:W-:Y:S08]  /*3050*/  HMMA.16816.F32 R40, R8.reuse, R100, R96 ;  /* 0x000000640828723c */ /* 0x040ff00000001860 */
[----:B------:R-:W-:Y:S08]  /*3060*/  HMMA.16816.F32 R32, R8, R102, R12 ;  /* 0x000000660820723c */ /* 0x000ff0000000180c */
[C---:B------:R-:W-:Y:S08]  /*3070*/  HMMA.16816.F32 R12, R4.reuse, R118, R80 ;  /* 0x00000076040c723c */ /* 0x040ff00000001850 */
[C---:B--2---:R-:W-:Y:S08]  /*3080*/  HMMA.16816.F32 R28, R4.reuse, R92, R76 ;  /* 0x0000005c041c723c */ /* 0x044ff0000000184c */
[C---:B------:R-:W-:Y:S01]  /*3090*/  HMMA.16816.F32 R24, R4.reuse, R94, R84 ;  /* 0x0000005e0418723c */ /* 0x040fe20000001854 */
[----:B------:R-:W-:Y:S07]  /*30a0*/  LDSM.16.M88.4 R92, [R228+0x4800] ;  /* 0x00480000e45c783b */ /* 0x000fee0000000200 */
[C---:B------:R-:W-:Y:S01]  /*30b0*/  HMMA.16816.F32 R20, R4.reuse, R116, R88 ;  /* 0x000000740414723c */ /* 0x040fe20000001858 */
[----:B------:R-:W2:Y:S07]  /*30c0*/  LDSM.16.M88.4 R116, [R228+0x5000] ;  /* 0x00500000e474783b */ /* 0x000eae0000000200 */
[C---:B-1----:R-:W-:Y:S08]  /*30d0*/  HMMA.16816.F32 R84, R4.reuse, R108, R64 ;  /* 0x0000006c0454723c */ /* 0x042ff00000001840 */
[C---:B------:R-:W-:Y:S01]  /*30e0*/  HMMA.16816.F32 R76, R4.reuse, R110, R60 ;  /* 0x0000006e044c723c */ /* 0x040fe2000000183c */
[----:B------:R-:W1:Y:S07]  /*30f0*/  LDSM.16.M88.4 R60, [R228+0x5800] ;  /* 0x00580000e43c783b */ /* 0x000e6e0000000200 */
[C---:B------:R-:W-:Y:S08]  /*3100*/  HMMA.16816.F32 R8, R4.reuse, R124, R68 ;  /* 0x0000007c0408723c */ /* 0x040ff00000001844 */
[C---:B------:R-:W-:Y:S08]  /*3110*/  HMMA.16816.F32 R72, R4.reuse, R126, R72 ;  /* 0x0000007e0448723c */ /* 0x040ff00000001848 */
[C---:B------:R-:W-:Y:S01]  /*3120*/  HMMA.16816.F32 R108, R4.reuse, R52, R56 ;  /* 0x00000034046c723c */ /* 0x040fe20000001838 */
[----:B------:R-:W-:Y:S07]  /*3130*/  LDSM.16.M88.4 R56, [R135+0x3000] ;  /* 0x003000008738783b */ /* 0x000fee0000000200 */
[C---:B------:R-:W-:Y:S01]  /*3140*/  HMMA.16816.F32 R100, R4.reuse, R54, R44 ;  /* 0x000000360464723c */ /* 0x040fe2000000182c */
[----:B------:R-:W-:Y:S04]  /*3150*/  LDSM.16.M88.4 R52, [R135+0x3800] ;  /* 0x003800008734783b */ /* 0x000fe80000000200 */
[----:B------:R-:W-:Y:S03]  /*3160*/  LDSM.16.M88.4 R44, [R135+0x4800] ;  /* 0x00480000872c783b */ /* 0x000fe60000000200 */
[C---:B---3--:R-:W-:Y:S01]  /*3170*/  HMMA.16816.F32 R104, R4.reuse, R48, R40 ;  /* 0x000000300468723c */ /* 0x048fe20000001828 */
[----:B------:R-:W-:Y:S07]  /*3180*/  LDSM.16.M88.4 R40, [R135+0x5000] ;  /* 0x005000008728783b */ /* 0x000fee0000000200 */
[----:B------:R-:W-:Y:S01]  /*3190*/  HMMA.16816.F32 R96, R4, R50, R32 ;  /* 0x000000320460723c */ /* 0x000fe20000001820 */
[----:B------:R-:W3:Y:S04]  /*31a0*/  LDSM.16.M88.4 R4, [R240+0x4000] ;  /* 0x00400000f004783b */ /* 0x000ee80000000200 */
[----:B------:R-:W5:Y:S03]  /*31b0*/  LDSM.16.M88.4 R48, [R135+0x4000] ;  /* 0x004000008730783b */ /* 0x000f660000000200 */
[C---:B----4-:R-:W-:Y:S01]  /*31c0*/  HMMA.16816.F32 R64, R16.reuse, R114, R12 ;  /* 0x000000721040723c */ /* 0x050fe2000000180c */
[----:B------:R-:W-:Y:S07]  /*31d0*/  LDSM.16.M88.4 R12, [R242+0x4000] ;  /* 0x00400000f20c783b */ /* 0x000fee0000000200 */
[C---:B------:R-:W-:Y:S01]  /*31e0*/  HMMA.16816.F32 R68, R16.reuse, R112, R20 ;  /* 0x000000701044723c */ /* 0x040fe20000001814 */
[----:B------:R-:W-:Y:S07]  /*31f0*/  LDSM.16.M88.4 R112, [R230+0x3000] ;  /* 0x00300000e670783b */ /* 0x000fee0000000200 */
[C---:B------:R-:W-:Y:S08]  /*3200*/  HMMA.16816.F32 R80, R16.reuse, R38, R24 ;  /* 0x000000261050723c */ /* 0x040ff00000001818 */
[C---:B------:R-:W-:Y:S08]  /*3210*/  HMMA.16816.F32 R88, R16.reuse, R36, R28 ;  /* 0x000000241058723c */ /* 0x040ff0000000181c */
[C---:B------:R-:W-:Y:S08]  /*3220*/  HMMA.16816.F32 R32, R16.reuse, R122, R72 ;  /* 0x0000007a1020723c */ /* 0x040ff00000001848 */
[C---:B------:R-:W-:Y:S08]  /*3230*/  HMMA.16816.F32 R36, R16.reuse, R120, R8 ;  /* 0x000000781024723c */ /* 0x040ff00000001808 */
[C---:B--2---:R-:W-:Y:S01]  /*3240*/  HMMA.16816.F32 R20, R16.reuse, R116, R108 ;  /* 0x000000741014723c */ /* 0x044fe2000000186c */
[----:B------:R-:W2:Y:S07]  /*3250*/  LDSM.16.M88.4 R108, [R135+0x5800] ;  /* 0x00580000876c783b */ /* 0x000eae0000000200 */
[C---:B-1----:R-:W-:Y:S08]  /*3260*/  HMMA.16816.F32 R72, R16.reuse, R60, R104 ;  /* 0x0000003c1048723c */ /* 0x042ff00000001868 */
[C---:B------:R-:W-:Y:S08]  /*3270*/  HMMA.16816.F32 R28, R16.reuse, R92, R84 ;  /* 0x0000005c101c723c */ /* 0x040ff00000001854 */
[C---:B------:R-:W-:Y:S08]  /*3280*/  HMMA.16816.F32 R24, R16.reuse, R94, R76 ;  /* 0x0000005e1018723c */ /* 0x040ff0000000184c */
[----:B------:R-:W-:Y:S08]  /*3290*/  HMMA.16816.F32 R8, R16, R118, R100 ;  /* 0x000000761008723c */ /* 0x000ff00000001864 */
[----:B---3--:R-:W-:Y:S01]  /*32a0*/  HMMA.16816.F32 R104, R4, R54, R64 ;  /* 0x000000360468723c */ /* 0x008fe20000001840 */
[----:B------:R-:W1:Y:S07]  /*32b0*/  LDSM.16.M88.4 R64, [R230+0x3800] ;  /* 0x00380000e640783b */ /* 0x000e6e0000000200 */
[----:B------:R-:W-:Y:S01]  /*32c0*/  HMMA.16816.F32 R16, R16, R62, R96 ;  /* 0x0000003e1010723c */ /* 0x000fe20000001860 */
[----:B------:R-:W3:Y:S07]  /*32d0*/  LDSM.16.M88.4 R60, [R230+0x4000] ;  /* 0x00400000e63c783b */ /* 0x000eee0000000200 */
[C---:B------:R-:W-:Y:S08]  /*32e0*/  HMMA.16816.F32 R100, R4.reuse, R52, R68 ;  /* 0x000000340464723c */ /* 0x040ff00000001844 */
[C---:B------:R-:W-:Y:S08]  /*32f0*/  HMMA.16816.F32 R92, R4.reuse, R58, R80 ;  /* 0x0000003a045c723c */ /* 0x040ff00000001850 */
[C---:B------:R-:W-:Y:S01]  /*3300*/  HMMA.16816.F32 R84, R4.reuse, R44, R28 ;  /* 0x0000002c0454723c */ /* 0x040fe2000000181c */
[----:B------:R-:W-:Y:S07]  /*3310*/  LDSM.16.M88.4 R28, [R229+-0x5800] ;  /* 0xffa80000e51c783b */ /* 0x000fee0000000200 */
[C---:B------:R-:W-:Y:S01]  /*3320*/  HMMA.16816.F32 R80, R4.reuse, R46, R24 ;  /* 0x0000002e0450723c */ /* 0x040fe20000001818 */
[----:B------:R-:W4:Y:S07]  /*3330*/  LDSM.16.M88.4 R44, [R230+0x5000] ;  /* 0x00500000e62c783b */ /* 0x000f2e0000000200 */
[C---:B------:R-:W-:Y:S01]  /*3340*/  HMMA.16816.F32 R52, R4.reuse, R42, R8 ;  /* 0x0000002a0434723c */ /* 0x040fe20000001808 */
[----:B------:R-:W1:Y:S07]  /*3350*/  LDSM.16.M88.4 R8, [R241+0x4000] ;  /* 0x00400000f108783b */ /* 0x000e6e0000000200 */
[C---:B------:R-:W-:Y:S01]  /*3360*/  HMMA.16816.F32 R76, R4.reuse, R56, R88 ;  /* 0x00000038044c723c */ /* 0x040fe20000001858 */
[----:B------:R-:W3:Y:S07]  /*3370*/  LDSM.16.M88.4 R56, [R230+0x4800] ;  /* 0x00480000e638783b */ /* 0x000eee0000000200 */
[C---:B------:R-:W-:Y:S01]  /*3380*/  HMMA.16816.F32 R68, R4.reuse, R40, R20 ;  /* 0x000000280444723c */ /* 0x040fe20000001814 */
[----:B------:R-:W3:Y:S07]  /*3390*/  LDSM.16.M88.4 R40, [R230+0x5800] ;  /* 0x00580000e628783b */ /* 0x000eee0000000200 */
[C---:B-----5:R-:W-:Y:S01]  /*33a0*/  HMMA.16816.F32 R88, R4.reuse, R50, R32 ;  /* 0x000000320458723c */ /* 0x060fe20000001820 */
[----:B------:R-:W5:Y:S07]  /*33b0*/  LDSM.16.M88.4 R32, [R229+-0x6000] ;  /* 0xffa00000e520783b */ /* 0x000f6e0000000200 */
[C---:B------:R-:W-:Y:S08]  /*33c0*/  HMMA.16816.F32 R96, R4.reuse, R48, R36 ;  /* 0x000000300460723c */ /* 0x040ff00000001824 */
[----:B--2---:R-:W-:Y:S08]  /*33d0*/  HMMA.16816.F32 R36, R4, R110, R16 ;  /* 0x0000006e0424723c */ /* 0x004ff00000001810 */
[----:B-1----:R-:W-:Y:S01]  /*33e0*/  HMMA.16816.F32 R16, R12, R64, R100 ;  /* 0x000000400c10723c */ /* 0x002fe20000001864 */
[----:B------:R-:W1:Y:S07]  /*33f0*/  LDSM.16.M88.4 R100, [R229+-0x4800] ;  /* 0xffb80000e564783b */ /* 0x000e6e0000000200 */
[----:B------:R-:W-:Y:S01]  /*3400*/  HMMA.16816.F32 R48, R4, R108, R72 ;  /* 0x0000006c0430723c */ /* 0x000fe20000001848 */
[----:B------:R-:W2:Y:S07]  /*3410*/  LDSM.16.M88.4 R72, [R229+-0x5000] ;  /* 0xffb00000e548783b */ /* 0x000eae0000000200 */
[C---:B------:R-:W-:Y:S08]  /*3420*/  HMMA.16816.F32 R20, R12.reuse, R114, R92 ;  /* 0x000000720c14723c */ /* 0x040ff0000000185c */
[C---:B------:R-:W-:Y:S08]  /*3430*/  HMMA.16816.F32 R4, R12.reuse, R66, R104 ;  /* 0x000000420c04723c */ /* 0x040ff00000001868 */
[C---:B------:R-:W-:Y:S08]  /*3440*/  HMMA.16816.F32 R24, R12.reuse, R112, R76 ;  /* 0x000000700c18723c */ /* 0x040ff0000000184c */
[C---:B---3--:R-:W-:Y:S08]  /*3450*/  HMMA.16816.F32 R64, R12.reuse, R60, R96 ;  /* 0x0000003c0c40723c */ /* 0x048ff00000001860 */
[C---:B------:R-:W-:Y:S08]  /*3460*/  HMMA.16816.F32 R60, R12.reuse, R62, R88 ;  /* 0x0000003e0c3c723c */ /* 0x040ff00000001858 */
[----:B----4-:R-:W-:Y:S08]  /*3470*/  HMMA.16816.F32 R108, R12, R44, R68 ;  /* 0x0000002c0c6c723c */ /* 0x010ff00000001844 */
[----:B------:R-:W-:Y:S01]  /*3480*/  HMMA.16816.F32 R76, R8, R28, R16 ;  /* 0x0000001c084c723c */ /* 0x000fe20000001810 */
[----:B------:R-:W3:Y:S07]  /*3490*/  LDSM.16.M88.4 R16, [R229+-0x4000] ;  /* 0xffc00000e510783b */ /* 0x000eee0000000200 */
[C---:B------:R-:W-:Y:S08]  /*34a0*/  HMMA.16816.F32 R88, R12.reuse, R56, R84 ;  /* 0x000000380c58723c */ /* 0x040ff00000001854 */
[C---:B------:R-:W-:Y:S01]  /*34b0*/  HMMA.16816.F32 R80, R12.reuse, R58, R80 ;  /* 0x0000003a0c50723c */ /* 0x040fe20000001850 */
[----:B------:R-:W-:Y:S07]  /*34c0*/  LDSM.16.M88.4 R56, [R228+0x6800] ;  /* 0x00680000e438783b */ /* 0x000fee0000000200 */
[C---:B------:R-:W-:Y:S01]  /*34d0*/  HMMA.16816.F32 R68, R12.reuse, R46, R52 ;  /* 0x0000002e0c44723c */ /* 0x040fe20000001834 */
[----:B------:R-:W-:Y:S07]  /*34e0*/  LDSM.16.M88.4 R52, [R228+0x7000] ;  /* 0x00700000e434783b */ /* 0x000fee0000000200 */
[C---:B------:R-:W-:Y:S01]  /*34f0*/  HMMA.16816.F32 R104, R12.reuse, R40, R48 ;  /* 0x000000280c68723c */ /* 0x040fe20000001830 */
[----:B------:R-:W-:Y:S07]  /*3500*/  LDSM.16.M88.4 R48, [R228+0x7800] ;  /* 0x00780000e430783b */ /* 0x000fee0000000200 */
[----:B------:R-:W-:Y:S01]  /*3510*/  HMMA.16816.F32 R96, R12, R42, R36 ;  /* 0x0000002a0c60723c */ /* 0x000fe20000001824 */
[----:B------:R-:W4:Y:S07]  /*3520*/  LDSM.16.M88.4 R12, [R229+-0x3800] ;  /* 0xffc80000e50c783b */ /* 0x000f2e0000000200 */
[C---:B-----5:R-:W-:Y:S01]  /*3530*/  HMMA.16816.F32 R84, R8.reuse, R34, R20 ;  /* 0x000000220854723c */ /* 0x060fe20000001814 */
[----:B------:R-:W-:Y:S07]  /*3540*/  LDSM.16.M88.4 R20, [R228+0x6000] ;  /* 0x00600000e414783b */ /* 0x000fee0000000200 */
[C---:B------:R-:W-:Y:S01]  /*3550*/  HMMA.16816.F32 R44, R8.reuse, R30, R4 ;  /* 0x0000001e082c723c */ /* 0x040fe20000001804 */
[----:B------:R-:W5:Y:S04]  /*3560*/  LDSM.16.M88.4 R4, [R239+0x8000] ;  /* 0x00800000ef04783b */ /* 0x000f680000000200 */
[----:B------:R-:W-:Y:S03]  /*3570*/  LDSM.16.M88.4 R28, [R240+0x8000] ;  /* 0x00800000f01c783b */ /* 0x000fe60000000200 */
[C---:B------:R-:W-:Y:S08]  /*3580*/  HMMA.16816.F32 R92, R8.reuse, R32, R24 ;  /* 0x00000020085c723c */ /* 0x040ff00000001818 */
[C---:B-1----:R-:W-:Y:S01]  /*3590*/  HMMA.16816.F32 R32, R8.reuse, R100, R88 ;  /* 0x000000640820723c */ /* 0x042fe20000001858 */
[----:B------:R-:W1:Y:S07]  /*35a0*/  LDSM.16.M88.4 R88, [R135+0x6000] ;  /* 0x006000008758783b */ /* 0x000e6e0000000200 */
[C---:B------:R-:W-:Y:S01]  /*35b0*/  HMMA.16816.F32 R24, R8.reuse, R102, R80 ;  /* 0x000000660818723c */ /* 0x040fe20000001850 */
[----:B------:R-:W1:Y:S07]  /*35c0*/  LDSM.16.M88.4 R80, [R228+0x8800] ;  /* 0x00880000e450783b */ /* 0x000e6e0000000200 */
[C---:B--2---:R-:W-:Y:S08]  /*35d0*/  HMMA.16816.F32 R36, R8.reuse, R74, R60 ;  /* 0x0000004a0824723c */ /* 0x044ff0000000183c */
[C---:B---3--:R-:W-:Y:S08]  /*35e0*/  HMMA.16816.F32 R60, R8.reuse, R16, R108 ;  /* 0x00000010083c723c */ /* 0x048ff0000000186c */
[C---:B------:R-:W-:Y:S08]  /*35f0*/  HMMA.16816.F32 R68, R8.reuse, R18, R68 ;  /* 0x000000120844723c */ /* 0x040ff00000001844 */
[C---:B----4-:R-:W-:Y:S08]  /*3600*/  HMMA.16816.F32 R16, R8.reuse, R12, R104 ;  /* 0x0000000c0810723c */ /* 0x050ff00000001868 */
[C---:B------:R-:W-:Y:S01]  /*3610*/  HMMA.16816.F32 R40, R8.reuse, R72, R64 ;  /* 0x000000480828723c */ /* 0x040fe20000001840 */
[----:B------:R-:W2:Y:S07]  /*3620*/  LDSM.16.M88.4 R72, [R228+0x8000] ;  /* 0x00800000e448783b */ /* 0x000eae0000000200 */
[----:B------:R-:W-:Y:S08]  /*3630*/  HMMA.16816.F32 R12, R8, R14, R96 ;  /* 0x0000000e080c723c */ /* 0x000ff00000001860 */
[C---:B-----5:R-:W-:Y:S08]  /*3640*/  HMMA.16816.F32 R8, R4.reuse, R20, R92 ;  /* 0x000000140408723c */ /* 0x060ff0000000185c */
[C---:B------:R-:W-:Y:S01]  /*3650*/  HMMA.16816.F32 R104, R4.reuse, R48, R32 ;  /* 0x000000300468723c */ /* 0x040fe20000001820 */
[----:B------:R-:W-:Y:S07]  /*3660*/  LDSM.16.M88.4 R32, [R230+0x6000] ;  /* 0x00600000e620783b */ /* 0x000fee0000000200 */
[C---:B------:R-:W-:Y:S01]  /*3670*/  HMMA.16816.F32 R96, R4.reuse, R50, R24 ;  /* 0x000000320460723c */ /* 0x040fe20000001818 */
[----:B------:R-:W3:Y:S04]  /*3680*/  LDSM.16.M88.4 R24, [R242+0x8000] ;  /* 0x00800000f218783b */ /* 0x000ee80000000200 */
[----:B------:R-:W-:Y:S03]  /*3690*/  LDSM.16.M88.4 R48, [R135+0x7000] ;  /* 0x007000008730783b */ /* 0x000fe60000000200 */
[----:B------:R-:W-:Y:S01]  /*36a0*/  HMMA.16816.F32 R64, R4, R22, R84 ;  /* 0x000000160440723c */ /* 0x000fe20000001854 */
[----:B------:R-:W-:Y:S07]  /*36b0*/  LDSM.16.M88.4 R20, [R241+0x8000] ;  /* 0x00800000f114783b */ /* 0x000fee0000000200 */
[----:B-1----:R-:W-:Y:S08]  /*36c0*/  HMMA.16816.F32 R8, R28, R88, R8 ;  /* 0x000000581c08723c */ /* 0x002ff00000001808 */
[C---:B------:R-:W-:Y:S01]  /*36d0*/  HMMA.16816.F32 R112, R4.reuse, R52, R40 ;  /* 0x000000340470723c */ /* 0x040fe20000001828 */
[----:B------:R-:W-:Y:S07]  /*36e0*/  LDSM.16.M88.4 R40, [R135+0x8000] ;  /* 0x008000008728783b */ /* 0x000fee0000000200 */
[C---:B------:R-:W-:Y:S01]  /*36f0*/  HMMA.16816.F32 R108, R4.reuse, R54, R36 ;  /* 0x00000036046c723c */ /* 0x040fe20000001824 */
[----:B------:R-:W1:Y:S07]  /*3700*/  LDSM.16.M88.4 R52, [R135+0x6800] ;  /* 0x006800008734783b */ /* 0x000e6e0000000200 */
[C---:B------:R-:W-:Y:S08]  /*3710*/  HMMA.16816.F32 R76, R4.reuse, R56, R76 ;  /* 0x00000038044c723c */ /* 0x040ff0000000184c */
[C---:B------:R-:W-:Y:S01]  /*3720*/  HMMA.16816.F32 R100, R4.reuse, R58, R44 ;  /* 0x0000003a0464723c */ /* 0x040fe2000000182c */
[----:B------:R-:W4:Y:S04]  /*3730*/  LDSM.16.M88.4 R56, [R229+-0x3000] ;  /* 0xffd00000e538783b */ /* 0x000f280000000200 */
[----:B------:R-:W-:Y:S03]  /*3740*/  LDSM.16.M88.4 R44, [R135+0x7800] ;  /* 0x00780000872c783b */ /* 0x000fe60000000200 */
[C---:B------:R-:W-:Y:S08]  /*3750*/  HMMA.16816.F32 R120, R4.reuse, R82, R12 ;  /* 0x000000520478723c */ /* 0x040ff0000000180c */
[C---:B--2---:R-:W-:Y:S08]  /*3760*/  HMMA.16816.F32 R92, R4.reuse, R72, R60 ;  /* 0x00000048045c723c */ /* 0x044ff0000000183c */
[C---:B------:R-:W-:Y:S01]  /*3770*/  HMMA.16816.F32 R84, R4.reuse, R74, R68 ;  /* 0x0000004a0454723c */ /* 0x040fe20000001844 */
[----:B------:R-:W-:Y:S04]  /*3780*/  LDSM.16.M88.4 R72, [R228+0x9000] ;  /* 0x00900000e448783b */ /* 0x000fe80000000200 */
[----:B------:R-:W-:Y:S03]  /*3790*/  LDSM.16.M88.4 R68, [R135+0x8800] ;  /* 0x008800008744783b */ /* 0x000fe60000000200 */
[----:B------:R-:W-:Y:S01]  /*37a0*/  HMMA.16816.F32 R124, R4, R80, R16 ;  /* 0x00000050047c723c */ /* 0x000fe20000001810 */
[----:B------:R-:W-:Y:S07]  /*37b0*/  LDSM.16.M88.4 R16, [R239+0xc000] ;  /* 0x00c00000ef10783b */ /* 0x000fee0000000200 */
[----:B------:R-:W-:Y:S01]  /*37c0*/  HMMA.16816.F32 R12, R28, R90, R64 ;  /* 0x0000005a1c0c723c */ /* 0x000fe20000001840 */
[----:B------:R-:W2:Y:S07]  /*37d0*/  LDSM.16.M88.4 R64, [R230+0x6800] ;  /* 0x00680000e640783b */ /* 0x000eae0000000200 */
[----:B---3--:R-:W-:Y:S08]  /*37e0*/  HMMA.16816.F32 R4, R24, R32, R8 ;  /* 0x000000201804723c */ /* 0x008ff00000001808 */
[----:B-1----:R-:W-:Y:S01]  /*37f0*/  HMMA.16816.F32 R36, R28, R52, R76 ;  /* 0x000000341c24723c */ /* 0x002fe2000000184c */
[----:B------:R-:W-:Y:S07]  /*3800*/  LDSM.16.M88.4 R76, [R230+0x7000] ;  /* 0x00700000e64c783b */ /* 0x000fee0000000200 */
[----:B------:R-:W-:Y:S01]  /*3810*/  HMMA.16816.F32 R8, R24, R34, R12 ;  /* 0x000000221808723c */ /* 0x000fe2000000180c */
[----:B------:R-:W1:Y:S07]  /*3820*/  LDSM.16.M88.4 R12, [R240+0xc000] ;  /* 0x00c00000f00c783b */ /* 0x000e6e0000000200 */
[----:B----4-:R-:W-:Y:S08]  /*3830*/  HMMA.16816.F32 R4, R20, R56, R4 ;  /* 0x000000381404723c */ /* 0x010ff00000001804 */
[----:B------:R-:W-:Y:S08]  /*3840*/  HMMA.16816.F32 R52, R28, R54, R100 ;  /* 0x000000361c34723c */ /* 0x000ff00000001864 */
[----:B--2---:R-:W-:Y:S08]  /*3850*/  HMMA.16816.F32 R36, R24, R64, R36 ;  /* 0x000000401824723c */ /* 0x004ff00000001824 */
[----:B------:R-:W-:Y:S08]  /*3860*/  HMMA.16816.F32 R80, R28, R50, R108 ;  /* 0x000000321c50723c */ /* 0x000ff0000000186c */
[----:B------:R-:W-:Y:S01]  /*3870*/  HMMA.16816.F32 R32, R20, R58, R8 ;  /* 0x0000003a1420723c */ /* 0x000fe20000001808 */
[----:B------:R-:W-:Y:S07]  /*3880*/  LDSM.16.M88.4 R8, [R242+0xc000] ;  /* 0x00c00000f208783b */ /* 0x000fee0000000200 */
[C---:B------:R-:W-:Y:S08]  /*3890*/  HMMA.16816.F32 R116, R28.reuse, R44, R104 ;  /* 0x0000002c1c74723c */ /* 0x040ff00000001868 */
[----:B------:R-:W-:Y:S01]  /*38a0*/  HMMA.16816.F32 R108, R28, R46, R96 ;  /* 0x0000002e1c6c723c */ /* 0x000fe20000001860 */
[----:B------:R-:W2:Y:S04]  /*38b0*/  LDSM.16.M88.4 R44, [R230+0x8000] ;  /* 0x00800000e62c783b */ /* 0x000ea80000000200 */
[----:B------:R-:W-:Y:S03]  /*38c0*/  LDSM.16.M88.4 R96, [R230+0x8800] ;  /* 0x00880000e660783b */ /* 0x000fe60000000200 */
[----:B------:R-:W-:Y:S08]  /*38d0*/  HMMA.16816.F32 R4, R16, R72, R4 ;  /* 0x000000481004723c */ /* 0x000ff00000001804 */
[C---:B------:R-:W-:Y:S01]  /*38e0*/  HMMA.16816.F32 R60, R28.reuse, R48, R112 ;  /* 0x000000301c3c723c */ /* 0x040fe20000001870 */
[----:B------:R-:W3:Y:S07]  /*38f0*/  LDSM.16.M88.4 R48, [R230+0x7800] ;  /* 0x00780000e630783b */ /* 0x000eee0000000200 */
[C---:B------:R-:W-:Y:S01]  /*3900*/  HMMA.16816.F32 R56, R28.reuse, R68, R124 ;  /* 0x000000441c38723c */ /* 0x040fe2000000187c */
[----:B------:R-:W4:Y:S07]  /*3910*/  LDSM.16.M88.4 R124, [R228+0x9800] ;  /* 0x00980000e47c783b */ /* 0x000f2e0000000200 */
[C---:B------:R-:W-:Y:S01]  /*3920*/  HMMA.16816.F32 R104, R28.reuse, R40, R92 ;  /* 0x000000281c68723c */ /* 0x040fe2000000185c */
[----:B------:R-:W-:Y:S07]  /*3930*/  LDSM.16.M88.4 R92, [R229+-0x1000] ;  /* 0xfff00000e55c783b */ /* 0x000fee0000000200 */
[----:B------:R-:W-:Y:S01]  /*3940*/  HMMA.16816.F32 R100, R28, R42, R84 ;  /* 0x0000002a1c64723c */ /* 0x000fe20000001854 */
[----:B------:R-:W-:Y:S07]  /*3950*/  LDSM.16.M88.4 R84, [R229+-0x1800] ;  /* 0xffe80000e554783b */ /* 0x000fee0000000200 */
[----:B------:R-:W-:Y:S08]  /*3960*/  HMMA.16816.F32 R36, R20, R136, R36 ;  /* 0x000000881424723c */ /* 0x000ff00000001824 */
[----:B------:R-:W-:Y:S01]  /*3970*/  HMMA.16816.F32 R40, R24, R66, R52 ;  /* 0x000000421828723c */ /* 0x000fe20000001834 */
[----:B------:R-:W5:Y:S07]  /*3980*/  LDSM.16.M88.4 R52, [R229+-0x2000] ;  /* 0xffe00000e534783b */ /* 0x000f6e0000000200 */
[----:B------:R-:W-:Y:S01]  /*3990*/  HMMA.16816.F32 R112, R28, R70, R120 ;  /* 0x000000461c70723c */ /* 0x000fe20000001878 */
[----:B------:R-:W3:Y:S07]  /*39a0*/  LDSM.16.M88.4 R120, [R229+-0x800] ;  /* 0xfff80000e578783b */ /* 0x000eee0000000200 */
[----:B------:R-:W-:Y:S08]  /*39b0*/  HMMA.16816.F32 R32, R16, R74, R32 ;  /* 0x0000004a1020723c */ /* 0x000ff00000001820 */
[----:B-1----:R-:W-:Y:S01]  /*39c0*/  HMMA.16816.F32 R28, R12, R144, R4 ;  /* 0x000000900c1c723c */ /* 0x002fe20000001804 */
[----:B------:R-:W1:Y:S07]  /*39d0*/  LDSM.16.M88.4 R4, [R241+0xc000] ;  /* 0x00c00000f104783b */ /* 0x000e6e0000000200 */
[C---:B------:R-:W-:Y:S08]  /*39e0*/  HMMA.16816.F32 R88, R24.reuse, R76, R60 ;  /* 0x0000004c1858723c */ /* 0x040ff0000000183c */
[C---:B------:R-:W-:Y:S01]  /*39f0*/  HMMA.16816.F32 R64, R24.reuse, R78, R80 ;  /* 0x0000004e1840723c */ /* 0x040fe20000001850 */
[----:B------:R-:W1:Y:S07]  /*3a00*/  LDSM.16.M88.4 R80, [R228+0xa000] ;  /* 0x00a00000e450783b */ /* 0x000e6e0000000200 */
[C---:B--2---:R-:W-:Y:S08]  /*3a10*/  HMMA.16816.F32 R68, R24.reuse, R44, R104 ;  /* 0x0000002c1844723c */ /* 0x044ff00000001868 */
[C---:B------:R-:W-:Y:S01]  /*3a20*/  HMMA.16816.F32 R60, R24.reuse, R46, R100 ;  /* 0x0000002e183c723c */ /* 0x040fe20000001864 */
[----:B------:R-:W-:Y:S07]  /*3a30*/  LDSM.16.M88.4 R100, [R228+0xa800] ;  /* 0x00a80000e464783b */ /* 0x000fee0000000200 */
[C---:B---3--:R-:W-:Y:S08]  /*3a40*/  HMMA.16816.F32 R72, R24.reuse, R48, R116 ;  /* 0x000000301848723c */ /* 0x048ff00000001874 */
[----:B------:R-:W-:Y:S08]  /*3a50*/  HMMA.16816.F32 R76, R24, R50, R108 ;  /* 0x00000032184c723c */ /* 0x000ff0000000186c */
[----:B----4-:R-:W-:Y:S08]  /*3a60*/  HMMA.16816.F32 R44, R16, R124, R36 ;  /* 0x0000007c102c723c */ /* 0x010ff00000001824 */
[----:B------:R-:W-:Y:S08]  /*3a70*/  HMMA.16816.F32 R48, R20, R138, R40 ;  /* 0x0000008a1430723c */ /* 0x000ff00000001828 */
[----:B------:R-:W-:Y:S08]  /*3a80*/  HMMA.16816.F32 R56, R24, R96, R56 ;  /* 0x000000601838723c */ /* 0x000ff00000001838 */
[----:B------:R-:W-:Y:S08]  /*3a90*/  HMMA.16816.F32 R40, R12, R146, R32 ;  /* 0x000000920c28723c */ /* 0x000ff00000001820 */
[----:B------:R-:W-:Y:S08]  /*3aa0*/  HMMA.16816.F32 R32, R8, R148, R28 ;  /* 0x000000940820723c */ /* 0x000ff0000000181c */
[----:B------:R-:W-:Y:S01]  /*3ab0*/  HMMA.16816.F32 R28, R24, R98, R112 ;  /* 0x00000062181c723c */ /* 0x000fe20000001870 */
[----:B------:R-:W2:Y:S07]  /*3ac0*/  LDSM.16.M88.4 R96, [R230+0x9800] ;  /* 0x00980000e660783b */ /* 0x000eae0000000200 */
[----:B-----5:R-:W-:Y:S08]  /*3ad0*/  HMMA.16816.F32 R24, R20, R52, R88 ;  /* 0x000000341418723c */ /* 0x020ff00000001858 */
[----:B------:R-:W-:Y:S08]  /*3ae0*/  HMMA.16816.F32 R44, R12, R128, R44 ;  /* 0x000000800c2c723c */ /* 0x000ff0000000182c */
[----:B------:R-:W-:Y:S08]  /*3af0*/  HMMA.16816.F32 R48, R16, R126, R48 ;  /* 0x0000007e1030723c */ /* 0x000ff00000001830 */
[C---:B------:R-:W-:Y:S01]  /*3b00*/  HMMA.16816.F32 R36, R20.reuse, R54, R64 ;  /* 0x000000361424723c */ /* 0x040fe20000001840 */
[----:B------:R-:W-:Y:S07]  /*3b10*/  LDSM.16.M88.4 R64, [R229+0x800] ;  /* 0x00080000e540783b */ /* 0x000fee0000000200 */
[C---:B------:R-:W-:Y:S08]  /*3b20*/  HMMA.16816.F32 R52, R20.reuse, R84, R72 ;  /* 0x000000541434723c */ /* 0x040ff00000001848 */
[C---:B------:R-:W-:Y:S08]  /*3b30*/  HMMA.16816.F32 R76, R20.reuse, R86, R76 ;  /* 0x00000056144c723c */ /* 0x040ff0000000184c */
[C---:B------:R-:W-:Y:S08]  /*3b40*/  HMMA.16816.F32 R88, R20.reuse, R120, R56 ;  /* 0x000000781458723c */ /* 0x040ff00000001838 */
[----:B------:R-:W-:Y:S01]  /*3b50*/  HMMA.16816.F32 R84, R20, R92, R68 ;  /* 0x0000005c1454723c */ /* 0x000fe20000001844 */
[----:B------:R-:W3:Y:S07]  /*3b60*/  LDSM.16.M88.4 R68, [R135+0xa000] ;  /* 0x00a000008744783b */ /* 0x000eee0000000200 */
[----:B-1----:R-:W-:Y:S08]  /*3b70*/  HMMA.16816.F32 R56, R4, R140, R32 ;  /* 0x0000008c0438723c */ /* 0x002ff00000001820 */
[----:B------:R-:W-:Y:S08]  /*3b80*/  HMMA.16816.F32 R32, R8, R150, R40 ;  /* 0x000000960820723c */ /* 0x000ff00000001828 */
[C---:B------:R-:W-:Y:S01]  /*3b90*/  HMMA.16816.F32 R92, R20.reuse, R94, R60 ;  /* 0x0000005e145c723c */ /* 0x040fe2000000183c */
[----:B------:R-:W-:Y:S07]  /*3ba0*/  LDSM.16.M88.4 R60, [R229+0x1000] ;  /* 0x00100000e53c783b */ /* 0x000fee0000000200 */
[----:B------:R-:W-:Y:S08]  /*3bb0*/  HMMA.16816.F32 R120, R20, R122, R28 ;  /* 0x0000007a1478723c */ /* 0x000ff0000000181c */
[----:B------:R-:W-:Y:S08]  /*3bc0*/  HMMA.16816.F32 R24, R16, R80, R24 ;  /* 0x000000501018723c */ /* 0x000ff00000001818 */
[----:B--2---:R-:W-:Y:S01]  /*3bd0*/  HMMA.16816.F32 R20, R8, R96, R44 ;  /* 0x000000600814723c */ /* 0x004fe2000000182c */
[----:B------:R-:W-:Y:S07]  /*3be0*/  LDSM.16.M88.4 R44, [R230+0xa000] ;  /* 0x00a00000e62c783b */ /* 0x000fee0000000200 */
[----:B------:R-:W-:Y:S01]  /*3bf0*/  HMMA.16816.F32 R28, R12, R130, R48 ;  /* 0x000000820c1c723c */ /* 0x000fe20000001830 */
[----:B------:R-:W-:Y:S01]  /*3c00*/  FMUL.FTZ R0, R56, c[0x0][0x320] ;  /* 0x0000c80038007a20 */ /* 0x000fe20000410000 */
[----:B------:R-:W1:Y:S06]  /*3c10*/  LDSM.16.M88.4 R48, [R228+0xb000] ;  /* 0x00b00000e430783b */ /* 0x000e6c0000000200 */
[----:B------:R-:W-:Y:S01]  /*3c20*/  HMMA.16816.F32 R32, R4, R142, R32 ;  /* 0x0000008e0420723c */ /* 0x000fe20000001820 */
[----:B------:R2:W4:Y:S07]  /*3c30*/  MUFU.TANH R105, R0 ;  /* 0x0000000000697308 */ /* 0x00052e0000002400 */
[----:B------:R-:W-:Y:S01]  /*3c40*/  HMMA.16816.F32 R36, R16, R82, R36 ;  /* 0x000000521024723c */ /* 0x000fe20000001824 */
[----:B--2---:R-:W-:-:S07]  /*3c50*/  FMUL.FTZ R0, R57, c[0x0][0x320] ;  /* 0x0000c80039007a20 */ /* 0x004fce0000410000 */
[----:B------:R-:W-:Y:S01]  /*3c60*/  HMMA.16816.F32 R72, R16, R100, R52 ;  /* 0x000000641048723c */ /* 0x000fe20000001834 */
[----:B------:R-:W2:Y:S01]  /*3c70*/  LDSM.16.M88.4 R52, [R135+0xa800] ;  /* 0x00a800008734783b */ /* 0x000ea20000000200 */
[----:B------:R5:W1:Y:S06]  /*3c80*/  MUFU.TANH R104, R0 ;  /* 0x0000000000687308 */ /* 0x000a6c0000002400 */
[----:B---3--:R-:W-:Y:S08]  /*3c90*/  HMMA.16816.F32 R24, R12, R68, R24 ;  /* 0x000000440c18723c */ /* 0x008ff00000001818 */
[----:B------:R-:W-:Y:S01]  /*3ca0*/  HMMA.16816.F32 R76, R16, R102, R76 ;  /* 0x00000066104c723c */ /* 0x000fe2000000184c */
[----:B-----5:R-:W-:-:S04]  /*3cb0*/  FMUL.FTZ R0, R58, c[0x0][0x320] ;  /* 0x0000c8003a007a20 */ /* 0x020fc80000410000 */
[----:B------:R3:W1:Y:S03]  /*3cc0*/  MUFU.TANH R103, R0 ;  /* 0x0000000000677308 */ /* 0x0006660000002400 */
[----:B------:R-:W-:Y:S08]  /*3cd0*/  HMMA.16816.F32 R40, R4, R64, R20 ;  /* 0x000000400428723c */ /* 0x000ff00000001814 */
[----:B------:R-:W-:Y:S01]  /*3ce0*/  HMMA.16816.F32 R20, R8, R98, R28 ;  /* 0x000000620814723c */ /* 0x000fe2000000181c */
[----:B---3--:R-:W-:-:S07]  /*3cf0*/  FMUL.FTZ R0, R59, c[0x0][0x320] ;  /* 0x0000c8003b007a20 */ /* 0x008fce0000410000 */
[----:B------:R-:W-:Y:S01]  /*3d00*/  HMMA.16816.F32 R36, R12, R70, R36 ;  /* 0x000000460c24723c */ /* 0x000fe20000001824 */
[----:B------:R-:W3:Y:S01]  /*3d10*/  LDSM.16.M88.4 R56, [R230+0xa800] ;  /* 0x00a80000e638783b */ /* 0x000ee20000000200 */
[----:B------:R5:W1:Y:S03]  /*3d20*/  MUFU.TANH R102, R0 ;  /* 0x0000000000667308 */ /* 0x000a660000002400 */
[----:B------:R-:W2:Y:S01]  /*3d30*/  LDSM.16.M88.4 R68, [R228+0xb800] ;  /* 0x00b80000e444783b */ /* 0x000ea20000000200 */
[----:B-----5:R-:W-:-:S04]  /*3d40*/  FMUL.FTZ R0, R32, c[0x0][0x320] ;  /* 0x0000c80020007a20 */ /* 0x020fc80000410000 */
[----:B------:R5:W1:Y:S06]  /*3d50*/  MUFU.TANH R100, R0 ;  /* 0x0000000000647308 */ /* 0x000a6c0000002400 */
[----:B------:R-:W-:Y:S01]  /*3d60*/  HMMA.16816.F32 R20, R4, R66, R20 ;  /* 0x000000420414723c */ /* 0x000fe20000001814 */
[----:B-----5:R-:W-:-:S04]  /*3d70*/  FMUL.FTZ R0, R33, c[0x0][0x320] ;  /* 0x0000c80021007a20 */ /* 0x020fc80000410000 */
[----:B------:R5:W2:Y:S03]  /*3d80*/  MUFU.TANH R98, R0 ;  /* 0x0000000000627308 */ /* 0x000aa60000002400 */
[----:B-1----:R-:W-:Y:S01]  /*3d90*/  HMMA.16816.F32 R80, R16, R48, R84 ;  /* 0x000000301050723c */ /* 0x002fe20000001854 */
[----:B-----5:R-:W-:-:S04]  /*3da0*/  FMUL.FTZ R0, R34, c[0x0][0x320] ;  /* 0x0000c80022007a20 */ /* 0x020fc80000410000 */
[----:B------:R1:W1:Y:S03]  /*3db0*/  MUFU.TANH R101, R0 ;  /* 0x0000000000657308 */ /* 0x0002660000002400 */
[----:B--2---:R-:W-:Y:S01]  /*3dc0*/  HMMA.16816.F32 R28, R12, R52, R72 ;  /* 0x000000340c1c723c */ /* 0x004fe20000001848 */
[----:B-1----:R-:W-:-:S07]  /*3dd0*/  FMUL.FTZ R0, R35, c[0x0][0x320] ;  /* 0x0000c80023007a20 */ /* 0x002fce0000410000 */
[----:B------:R-:W-:Y:S01]  /*3de0*/  HMMA.16816.F32 R32, R8, R44, R24 ;  /* 0x0000002c0820723c */ /* 0x000fe20000001818 */
[----:B------:R1:W2:Y:S02]  /*3df0*/  MUFU.TANH R99, R0 ;  /* 0x0000000000637308 */ /* 0x0002a40000002400 */
[----:B-1----:R-:W-:-:S06]  /*3e00*/  FMUL.FTZ R0, R40, c[0x0][0x320] ;  /* 0x0000c80028007a20 */ /* 0x002fcc0000410000 */
[----:B------:R1:W1:Y:S01]  /*3e10*/  MUFU.TANH R85, R0 ;  /* 0x0000000000557308 */ /* 0x0002620000002400 */
[----:B------:R-:W-:Y:S01]  /*3e20*/  HMMA.16816.F32 R24, R8, R46, R36 ;  /* 0x0000002e0818723c */ /* 0x000fe20000001824 */
[----:B------:R-:W5:Y:S01]  /*3e30*/  LDSM.16.M88.4 R44, [R135+0xb000] ;  /* 0x00b00000872c783b */ /* 0x000f620000000200 */
[----:B-1----:R-:W-:-:S05]  /*3e40*/  FMUL.FTZ R0, R41, c[0x0][0x320] ;  /* 0x0000c80029007a20 */ /* 0x002fca0000410000 */
[----:B------:R1:W1:Y:S01]  /*3e50*/  MUFU.TANH R84, R0 ;  /* 0x0000000000547308 */ /* 0x0002620000002400 */
[----:B------:R-:W-:Y:S01]  /*3e60*/  HMMA.16816.F32 R36, R12, R54, R76 ;  /* 0x000000360c24723c */ /* 0x000fe2000000184c */
[----:B------:R-:W2:Y:S01]  /*3e70*/  LDSM.16.M88.4 R52, [R229+0x1800] ;  /* 0x00180000e534783b */ /* 0x000ea20000000200 */
[----:B-1----:R-:W-:-:S05]  /*3e80*/  FMUL.FTZ R0, R42, c[0x0][0x320] ;  /* 0x0000c8002a007a20 */ /* 0x002fca0000410000 */
[----:B------:R1:W1:Y:S02]  /*3e90*/  MUFU.TANH R97, R0 ;  /* 0x0000000000617308 */ /* 0x0002640000002400 */
[----:B-1----:R-:W-:Y:S02]  /*3ea0*/  FMUL.FTZ R0, R43, c[0x0][0x320] ;  /* 0x0000c8002b007a20 */ /* 0x002fe40000410000 */
[----:B------:R-:W-:Y:S04]  /*3eb0*/  HMMA.16816.F32 R40, R4, R60, R32 ;  /* 0x0000003c0428723c */ /* 0x000fe80000001820 */
[----:B------:R1:W1:Y:S02]  /*3ec0*/  MUFU.TANH R96, R0 ;  /* 0x0000000000607308 */ /* 0x0002640000002400 */
[----:B-1----:R-:W-:-:S06]  /*3ed0*/  FMUL.FTZ R0, R20, c[0x0][0x320] ;  /* 0x0000c80014007a20 */ /* 0x002fcc0000410000 */
[----:B------:R1:W1:Y:S01]  /*3ee0*/  MUFU.TANH R75, R0 ;  /* 0x00000000004b7308 */ /* 0x0002620000002400 */
[----:B---3--:R-:W-:Y:S01]  /*3ef0*/  HMMA.16816.F32 R32, R8, R56, R28 ;  /* 0x000000380820723c */ /* 0x008fe2000000181c */
[----:B-1----:R-:W-:-:S06]  /*3f00*/  FMUL.FTZ R0, R21, c[0x0][0x320] ;  /* 0x0000c80015007a20 */ /* 0x002fcc0000410000 */
[----:B------:R1:W3:Y:S02]  /*3f10*/  MUFU.TANH R74, R0 ;  /* 0x00000000004a7308 */ /* 0x0002e40000002400 */
[----:B-1----:R-:W-:-:S06]  /*3f20*/  FMUL.FTZ R0, R22, c[0x0][0x320] ;  /* 0x0000c80016007a20 */ /* 0x002fcc0000410000 */
[----:B------:R1:W1:Y:S02]  /*3f30*/  MUFU.TANH R77, R0 ;  /* 0x00000000004d7308 */ /* 0x0002640000002400 */
[----:B-1----:R-:W-:Y:S02]  /*3f40*/  FMUL.FTZ R0, R23, c[0x0][0x320] ;  /* 0x0000c80017007a20 */ /* 0x002fe40000410000 */
[----:B------:R-:W-:Y:S01]  /*3f50*/  HMMA.16816.F32 R20, R4, R62, R24 ;  /* 0x0000003e0414723c */ /* 0x000fe20000001818 */
[----:B------:R-:W-:Y:S03]  /*3f60*/  LDSM.16.M88.4 R60, [R230+0xb000] ;  /* 0x00b00000e63c783b */ /* 0x000fe60000000200 */
[----:B------:R1:W1:Y:S04]  /*3f70*/  MUFU.TANH R76, R0 ;  /* 0x00000000004c7308 */ /* 0x0002680000002400 */
[----:B------:R-:W-:Y:S01]  /*3f80*/  HMMA.16816.F32 R24, R8, R58, R36 ;  /* 0x0000003a0818723c */ /* 0x000fe20000001824 */
[----:B------:R-:W2:Y:S01]  /*3f90*/  LDSM.16.M88.4 R56, [R135+0xb800] ;  /* 0x00b800008738783b */ /* 0x000ea20000000200 */
[----:B-1----:R-:W-:-:S04]  /*3fa0*/  FMUL.FTZ R0, R40, c[0x0][0x320] ;  /* 0x0000c80028007a20 */ /* 0x002fc80000410000 */
[----:B------:R1:W1:Y:S02]  /*3fb0*/  MUFU.TANH R73, R0 ;  /* 0x0000000000497308 */ /* 0x0002640000002400 */
[C---:B------:R-:W-:Y:S08]  /*3fc0*/  HMMA.16816.F32 R48, R16.reuse, R50, R92 ;  /* 0x000000321030723c */ /* 0x040ff0000000185c */
[----:B------:R-:W-:Y:S01]  /*3fd0*/  HMMA.16816.F32 R64, R16, R68, R88 ;  /* 0x000000441040723c */ /* 0x000fe20000001858 */
[----:B-1----:R-:W-:-:S04]  /*3fe0*/  FMUL.FTZ R0, R41, c[0x0][0x320] ;  /* 0x0000c80029007a20 */ /* 0x002fc80000410000 */
[----:B------:R1:W1:Y:S03]  /*3ff0*/  MUFU.TANH R72, R0 ;  /* 0x0000000000487308 */ /* 0x0002660000002400 */
[----:B-----5:R-:W-:Y:S08]  /*4000*/  HMMA.16816.F32 R28, R12, R44, R80 ;  /* 0x0000002c0c1c723c */ /* 0x020ff00000001850 */
[----:B------:R-:W-:Y:S01]  /*4010*/  HMMA.16816.F32 R16, R16, R70, R120 ;  /* 0x000000461010723c */ /* 0x000fe20000001878 */
[----:B-1----:R-:W-:-:S07]  /*4020*/  FMUL.FTZ R0, R42, c[0x0][0x320] ;  /* 0x0000c8002a007a20 */ /* 0x002fce0000410000 */
[----:B--2---:R-:W-:Y:S01]  /*4030*/  HMMA.16816.F32 R36, R4, R52, R32 ;  /* 0x000000340424723c */ /* 0x004fe20000001820 */
[----:B------:R1:W2:Y:S02]  /*4040*/  MUFU.TANH R81, R0 ;  /* 0x0000000000517308 */ /* 0x0002a40000002400 */
[----:B-1----:R-:W-:Y:S02]  /*4050*/  FMUL.FTZ R0, R43, c[0x0][0x320] ;  /* 0x0000c8002b007a20 */ /* 0x002fe40000410000 */
[----:B------:R-:W1:Y:S04]  /*4060*/  LDSM.16.M88.4 R40, [R230+0xb800] ;  /* 0x00b80000e628783b */ /* 0x000e680000000200 */
[----:B------:R5:W1:Y:S02]  /*4070*/  MUFU.TANH R80, R0 ;  /* 0x0000000000507308 */ /* 0x000a640000002400 */
[----:B-----5:R-:W-:-:S06]  /*4080*/  FMUL.FTZ R0, R20, c[0x0][0x320] ;  /* 0x0000c80014007a20 */ /* 0x020fcc0000410000 */
[----:B------:R5:W1:Y:S01]  /*4090*/  MUFU.TANH R69, R0 ;  /* 0x0000000000457308 */ /* 0x000a620000002400 */
[----:B------:R-:W-:Y:S06]  /*40a0*/  HMMA.16816.F32 R32, R12, R46, R48 ;  /* 0x0000002e0c20723c */ /* 0x000fec0000001830 */
[----:B------:R-:W-:Y:S01]  /*40b0*/  FMUL.FTZ R37, R37, c[0x0][0x320] ;  /* 0x0000c80025257a20 */ /* 0x000fe20000410000 */
[----:B------:R-:W1:Y:S01]  /*40c0*/  LDSM.16.M88.4 R44, [R229+0x2000] ;  /* 0x00200000e52c783b */ /* 0x000e620000000200 */
[----:B-----5:R-:W-:-:S04]  /*40d0*/  FMUL.FTZ R0, R21, c[0x0][0x320] ;  /* 0x0000c80015007a20 */ /* 0x020fc80000410000 */
[----:B------:R5:W1:Y:S01]  /*40e0*/  MUFU.TANH R68, R0 ;  /* 0x0000000000447308 */ /* 0x000a620000002400 */
[----:B------:R-:W-:Y:S02]  /*40f0*/  FMUL.FTZ R38, R38, c[0x0][0x320] ;  /* 0x0000c80026267a20 */ /* 0x000fe40000410000 */
[----:B------:R-:W-:Y:S01]  /*4100*/  FMUL.FTZ R39, R39, c[0x0][0x320] ;  /* 0x0000c80027277a20 */ /* 0x000fe20000410000 */
[----:B------:R-:W-:Y:S01]  /*4110*/  HMMA.16816.F32 R24, R4, R54, R24 ;  /* 0x000000360418723c */ /* 0x000fe20000001818 */
[----:B-----5:R-:W-:-:S04]  /*4120*/  FMUL.FTZ R0, R22, c[0x0][0x320] ;  /* 0x0000c80016007a20 */ /* 0x020fc80000410000 */
[----:B------:R5:W1:Y:S08]  /*4130*/  MUFU.TANH R83, R0 ;  /* 0x0000000000537308 */ /* 0x000a700000002400 */
[----:B------:R-:W1:Y:S01]  /*4140*/  MUFU.TANH R51, R37 ;  /* 0x0000002500337308 */ /* 0x000e620000002400 */
[----:B-----5:R-:W-:Y:S02]  /*4150*/  FMUL.FTZ R0, R23, c[0x0][0x320] ;  /* 0x0000c80017007a20 */ /* 0x020fe40000410000 */
[C---:B------:R-:W-:Y:S05]  /*4160*/  HMMA.16816.F32 R20, R12.reuse, R56, R64 ;  /* 0x000000380c14723c */ /* 0x040fea0000001840 */
[----:B------:R-:W1:Y:S03]  /*4170*/  MUFU.TANH R54, R38 ;  /* 0x0000002600367308 */ /* 0x000e660000002400 */
[----:B------:R-:W-:Y:S05]  /*4180*/  HMMA.16816.F32 R12, R12, R58, R16 ;  /* 0x0000003a0c0c723c */ /* 0x000fea0000001810 */
[----:B------:R5:W1:Y:S08]  /*4190*/  MUFU.TANH R82, R0 ;  /* 0x0000000000527308 */ /* 0x000a700000002400 */
[----:B------:R1:W1:Y:S01]  /*41a0*/  MUFU.TANH R53, R39 ;  /* 0x0000002700357308 */ /* 0x0002620000002400 */
[----:B-----5:R-:W-:-:S02]  /*41b0*/  FMUL.FTZ R0, R36, c[0x0][0x320] ;  /* 0x0000c80024007a20 */ /* 0x020fc40000410000 */
[----:B-1----:R-:W1:Y:S01]  /*41c0*/  LDSM.16.M88.4 R36, [R229+0x2800] ;  /* 0x00280000e524783b */ /* 0x002e620000000200 */
[C---:B------:R-:W-:Y:S08]  /*41d0*/  HMMA.16816.F32 R28, R8.reuse, R60, R28 ;  /* 0x0000003c081c723c */ /* 0x040ff0000000181c */
[C---:B------:R-:W-:Y:S08]  /*41e0*/  HMMA.16816.F32 R32, R8.reuse, R62, R32 ;  /* 0x0000003e0820723c */ /* 0x040ff00000001820 */
[----:B------:R-:W-:Y:S01]  /*41f0*/  HMMA.16816.F32 R16, R8, R40, R20 ;  /* 0x000000280810723c */ /* 0x000fe20000001814 */
[----:B------:R-:W-:Y:S01]  /*4200*/  FMUL.FTZ R24, R24, c[0x0][0x320] ;  /* 0x0000c80018187a20 */ /* 0x000fe20000410000 */
[----:B------:R5:W1:Y:S01]  /*4210*/  MUFU.TANH R52, R0 ;  /* 0x0000000000347308 */ /* 0x000a620000002400 */
[----:B------:R-:W-:Y:S01]  /*4220*/  FMUL.FTZ R25, R25, c[0x0][0x320] ;  /* 0x0000c80019197a20 */ /* 0x000fe20000410000 */
[----:B------:R-:W-:Y:S01]  /*4230*/  ISETP.GE.AND P0, PT, R168, 0x2, PT ;  /* 0x00000002a800780c */ /* 0x000fe20003f06270 */
[----:B------:R-:W-:Y:S01]  /*4240*/  FMUL.FTZ R26, R26, c[0x0][0x320] ;  /* 0x0000c8001a1a7a20 */ /* 0x000fe20000410000 */
[----:B------:R-:W-:-:S04]  /*4250*/  DEPBAR.LE SB0, 0x0 ;  /* 0x000080000000791a */ /* 0x000fc80000000000 */
[----:B------:R-:W-:Y:S08]  /*4260*/  HMMA.16816.F32 R8, R8, R42, R12 ;  /* 0x0000002a0808723c */ /* 0x000ff0000000180c */
[C---:B------:R-:W-:Y:S08]  /*4270*/  HMMA.16816.F32 R28, R4.reuse, R44, R28 ;  /* 0x0000002c041c723c */ /* 0x040ff0000000181c */
[C---:B------:R-:W-:Y:S08]  /*4280*/  HMMA.16816.F32 R20, R4.reuse, R46, R32 ;  /* 0x0000002e0414723c */ /* 0x040ff00000001820 */
[C---:B-1----:R-:W-:Y:S08]  /*4290*/  HMMA.16816.F32 R12, R4.reuse, R36, R16 ;  /* 0x00000024040c723c */ /* 0x042ff00000001810 */
[----:B------:R-:W-:Y:S01]  /*42a0*/  HMMA.16816.F32 R4, R4, R38, R8 ;  /* 0x000000260404723c */ /* 0x000fe20000001808 */
[----:B------:R-:W-:-:S02]  /*42b0*/  FMUL.FTZ R27, R27, c[0x0][0x320] ;  /* 0x0000c8001b1b7a20 */ /* 0x000fc40000410000 */
[----:B------:R-:W-:Y:S02]  /*42c0*/  FMUL.FTZ R28, R28, c[0x0][0x320] ;  /* 0x0000c8001c1c7a20 */ /* 0x000fe40000410000 */
[----:B------:R-:W-:Y:S02]  /*42d0*/  FMUL.FTZ R29, R29, c[0x0][0x320] ;  /* 0x0000c8001d1d7a20 */ /* 0x000fe40000410000 */
[----:B------:R-:W-:Y:S02]  /*42e0*/  FMUL.FTZ R30, R30, c[0x0][0x320] ;  /* 0x0000c8001e1e7a20 */ /* 0x000fe40000410000 */
[----:B-----5:R-:W-:Y:S02]  /*42f0*/  FMUL.FTZ R0, R31, c[0x0][0x320] ;  /* 0x0000c8001f007a20 */ /* 0x020fe40000410000 */
        /* <DEDUP_REMOVED lines=37> */
[----:B------:R-:W-:Y:S01]  /*4550*/  IMAD.MOV.U32 R246, RZ, RZ, RZ ;  /* 0x000000fffff67224 */ /* 0x000fe200078e00ff */
[----:B------:R-:W-:-:S04]  /*4560*/  IADD3 R2, R163, R154, R166 ;  /* 0x0000009aa3027210 */ /* 0x000fc80007ffe0a6 */
[----:B------:R-:W-:-:S05]  /*4570*/  IADD3 R2, R2, -0x60, RZ ;  /* 0xffffffa002027810 */ /* 0x000fca0007ffe0ff */
[----:B-1----:R-:W-:Y:S02]  /*4580*/  IMAD.MOV.U32 R0, RZ, RZ, R2 ;  /* 0x000000ffff007224 */ /* 0x002fe400078e0002 */
        /* <DEDUP_REMOVED lines=23> */
[----:B------:R1:W2:Y:S02]  /*4700*/  SHFL.IDX PT, R4, R22, RZ, 0x181f ;  /* 0x00181fff16047589 */ /* 0x0002a400000e0000 */
.L_x_1534:
[----:B------:R-:W-:Y:S05]  /*4710*/  BRA.DIV ~URZ, `(.L_x_1473) ;  /* 0x000113b27f007947 */ /* 0x000fea000b800000 */
[----:B------:R-:W3:Y:S01]  /*4720*/  SHFL.IDX PT, R3, R23, RZ, 0x181f ;  /* 0x00181fff17037589 */ /* 0x000ee200000e0000 */
[C---:B------:R-:W-:Y:S02]  /*4730*/  IADD3 R38, R245.reuse, 0x40, RZ ;  /* 0x00000040f5267810 */ /* 0x040fe40007ffe0ff */
[C---:B------:R-:W-:Y:S01]  /*4740*/  IADD3 R39, R245.reuse, 0x80, RZ ;  /* 0x00000080f5277810 */ /* 0x040fe20007ffe0ff */
[----:B------:R-:W4:Y:S01]  /*4750*/  SHFL.IDX PT, R0, R23, 0x1, 0x181f ;  /* 0x00381f0017007f89 */ /* 0x000f2200000e0000 */
[----:B------:R-:W-:-:S03]  /*4760*/  ISETP.GE.AND P3, PT, R245, c[0x0][0x1d4], PT ;  /* 0x00007500f5007a0c */ /* 0x000fc60003f66270 */
[----:B------:R-:W5:Y:S01]  /*4770*/  SHFL.IDX PT, R2, R22, 0x1, 0x181f ;  /* 0x00381f0016027f89 */ /* 0x000f6200000e0000 */
[----:B------:R-:W-:Y:S02]  /*4780*/  SEL R5, RZ, 0x10, P3 ;  /* 0x00000010ff057807 */ /* 0x000fe40001800000 */
[CC--:B---3--:R-:W-:Y:S02]  /*4790*/  IADD3 R20, P0, R3.reuse, R155.reuse, RZ ;  /* 0x0000009b03147210 */ /* 0x0c8fe40007f1e0ff */
[C---:B------:R-:W-:Y:S02]  /*47a0*/  IADD3 R18, P2, R3.reuse, R156, RZ ;  /* 0x0000009c03127210 */ /* 0x040fe40007f5e0ff */
[----:B------:R-:W-:Y:S01]  /*47b0*/  IADD3 R14, P1, R3, R158, RZ ;  /* 0x0000009e030e7210 */ /* 0x000fe20007f3e0ff */
[----:B--2---:R-:W-:Y:S01]  /*47c0*/  IMAD.X R21, R4, 0x1, R132, P0 ;  /* 0x0000000104157824 */ /* 0x004fe200000e0684 */
[----:B----4-:R-:W-:Y:S01]  /*47d0*/  IADD3 R12, P0, R0, R155, RZ ;  /* 0x0000009b000c7210 */ /* 0x010fe20007f1e0ff */
[--C-:B------:R-:W-:Y:S01]  /*47e0*/  IMAD.X R19, R4, 0x1, R133.reuse, P2 ;  /* 0x0000000104137824 */ /* 0x100fe200010e0685 */
[----:B------:R-:W-:Y:S01]  /*47f0*/  IADD3 R10, P2, R0, R156, RZ ;  /* 0x0000009c000a7210 */ /* 0x000fe20007f5e0ff */
[----:B------:R-:W-:Y:S01]  /*4800*/  IMAD.X R15, R4, 0x1, R152, P1 ;  /* 0x00000001040f7824 */ /* 0x000fe200008e0698 */
[----:B------:R-:W-:Y:S01]  /*4810*/  IADD3 R8, P1, R0, R157, RZ ;  /* 0x0000009d00087210 */ /* 0x000fe20007f3e0ff */
[----:B-----5:R-:W-:Y:S01]  /*4820*/  IMAD.X R13, R2, 0x1, R132, P0 ;  /* 0x00000001020d7824 */ /* 0x020fe200000e0684 */
[----:B------:R-:W-:Y:S01]  /*4830*/  IADD3 R6, P0, R0, R158, RZ ;  /* 0x0000009e00067210 */ /* 0x000fe20007f1e0ff */
[----:B------:R-:W-:Y:S01]  /*4840*/  IMAD.X R11, R2, 0x1, R133, P2 ;  /* 0x00000001020b7824 */ /* 0x000fe200010e0685 */
[----:B------:R-:W-:Y:S01]  /*4850*/  ISETP.GE.AND P2, PT, R38, c[0x0][0x1d4], PT ;  /* 0x0000750026007a0c */ /* 0x000fe20003f46270 */
[C---:B------:R-:W-:Y:S01]  /*4860*/  IMAD.X R9, R2.reuse, 0x1, R134, P1 ;  /* 0x0000000102097824 */ /* 0x040fe200008e0686 */
[----:B------:R-:W-:Y:S01]  /*4870*/  IADD3 R38, R245, 0xc0, RZ ;  /* 0x000000c0f5267810 */ /* 0x000fe20007ffe0ff */
[----:B------:R-:W-:Y:S01]  /*4880*/  IMAD.X R7, R2, 0x1, R152, P0 ;  /* 0x0000000102077824 */ /* 0x000fe200000e0698 */
[----:B------:R-:W-:Y:S01]  /*4890*/  ISETP.GE.AND P1, PT, R39, c[0x0][0x1d4], PT ;  /* 0x0000750027007a0c */ /* 0x000fe20003f26270 */
[----:B------:R2:W-:Y:S01]  /*48a0*/  LDGSTS.E.BYPASS.LTC128B.128 [R243+0xc100], [R20.64], !P3 ;  /* 0x0c10000014f37fae */ /* 0x0005e2000d901d46 */
[----:B------:R-:W-:-:S02]  /*48b0*/  ISETP.GE.AND P0, PT, R38, c[0x0][0x1d4], PT ;  /* 0x0000750026007a0c */ /* 0x000fc40003f06270 */
[----:B------:R-:W-:Y:S01]  /*48c0*/  IADD3 R16, P4, R3, R157, RZ ;  /* 0x0000009d03107210 */ /* 0x000fe20007f9e0ff */
[----:B------:R2:W3:Y:S04]  /*48d0*/  SHFL.IDX PT, R0, R23, 0x2, 0x181f ;  /* 0x00581f0017007f89 */ /* 0x0004e800000e0000 */
[----:B------:R-:W-:Y:S01]  /*48e0*/  IMAD.X R17, R4, 0x1, R134, P4 ;  /* 0x0000000104117824 */ /* 0x000fe200020e0686 */
[----:B------:R2:W-:Y:S04]  /*48f0*/  LDGSTS.E.BYPASS.LTC128B.128 [R243+0xf100], [R18.64], !P2 ;  /* 0x0f10000012f37fae */ /* 0x0005e8000d101d46 */
[----:B------:R2:W-:Y:S04]  /*4900*/  LDGSTS.E.BYPASS.LTC128B.128 [R243+0x12100], [R16.64], !P1 ;  /* 0x1210000010f37fae */ /* 0x0005e8000c901d46 */
[----:B------:R4:W-:Y:S04]  /*4910*/  LDGSTS.E.BYPASS.LTC128B.128 [R243+0x15100], [R14.64], !P0 ;  /* 0x151000000ef37fae */ /* 0x0009e8000c101d46 */
[----:B------:R5:W-:Y:S04]  /*4920*/  LDGSTS.E.BYPASS.LTC128B.128 [R243+0xd100], [R12.64], !P3 ;  /* 0x0d1000000cf37fae */ /* 0x000be8000d901d46 */
[----:B------:R2:W-:Y:S04]  /*4930*/  LDGSTS.E.BYPASS.LTC128B.128 [R243+0x10100], [R10.64], !P2 ;  /* 0x101000000af37fae */ /* 0x0005e8000d101d46 */
[----:B------:R2:W-:Y:S04]  /*4940*/  LDGSTS.E.BYPASS.LTC128B.128 [R243+0x13100], [R8.64], !P1 ;  /* 0x1310000008f37fae */ /* 0x0005e8000c901d46 */
[----:B------:R2:W1:Y:S04]  /*4950*/  SHFL.IDX PT, R4, R22, 0x2, 0x181f ;  /* 0x00581f0016047f89 */ /* 0x00046800000e0000 */
[----:B------:R2:W-:Y:S01]  /*4960*/  LDGSTS.E.BYPASS.LTC128B.128 [R243+0x16100], [R6.64], !P0 ;  /* 0x1610000006f37fae */ /* 0x0005e2000c101d46 */
[----:B----4-:R-:W-:-:S02]  /*4970*/  SEL R14, RZ, 0x10, P2 ;  /* 0x00000010ff0e7807 */ /* 0x010fc40001000000 */
[----:B-----5:R-:W-:Y:S02]  /*4980*/  SEL R13, RZ, 0x10, P1 ;  /* 0x00000010ff0d7807 */ /* 0x020fe40000800000 */
[----:B------:R-:W-:Y:S02]  /*4990*/  SEL R12, RZ, 0x10, P0 ;  /* 0x00000010ff0c7807 */ /* 0x000fe40000000000 */
.L_x_1535:
[----:B--23--:R-:W-:Y:S02]  /*49a0*/  IADD3 R10, -R5, 0x10, RZ ;  /* 0x00000010050a7810 */ /* 0x00cfe40007ffe1ff */
[----:B------:R-:W-:Y:S02]  /*49b0*/  IADD3 R2, -R14, 0x10, RZ ;  /* 0x000000100e027810 */ /* 0x000fe40007ffe1ff */
[----:B------:R-:W-:Y:S02]  /*49c0*/  LOP3.LUT R10, R10, 0xf, RZ, 0xc0, !PT ;  /* 0x0000000f0a0a7812 */ /* 0x000fe400078ec0ff */
[----:B------:R-:W-:Y:S02]  /*49d0*/  IADD3 R6, -R13, 0x10, RZ ;  /* 0x000000100d067810 */ /* 0x000fe40007ffe1ff */
[----:B------:R-:W-:-:S02]  /*49e0*/  IADD3 R10, P1, P0, R10, R0, R155 ;  /* 0x000000000a0a7210 */ /* 0x000fc4000783e09b */
[----:B------:R-:W-:Y:S02]  /*49f0*/  LOP3.LUT R2, R2, 0xf, RZ, 0xc0, !PT ;  /* 0x0000000f02027812 */ /* 0x000fe400078ec0ff */
[----:B------:R-:W-:Y:S02]  /*4a00*/  LOP3.LUT R6, R6, 0xf, RZ, 0xc0, !PT ;  /* 0x0000000f06067812 */ /* 0x000fe400078ec0ff */
[----:B------:R-:W-:Y:S02]  /*4a10*/  IADD3 R3, -R12, 0x10, RZ ;  /* 0x000000100c037810 */ /* 0x000fe40007ffe1ff */
[----:B-1----:R-:W-:Y:S02]  /*4a20*/  IADD3.X R11, RZ, R4, R132, P1, P0 ;  /* 0x00000004ff0b7210 */ /* 0x002fe40000fe0484 */
[-C--:B------:R-:W-:Y:S02]  /*4a30*/  IADD3 R8, P3, P2, R2, R0.reuse, R156 ;  /* 0x0000000002087210 */ /* 0x080fe40007a7e09c */
[----:B------:R-:W-:-:S02]  /*4a40*/  IADD3 R6, P1, P0, R6, R0, R157 ;  /* 0x0000000006067210 */ /* 0x000fc4000783e09d */
[----:B------:R-:W-:Y:S02]  /*4a50*/  LOP3.LUT R2, R3, 0xf, RZ, 0xc0, !PT ;  /* 0x0000000f03027812 */ /* 0x000fe400078ec0ff */
[----:B------:R-:W-:Y:S02]  /*4a60*/  IADD3.X R7, RZ, R4, R134, P1, P0 ;  /* 0x00000004ff077210 */ /* 0x000fe40000fe0486 */
[----:B------:R-:W-:Y:S02]  /*4a70*/  IADD3 R2, P1, P0, R2, R0, R158 ;  /* 0x0000000002027210 */ /* 0x000fe4000783e09e */
[----:B------:R-:W-:Y:S02]  /*4a80*/  IADD3.X R9, RZ, R4, R133, P3, P2 ;  /* 0x00000004ff097210 */ /* 0x000fe40001fe4485 */
[----:B------:R-:W-:Y:S02]  /*4a90*/  ISETP.NE.U32.AND P3, PT, R5, RZ, PT ;  /* 0x000000ff0500720c */ /* 0x000fe40003f65070 */
[----:B------:R-:W-:-:S02]  /*4aa0*/  ISETP.NE.U32.AND P2, PT, R14, RZ, PT ;  /* 0x000000ff0e00720c */ /* 0x000fc40003f45070 */
[----:B------:R-:W-:Y:S02]  /*4ab0*/  IADD3.X R3, RZ, R4, R152, P1, P0 ;  /* 0x00000004ff037210 */ /* 0x000fe40000fe0498 */
[----:B------:R-:W-:Y:S02]  /*4ac0*/  ISETP.NE.U32.AND P1, PT, R13, RZ, PT ;  /* 0x000000ff0d00720c */ /* 0x000fe40003f25070 */
[----:B------:R-:W-:-:S05]  /*4ad0*/  ISETP.NE.U32.AND P0, PT, R12, RZ, PT ;  /* 0x000000ff0c00720c */ /* 0x000fca0003f05070 */
[----:B------:R-:W-:Y:S01]  /*4ae0*/  @!PT LDS RZ, [RZ] ;  /* 0x00000000fffff984 */ /* 0x000fe20000000800 */
[----:B------:R-:W-:Y:S01]  /*4af0*/  @!PT LDS RZ, [RZ] ;  /* 0x00000000fffff984 */ /* 0x000fe20000000800 */
[----:B------:R-:W-:Y:S01]  /*4b00*/  @!PT LDS RZ, [RZ] ;  /* 0x00000000fffff984 */ /* 0x000fe20000000800 */
[----:B------:R1:W-:Y:S04]  /*4b10*/  LDGSTS.E.BYPASS.LTC128B.128.ZFILL [R243+0xe100], [R10.64], P3 ;  /* 0x0e1000000af37fae */ /* 0x0003e80009941d46 */
[----:B------:R1:W-:Y:S04]  /*4b20*/  LDGSTS.E.BYPASS.LTC128B.128.ZFILL [R243+0x11100], [R8.64], P2 ;  /* 0x1110000008f37fae */ /* 0x0003e80009141d46 */
[----:B------:R1:W-:Y:S04]  /*4b30*/  LDGSTS.E.BYPASS.LTC128B.128.ZFILL [R243+0x14100], [R6.64], P1 ;  /* 0x1410000006f37fae */ /* 0x0003e80008941d46 */
[----:B------:R1:W-:Y:S02]  /*4b40*/  LDGSTS.E.BYPASS.LTC128B.128.ZFILL [R243+0x17100], [R2.64], P0 ;  /* 0x1710000002f37fae */ /* 0x0003e40008141d46 */
.L_x_1471:
[----:B--234-:R-:W-:Y:S05]  /*4b50*/  BSYNC B0 ;  /* 0x0000000000007941 */ /* 0x01cfea0003800000 */
.L_x_1470:
[----:B-1----:R-:W2:Y:S01]  /*4b60*/  LDL R3, [R1+0x40] ;  /* 0x0000400001037983 */ /* 0x002ea20000100800 */
[----:B------:R-:W-:-:S03]  /*4b70*/  IMAD.MOV.U32 R4, RZ, RZ, c[0x0][0x2c4] ;  /* 0x0000b100ff047624 */ /* 0x000fc600078e00ff */
[----:B------:R-:W2:Y:S04]  /*4b80*/  LDL R0, [R1+0x4c] ;  /* 0x00004c0001007983 */ /* 0x000ea80000100800 */
[----:B------:R-:W3:Y:S01]  /*4b90*/  LDL R2, [R1+0x50] ;  /* 0x0000500001027983 */ /* 0x000ee20000100800 */
[----:B------:R-:W-:-:S03]  /*4ba0*/  ISETP.NE.AND P0, PT, R4, 0x1, PT ;  /* 0x000000010400780c */ /* 0x000fc60003f05270 */
[----:B------:R-:W0:Y:S01]  /*4bb0*/  LDGDEPBAR ;  /* 0x00000000000079af */ /* 0x000e220000000000 */
[----:B--2---:R-:W-:-:S09]  /*4bc0*/  IMAD.IADD R4, R0, 0x1, R3 ;  /* 0x0000000100047824 */ /* 0x004fd200078e0203 */
[----:B------:R-:W-:Y:S01]  /*4bd0*/  @P0 IMAD.HI.U32 R0, R4, c[0x0][0x2c8], RZ ;  /* 0x0000b20004000a27 */ /* 0x000fe200078e00ff */
[----:B---3--:R-:W-:-:S03]  /*4be0*/  IADD3 R5, -R2, 0x1, R153 ;  /* 0x0000000102057810 */ /* 0x008fc60007ffe199 */
[----:B------:R-:W-:Y:S01]  /*4bf0*/  IMAD.IADD R6, R153, 0x1, -R2 ;  /* 0x0000000199067824 */ /* 0x000fe200078e0a02 */
[----:B------:R-:W-:Y:S02]  /*4c00*/  @P0 SHF.R.U32.HI R4, RZ, c[0x0][0x2cc], R0 ;  /* 0x0000b300ff040a19 */ /* 0x000fe40000011600 */
[----:B------:R-:W-:Y:S01]  /*4c10*/  IADD3 R5, R5, -c[0x0][0x168], RZ ;  /* 0x80005a0005057a10 */ /* 0x000fe20007ffe0ff */
[----:B------:R-:W-:Y:S05]  /*4c20*/  BRA.DIV ~URZ, `(.L_x_1474) ;  /* 0x000114027f007947 */ /* 0x000fea000b800000 */
[----:B------:R1:W2:Y:S02]  /*4c30*/  SHFL.IDX PT, R0, R4, RZ, 0x1c1f ;  /* 0x001c1fff04007589 */ /* 0x0002a400000e0000 */
.L_x_1536:
[----:B--2---:R-:W-:-:S05]  /*4c40*/  IMAD.IADD R0, R5, 0x1, R0 ;  /* 0x0000000105007824 */ /* 0x004fca00078e0200 */
[----:B------:R-:W-:-:S04]  /*4c50*/  IMNMX R0, R6, R0, PT ;  /* 0x0000000006007217 */ /* 0x000fc80003800200 */
[C---:B------:R-:W-:Y:S02]  /*4c60*/  ISETP.GT.AND P0, PT, R0.reuse, RZ, PT ;  /* 0x000000ff0000720c */ /* 0x040fe40003f04270 */
[C---:B------:R-:W-:Y:S02]  /*4c70*/  ISETP.GT.AND P1, PT, R0.reuse, 0x1, PT ;  /* 0x000000010000780c */ /* 0x040fe40003f24270 */
[----:B------:R-:W-:Y:S02]  /*4c80*/  FSEL R8, R105, -INF , P0 ;  /* 0xff80000069087808 */ /* 0x000fe40000000000 */
[C---:B------:R-:W-:Y:S02]  /*4c90*/  ISETP.GT.AND P4, PT, R0.reuse, 0x9, PT ;  /* 0x000000090000780c */ /* 0x040fe40003f84270 */
[----:B------:R-:W-:Y:S02]  /*4ca0*/  ISETP.GT.AND P0, PT, R0, 0x10, PT ;  /* 0x000000100000780c */ /* 0x000fe40003f04270 */
[----:B------:R-:W-:-:S02]  /*4cb0*/  FSEL R9, R104, -INF , P1 ;  /* 0xff80000068097808 */ /* 0x000fc40000800000 */
[----:B------:R-:W-:Y:S02]  /*4cc0*/  FSEL R17, R98, -INF , P4 ;  /* 0xff80000062117808 */ /* 0x000fe40002000000 */
[----:B------:R-:W-:Y:S02]  /*4cd0*/  FSEL R18, R85, -INF , P0 ;  /* 0xff80000055127808 */ /* 0x000fe40000000000 */
[C---:B------:R-:W-:Y:S02]  /*4ce0*/  ISETP.GT.AND P2, PT, R0.reuse, 0x8, PT ;  /* 0x000000080000780c */ /* 0x040fe40003f44270 */
        /* <DEDUP_REMOVED lines=38> */
[----:B------:R-:W-:Y:S01]  /*4f50*/  FSEL R237, R24, -INF , P0 ;  /* 0xff80000018ed7808 */ /* 0x000fe20000000000 */
[----:B------:R-:W-:Y:S05]  /*4f60*/  BRA.DIV ~URZ, `(.L_x_1475) ;  /* 0x000111327f007947 */ /* 0x000fea000b800000 */
[----:B-1----:R-:W1:Y:S01]  /*4f70*/  SHFL.IDX PT, R4, R4, 0x1, 0x1c1f ;  /* 0x003c1f0004047f89 */ /* 0x002e6200000e0000 */
[----:B------:R-:W-:-:S04]  /*4f80*/  FMNMX.FTZ R0, R8, R9, !PT ;  /* 0x0000000908007209 */ /* 0x000fc80007810000 */
[----:B------:R-:W-:-:S04]  /*4f90*/  FMNMX.FTZ R0, R16, R0, !PT ;  /* 0x0000000010007209 */ /* 0x000fc80007810000 */
[----:B------:R-:W-:-:S04]  /*4fa0*/  FMNMX.FTZ R0, R17, R0, !PT ;  /* 0x0000000011007209 */ /* 0x000fc80007810000 */
[----:B------:R-:W-:-:S04]  /*4fb0*/  FMNMX.FTZ R0, R18, R0, !PT ;  /* 0x0000000012007209 */ /* 0x000fc80007810000 */
[----:B------:R-:W-:-:S04]  /*4fc0*/  FMNMX.FTZ R0, R19, R0, !PT ;  /* 0x0000000013007209 */ /* 0x000fc80007810000 */
[----:B------:R-:W-:Y:S01]  /*4fd0*/  FMNMX.FTZ R0, R20, R0, !PT ;  /* 0x0000000014007209 */ /* 0x000fe20007810000 */
[----:B-1----:R-:W-:-:S03]  /*4fe0*/  IMAD.IADD R5, R5, 0x1, R4 ;  /* 0x0000000105057824 */ /* 0x002fc600078e0204 */
        /* <DEDUP_REMOVED lines=42> */
[C---:B------:R-:W-:Y:S02]  /*5290*/  ISETP.GT.AND P0, PT, R5.reuse, 0x31, PT ;  /* 0x000000310500780c */ /* 0x040fe40003f04270 */
        /* <DEDUP_REMOVED lines=43> */
[----:B------:R-:W-:Y:S02]  /*5550*/  FSEL R248, R30, -INF , P0 ;  /* 0xff8000001ef87808 */ /* 0x000fe40000000000 */
[----:B------:R-:W-:Y:S01]  /*5560*/  FMNMX.FTZ R2, R249, R2, !PT ;  /* 0x00000002f9027209 */ /* 0x000fe20007810000 */
[----:B------:R-:W1:Y:S03]  /*5570*/  SHFL.BFLY PT, R3, R0, 0x2, 0x1f ;  /* 0x0c401f0000037f89 */ /* 0x000e6600000e0000 */
[----:B------:R-:W-:-:S05]  /*5580*/  FMNMX.FTZ R2, R248, R2, !PT ;  /* 0x00000002f8027209 */ /* 0x000fca0007810000 */
[----:B------:R-:W2:Y:S01]  /*5590*/  SHFL.BFLY PT, R4, R2, 0x2, 0x1f ;  /* 0x0c401f0002047f89 */ /* 0x000ea200000e0000 */
[----:B-1----:R-:W-:-:S05]  /*55a0*/  FMNMX.FTZ R0, R3, R0, !PT ;  /* 0x0000000003007209 */ /* 0x002fca0007810000 */
[----:B------:R-:W1:Y:S01]  /*55b0*/  SHFL.BFLY PT, R132, R0, 0x1, 0x1f ;  /* 0x0c201f0000847f89 */ /* 0x000e6200000e0000 */
[----:B--2---:R-:W-:-:S05]  /*55c0*/  FMNMX.FTZ R4, R2, R4, !PT ;  /* 0x0000000402047209 */ /* 0x004fca0007810000 */
[----:B------:R2:W3:Y:S01]  /*55d0*/  SHFL.BFLY PT, R12, R4, 0x1, 0x1f ;  /* 0x0c201f00040c7f89 */ /* 0x0004e200000e0000 */
[----:B-1----:R-:W-:-:S05]  /*55e0*/  FMNMX.FTZ R132, R0, R132, !PT ;  /* 0x0000008400847209 */ /* 0x002fca0007810000 */
.L_x_1537:
[C---:B------:R-:W-:Y:S01]  /*55f0*/  FMUL.FTZ R0, R132.reuse, c[0x0][0x2d0] ;  /* 0x0000b40084007a20 */ /* 0x040fe20000410000 */
[----:B------:R-:W-:Y:S01]  /*5600*/  FSETP.NEU.FTZ.AND P0, PT, R132, -INF , PT ;  /* 0xff8000008400780b */ /* 0x000fe20003f1d000 */
[----:B------:R-:W-:Y:S01]  /*5610*/  WARPSYNC 0xffffffff ;  /* 0xffffffff00007948 */ /* 0x000fe20003800000 */
[----:B---3--:R-:W-:Y:S01]  /*5620*/  FMNMX.FTZ R12, R12, R4, !PT ;  /* 0x000000040c0c7209 */ /* 0x008fe20007810000 */
[----:B------:R-:W-:Y:S01]  /*5630*/  LDSM.16.MT88.4 R36, [R232] ;  /* 0x00000000e824783b */ /* 0x000fe20000004200 */
[----:B------:R-:W-:Y:S02]  /*5640*/  FSEL R0, R0, RZ, P0 ;  /* 0x000000ff00007208 */ /* 0x000fe40000000000 */
[----:B------:R-:W-:Y:S01]  /*5650*/  FSETP.NEU.FTZ.AND P0, PT, R12, -INF , PT ;  /* 0xff8000000c00780b */ /* 0x000fe20003f1d000 */
[----:B------:R-:W-:Y:S02]  /*5660*/  LDSM.16.MT88.4 R32, [R231+0x800] ;  /* 0x00080000e720783b */ /* 0x000fe40000004200 */
[----:B------:R-:W-:-:S02]  /*5670*/  FFMA.FTZ R2, R8, c[0x0][0x2d0], -R0 ;  /* 0x0000b40008027a23 */ /* 0x000fc40000010800 */
[--C-:B------:R-:W-:Y:S01]  /*5680*/  FFMA.FTZ R3, R20, c[0x0][0x2d0], -R0.reuse ;  /* 0x0000b40014037a23 */ /* 0x100fe20000010800 */
[----:B------:R-:W-:Y:S01]  /*5690*/  LDSM.16.MT88.4 R40, [R232+0x800] ;  /* 0x00080000e828783b */ /* 0x000fe20000004200 */
[----:B------:R1:W-:Y:S03]  /*56a0*/  MUFU.EX2 R103, R2 ;  /* 0x0000000200677308 */ /* 0x0003e60000000800 */
[----:B------:R-:W-:Y:S04]  /*56b0*/  LDSM.16.MT88.4 R60, [R231+0x3000] ;  /* 0x00300000e73c783b */ /* 0x000fe80000004200 */
[----:B------:R-:W-:Y:S01]  /*56c0*/  LDSM.16.MT88.4 R52, [R233] ;  /* 0x00000000e934783b */ /* 0x000fe20000004200 */
[----:B------:R3:W-:Y:S03]  /*56d0*/  MUFU.EX2 R5, R3 ;  /* 0x0000000300057308 */ /* 0x0007e60000000800 */
[----:B------:R-:W-:Y:S04]  /*56e0*/  LDSM.16.MT88.4 R64, [R232+0x3000] ;  /* 0x00300000e840783b */ /* 0x000fe80000004200 */
[----:B------:R-:W-:Y:S01]  /*56f0*/  LDSM.16.MT88.4 R56, [R234+0x800] ;  /* 0x00080000ea38783b */ /* 0x000fe20000004200 */
[----:B-1----:R-:W-:-:S03]  /*5700*/  FFMA.FTZ R2, R9, c[0x0][0x2d0], -R0 ;  /* 0x0000b40009027a23 */ /* 0x002fc60000010800 */
[----:B------:R-:W-:Y:S01]  /*5710*/  LDSM.16.MT88.4 R44, [R233+0x800] ;  /* 0x00080000e92c783b */ /* 0x000fe20000004200 */
[----:B------:R1:W4:Y:S03]  /*5720*/  MUFU.EX2 R97, R2 ;  /* 0x0000000200617308 */ /* 0x0003260000000800 */
[----:B------:R-:W-:Y:S01]  /*5730*/  LDSM.16.MT88.4 R72, [R232+0x3800] ;  /* 0x00380000e848783b */ /* 0x000fe20000004200 */
[----:B---3--:R-:W-:-:S03]  /*5740*/  FFMA.FTZ R3, R21, c[0x0][0x2d0], -R0 ;  /* 0x0000b40015037a23 */ /* 0x008fc60000010800 */
[----:B------:R-:W3:Y:S01]  /*5750*/  LDSM.16.MT88.4 R20, [R231] ;  /* 0x00000000e714783b */ /* 0x000ee20000004200 */
[----:B------:R-:W-:Y:S03]  /*5760*/  MUFU.EX2 R102, R3 ;  /* 0x0000000300667308 */ /* 0x000fe60000000800 */
[----:B------:R-:W-:Y:S04]  /*5770*/  LDSM.16.MT88.4 R76, [R231+0x6000] ;  /* 0x00600000e74c783b */ /* 0x000fe80000004200 */
[----:B------:R-:W-:Y:S01]  /*5780*/  LDSM.16.MT88.4 R68, [R233+0x3000] ;  /* 0x00300000e944783b */ /* 0x000fe20000004200 */
[----:B-1----:R-:W-:Y:S01]  /*5790*/  FFMA.FTZ R2, R16, c[0x0][0x2d0], -R0 ;  /* 0x0000b40010027a23 */ /* 0x002fe20000010800 */
[----:B----4-:R-:W-:-:S03]  /*57a0*/  F2FP.PACK_AB R8, R97, R103 ;  /* 0x000000676108723e */ /* 0x010fc600000000ff */
[----:B------:R1:W-:Y:S02]  /*57b0*/  MUFU.EX2 R94, R2 ;  /* 0x00000002005e7308 */ /* 0x0003e40000000800 */
[----:B-1----:R-:W-:-:S06]  /*57c0*/  FFMA.FTZ R2, R17, c[0x0][0x2d0], -R0 ;  /* 0x0000b40011027a23 */ /* 0x002fcc0000010800 */
[----:B------:R1:W-:Y:S02]  /*57d0*/  MUFU.EX2 R98, R2 ;  /* 0x0000000200627308 */ /* 0x0003e40000000800 */
[----:B-1----:R-:W-:-:S06]  /*57e0*/  FFMA.FTZ R2, R18, c[0x0][0x2d0], -R0 ;  /* 0x0000b40012027a23 */ /* 0x002fcc0000010800 */
[----:B------:R1:W-:Y:S02]  /*57f0*/  MUFU.EX2 R92, R2 ;  /* 0x00000002005c7308 */ /* 0x0003e40000000800 */
[----:B-1----:R-:W-:-:S06]  /*5800*/  FFMA.FTZ R2, R19, c[0x0][0x2d0], -R0 ;  /* 0x0000b40013027a23 */ /* 0x002fcc0000010800 */
[----:B------:R1:W4:Y:S02]  /*5810*/  MUFU.EX2 R25, R2 ;  /* 0x0000000200197308 */ /* 0x0003240000000800 */
[----:B-1----:R-:W-:-:S05]  /*5820*/  FMUL.FTZ R2, R12, c[0x0][0x2d0] ;  /* 0x0000b4000c027a20 */ /* 0x002fca0000410000 */
[----:B------:R-:W-:-:S05]  /*5830*/  FSEL R2, R2, RZ, P0 ;  /* 0x000000ff02027208 */ /* 0x000fca0000000000 */
[----:B------:R-:W-:-:S04]  /*5840*/  FFMA.FTZ R3, R6, c[0x0][0x2d0], -R2 ;  /* 0x0000b40006037a23 */ /* 0x000fc80000010802 */
[----:B------:R1:W-:Y:S02]  /*5850*/  MUFU.EX2 R104, R3 ;  /* 0x0000000300687308 */ /* 0x0003e40000000800 */
[----:B-1----:R-:W-:-:S06]  /*5860*/  FFMA.FTZ R3, R7, c[0x0][0x2d0], -R2 ;  /* 0x0000b40007037a23 */ /* 0x002fcc0000010802 */
[----:B------:R1:W5:Y:S02]  /*5870*/  MUFU.EX2 R93, R3 ;  /* 0x00000003005d7308 */ /* 0x0003640000000800 */
[----:B-1----:R-:W-:Y:S01]  /*5880*/  FFMA.FTZ R3, R14, c[0x0][0x2d0], -R2 ;  /* 0x0000b4000e037a23 */ /* 0x002fe20000010802 */
[----:B----4-:R-:W-:Y:S02]  /*5890*/  MOV R14, R25 ;  /* 0x00000019000e7202 */ /* 0x010fe40000000f00 */
[----:B-----5:R-:W-:-:S03]  /*58a0*/  F2FP.PACK_AB R9, R93, R104 ;  /* 0x000000685d09723e */ /* 0x020fc600000000ff */
[----:B------:R1:W-:Y:S01]  /*58b0*/  MUFU.EX2 R101, R3 ;  /* 0x0000000300657308 */ /* 0x0003e20000000800 */
[----:B--2---:R-:W-:Y:S01]  /*58c0*/  F2FP.PACK_AB R4, R14, R92 ;  /* 0x0000005c0e04723e */ /* 0x004fe200000000ff */
[----:B-1----:R-:W-:-:S06]  /*58d0*/  FFMA.FTZ R3, R13, c[0x0][0x2d0], -R2 ;  /* 0x0000b4000d037a23 */ /* 0x002fcc0000010802 */
[----:B------:R1:W2:Y:S02]  /*58e0*/  MUFU.EX2 R99, R3 ;  /* 0x0000000300637308 */ /* 0x0002a40000000800 */
[----:B-1----:R-:W-:Y:S01]  /*58f0*/  FFMA.FTZ R3, R11, c[0x0][0x2d0], -R2 ;  /* 0x0000b4000b037a23 */ /* 0x002fe20000010802 */
[----:B--2---:R-:W-:-:S05]  /*5900*/  F2FP.PACK_AB R11, R99, R101 ;  /* 0x00000065630b723e */ /* 0x004fca00000000ff */
[----:B------:R1:W-:Y:S02]  /*5910*/  MUFU.EX2 R13, R3 ;  /* 0x00000003000d7308 */ /* 0x0003e40000000800 */
[----:B-1----:R-:W-:Y:S01]  /*5920*/  FFMA.FTZ R3, R10, c[0x0][0x2d0], -R2 ;  /* 0x0000b4000a037a23 */ /* 0x002fe20000010802 */
[----:B------:R-:W-:-:S05]  /*5930*/  F2FP.PACK_AB R10, R98, R94 ;  /* 0x0000005e620a723e */ /* 0x000fca00000000ff */
[----:B------:R1:W2:Y:S02]  /*5940*/  MUFU.EX2 R100, R3 ;  /* 0x0000000300647308 */ /* 0x0002a40000000800 */
[C---:B---3--:R-:W-:Y:S08]  /*5950*/  HMMA.16816.F32 R16, R8.reuse, R20, RZ ;  /* 0x000000140810723c */ /* 0x048ff000000018ff */
[----:B------:R-:W-:Y:S01]  /*5960*/  HMMA.16816.F32 R28, R8, R22, RZ ;  /* 0x00000016081c723c */ /* 0x000fe200000018ff */
[----:B-1----:R-:W-:Y:S01]  /*5970*/  FFMA.FTZ R3, R15, c[0x0][0x2d0], -R2 ;  /* 0x0000b4000f037a23 */ /* 0x002fe20000010802 */
[----:B------:R-:W-:-:S02]  /*5980*/  MOV R15, R5 ;  /* 0x00000005000f7202 */ /* 0x000fc40000000f00 */
[----:B--2---:R-:W-:Y:S01]  /*5990*/  F2FP.PACK_AB R5, R100, R13 ;  /* 0x0000000d6405723e */ /* 0x004fe200000000ff */
[----:B------:R1:W-:Y:S03]  /*59a0*/  MUFU.EX2 R95, R3 ;  /* 0x00000003005f7308 */ /* 0x0003e60000000800 */
[----:B------:R-:W-:Y:S01]  /*59b0*/  HMMA.16816.F32 R20, R8, R36, RZ ;  /* 0x000000240814723c */ /* 0x000fe200000018ff */
[----:B------:R-:W-:Y:S01]  /*59c0*/  F2FP.PACK_AB R6, R102, R15 ;  /* 0x0000000f6606723e */ /* 0x000fe200000000ff */
[----:B-1----:R-:W-:Y:S02]  /*59d0*/  FFMA.FTZ R3, R24, c[0x0][0x2d0], -R2 ;  /* 0x0000b40018037a23 */ /* 0x002fe40000010802 */
[----:B------:R-:W1:Y:S02]  /*59e0*/  LDSM.16.MT88.4 R24, [R234] ;  /* 0x00000000ea18783b */ /* 0x000e640000004200 */
[----:B------:R-:W2:Y:S02]  /*59f0*/  MUFU.EX2 R96, R3 ;  /* 0x0000000300607308 */ /* 0x000ea40000000800 */
[----:B--2---:R-:W-:Y:S01]  /*5a00*/  F2FP.PACK_AB R7, R96, R95 ;  /* 0x0000005f6007723e */ /* 0x004fe200000000ff */
[----:B------:R-:W-:-:S06]  /*5a10*/  FFMA.FTZ R3, R87, c[0x0][0x2d0], -R0 ;  /* 0x0000b40057037a23 */ /* 0x000fcc0000010800 */
[----:B------:R-:W-:Y:S08]  /*5a20*/  HMMA.16816.F32 R88, R4, R32, R16 ;  /* 0x000000200458723c */ /* 0x000ff00000001810 */
[----:B------:R-:W-:Y:S08]  /*5a30*/  HMMA.16816.F32 R16, R8, R38, RZ ;  /* 0x000000260810723c */ /* 0x000ff000000018ff */
[----:B------:R-:W-:Y:S08]  /*5a40*/  HMMA.16816.F32 R212, R4, R40, R20 ;  /* 0x0000002804d4723c */ /* 0x000ff00000001814 */
[C---:B-1----:R-:W-:Y:S08]  /*5a50*/  HMMA.16816.F32 R48, R8.reuse, R24, RZ ;  /* 0x000000180830723c */ /* 0x042ff000000018ff */
[C---:B------:R-:W-:Y:S08]  /*5a60*/  HMMA.16816.F32 R36, R8.reuse, R26, RZ ;  /* 0x0000001a0824723c */ /* 0x040ff000000018ff */
[C---:B------:R-:W-:Y:S08]  /*5a70*/  HMMA.16816.F32 R24, R8.reuse, R60, RZ ;  /* 0x0000003c0818723c */ /* 0x040ff000000018ff */
[----:B------:R-:W-:Y:S01]  /*5a80*/  HMMA.16816.F32 R20, R8, R62, RZ ;  /* 0x0000003e0814723c */ /* 0x000fe200000018ff */
[----:B------:R-:W1:Y:S07]  /*5a90*/  LDSM.16.MT88.4 R60, [R234+0x3000] ;  /* 0x00300000ea3c783b */ /* 0x000e6e0000004200 */
[C---:B------:R-:W-:Y:S08]  /*5aa0*/  HMMA.16816.F32 R208, R4.reuse, R34, R28 ;  /* 0x0000002204d0723c */ /* 0x040ff0000000181c */
[----:B------:R-:W-:Y:S01]  /*5ab0*/  HMMA.16816.F32 R204, R4, R42, R16 ;  /* 0x0000002a04cc723c */ /* 0x000fe20000001810 */
[----:B------:R-:W2:Y:S07]  /*5ac0*/  LDSM.16.MT88.4 R40, [R231+0x3800] ;  /* 0x00380000e728783b */ /* 0x000eae0000004200 */
[C---:B------:R-:W-:Y:S08]  /*5ad0*/  HMMA.16816.F32 R32, R8.reuse, R52, RZ ;  /* 0x000000340820723c */ /* 0x040ff000000018ff */
[C---:B------:R-:W-:Y:S01]  /*5ae0*/  HMMA.16816.F32 R28, R8.reuse, R54, RZ ;  /* 0x00000036081c723c */ /* 0x040fe200000018ff */
[----:B------:R-:W3:Y:S07]  /*5af0*/  LDSM.16.MT88.4 R52, [R234+0x3800] ;  /* 0x00380000ea34783b */ /* 0x000eee0000004200 */
[----:B------:R-:W-:Y:S08]  /*5b00*/  HMMA.16816.F32 R16, R8, R64, RZ ;  /* 0x000000400810723c */ /* 0x000ff000000018ff */
[C---:B------:R-:W-:Y:S08]  /*5b10*/  HMMA.16816.F32 R184, R4.reuse, R58, R36 ;  /* 0x0000003a04b8723c */ /* 0x040ff00000001824 */
[C---:B------:R-:W-:Y:S08]  /*5b20*/  HMMA.16816.F32 R196, R4.reuse, R44, R32 ;  /* 0x0000002c04c4723c */ /* 0x040ff00000001820 */
[C---:B------:R-:W-:Y:S01]  /*5b30*/  HMMA.16816.F32 R180, R4.reuse, R46, R28 ;  /* 0x0000002e04b4723c */ /* 0x040fe2000000181c */
[----:B------:R-:W4:Y:S07]  /*5b40*/  LDSM.16.MT88.4 R44, [R231+0x6800] ;  /* 0x00680000e72c783b */ /* 0x000f2e0000004200 */
[----:B------:R-:W-:Y:S01]  /*5b50*/  HMMA.16816.F32 R200, R4, R56, R48 ;  /* 0x0000003804c8723c */ /* 0x000fe20000001830 */
[----:B------:R-:W5:Y:S04]  /*5b60*/  LDSM.16.MT88.4 R56, [R232+0x6000] ;  /* 0x00600000e838783b */ /* 0x000f680000004200 */
[----:B------:R-:W3:Y:S03]  /*5b70*/  LDSM.16.MT88.4 R48, [R233+0x3800] ;  /* 0x00380000e930783b */ /* 0x000ee60000004200 */
[C---:B-1----:R-:W-:Y:S08]  /*5b80*/  HMMA.16816.F32 R36, R8.reuse, R60, RZ ;  /* 0x0000003c0824723c */ /* 0x042ff000000018ff */
[----:B------:R-:W-:Y:S01]  /*5b90*/  HMMA.16816.F32 R32, R8, R62, RZ ;  /* 0x0000003e0820723c */ /* 0x000fe200000018ff */
[----:B------:R-:W-:Y:S07]  /*5ba0*/  LDSM.16.MT88.4 R60, [R233+0x6000] ;  /* 0x00600000e93c783b */ /* 0x000fee0000004200 */
[C---:B--2---:R-:W-:Y:S08]  /*5bb0*/  HMMA.16816.F32 R176, R4.reuse, R42, R20 ;  /* 0x0000002a04b0723c */ /* 0x044ff00000001814 */
[C---:B------:R-:W-:Y:S08]  /*5bc0*/  HMMA.16816.F32 R188, R4.reuse, R72, R16 ;  /* 0x0000004804bc723c */ /* 0x040ff00000001810 */
[----:B------:R-:W-:Y:S08]  /*5bd0*/  HMMA.16816.F32 R192, R4, R40, R24 ;  /* 0x0000002804c0723c */ /* 0x000ff00000001818 */
[C---:B------:R-:W-:Y:S07]  /*5be0*/  HMMA.16816.F32 R20, R8.reuse, R76, RZ ;  /* 0x0000004c0814723c */ /* 0x040fee00000018ff */
[----:B------:R-:W-:Y:S01]  /*5bf0*/  MOV R77, R98 ;  /* 0x00000062004d7202 */ /* 0x000fe20000000f00 */
[C---:B------:R-:W-:Y:S08]  /*5c00*/  HMMA.16816.F32 R16, R8.reuse, R78, RZ ;  /* 0x0000004e0810723c */ /* 0x040ff000000018ff */
[----:B------:R-:W-:Y:S01]  /*5c10*/  HMMA.16816.F32 R40, R8, R66, RZ ;  /* 0x000000420828723c */ /* 0x000fe200000018ff */
[----:B------:R-:W-:Y:S07]  /*5c20*/  LDSM.16.MT88.4 R64, [R234+0x6000] ;  /* 0x00600000ea40783b */ /* 0x000fee0000004200 */
[C---:B---3--:R-:W-:Y:S01]  /*5c30*/  HMMA.16816.F32 R172, R4.reuse, R52, R36 ;  /* 0x0000003404ac723c */ /* 0x048fe20000001824 */
[----:B------:R-:W-:Y:S07]  /*5c40*/  LDSM.16.MT88.4 R36, [R234+0x6800] ;  /* 0x00680000ea24783b */ /* 0x000fee0000004200 */
[C---:B------:R-:W-:Y:S01]  /*5c50*/  HMMA.16816.F32 R156, R4.reuse, R54, R32 ;  /* 0x00000036049c723c */ /* 0x040fe20000001820 */
[----:B------:R-:W1:Y:S07]  /*5c60*/  LDSM.16.MT88.4 R52, [R232+0x6800] ;  /* 0x00680000e834783b */ /* 0x000e6e0000004200 */
[C---:B----4-:R-:W-:Y:S08]  /*5c70*/  HMMA.16816.F32 R164, R4.reuse, R44, R20 ;  /* 0x0000002c04a4723c */ /* 0x050ff00000001814 */
[----:B------:R-:W-:Y:S01]  /*5c80*/  HMMA.16816.F32 R144, R4, R46, R16 ;  /* 0x0000002e0490723c */ /* 0x000fe20000001810 */
[----:B------:R-:W-:Y:S07]  /*5c90*/  LDSM.16.MT88.4 R44, [R233+0x6800] ;  /* 0x00680000e92c783b */ /* 0x000fee0000004200 */
[----:B------:R-:W-:Y:S07]  /*5ca0*/  HMMA.16816.F32 R28, R8, R68, RZ ;  /* 0x00000044081c723c */ /* 0x000fee00000018ff */
[----:B------:R-:W-:Y:S01]  /*5cb0*/  MOV R69, R104 ;  /* 0x0000006800457202 */ /* 0x000fe20000000f00 */
[----:B------:R-:W-:Y:S01]  /*5cc0*/  HMMA.16816.F32 R160, R4, R74, R40 ;  /* 0x0000004a04a0723c */ /* 0x000fe20000001828 */
[----:B------:R-:W2:Y:S01]  /*5cd0*/  LDSM.16.MT88.4 R40, [R231+0x9000] ;  /* 0x00900000e728783b */ /* 0x000ea20000004200 */
[----:B------:R-:W-:-:S05]  /*5ce0*/  IMAD.MOV.U32 R68, RZ, RZ, R103 ;  /* 0x000000ffff447224 */ /* 0x000fca00078e0067 */
[----:B------:R-:W-:Y:S01]  /*5cf0*/  IMAD.MOV.U32 R75, RZ, RZ, R99 ;  /* 0x000000ffff4b7224 */ /* 0x000fe200078e0063 */
[C---:B-----5:R-:W-:Y:S07]  /*5d00*/  HMMA.16816.F32 R20, R8.reuse, R56, RZ ;  /* 0x000000380814723c */ /* 0x060fee00000018ff */
[----:B------:R-:W-:Y:S01]  /*5d10*/  IMAD.MOV.U32 R57, RZ, RZ, R95 ;  /* 0x000000ffff397224 */ /* 0x000fe200078e005f */
[----:B------:R-:W-:Y:S01]  /*5d20*/  HMMA.16816.F32 R16, R8, R58, RZ ;  /* 0x0000003a0810723c */ /* 0x000fe200000018ff */
[----:B------:R-:W-:-:S06]  /*5d30*/  MOV R56, R94 ;  /* 0x0000005e00387202 */ /* 0x000fcc0000000f00 */
[----:B------:R-:W-:Y:S01]  /*5d40*/  MOV R58, R100 ;  /* 0x00000064003a7202 */ /* 0x000fe20000000f00 */
[----:B------:R-:W-:Y:S01]  /*5d50*/  HMMA.16816.F32 R24, R8, R70, RZ ;  /* 0x000000460818723c */ /* 0x000fe200000018ff */
[----:B------:R-:W-:-:S06]  /*5d60*/  MOV R59, R93 ;  /* 0x0000005d003b7202 */ /* 0x000fcc0000000f00 */
[----:B------:R-:W-:Y:S01]  /*5d70*/  MOV R71, R102 ;  /* 0x0000006600477202 */ /* 0x000fe20000000f00 */
[----:B------:R-:W-:Y:S01]  /*5d80*/  HMMA.16816.F32 R168, R4, R48, R28 ;  /* 0x0000003004a8723c */ /* 0x000fe2000000181c */
[----:B------:R-:W-:-:S07]  /*5d90*/  MOV R70, R101 ;  /* 0x0000006500467202 */ /* 0x000fce0000000f00 */
[C---:B-1----:R-:W-:Y:S08]  /*5da0*/  HMMA.16816.F32 R100, R4.reuse, R52, R20 ;  /* 0x000000340464723c */ /* 0x042ff00000001814 */
[C---:B------:R-:W-:Y:S01]  /*5db0*/  HMMA.16816.F32 R104, R4.reuse, R54, R16 ;  /* 0x000000360468723c */ /* 0x040fe20000001810 */
[----:B------:R-:W1:Y:S07]  /*5dc0*/  LDSM.16.MT88.4 R52, [R231+0x9800] ;  /* 0x00980000e734783b */ /* 0x000e6e0000004200 */
[----:B------:R-:W-:Y:S01]  /*5dd0*/  HMMA.16816.F32 R148, R4, R50, R24 ;  /* 0x000000320494723c */ /* 0x000fe20000001818 */
[----:B------:R-:W3:Y:S07]  /*5de0*/  LDSM.16.MT88.4 R48, [R232+0x9000] ;  /* 0x00900000e830783b */ /* 0x000eee0000004200 */
[C---:B------:R-:W-:Y:S01]  /*5df0*/  HMMA.16816.F32 R28, R8.reuse, R66, RZ ;  /* 0x00000042081c723c */ /* 0x040fe200000018ff */
[----:B------:R4:W-:Y:S06]  /*5e00*/  MUFU.EX2 R67, R3 ;  /* 0x0000000300437308 */ /* 0x0009ec0000000800 */
[----:B------:R-:W-:Y:S01]  /*5e10*/  MOV R66, R96 ;  /* 0x0000006000427202 */ /* 0x000fe20000000f00 */
[C---:B--2---:R-:W-:Y:S08]  /*5e20*/  HMMA.16816.F32 R16, R8.reuse, R40, RZ ;  /* 0x000000280810723c */ /* 0x044ff000000018ff */
[----:B------:R-:W-:Y:S01]  /*5e30*/  HMMA.16816.F32 R32, R8, R64, RZ ;  /* 0x000000400820723c */ /* 0x000fe200000018ff */
[----:B----4-:R-:W-:-:S04]  /*5e40*/  FFMA.FTZ R3, R86, c[0x0][0x2d0], -R0 ;  /* 0x0000b40056037a23 */ /* 0x010fc80000010800 */
[----:B------:R2:W4:Y:S02]  /*5e50*/  MUFU.EX2 R79, R3 ;  /* 0x00000003004f7308 */ /* 0x0005240000000800 */
[----:B------:R-:W-:Y:S01]  /*5e60*/  MOV R64, R97 ;  /* 0x0000006100407202 */ /* 0x000fe20000000f00 */
[C---:B------:R-:W-:Y:S01]  /*5e70*/  HMMA.16816.F32 R112, R4.reuse, R38, R28 ;  /* 0x000000260470723c */ /* 0x040fe2000000181c */
[----:B------:R-:W5:Y:S07]  /*5e80*/  LDSM.16.MT88.4 R28, [R232+0x9800] ;  /* 0x00980000e81c783b */ /* 0x000f6e0000004200 */
[----:B-1----:R-:W-:Y:S01]  /*5e90*/  HMMA.16816.F32 R136, R4, R52, R16 ;  /* 0x000000340488723c */ /* 0x002fe20000001810 */
[----:B--2---:R-:W-:-:S07]  /*5ea0*/  FFMA.FTZ R3, R85, c[0x0][0x2d0], -R0 ;  /* 0x0000b40055037a23 */ /* 0x004fce0000010800 */
[C---:B---3--:R-:W-:Y:S01]  /*5eb0*/  HMMA.16816.F32 R16, R8.reuse, R50, RZ ;  /* 0x000000320810723c */ /* 0x048fe200000018ff */
[----:B------:R1:W-:Y:S07]  /*5ec0*/  MUFU.EX2 R76, R3 ;  /* 0x00000003004c7308 */ /* 0x0003ee0000000800 */
[C---:B------:R-:W-:Y:S07]  /*5ed0*/  HMMA.16816.F32 R24, R8.reuse, R60, RZ ;  /* 0x0000003c0818723c */ /* 0x040fee00000018ff */
[----:B------:R-:W-:Y:S01]  /*5ee0*/  MOV R61, R92 ;  /* 0x0000005c003d7202 */ /* 0x000fe20000000f00 */
[----:B------:R-:W-:Y:S01]  /*5ef0*/  HMMA.16816.F32 R20, R8, R62, RZ ;  /* 0x0000003e0814723c */ /* 0x000fe200000018ff */
[----:B-1----:R-:W-:-:S04]  /*5f00*/  FFMA.FTZ R3, R84, c[0x0][0x2d0], -R0 ;  /* 0x0000b40054037a23 */ /* 0x002fc80000010800 */
[----:B------:R1:W2:Y:S03]  /*5f10*/  MUFU.EX2 R73, R3 ;  /* 0x0000000300497308 */ /* 0x0002a60000000800 */
[C---:B------:R-:W-:Y:S01]  /*5f20*/  HMMA.16816.F32 R152, R4.reuse, R36, R32 ;  /* 0x000000240498723c */ /* 0x040fe20000001820 */
[----:B------:R-:W3:Y:S07]  /*5f30*/  LDSM.16.MT88.4 R32, [R234+0x9000] ;  /* 0x00900000ea20783b */ /* 0x000eee0000004200 */
[----:B-----5:R-:W-:Y:S01]  /*5f40*/  HMMA.16816.F32 R120, R4, R30, R16 ;  /* 0x0000001e0478723c */ /* 0x020fe20000001810 */
[----:B------:R-:W5:Y:S01]  /*5f50*/  LDSM.16.MT88.4 R16, [R233+0x9000] ;  /* 0x00900000e910783b */ /* 0x000f620000004200 */
[----:B-1----:R-:W-:-:S06]  /*5f60*/  FFMA.FTZ R3, R81, c[0x0][0x2d0], -R2 ;  /* 0x0000b40051037a23 */ /* 0x002fcc0000010802 */
[C---:B------:R-:W-:Y:S01]  /*5f70*/  HMMA.16816.F32 R140, R4.reuse, R44, R24 ;  /* 0x0000002c048c723c */ /* 0x040fe20000001818 */
[----:B------:R1:W-:Y:S07]  /*5f80*/  MUFU.EX2 R65, R3 ;  /* 0x0000000300417308 */ /* 0x0003ee0000000800 */
[----:B------:R-:W-:Y:S08]  /*5f90*/  HMMA.16816.F32 R116, R4, R46, R20 ;  /* 0x0000002e0474723c */ /* 0x000ff00000001814 */
[----:B------:R-:W-:Y:S01]  /*5fa0*/  HMMA.16816.F32 R24, R8, R42, RZ ;  /* 0x0000002a0818723c */ /* 0x000fe200000018ff */
[----:B-1----:R-:W-:-:S04]  /*5fb0*/  FFMA.FTZ R3, R80, c[0x0][0x2d0], -R2 ;  /* 0x0000b40050037a23 */ /* 0x002fc80000010802 */
[----:B------:R1:W1:Y:S03]  /*5fc0*/  MUFU.EX2 R78, R3 ;  /* 0x00000003004e7308 */ /* 0x0002660000000800 */
[----:B------:R-:W-:Y:S01]  /*5fd0*/  HMMA.16816.F32 R20, R8, R48, RZ ;  /* 0x000000300814723c */ /* 0x000fe200000018ff */
[--C-:B-1----:R-:W-:Y:S11]  /*5fe0*/  FFMA.FTZ R3, R83, c[0x0][0x2d0], -R2.reuse ;  /* 0x0000b40053037a23 */ /* 0x102ff60000010802 */
[----:B------:R-:W-:Y:S04]  /*5ff0*/  @!UPT UIADD3 URZ, URZ, URZ, URZ ;  /* 0x0000003f3f3ff290 */ /* 0x000fe8000fffe03f */
[C---:B------:R-:W-:Y:S01]  /*6000*/  HMMA.16816.F32 R128, R4.reuse, R54, R24 ;  /* 0x000000360480723c */ /* 0x040fe20000001818 */
[----:B------:R1:W-:Y:S07]  /*6010*/  MUFU.EX2 R74, R3 ;  /* 0x00000003004a7308 */ /* 0x0003ee0000000800 */
[----:B------:R-:W-:Y:S01]  /*6020*/  HMMA.16816.F32 R124, R4, R28, R20 ;  /* 0x0000001c047c723c */ /* 0x000fe20000001814 */
[----:B------:R-:W2:Y:S07]  /*6030*/  LDSM.16.MT88.4 R28, [R234+0x9800] ;  /* 0x00980000ea1c783b */ /* 0x000eae0000004200 */
[----:B---3--:R-:W-:Y:S01]  /*6040*/  HMMA.16816.F32 R24, R8, R32, RZ ;  /* 0x000000200818723c */ /* 0x008fe200000018ff */
[----:B-1----:R-:W-:-:S04]  /*6050*/  FFMA.FTZ R3, R82, c[0x0][0x2d0], -R2 ;  /* 0x0000b40052037a23 */ /* 0x002fc80000010802 */
[----:B------:R1:W3:Y:S03]  /*6060*/  MUFU.EX2 R72, R3 ;  /* 0x0000000300487308 */ /* 0x0002e60000000800 */
[C---:B------:R-:W-:Y:S08]  /*6070*/  HMMA.16816.F32 R20, R8.reuse, R34, RZ ;  /* 0x000000220814723c */ /* 0x040ff000000018ff */
[----:B-----5:R-:W-:Y:S01]  /*6080*/  HMMA.16816.F32 R32, R8, R16, RZ ;  /* 0x000000100820723c */ /* 0x020fe200000018ff */
[----:B-1----:R-:W-:-:S07]  /*6090*/  FFMA.FTZ R3, R221, c[0x0][0x2d0], -R0 ;  /* 0x0000b400dd037a23 */ /* 0x002fce0000010800 */
[----:B------:R-:W-:Y:S01]  /*60a0*/  HMMA.16816.F32 R8, R8, R18, RZ ;  /* 0x000000120808723c */ /* 0x000fe200000018ff */
[----:B------:R-:W1:Y:S07]  /*60b0*/  LDSM.16.MT88.4 R16, [R233+0x9800] ;  /* 0x00980000e910783b */ /* 0x000e6e0000004200 */
[C---:B--2---:R-:W-:Y:S08]  /*60c0*/  HMMA.16816.F32 R108, R4.reuse, R28, R24 ;  /* 0x0000001c046c723c */ /* 0x044ff00000001818 */
[C---:B------:R-:W-:Y:S08]  /*60d0*/  HMMA.16816.F32 R96, R4.reuse, R30, R20 ;  /* 0x0000001e0460723c */ /* 0x040ff00000001814 */
[C---:B-1----:R-:W-:Y:S08]  /*60e0*/  HMMA.16816.F32 R92, R4.reuse, R16, R32 ;  /* 0x00000010045c723c */ /* 0x042ff00000001820 */
[----:B------:R-:W-:Y:S01]  /*60f0*/  HMMA.16816.F32 R16, R4, R18, R8 ;  /* 0x000000120410723c */ /* 0x000fe20000001808 */
[----:B------:R-:W1:Y:S06]  /*6100*/  LDSM.16.MT88.4 R8, [R231+0x1000] ;  /* 0x00100000e708783b */ /* 0x000e6c0000004200 */
[----:B----4-:R-:W-:-:S02]  /*6110*/  F2FP.PACK_AB R4, R79, R67 ;  /* 0x000000434f04723e */ /* 0x010fc400000000ff */
[----:B------:R-:W-:Y:S02]  /*6120*/  F2FP.PACK_AB R6, R73, R76 ;  /* 0x0000004c4906723e */ /* 0x000fe400000000ff */
[----:B------:R-:W-:Y:S02]  /*6130*/  F2FP.PACK_AB R5, R78, R65 ;  /* 0x000000414e05723e */ /* 0x000fe400000000ff */
[----:B---3--:R-:W-:-:S07]  /*6140*/  F2FP.PACK_AB R7, R72, R74 ;  /* 0x0000004a4807723e */ /* 0x008fce00000000ff */
[C---:B-1----:R-:W-:Y:S08]  /*6150*/  HMMA.16816.F32 R88, R4.reuse, R8, R88 ;  /* 0x000000080458723c */ /* 0x042ff00000001858 */
[C---:B------:R-:W-:Y:S01]  /*6160*/  HMMA.16816.F32 R52, R4.reuse, R10, R208 ;  /* 0x0000000a0434723c */ /* 0x040fe200000018d0 */
[----:B------:R-:W1:Y:S07]  /*6170*/  LDSM.16.MT88.4 R8, [R232+0x1000] ;  /* 0x00100000e808783b */ /* 0x000e6e0000004200 */
[C---:B-1----:R-:W-:Y:S07]  /*6180*/  HMMA.16816.F32 R84, R4.reuse, R8, R212 ;  /* 0x000000080454723c */ /* 0x042fee00000018d4 */
[----:B------:R-:W-:Y:S01]  /*6190*/  MOV R212, R71 ;  /* 0x0000004700d47202 */ /* 0x000fe20000000f00 */
[----:B------:R-:W-:Y:S01]  /*61a0*/  HMMA.16816.F32 R48, R4, R10, R204 ;  /* 0x0000000a0430723c */ /* 0x000fe200000018cc */
[----:B------:R-:W1:Y:S01]  /*61b0*/  LDSM.16.MT88.4 R8, [R234+0x1000] ;  /* 0x00100000ea08783b */ /* 0x000e620000004200 */
[----:B------:R-:W-:Y:S01]  /*61c0*/  IMAD.MOV.U32 R213, RZ, RZ, R68 ;  /* 0x000000ffffd57224 */ /* 0x000fe200078e0044 */
[----:B------:R-:W-:-:S02]  /*61d0*/  MOV R214, R64 ;  /* 0x0000004000d67202 */ /* 0x000fc40000000f00 */
[----:B------:R-:W-:Y:S02]  /*61e0*/  MOV R215, R56 ;  /* 0x0000003800d77202 */ /* 0x000fe40000000f00 */
[----:B------:R-:W-:Y:S01]  /*61f0*/  MOV R206, R66 ;  /* 0x0000004200ce7202 */ /* 0x000fe20000000f00 */
[----:B------:R-:W-:Y:S01]  /*6200*/  IMAD.MOV.U32 R204, RZ, RZ, R65 ;  /* 0x000000ffffcc7224 */ /* 0x000fe200078e0041 */
[----:B------:R-:W-:Y:S01]  /*6210*/  MOV R205, R67 ;  /* 0x0000004300cd7202 */ /* 0x000fe20000000f00 */
[----:B------:R-:W-:Y:S01]  /*6220*/  IMAD.MOV.U32 R207, RZ, RZ, R61 ;  /* 0x000000ffffcf7224 */ /* 0x000fe200078e003d */
[C---:B-1----:R-:W-:Y:S08]  /*6230*/  HMMA.16816.F32 R80, R4.reuse, R8, R200 ;  /* 0x000000080450723c */ /* 0x042ff000000018c8 */
[----:B------:R-:W-:Y:S01]  /*6240*/  HMMA.16816.F32 R44, R4, R10, R184 ;  /* 0x0000000a042c723c */ /* 0x000fe200000018b8 */
[----:B------:R-:W1:Y:S06]  /*6250*/  LDSM.16.MT88.4 R8, [R233+0x1000] ;  /* 0x00100000e908783b */ /* 0x000e6c0000004200 */
[----:B------:R-:W-:Y:S01]  /*6260*/  MOV R187, R79 ;  /* 0x0000004f00bb7202 */ /* 0x000fe20000000f00 */
[----:B------:R-:W-:Y:S01]  /*6270*/  IMAD.MOV.U32 R184, RZ, RZ, R77 ;  /* 0x000000ffffb87224 */ /* 0x000fe200078e004d */
[----:B------:R-:W-:-:S02]  /*6280*/  MOV R186, R78 ;  /* 0x0000004e00ba7202 */ /* 0x000fc40000000f00 */
[----:B------:R-:W-:Y:S02]  /*6290*/  MOV R185, R76 ;  /* 0x0000004c00b97202 */ /* 0x000fe40000000f00 */
[C---:B-1----:R-:W-:Y:S07]  /*62a0*/  HMMA.16816.F32 R76, R4.reuse, R8, R196 ;  /* 0x00000008044c723c */ /* 0x042fee00000018c4 */
[----:B------:R-:W-:Y:S01]  /*62b0*/  MOV R199, R75 ;  /* 0x0000004b00c77202 */ /* 0x000fe20000000f00 */
[----:B------:R-:W-:Y:S01]  /*62c0*/  HMMA.16816.F32 R40, R4, R10, R180 ;  /* 0x0000000a0428723c */ /* 0x000fe200000018b4 */
[----:B------:R-:W1:Y:S01]  /*62d0*/  LDSM.16.MT88.4 R8, [R231+0x4000] ;  /* 0x00400000e708783b */ /* 0x000e620000004200 */
[----:B------:R-:W-:Y:S01]  /*62e0*/  MOV R198, R74 ;  /* 0x0000004a00c67202 */ /* 0x000fe20000000f00 */
[----:B------:R-:W-:Y:S01]  /*62f0*/  IMAD.MOV.U32 R196, RZ, RZ, R72 ;  /* 0x000000ffffc47224 */ /* 0x000fe200078e0048 */
[----:B------:R-:W-:-:S04]  /*6300*/  MOV R197, R73 ;  /* 0x0000004900c57202 */ /* 0x000fc80000000f00 */
[C---:B-1----:R-:W-:Y:S08]  /*6310*/  HMMA.16816.F32 R72, R4.reuse, R8, R192 ;  /* 0x000000080448723c */ /* 0x042ff000000018c0 */
[----:B------:R-:W-:Y:S01]  /*6320*/  HMMA.16816.F32 R36, R4, R10, R176 ;  /* 0x0000000a0424723c */ /* 0x000fe200000018b0 */
[----:B------:R-:W1:Y:S01]  /*6330*/  LDSM.16.MT88.4 R8, [R232+0x4000] ;  /* 0x00400000e808783b */ /* 0x000e620000004200 */
[----:B------:R2:W-:Y:S05]  /*6340*/  MUFU.EX2 R179, R3 ;  /* 0x0000000300b37308 */ /* 0x0005ea0000000800 */
[----:B------:R-:W-:-:S02]  /*6350*/  MOV R177, R70 ;  /* 0x0000004600b17202 */ /* 0x000fc40000000f00 */
[----:B------:R-:W-:Y:S02]  /*6360*/  MOV R176, R69 ;  /* 0x0000004500b07202 */ /* 0x000fe40000000f00 */
[----:B------:R-:W-:Y:S01]  /*6370*/  MOV R178, R58 ;  /* 0x0000003a00b27202 */ /* 0x000fe20000000f00 */
[----:B--2---:R-:W-:-:S04]  /*6380*/  FFMA.FTZ R3, R220, c[0x0][0x2d0], -R0 ;  /* 0x0000b400dc037a23 */ /* 0x004fc80000010800 */
[----:B------:R2:W3:Y:S02]  /*6390*/  MUFU.EX2 R192, R3 ;  /* 0x0000000300c07308 */ /* 0x0004e40000000800 */
[----:B--2---:R-:W-:Y:S01]  /*63a0*/  FFMA.FTZ R3, R219, c[0x0][0x2d0], -R0 ;  /* 0x0000b400db037a23 */ /* 0x004fe20000010800 */
[C---:B-1----:R-:W-:Y:S07]  /*63b0*/  HMMA.16816.F32 R68, R4.reuse, R8, R188 ;  /* 0x000000080444723c */ /* 0x042fee00000018bc */
[----:B------:R-:W-:Y:S01]  /*63c0*/  MOV R191, R59 ;  /* 0x0000003b00bf7202 */ /* 0x000fe20000000f00 */
[----:B------:R-:W-:Y:S01]  /*63d0*/  HMMA.16816.F32 R32, R4, R10, R160 ;  /* 0x0000000a0420723c */ /* 0x000fe200000018a0 */
[----:B------:R-:W1:Y:S01]  /*63e0*/  LDSM.16.MT88.4 R8, [R234+0x4000] ;  /* 0x00400000ea08783b */ /* 0x000e620000004200 */
[----:B------:R-:W-:-:S06]  /*63f0*/  IMAD.MOV.U32 R190, RZ, RZ, R57 ;  /* 0x000000ffffbe7224 */ /* 0x000fcc00078e0039 */
[C---:B-1----:R-:W-:Y:S01]  /*6400*/  HMMA.16816.F32 R64, R4.reuse, R8, R172 ;  /* 0x000000080440723c */ /* 0x042fe200000018ac */
[----:B------:R1:W-:Y:S07]  /*6410*/  MUFU.EX2 R175, R3 ;  /* 0x0000000300af7308 */ /* 0x0003ee0000000800 */
[----:B------:R-:W-:Y:S01]  /*6420*/  HMMA.16816.F32 R28, R4, R10, R156 ;  /* 0x0000000a041c723c */ /* 0x000fe2000000189c */
[----:B------:R-:W2:Y:S01]  /*6430*/  LDSM.16.MT88.4 R8, [R233+0x4000] ;  /* 0x00400000e908783b */ /* 0x000ea20000004200 */
[----:B-1----:R-:W-:-:S02]  /*6440*/  FFMA.FTZ R3, R218, c[0x0][0x2d0], -R0 ;  /* 0x0000b400da037a23 */ /* 0x002fc40000010800 */
[----:B------:R-:W-:Y:S02]  /*6450*/  IMAD.MOV.U32 R218, RZ, RZ, R177 ;  /* 0x000000ffffda7224 */ /* 0x000fe400078e00b1 */
[----:B------:R1:W4:Y:S02]  /*6460*/  MUFU.EX2 R189, R3 ;  /* 0x0000000300bd7308 */ /* 0x0003240000000800 */
[----:B-1----:R-:W-:Y:S01]  /*6470*/  FFMA.FTZ R3, R217, c[0x0][0x2d0], -R2 ;  /* 0x0000b400d9037a23 */ /* 0x002fe20000010802 */
[----:B------:R-:W-:-:S05]  /*6480*/  MOV R217, R207 ;  /* 0x000000cf00d97202 */ /* 0x000fca0000000f00 */
[----:B------:R1:W-:Y:S01]  /*6490*/  MUFU.EX2 R219, R3 ;  /* 0x0000000300db7308 */ /* 0x0003e20000000800 */
[C---:B--2---:R-:W-:Y:S08]  /*64a0*/  HMMA.16816.F32 R60, R4.reuse, R8, R168 ;  /* 0x00000008043c723c */ /* 0x044ff000000018a8 */
[----:B------:R-:W-:Y:S01]  /*64b0*/  HMMA.16816.F32 R24, R4, R10, R148 ;  /* 0x0000000a0418723c */ /* 0x000fe20000001894 */
[----:B------:R-:W2:Y:S01]  /*64c0*/  LDSM.16.MT88.4 R8, [R231+0x7000] ;  /* 0x00700000e708783b */ /* 0x000ea20000004200 */
[----:B-1----:R-:W-:Y:S01]  /*64d0*/  FFMA.FTZ R3, R134, c[0x0][0x2d0], -R2 ;  /* 0x0000b40086037a23 */ /* 0x002fe20000010802 */
[----:B------:R-:W-:-:S03]  /*64e0*/  MOV R134, R206 ;  /* 0x000000ce00867202 */ /* 0x000fc60000000f00 */
[----:B------:R1:W5:Y:S02]  /*64f0*/  MUFU.EX2 R220, R3 ;  /* 0x0000000300dc7308 */ /* 0x0003640000000800 */
[----:B-1----:R-:W-:Y:S02]  /*6500*/  FFMA.FTZ R3, R216, c[0x0][0x2d0], -R2 ;  /* 0x0000b400d8037a23 */ /* 0x002fe40000010802 */
[----:B------:R-:W-:-:S04]  /*6510*/  IMAD.MOV.U32 R216, RZ, RZ, R205 ;  /* 0x000000ffffd87224 */ /* 0x000fc800078e00cd */
[----:B------:R1:W-:Y:S01]  /*6520*/  MUFU.EX2 R221, R3 ;  /* 0x0000000300dd7308 */ /* 0x0003e20000000800 */
[----:B--2---:R-:W-:Y:S01]  /*6530*/  HMMA.16816.F32 R56, R4, R8, R164 ;  /* 0x000000080438723c */ /* 0x004fe200000018a4 */
[----:B-1----:R-:W-:Y:S01]  /*6540*/  FFMA.FTZ R3, R133, c[0x0][0x2d0], -R2 ;  /* 0x0000b40085037a23 */ /* 0x002fe20000010802 */
[----:B------:R-:W-:-:S05]  /*6550*/  MOV R133, R199 ;  /* 0x000000c700857202 */ /* 0x000fca0000000f00 */
[----:B------:R1:W2:Y:S01]  /*6560*/  MUFU.EX2 R188, R3 ;  /* 0x0000000300bc7308 */ /* 0x0002a20000000800 */
[----:B------:R-:W-:Y:S01]  /*6570*/  HMMA.16816.F32 R20, R4, R10, R144 ;  /* 0x0000000a0414723c */ /* 0x000fe20000001890 */
[----:B------:R-:W2:Y:S01]  /*6580*/  LDSM.16.MT88.4 R8, [R232+0x7000] ;  /* 0x00700000e808783b */ /* 0x000ea20000004200 */
[----:B-1----:R-:W-:-:S06]  /*6590*/  MOV R3, R204 ;  /* 0x000000cc00037202 */ /* 0x002fcc0000000f00 */
        /* <DEDUP_REMOVED lines=20> */
[----:B------:R-:W1:Y:S06]  /*66e0*/  LDSM.16.MT88.4 R8, [R231+0x1800] ;  /* 0x00180000e708783b */ /* 0x000e6c0000004200 */
[----:B---3--:R-:W-:-:S02]  /*66f0*/  F2FP.PACK_AB R4, R192, R179 ;  /* 0x000000b3c004723e */ /* 0x008fc400000000ff */
[----:B----4-:R-:W-:Y:S02]  /*6700*/  F2FP.PACK_AB R6, R189, R175 ;  /* 0x000000afbd06723e */ /* 0x010fe400000000ff */
[----:B-----5:R-:W-:Y:S02]  /*6710*/  F2FP.PACK_AB R5, R220, R219 ;  /* 0x000000dbdc05723e */ /* 0x020fe400000000ff */
[----:B------:R-:W-:-:S07]  /*6720*/  F2FP.PACK_AB R7, R188, R221 ;  /* 0x000000ddbc07723e */ /* 0x000fce00000000ff */
        /* <DEDUP_REMOVED lines=9> */
[----:B------:R-:W-:Y:S02]  /*67c0*/  MOV R53, R196 ;  /* 0x000000c400357202 */ /* 0x000fe40000000f00 */
[----:B------:R-:W-:Y:S01]  /*67d0*/  MOV R55, R198 ;  /* 0x000000c600377202 */ /* 0x000fe20000000f00 */
[C---:B-1----:R-:W-:Y:S07]  /*67e0*/  HMMA.16816.F32 R208, R4.reuse, R8, R84 ;  /* 0x0000000804d0723c */ /* 0x042fee0000001854 */
[----:B------:R-:W-:Y:S01]  /*67f0*/  MOV R84, R192 ;  /* 0x000000c000547202 */ /* 0x000fe20000000f00 */
[----:B------:R-:W-:Y:S01]  /*6800*/  HMMA.16816.F32 R200, R4, R10, R48 ;  /* 0x0000000a04c8723c */ /* 0x000fe20000001830 */
[----:B------:R-:W1:Y:S01]  /*6810*/  LDSM.16.MT88.4 R8, [R234+0x1800] ;  /* 0x00180000ea08783b */ /* 0x000e620000004200 */
[----:B------:R-:W-:Y:S01]  /*6820*/  MOV R87, R178 ;  /* 0x000000b200577202 */ /* 0x000fe20000000f00 */
[----:B------:R-:W-:Y:S01]  /*6830*/  IMAD.MOV.U32 R85, RZ, RZ, R52 ;  /* 0x000000ffff557224 */ /* 0x000fe200078e0034 */
[----:B------:R-:W-:-:S02]  /*6840*/  MOV R86, R53 ;  /* 0x0000003500567202 */ /* 0x000fc40000000f00 */
[----:B------:R-:W-:Y:S02]  /*6850*/  MOV R52, R55 ;  /* 0x0000003700347202 */ /* 0x000fe40000000f00 */
[----:B------:R-:W-:Y:S02]  /*6860*/  MOV R49, R176 ;  /* 0x000000b000317202 */ /* 0x000fe40000000f00 */
[----:B------:R-:W-:Y:S02]  /*6870*/  MOV R51, R190 ;  /* 0x000000be00337202 */ /* 0x000fe40000000f00 */
[----:B------:R-:W-:Y:S02]  /*6880*/  MOV R50, R191 ;  /* 0x000000bf00327202 */ /* 0x000fe40000000f00 */
[----:B------:R-:W-:Y:S02]  /*6890*/  MOV R53, R89 ;  /* 0x0000005900357202 */ /* 0x000fe40000000f00 */
[----:B------:R-:W-:Y:S01]  /*68a0*/  MOV R55, R91 ;  /* 0x0000005b00377202 */ /* 0x000fe20000000f00 */
[C---:B-1----:R-:W-:Y:S07]  /*68b0*/  HMMA.16816.F32 R192, R4.reuse, R8, R80 ;  /* 0x0000000804c0723c */ /* 0x042fee0000001850 */
[----:B------:R-:W-:Y:S01]  /*68c0*/  MOV R83, R175 ;  /* 0x000000af00537202 */ /* 0x000fe20000000f00 */
[----:B------:R-:W-:Y:S01]  /*68d0*/  HMMA.16816.F32 R184, R4, R10, R44 ;  /* 0x0000000a04b8723c */ /* 0x000fe2000000182c */
[----:B------:R-:W1:Y:S01]  /*68e0*/  LDSM.16.MT88.4 R8, [R233+0x1800] ;  /* 0x00180000e908783b */ /* 0x000e620000004200 */
[----:B------:R-:W-:Y:S01]  /*68f0*/  MOV R82, R189 ;  /* 0x000000bd00527202 */ /* 0x000fe20000000f00 */
[----:B------:R-:W-:-:S05]  /*6900*/  IMAD.MOV.U32 R81, RZ, RZ, R188 ;  /* 0x000000ffff517224 */ /* 0x000fca00078e00bc */
        /* <DEDUP_REMOVED lines=15> */
[----:B------:R-:W-:Y:S01]  /*6a00*/  MOV R27, R87 ;  /* 0x00000057001b7202 */ /* 0x000fe20000000f00 */
[----:B------:R-:W-:Y:S01]  /*6a10*/  IMAD.MOV.U32 R26, RZ, RZ, R88 ;  /* 0x000000ffff1a7224 */ /* 0x000fe200078e0058 */
[----:B------:R-:W-:-:S02]  /*6a20*/  MOV R87, R54 ;  /* 0x0000003600577202 */ /* 0x000fc40000000f00 */
[----:B------:R-:W-:Y:S02]  /*6a30*/  MOV R54, R90 ;  /* 0x0000005a00367202 */ /* 0x000fe40000000f00 */
[----:B------:R-:W-:Y:S02]  /*6a40*/  MOV R24, R217 ;  /* 0x000000d900187202 */ /* 0x000fe40000000f00 */
[----:B------:R-:W-:Y:S01]  /*6a50*/  MOV R25, R218 ;  /* 0x000000da00197202 */ /* 0x000fe20000000f00 */
[C---:B-1----:R-:W-:Y:S08]  /*6a60*/  HMMA.16816.F32 R88, R4.reuse, R8, R56 ;  /* 0x000000080458723c */ /* 0x042ff00000001838 */
[----:B------:R-:W-:Y:S01]  /*6a70*/  HMMA.16816.F32 R60, R4, R10, R20 ;  /* 0x0000000a043c723c */ /* 0x000fe20000001814 */
[----:B------:R-:W1:Y:S06]  /*6a80*/  LDSM.16.MT88.4 R8, [R232+0x7800] ;  /* 0x00780000e808783b */ /* 0x000e6c0000004200 */
[----:B------:R-:W-:Y:S01]  /*6a90*/  IMAD.MOV.U32 R23, RZ, RZ, R49 ;  /* 0x000000ffff177224 */ /* 0x000fe200078e0031 */
[----:B------:R-:W-:-:S02]  /*6aa0*/  MOV R22, R50 ;  /* 0x0000003200167202 */ /* 0x000fc40000000f00 */
        /* <DEDUP_REMOVED lines=8> */
[----:B------:R-:W-:-:S03]  /*6b30*/  MOV R101, R83 ;  /* 0x0000005300657202 */ /* 0x000fc60000000f00 */
        /* <DEDUP_REMOVED lines=8> */
[----:B------:R-:W-:Y:S01]  /*6bc0*/  IMAD.MOV.U32 R154, RZ, RZ, R54 ;  /* 0x000000ffff9a7224 */ /* 0x000fe200078e0036 */
[----:B------:R-:W-:-:S02]  /*6bd0*/  MOV R153, R55 ;  /* 0x0000003700997202 */ /* 0x000fc40000000f00 */
[----:B------:R-:W-:Y:S01]  /*6be0*/  MOV R152, R3 ;  /* 0x0000000300987202 */ /* 0x000fe20000000f00 */
[----:B------:R-:W-:Y:S01]  /*6bf0*/  FFMA.FTZ R3, R236, c[0x0][0x2d0], -R0 ;  /* 0x0000b400ec037a23 */ /* 0x000fe20000010800 */
[----:B------:R-:W-:Y:S01]  /*6c00*/  MOV R112, R214 ;  /* 0x000000d600707202 */ /* 0x000fe20000000f00 */
[----:B------:R-:W-:Y:S01]  /*6c10*/  IMAD.MOV.U32 R114, RZ, RZ, R134 ;  /* 0x000000ffff727224 */ /* 0x000fe200078e0086 */
[----:B------:R-:W-:Y:S01]  /*6c20*/  MOV R115, R216 ;  /* 0x000000d800737202 */ /* 0x000fe20000000f00 */
[----:B------:R2:W-:Y:S01]  /*6c30*/  MUFU.EX2 R214, R3 ;  /* 0x0000000300d67308 */ /* 0x0005e20000000800 */
[----:B------:R-:W-:Y:S01]  /*6c40*/  IMAD.MOV.U32 R113, RZ, RZ, R213 ;  /* 0x000000ffff717224 */ /* 0x000fe200078e00d5 */
[----:B------:R-:W-:Y:S01]  /*6c50*/  MOV R236, R103 ;  /* 0x0000006700ec7202 */ /* 0x000fe20000000f00 */
[----:B--2---:R-:W-:Y:S01]  /*6c60*/  FFMA.FTZ R3, R235, c[0x0][0x2d0], -R0 ;  /* 0x0000b400eb037a23 */ /* 0x004fe20000010800 */
[----:B------:R-:W-:-:S04]  /*6c70*/  MOV R235, R102 ;  /* 0x0000006600eb7202 */ /* 0x000fc80000000f00 */
[----:B------:R2:W-:Y:S01]  /*6c80*/  MUFU.EX2 R216, R3 ;  /* 0x0000000300d87308 */ /* 0x0005e20000000800 */
[----:B-1----:R-:W-:Y:S01]  /*6c90*/  HMMA.16816.F32 R68, R4, R8, R148 ;  /* 0x000000080444723c */ /* 0x002fe20000001894 */
[----:B--2---:R-:W-:Y:S01]  /*6ca0*/  FFMA.FTZ R3, R227, c[0x0][0x2d0], -R0 ;  /* 0x0000b400e3037a23 */ /* 0x004fe20000010800 */
[----:B------:R-:W-:-:S06]  /*6cb0*/  MOV R227, R101 ;  /* 0x0000006500e37202 */ /* 0x000fcc0000000f00 */
[----:B------:R-:W-:Y:S01]  /*6cc0*/  HMMA.16816.F32 R56, R4, R10, R116 ;  /* 0x0000000a0438723c */ /* 0x000fe20000001874 */
[----:B------:R-:W1:Y:S01]  /*6cd0*/  LDSM.16.MT88.4 R8, [R231+0xa800] ;  /* 0x00a80000e708783b */ /* 0x000e620000004200 */
[----:B------:R2:W-:Y:S01]  /*6ce0*/  MUFU.EX2 R217, R3 ;  /* 0x0000000300d97308 */ /* 0x0005e20000000800 */
[----:B------:R-:W-:Y:S01]  /*6cf0*/  MOV R149, R133 ;  /* 0x0000008500957202 */ /* 0x000fe20000000f00 */
[----:B--2---:R-:W-:Y:S02]  /*6d00*/  FFMA.FTZ R3, R226, c[0x0][0x2d0], -R0 ;  /* 0x0000b400e2037a23 */ /* 0x004fe40000010800 */
[----:B------:R-:W-:-:S04]  /*6d10*/  IMAD.MOV.U32 R226, RZ, RZ, R100 ;  /* 0x000000ffffe27224 */ /* 0x000fc800078e0064 */
[----:B------:R2:W3:Y:S02]  /*6d20*/  MUFU.EX2 R218, R3 ;  /* 0x0000000300da7308 */ /* 0x0004e40000000800 */
[--C-:B--2---:R-:W-:Y:S01]  /*6d30*/  FFMA.FTZ R3, R225, c[0x0][0x2d0], -R2.reuse ;  /* 0x0000b400e1037a23 */ /* 0x104fe20000010802 */
[----:B------:R-:W-:Y:S01]  /*6d40*/  MOV R225, R107 ;  /* 0x0000006b00e17202 */ /* 0x000fe20000000f00 */
[C---:B-1----:R-:W-:Y:S04]  /*6d50*/  HMMA.16816.F32 R44, R4.reuse, R8, R144 ;  /* 0x00000008042c723c */ /* 0x042fe80000001890 */
[----:B------:R1:W-:Y:S04]  /*6d60*/  MUFU.EX2 R134, R3 ;  /* 0x0000000300867308 */ /* 0x0003e80000000800 */
[----:B------:R-:W-:Y:S01]  /*6d70*/  HMMA.16816.F32 R32, R4, R10, R136 ;  /* 0x0000000a0420723c */ /* 0x000fe20000001888 */
[----:B------:R-:W2:Y:S01]  /*6d80*/  LDSM.16.MT88.4 R8, [R232+0xa800] ;  /* 0x00a80000e808783b */ /* 0x000ea20000004200 */
[----:B-1----:R-:W-:Y:S01]  /*6d90*/  FFMA.FTZ R3, R222, c[0x0][0x2d0], -R2 ;  /* 0x0000b400de037a23 */ /* 0x002fe20000010802 */
[----:B------:R-:W-:-:S03]  /*6da0*/  MOV R222, R105 ;  /* 0x0000006900de7202 */ /* 0x000fc60000000f00 */
[----:B------:R1:W-:Y:S02]  /*6db0*/  MUFU.EX2 R213, R3 ;  /* 0x0000000300d57308 */ /* 0x0003e40000000800 */
[----:B-1----:R-:W-:Y:S02]  /*6dc0*/  FFMA.FTZ R3, R224, c[0x0][0x2d0], -R2 ;  /* 0x0000b400e0037a23 */ /* 0x002fe40000010802 */
[----:B------:R-:W-:Y:S01]  /*6dd0*/  IMAD.MOV.U32 R224, RZ, RZ, R104 ;  /* 0x000000ffffe07224 */ /* 0x000fe200078e0068 */
[C---:B--2---:R-:W-:Y:S01]  /*6de0*/  HMMA.16816.F32 R80, R4.reuse, R8, R140 ;  /* 0x000000080450723c */ /* 0x044fe2000000188c */
[----:B------:R-:W-:Y:S07]  /*6df0*/  LDSM.16.MT88.4 R140, [R231+0x2800] ;  /* 0x00280000e78c783b */ /* 0x000fee0000004200 */
[----:B------:R-:W-:Y:S01]  /*6e00*/  HMMA.16816.F32 R72, R4, R10, R128 ;  /* 0x0000000a0448723c */ /* 0x000fe20000001880 */
[----:B------:R-:W1:Y:S06]  /*6e10*/  LDSM.16.MT88.4 R8, [R234+0xa800] ;  /* 0x00a80000ea08783b */ /* 0x000e6c0000004200 */
[----:B------:R-:W-:Y:S01]  /*6e20*/  IMAD.MOV.U32 R129, RZ, RZ, R152 ;  /* 0x000000ffff817224 */ /* 0x000fe200078e0098 */
[----:B------:R-:W-:-:S02]  /*6e30*/  MOV R128, R153 ;  /* 0x0000009900807202 */ /* 0x000fc40000000f00 */
[----:B------:R-:W-:Y:S02]  /*6e40*/  MOV R131, R114 ;  /* 0x0000007200837202 */ /* 0x000fe40000000f00 */
[----:B------:R-:W-:Y:S01]  /*6e50*/  MOV R130, R115 ;  /* 0x0000007300827202 */ /* 0x000fe20000000f00 */
[C---:B-1----:R-:W-:Y:S08]  /*6e60*/  HMMA.16816.F32 R64, R4.reuse, R8, R108 ;  /* 0x000000080440723c */ /* 0x042ff0000000186c */
[C---:B------:R-:W-:Y:S01]  /*6e70*/  HMMA.16816.F32 R52, R4.reuse, R10, R96 ;  /* 0x0000000a0434723c */ /* 0x040fe20000001860 */
[----:B------:R-:W1:Y:S07]  /*6e80*/  LDSM.16.MT88.4 R8, [R233+0xa800] ;  /* 0x00a80000e908783b */ /* 0x000e6e0000004200 */
[C---:B-1----:R-:W-:Y:S08]  /*6e90*/  HMMA.16816.F32 R40, R4.reuse, R8, R92 ;  /* 0x000000080428723c */ /* 0x042ff0000000185c */
[----:B------:R-:W-:Y:S01]  /*6ea0*/  HMMA.16816.F32 R28, R4, R10, R16 ;  /* 0x0000000a041c723c */ /* 0x000fe20000001810 */
[----:B------:R-:W1:Y:S04]  /*6eb0*/  LDSM.16.MT88.4 R8, [R231+0x2000] ;  /* 0x00200000e708783b */ /* 0x000e680000004200 */
[----:B------:R-:W2:Y:S02]  /*6ec0*/  LDSM.16.MT88.4 R16, [R234+0x2000] ;  /* 0x00200000ea10783b */ /* 0x000ea40000004200 */
[----:B------:R-:W-:Y:S01]  /*6ed0*/  FFMA.FTZ R4, R223, c[0x0][0x2d0], -R2 ;  /* 0x0000b400df047a23 */ /* 0x000fe20000010802 */
[----:B---3--:R-:W-:Y:S01]  /*6ee0*/  F2FP.PACK_AB R6, R218, R217 ;  /* 0x000000d9da06723e */ /* 0x008fe200000000ff */
[----:B------:R-:W-:Y:S01]  /*6ef0*/  FADD.FTZ R5, R23, R22 ;  /* 0x0000001617057221 */ /* 0x000fe20000010000 */
[----:B------:R-:W-:Y:S01]  /*6f00*/  MOV R22, R27 ;  /* 0x0000001b00167202 */ /* 0x000fe20000000f00 */
[----:B------:R3:W4:Y:S01]  /*6f10*/  MUFU.EX2 R212, R4 ;  /* 0x0000000400d47308 */ /* 0x0007220000000800 */
[----:B------:R-:W-:Y:S01]  /*6f20*/  MOV R23, R15 ;  /* 0x0000000f00177202 */ /* 0x000fe20000000f00 */
[----:B------:R-:W-:Y:S01]  /*6f30*/  FADD.FTZ R25, R25, R5 ;  /* 0x0000000519197221 */ /* 0x000fe20000010000 */
[----:B------:R-:W-:Y:S01]  /*6f40*/  MOV R27, R14 ;  /* 0x0000000e001b7202 */ /* 0x000fe20000000f00 */
[--C-:B------:R-:W-:Y:S01]  /*6f50*/  FFMA.FTZ R15, R247, c[0x0][0x2d0], -R0.reuse ;  /* 0x0000b400f70f7a23 */ /* 0x100fe20000010800 */
[----:B------:R-:W-:Y:S01]  /*6f60*/  MOV R247, R155 ;  /* 0x0000009b00f77202 */ /* 0x000fe20000000f00 */
[----:B------:R-:W-:Y:S01]  /*6f70*/  FFMA.FTZ R14, R244, c[0x0][0x2d0], -R0 ;  /* 0x0000b400f40e7a23 */ /* 0x000fe20000010800 */
[----:B------:R-:W-:-:S02]  /*6f80*/  MOV R244, R154 ;  /* 0x0000009a00f47202 */ /* 0x000fc40000000f00 */
[----:B------:R-:W-:Y:S01]  /*6f90*/  MOV R223, R106 ;  /* 0x0000006a00df7202 */ /* 0x000fe20000000f00 */
[----:B------:R-:W-:Y:S01]  /*6fa0*/  MUFU.EX2 R15, R15 ;  /* 0x0000000f000f7308 */ /* 0x000fe20000000800 */
[----:B------:R-:W-:Y:S01]  /*6fb0*/  MOV R150, R27 ;  /* 0x0000001b00967202 */ /* 0x000fe20000000f00 */
[----:B---3--:R-:W-:Y:S01]  /*6fc0*/  FADD.FTZ R4, R113, R112 ;  /* 0x0000007071047221 */ /* 0x008fe20000010000 */
[----:B----4-:R-:W-:-:S03]  /*6fd0*/  F2FP.PACK_AB R5, R212, R134 ;  /* 0x00000086d405723e */ /* 0x010fc600000000ff */
[----:B------:R-:W-:Y:S02]  /*6fe0*/  FADD.FTZ R4, R215, R4 ;  /* 0x00000004d7047221 */ /* 0x000fe40000010000 */
[----:B------:R3:W4:Y:S02]  /*6ff0*/  MUFU.EX2 R215, R3 ;  /* 0x0000000300d77308 */ /* 0x0007240000000800 */
[----:B---3--:R-:W-:Y:S01]  /*7000*/  FADD.FTZ R3, R26, R4 ;  /* 0x000000041a037221 */ /* 0x008fe20000010000 */
[----:B------:R-:W-:Y:S01]  /*7010*/  F2FP.PACK_AB R4, R216, R214 ;  /* 0x000000d6d804723e */ /* 0x000fe200000000ff */
[----:B------:R-:W-:Y:S01]  /*7020*/  IMAD.MOV.U32 R26, RZ, RZ, R13 ;  /* 0x000000ffff1a7224 */ /* 0x000fe200078e000d */
[----:B----4-:R-:W-:Y:S01]  /*7030*/  F2FP.PACK_AB R7, R215, R213 ;  /* 0x000000d5d707723e */ /* 0x010fe200000000ff */
[--C-:B------:R-:W-:Y:S02]  /*7040*/  FFMA.FTZ R13, R238, c[0x0][0x2d0], -R0.reuse ;  /* 0x0000b400ee0d7a23 */ /* 0x100fe40000010800 */
[----:B------:R-:W-:Y:S01]  /*7050*/  FFMA.FTZ R0, R237, c[0x0][0x2d0], -R0 ;  /* 0x0000b400ed007a23 */ /* 0x000fe20000010800 */
[----:B------:R-:W-:Y:S01]  /*7060*/  MOV R237, R21 ;  /* 0x0000001500ed7202 */ /* 0x000fe20000000f00 */
[----:B------:R-:W-:Y:S01]  /*7070*/  IMAD.MOV.U32 R238, RZ, RZ, R20 ;  /* 0x000000ffffee7224 */ /* 0x000fe200078e0014 */
[----:B------:R-:W-:Y:S01]  /*7080*/  MUFU.EX2 R27, R13 ;  /* 0x0000000d001b7308 */ /* 0x000fe20000000800 */
[----:B-1----:R-:W-:Y:S01]  /*7090*/  HMMA.16816.F32 R136, R4, R8, R180 ;  /* 0x000000080488723c */ /* 0x002fe200000018b4 */
[----:B------:R-:W-:-:S02]  /*70a0*/  FADD.FTZ R24, R24, R3 ;  /* 0x0000000318187221 */ /* 0x000fc40000010000 */
[----:B------:R-:W-:Y:S02]  /*70b0*/  FFMA.FTZ R3, R249, c[0x0][0x2d0], -R2 ;  /* 0x0000b400f9037a23 */ /* 0x000fe40000010802 */
[----:B------:R-:W-:Y:S02]  /*70c0*/  IMAD.MOV.U32 R151, RZ, RZ, R26 ;  /* 0x000000ffff977224 */ /* 0x000fe400078e001a */
[----:B------:R-:W-:Y:S01]  /*70d0*/  MOV R183, R22 ;  /* 0x0000001600b77202 */ /* 0x000fe20000000f00 */
[C---:B------:R-:W-:Y:S01]  /*70e0*/  HMMA.16816.F32 R92, R4.reuse, R10, R160 ;  /* 0x0000000a045c723c */ /* 0x040fe200000018a0 */
[----:B------:R-:W-:Y:S01]  /*70f0*/  MOV R182, R23 ;  /* 0x0000001700b67202 */ /* 0x000fe20000000f00 */
[----:B------:R-:W1:Y:S01]  /*7100*/  LDSM.16.MT88.4 R8, [R233+0x2000] ;  /* 0x00200000e908783b */ /* 0x000e620000004200 */
[----:B------:R3:W4:Y:S03]  /*7110*/  MUFU.EX2 R133, R0 ;  /* 0x0000000000857308 */ /* 0x0007260000000800 */
[----:B------:R-:W5:Y:S02]  /*7120*/  LDSM.16.MT88.4 R20, [R232+0x2000] ;  /* 0x00200000e814783b */ /* 0x000f640000004200 */
[C---:B--2---:R-:W-:Y:S03]  /*7130*/  HMMA.16816.F32 R152, R4.reuse, R16, R192 ;  /* 0x000000100498723c */ /* 0x044fe600000018c0 */
[----:B------:R-:W2:Y:S05]  /*7140*/  MUFU.EX2 R26, R14 ;  /* 0x0000000e001a7308 */ /* 0x000eaa0000000800 */
[----:B------:R-:W-:Y:S01]  /*7150*/  HMMA.16816.F32 R100, R4, R18, R184 ;  /* 0x000000120464723c */ /* 0x000fe200000018b8 */
[----:B------:R-:W2:Y:S01]  /*7160*/  LDSM.16.MT88.4 R16, [R232+0x5000] ;  /* 0x00500000e810783b */ /* 0x000ea20000004200 */
[----:B---3--:R-:W-:-:S06]  /*7170*/  FFMA.FTZ R0, R251, c[0x0][0x2d0], -R2 ;  /* 0x0000b400fb007a23 */ /* 0x008fcc0000010802 */
[C---:B-1----:R-:W-:Y:S08]  /*7180*/  HMMA.16816.F32 R160, R4.reuse, R8, R176 ;  /* 0x0000000804a0723c */ /* 0x042ff000000018b0 */
[C---:B-----5:R-:W-:Y:S08]  /*7190*/  HMMA.16816.F32 R144, R4.reuse, R20, R208 ;  /* 0x000000140490723c */ /* 0x060ff000000018d0 */
[C---:B------:R-:W-:Y:S01]  /*71a0*/  HMMA.16816.F32 R96, R4.reuse, R22, R200 ;  /* 0x000000160460723c */ /* 0x040fe200000018c8 */
[----:B------:R-:W1:Y:S07]  /*71b0*/  LDSM.16.MT88.4 R20, [R231+0x5000] ;  /* 0x00500000e714783b */ /* 0x000e6e0000004200 */
[C---:B------:R-:W-:Y:S01]  /*71c0*/  HMMA.16816.F32 R104, R4.reuse, R10, R168 ;  /* 0x0000000a0468723c */ /* 0x040fe200000018a8 */
[----:B------:R-:W3:Y:S07]  /*71d0*/  LDSM.16.MT88.4 R8, [R234+0x5000] ;  /* 0x00500000ea08783b */ /* 0x000eee0000004200 */
[C---:B--2---:R-:W-:Y:S08]  /*71e0*/  HMMA.16816.F32 R176, R4.reuse, R16, R188 ;  /* 0x0000001004b0723c */ /* 0x044ff000000018bc */
[C---:B-1----:R-:W-:Y:S08]  /*71f0*/  HMMA.16816.F32 R168, R4.reuse, R20, R204 ;  /* 0x0000001404a8723c */ /* 0x042ff000000018cc */
[C---:B------:R-:W-:Y:S01]  /*7200*/  HMMA.16816.F32 R108, R4.reuse, R22, R196 ;  /* 0x00000016046c723c */ /* 0x040fe200000018c4 */
[----:B------:R-:W1:Y:S07]  /*7210*/  LDSM.16.MT88.4 R20, [R233+0x5000] ;  /* 0x00500000e914783b */ /* 0x000e6e0000004200 */
[C---:B------:R-:W-:Y:S01]  /*7220*/  HMMA.16816.F32 R204, R4.reuse, R18, R172 ;  /* 0x0000001204cc723c */ /* 0x040fe200000018ac */
[----:B------:R-:W2:Y:S04]  /*7230*/  LDSM.16.MT88.4 R16, [R231+0x8000] ;  /* 0x00800000e710783b */ /* 0x000ea80000004200 */
[----:B------:R-:W-:Y:S03]  /*7240*/  LDSM.16.MT88.4 R172, [R231+0x5800] ;  /* 0x00580000e7ac783b */ /* 0x000fe60000004200 */
[C---:B---3--:R-:W-:Y:S01]  /*7250*/  HMMA.16816.F32 R200, R4.reuse, R8, R164 ;  /* 0x0000000804c8723c */ /* 0x048fe200000018a4 */
[----:B------:R-:W-:Y:S07]  /*7260*/  LDSM.16.MT88.4 R164, [R233+0x2800] ;  /* 0x00280000e9a4783b */ /* 0x000fee0000004200 */
[C---:B------:R-:W-:Y:S01]  /*7270*/  HMMA.16816.F32 R196, R4.reuse, R10, R124 ;  /* 0x0000000a04c4723c */ /* 0x040fe2000000187c */
[----:B------:R-:W3:Y:S07]  /*7280*/  LDSM.16.MT88.4 R8, [R232+0x8000] ;  /* 0x00800000e808783b */ /* 0x000eee0000004200 */
[C---:B-1----:R-:W-:Y:S01]  /*7290*/  HMMA.16816.F32 R184, R4.reuse, R20, R156 ;  /* 0x0000001404b8723c */ /* 0x042fe2000000189c */
[----:B------:R-:W-:Y:S07]  /*72a0*/  LDSM.16.MT88.4 R156, [R234+0x2800] ;  /* 0x00280000ea9c783b */ /* 0x000fee0000004200 */
        /* <DEDUP_REMOVED lines=13> */
[----:B------:R-:W2:Y:S04]  /*7380*/  LDSM.16.MT88.4 R16, [R234+0xb000] ;  /* 0x00b00000ea10783b */ /* 0x000ea80000004200 */
[----:B------:R-:W-:Y:S03]  /*7390*/  LDSM.16.MT88.4 R56, [R234+0x5800] ;  /* 0x00580000ea38783b */ /* 0x000fe60000004200 */
[C---:B---3--:R-:W-:Y:S08]  /*73a0*/  HMMA.16816.F32 R44, R4.reuse, R8, R44 ;  /* 0x00000008042c723c */ /* 0x048ff0000000182c */
[C---:B------:R-:W-:Y:S01]  /*73b0*/  HMMA.16816.F32 R32, R4.reuse, R10, R32 ;  /* 0x0000000a0420723c */ /* 0x040fe20000001820 */
[----:B------:R-:W3:Y:S07]  /*73c0*/  LDSM.16.MT88.4 R8, [R233+0xb000] ;  /* 0x00b00000e908783b */ /* 0x000eee0000004200 */
[C---:B-1----:R-:W-:Y:S01]  /*73d0*/  HMMA.16816.F32 R36, R4.reuse, R20, R80 ;  /* 0x000000140424723c */ /* 0x042fe20000001850 */
[----:B------:R-:W-:Y:S07]  /*73e0*/  LDSM.16.MT88.4 R80, [R232+0x8800] ;  /* 0x00880000e850783b */ /* 0x000fee0000004200 */
[C---:B------:R-:W-:Y:S01]  /*73f0*/  HMMA.16816.F32 R20, R4.reuse, R22, R72 ;  /* 0x000000160414723c */ /* 0x040fe20000001848 */
[----:B------:R-:W1:Y:S07]  /*7400*/  LDSM.16.MT88.4 R72, [R231+0x8800] ;  /* 0x00880000e748783b */ /* 0x000e6e0000004200 */
[C---:B--2---:R-:W-:Y:S01]  /*7410*/  HMMA.16816.F32 R208, R4.reuse, R16, R64 ;  /* 0x0000001004d0723c */ /* 0x044fe20000001840 */
[----:B------:R-:W-:Y:S07]  /*7420*/  LDSM.16.MT88.4 R64, [R233+0x5800] ;  /* 0x00580000e940783b */ /* 0x000fee0000004200 */
[C---:B------:R-:W-:Y:S08]  /*7430*/  HMMA.16816.F32 R16, R4.reuse, R18, R52 ;  /* 0x000000120410723c */ /* 0x040ff00000001834 */
[C---:B---3--:R-:W-:Y:S07]  /*7440*/  HMMA.16816.F32 R40, R4.reuse, R8, R40 ;  /* 0x000000080428723c */ /* 0x048fee0000001828 */
[----:B------:R-:W-:Y:S01]  /*7450*/  IMAD.MOV.U32 R9, RZ, RZ, R130 ;  /* 0x000000ffff097224 */ /* 0x000fe200078e0082 */
[----:B------:R-:W-:Y:S01]  /*7460*/  HMMA.16816.F32 R28, R4, R10, R28 ;  /* 0x0000000a041c723c */ /* 0x000fe2000000181c */
[----:B------:R2:W-:Y:S01]  /*7470*/  MUFU.EX2 R7, R0 ;  /* 0x0000000000077308 */ /* 0x0005e20000000800 */
[----:B------:R-:W-:Y:S01]  /*7480*/  MOV R8, R131 ;  /* 0x0000008300087202 */ /* 0x000fe20000000f00 */
[----:B------:R-:W3:Y:S04]  /*7490*/  LDL R5, [R1+0x40] ;  /* 0x0000400001057983 */ /* 0x000ee80000100800 */
[----:B------:R-:W-:-:S02]  /*74a0*/  FADD.FTZ R4, R149, R25 ;  /* 0x0000001995047221 */ /* 0x000fc40000010000 */
[----:B------:R-:W-:Y:S02]  /*74b0*/  MUFU.EX2 R6, R3 ;  /* 0x0000000300067308 */ /* 0x000fe40000000800 */
[----:B------:R-:W-:Y:S02]  /*74c0*/  FADD.FTZ R4, R151, R4 ;  /* 0x0000000497047221 */ /* 0x000fe40000010000 */
[--C-:B--2---:R-:W-:Y:S02]  /*74d0*/  FFMA.FTZ R0, R250, c[0x0][0x2d0], -R2.reuse ;  /* 0x0000b400fa007a23 */ /* 0x104fe40000010802 */
[----:B------:R-:W-:Y:S02]  /*74e0*/  FFMA.FTZ R2, R248, c[0x0][0x2d0], -R2 ;  /* 0x0000b400f8027a23 */ /* 0x000fe40000010802 */
[----:B------:R2:W5:Y:S08]  /*74f0*/  MUFU.EX2 R14, R0 ;  /* 0x00000000000e7308 */ /* 0x0005700000000800 */
[----:B------:R1:W1:Y:S01]  /*7500*/  MUFU.EX2 R13, R2 ;  /* 0x00000002000d7308 */ /* 0x0002620000000800 */
[----:B--2---:R-:W-:Y:S01]  /*7510*/  FADD.FTZ R0, R150, R24 ;  /* 0x0000001896007221 */ /* 0x004fe20000010000 */
[----:B----4-:R-:W-:Y:S01]  /*7520*/  F2FP.PACK_AB R130, R133, R27 ;  /* 0x0000001b8582723e */ /* 0x010fe200000000ff */
[----:B------:R-:W-:Y:S02]  /*7530*/  LDSM.16.MT88.4 R148, [R232+0x2800] ;  /* 0x00280000e894783b */ /* 0x000fe40000004200 */
[----:B------:R-:W-:-:S02]  /*7540*/  FADD.FTZ R0, R182, R0 ;  /* 0x00000000b6007221 */ /* 0x000fc40000010000 */
[----:B-1----:R-:W-:Y:S02]  /*7550*/  FADD.FTZ R2, R183, R4 ;  /* 0x00000004b7027221 */ /* 0x002fe40000010000 */
[----:B------:R-:W-:Y:S01]  /*7560*/  FADD.FTZ R3, R237, R0 ;  /* 0x00000000ed037221 */ /* 0x000fe20000010000 */
[----:B------:R-:W-:Y:S01]  /*7570*/  MOV R237, R129 ;  /* 0x0000008100ed7202 */ /* 0x000fe20000000f00 */
[----:B------:R-:W-:Y:S01]  /*7580*/  FADD.FTZ R0, R238, R2 ;  /* 0x00000002ee007221 */ /* 0x000fe20000010000 */
[----:B------:R-:W-:Y:S01]  /*7590*/  MOV R238, R128 ;  /* 0x0000008000ee7202 */ /* 0x000fe20000000f00 */
[----:B------:R-:W-:Y:S01]  /*75a0*/  LDSM.16.MT88.4 R180, [R232+0x5800] ;  /* 0x00580000e8b4783b */ /* 0x000fe20000004200 */
[----:B------:R-:W-:Y:S02]  /*75b0*/  F2FP.PACK_AB R128, R26, R15 ;  /* 0x0000000f1a80723e */ /* 0x000fe400000000ff */
[----:B-----5:R-:W-:Y:S02]  /*75c0*/  F2FP.PACK_AB R129, R14, R7 ;  /* 0x000000070e81723e */ /* 0x020fe400000000ff */
[----:B------:R-:W-:-:S07]  /*75d0*/  F2FP.PACK_AB R131, R13, R6 ;  /* 0x000000060d83723e */ /* 0x000fce00000000ff */
[C---:B------:R-:W-:Y:S01]  /*75e0*/  HMMA.16816.F32 R68, R128.reuse, R72, R112 ;  /* 0x000000488044723c */ /* 0x040fe20000001870 */
[----:B------:R-:W1:Y:S07]  /*75f0*/  LDSM.16.MT88.4 R112, [R232+0xb800] ;  /* 0x00b80000e870783b */ /* 0x000e6e0000004200 */
[C---:B------:R-:W-:Y:S08]  /*7600*/  HMMA.16816.F32 R168, R128.reuse, R172, R168 ;  /* 0x000000ac80a8723c */ /* 0x040ff000000018a8 */
[C---:B------:R-:W-:Y:S08]  /*7610*/  HMMA.16816.F32 R172, R128.reuse, R174, R108 ;  /* 0x000000ae80ac723c */ /* 0x040ff0000000186c */
[C---:B-1----:R-:W-:Y:S08]  /*7620*/  HMMA.16816.F32 R108, R128.reuse, R112, R36 ;  /* 0x00000070806c723c */ /* 0x042ff00000001824 */
[----:B------:R-:W-:Y:S01]  /*7630*/  HMMA.16816.F32 R112, R128, R114, R20 ;  /* 0x000000728070723c */ /* 0x000fe20000001814 */
[----:B------:R-:W2:Y:S01]  /*7640*/  LDL.LU R20, [R1+0x4] ;  /* 0x0000040001147983 */ /* 0x000ea20000300800 */
[----:B------:R-:W-:-:S02]  /*7650*/  FADD.FTZ R0, R8, R0 ;  /* 0x0000000008007221 */ /* 0x000fc40000010000 */
[----:B------:R-:W-:Y:S02]  /*7660*/  FADD.FTZ R2, R9, R3 ;  /* 0x0000000309027221 */ /* 0x000fe40000010000 */
[----:B------:R-:W-:Y:S01]  /*7670*/  FADD.FTZ R0, R237, R0 ;  /* 0x00000000ed007221 */ /* 0x000fe20000010000 */
[----:B------:R-:W-:Y:S01]  /*7680*/  MOV R4, c[0x0][0x2c4] ;  /* 0x0000b10000047a02 */ /* 0x000fe20000000f00 */
[----:B------:R-:W-:Y:S01]  /*7690*/  FADD.FTZ R2, R238, R2 ;  /* 0x00000002ee027221 */ /* 0x000fe20000010000 */
[----:B------:R-:W-:Y:S01]  /*76a0*/  MOV R24, c[0x0][0x2ac] ;  /* 0x0000ab0000187a02 */ /* 0x000fe20000000f00 */
[----:B------:R-:W-:Y:S01]  /*76b0*/  FADD.FTZ R0, R244, R0 ;  /* 0x00000000f4007221 */ /* 0x000fe20000010000 */
[----:B------:R-:W-:Y:S01]  /*76c0*/  HMMA.16816.F32 R144, R128, R148, R144 ;  /* 0x000000948090723c */ /* 0x000fe20000001890 */
[----:B------:R-:W-:Y:S01]  /*76d0*/  FADD.FTZ R2, R247, R2 ;  /* 0x00000002f7027221 */ /* 0x000fe20000010000 */
[----:B------:R-:W-:Y:S01]  /*76e0*/  ISETP.NE.AND P1, PT, R4, 0x1, PT ;  /* 0x000000010400780c */ /* 0x000fe20003f25270 */
[----:B------:R-:W-:Y:S01]  /*76f0*/  FADD.FTZ R0, R224, R0 ;  /* 0x00000000e0007221 */ /* 0x000fe20000010000 */
[----:B------:R-:W-:Y:S01]  /*7700*/  LDSM.16.MT88.4 R8, [R233+0xb800] ;  /* 0x00b80000e908783b */ /* 0x000fe20000004200 */
[----:B------:R-:W-:-:S02]  /*7710*/  FADD.FTZ R2, R222, R2 ;  /* 0x00000002de027221 */ /* 0x000fc40000010000 */
[----:B------:R-:W-:Y:S02]  /*7720*/  FADD.FTZ R0, R223, R0 ;  /* 0x00000000df007221 */ /* 0x000fe40000010000 */
[----:B------:R-:W-:Y:S02]  /*7730*/  FADD.FTZ R2, R225, R2 ;  /* 0x00000002e1027221 */ /* 0x000fe40000010000 */
[----:B------:R-:W-:Y:S02]  /*7740*/  FADD.FTZ R0, R219, R0 ;  /* 0x00000000db007221 */ /* 0x000fe40000010000 */
[----:B------:R-:W-:Y:S02]  /*7750*/  FADD.FTZ R4, R226, R2 ;  /* 0x00000002e2047221 */ /* 0x000fe40000010000 */
[----:B------:R-:W-:Y:S02]  /*7760*/  FADD.FTZ R3, R220, R0 ;  /* 0x00000000dc037221 */ /* 0x000fe40000010000 */
[----:B------:R-:W-:Y:S01]  /*7770*/  IMAD R24, R24, c[0x0][0x1d0], RZ ;  /* 0x0000740018187a24 */ /* 0x000fe200078e02ff */
[C---:B------:R-:W-:Y:S01]  /*7780*/  HMMA.16816.F32 R148, R128.reuse, R150, R96 ;  /* 0x000000968094723c */ /* 0x040fe20000001860 */
[----:B------:R-:W1:Y:S07]  /*7790*/  LDSM.16.MT88.4 R96, [R233+0x8800] ;  /* 0x00880000e960783b */ /* 0x000e6e0000004200 */
[C---:B------:R-:W-:Y:S08]  /*77a0*/  HMMA.16816.F32 R160, R128.reuse, R164, R160 ;  /* 0x000000a480a0723c */ /* 0x040ff000000018a0 */
[C---:B------:R-:W-:Y:S08]  /*77b0*/  HMMA.16816.F32 R60, R128.reuse, R64, R184 ;  /* 0x00000040803c723c */ /* 0x040ff000000018b8 */
[C---:B------:R-:W-:Y:S01]  /*77c0*/  HMMA.16816.F32 R164, R128.reuse, R166, R104 ;  /* 0x000000a680a4723c */ /* 0x040fe20000001868 */
[----:B------:R-:W-:Y:S07]  /*77d0*/  LDSM.16.MT88.4 R104, [R231+0xb800] ;  /* 0x00b80000e768783b */ /* 0x000fee0000004200 */
[C---:B------:R-:W-:Y:S01]  /*77e0*/  HMMA.16816.F32 R64, R128.reuse, R66, R120 ;  /* 0x000000428040723c */ /* 0x040fe20000001878 */
[----:B------:R-:W-:Y:S07]  /*77f0*/  LDSM.16.MT88.4 R120, [R234+0xb800] ;  /* 0x00b80000ea78783b */ /* 0x000fee0000004200 */
[C---:B------:R-:W-:Y:S01]  /*7800*/  HMMA.16816.F32 R72, R128.reuse, R74, R88 ;  /* 0x0000004a8048723c */ /* 0x040fe20000001858 */
[----:B------:R-:W4:Y:S07]  /*7810*/  LDSM.16.MT88.4 R88, [R234+0x8800] ;  /* 0x00880000ea58783b */ /* 0x000f2e0000004200 */
[C---:B------:R-:W-:Y:S08]  /*7820*/  HMMA.16816.F32 R136, R128.reuse, R140, R136 ;  /* 0x0000008c8088723c */ /* 0x040ff00000001888 */
[C---:B------:R-:W-:Y:S08]  /*7830*/  HMMA.16816.F32 R140, R128.reuse, R142, R92 ;  /* 0x0000008e808c723c */ /* 0x040ff0000000185c */
[C---:B------:R-:W-:Y:S08]  /*7840*/  HMMA.16816.F32 R152, R128.reuse, R156, R152 ;  /* 0x0000009c8098723c */ /* 0x040ff00000001898 */
[C---:B-1----:R-:W-:Y:S08]  /*7850*/  HMMA.16816.F32 R92, R128.reuse, R96, R124 ;  /* 0x00000060805c723c */ /* 0x042ff0000000187c */
[C---:B------:R-:W-:Y:S08]  /*7860*/  HMMA.16816.F32 R156, R128.reuse, R158, R100 ;  /* 0x0000009e809c723c */ /* 0x040ff00000001864 */
[C---:B------:R-:W-:Y:S08]  /*7870*/  HMMA.16816.F32 R96, R128.reuse, R98, R116 ;  /* 0x000000628060723c */ /* 0x040ff00000001874 */
[----:B------:R-:W-:Y:S01]  /*7880*/  HMMA.16816.F32 R176, R128, R180, R176 ;  /* 0x000000b480b0723c */ /* 0x000fe200000018b0 */
[----:B---3--:R-:W-:Y:S01]  /*7890*/  @P1 IMAD.HI.U32 R2, R5, c[0x0][0x2c8], RZ ;  /* 0x0000b20005021a27 */ /* 0x008fe200078e00ff */
[----:B------:R-:W-:-:S03]  /*78a0*/  MOV R0, R5 ;  /* 0x0000000500007202 */ /* 0x000fc60000000f00 */
[----:B------:R-:W-:Y:S02]  /*78b0*/  FADD.FTZ R5, R227, R4 ;  /* 0x00000004e3057221 */ /* 0x000fe40000010000 */
[----:B------:R-:W-:Y:S01]  /*78c0*/  FADD.FTZ R4, R221, R3 ;  /* 0x00000003dd047221 */ /* 0x000fe20000010000 */
[----:B------:R-:W-:Y:S01]  /*78d0*/  @P1 SHF.R.U32.HI R0, RZ, c[0x0][0x2cc], R2 ;  /* 0x0000b300ff001a19 */ /* 0x000fe20000011602 */
[----:B------:R-:W-:Y:S02]  /*78e0*/  FADD.FTZ R3, R235, R5 ;  /* 0x00000005eb037221 */ /* 0x000fe40000010000 */
[----:B------:R-:W-:Y:S01]  /*78f0*/  FADD.FTZ R2, R236, R4 ;  /* 0x00000004ec027221 */ /* 0x000fe20000010000 */
[----:B------:R-:W-:Y:S01]  /*7900*/  IADD3 R4, R0, -c[0x0][0x168], R24 ;  /* 0x80005a0000047a10 */ /* 0x000fe20007ffe018 */
[----:B------:R-:W-:Y:S02]  /*7910*/  FADD.FTZ R3, R214, R3 ;  /* 0x00000003d6037221 */ /* 0x000fe40000010000 */
[----:B------:R-:W-:-:S02]  /*7920*/  FADD.FTZ R0, R134, R2 ;  /* 0x0000000286007221 */ /* 0x000fc40000010000 */
[----:B------:R-:W-:Y:S02]  /*7930*/  FADD.FTZ R2, R216, R3 ;  /* 0x00000003d8027221 */ /* 0x000fe40000010000 */
[----:B------:R-:W-:Y:S02]  /*7940*/  FADD.FTZ R0, R212, R0 ;  /* 0x00000000d4007221 */ /* 0x000fe40000010000 */
[----:B------:R-:W-:Y:S02]  /*7950*/  FADD.FTZ R2, R217, R2 ;  /* 0x00000002d9027221 */ /* 0x000fe40000010000 */
[----:B------:R-:W-:Y:S02]  /*7960*/  FADD.FTZ R0, R213, R0 ;  /* 0x00000000d5007221 */ /* 0x000fe40000010000 */
[----:B------:R-:W-:Y:S02]  /*7970*/  FADD.FTZ R2, R218, R2 ;  /* 0x00000002da027221 */ /* 0x000fe40000010000 */
[----:B------:R-:W-:-:S02]  /*7980*/  FADD.FTZ R0, R215, R0 ;  /* 0x00000000d7007221 */ /* 0x000fc40000010000 */
[----:B------:R-:W-:-:S04]  /*7990*/  IMAD.HI R3, R4, 0x2aaaaaab, RZ ;  /* 0x2aaaaaab04037827 */ /* 0x000fc800078e02ff */
[----:B------:R-:W-:Y:S02]  /*79a0*/  FADD.FTZ R0, R7, R0 ;  /* 0x0000000007007221 */ /* 0x000fe40000010000 */
[----:B------:R-:W-:Y:S01]  /*79b0*/  FADD.FTZ R2, R15, R2 ;  /* 0x000000020f027221 */ /* 0x000fe20000010000 */
[----:B------:R-:W-:Y:S01]  /*79c0*/  SHF.R.U32.HI R4, RZ, 0x1f, R3 ;  /* 0x0000001fff047819 */ /* 0x000fe20000011603 */
[----:B------:R-:W-:Y:S02]  /*79d0*/  FADD.FTZ R0, R14, R0 ;  /* 0x000000000e007221 */ /* 0x000fe40000010000 */
[----:B------:R-:W-:Y:S01]  /*79e0*/  FADD.FTZ R2, R26, R2 ;  /* 0x000000021a027221 */ /* 0x000fe20000010000 */
[----:B------:R-:W-:Y:S01]  /*79f0*/  LEA.HI.SX32 R3, R3, R4, 0x1c ;  /* 0x0000000403037211 */ /* 0x000fe200078fe2ff */
[----:B------:R-:W-:Y:S02]  /*7a00*/  FADD.FTZ R0, R6, R0 ;  /* 0x0000000006007221 */ /* 0x000fe40000010000 */
[----:B------:R-:W-:Y:S01]  /*7a10*/  FADD.FTZ R2, R27, R2 ;  /* 0x000000021b027221 */ /* 0x000fe20000010000 */
[----:B------:R-:W-:Y:S01]  /*7a20*/  IMNMX R3, RZ, R3, !PT ;  /* 0x00000003ff037217 */ /* 0x000fe20007800200 */
[----:B------:R-:W-:-:S02]  /*7a30*/  FADD.FTZ R0, R13, R0 ;  /* 0x000000000d007221 */ /* 0x000fc40000010000 */
[----:B------:R-:W-:Y:S02]  /*7a40*/  FADD.FTZ R2, R133, R2 ;  /* 0x0000000285027221 */ /* 0x000fe40000010000 */
[----:B------:R1:W-:Y:S04]  /*7a50*/  STL [R1+0x14], R3 ;  /* 0x0000140301007387 */ /* 0x0003e80000100800 */
[----:B------:R1:W-:Y:S04]  /*7a60*/  STL [R1+0xc], R0 ;  /* 0x00000c0001007387 */ /* 0x0003e80000100800 */
[----:B------:R1:W-:Y:S01]  /*7a70*/  STL [R1+0x8], R2 ;  /* 0x0000080201007387 */ /* 0x0003e20000100800 */
[C---:B------:R-:W-:Y:S08]  /*7a80*/  HMMA.16816.F32 R52, R128.reuse, R56, R200 ;  /* 0x000000388034723c */ /* 0x040ff000000018c8 */
[C---:B------:R-:W-:Y:S08]  /*7a90*/  HMMA.16816.F32 R76, R128.reuse, R80, R48 ;  /* 0x00000050804c723c */ /* 0x040ff00000001830 */
[C---:B----4-:R-:W-:Y:S08]  /*7aa0*/  HMMA.16816.F32 R84, R128.reuse, R88, R84 ;  /* 0x000000588054723c */ /* 0x050ff00000001854 */
[C---:B------:R-:W-:Y:S08]  /*7ab0*/  HMMA.16816.F32 R100, R128.reuse, R104, R44 ;  /* 0x000000688064723c */ /* 0x040ff0000000182c */
[----:B------:R-:W-:Y:S01]  /*7ac0*/  HMMA.16816.F32 R116, R128, R120, R208 ;  /* 0x000000788074723c */ /* 0x000fe200000018d0 */
[----:B--2---:R-:W-:-:S04]  /*7ad0*/  IADD3 R247, R20, -0x2, RZ ;  /* 0xfffffffe14f77810 */ /* 0x004fc80007ffe0ff */
[----:B------:R-:W-:-:S03]  /*7ae0*/  ISETP.GE.AND P0, PT, R247, R3, PT ;  /* 0x00000003f700720c */ /* 0x000fc60003f06270 */
        /* <DEDUP_REMOVED lines=8> */
[----:B------:R-:W-:Y:S03]  /*7b70*/  @!UPT UIADD3 URZ, URZ, URZ, URZ ;  /* 0x0000003f3f3ff290 */ /* 0x000fe6000fffe03f */
[----:B------:R-:W-:Y:S11]  /*7b80*/  @!P0 BRA `(.L_x_1476) ;  /* 0x0000595000008947 */ /* 0x000ff60003800000 */
[----:B-1----:R-:W-:Y:S02]  /*7b90*/  MOV R134, R12 ;  /* 0x0000000c00867202 */ /* 0x002fe40000000f00 */
[----:B------:R-:W-:-:S07]  /*7ba0*/  MOV R133, R132 ;  /* 0x0000008400857202 */ /* 0x000fce0000000f00 */
.L_x_1487:
[----:B------:R-:W-:Y:S04]  /*7bb0*/  DEPBAR.LE SB0, 0x0 ;  /* 0x000080000000791a */ /* 0x000fe80000000000 */
[----:B------:R-:W-:Y:S01]  /*7bc0*/  WARPSYNC 0xffffffff ;  /* 0xffffffff00007948 */ /* 0x000fe20003800000 */
[----:B------:R-:W-:Y:S01]  /*7bd0*/  BAR.SYNC.DEFER_BLOCKING 0x0 ;  /* 0x0000000000007b1d */ /* 0x000fe20000010000 */
[----:B------:R-:W-:Y:S05]  /*7be0*/  ISETP.GE.AND P0, PT, R247, RZ, PT ;  /* 0x000000fff700720c */ /* 0x000fea0003f06270 */
[----:B------:R1:W2:Y:S01]  /*7bf0*/  LDSM.16.M88.4 R48, [R239] ;  /* 0x00000000ef30783b */ /* 0x0002a20000000200 */
[----:B------:R-:W-:Y:S03]  /*7c00*/  BSSY B0, `(.L_x_1477) ;  /* 0x0000077000007945 */ /* 0x000fe60003800000 */
[----:B------:R1:W3:Y:S04]  /*7c10*/  LDSM.16.M88.4 R8, [R228] ;  /* 0x00000000e408783b */ /* 0x0002e80000000200 */
[----:B------:R1:W4:Y:S04]  /*7c20*/  LDSM.16.M88.4 R16, [R228+0x800] ;  /* 0x00080000e410783b */ /* 0x0003280000000200 */
[----:B------:R1:W1:Y:S04]  /*7c30*/  LDSM.16.M88.4 R24, [R228+0x1000] ;  /* 0x00100000e418783b */ /* 0x0002680000000200 */
[----:B------:R1:W1:Y:S04]  /*7c40*/  LDSM.16.M88.4 R32, [R228+0x1800] ;  /* 0x00180000e420783b */ /* 0x0002680000000200 */
[----:B------:R1:W1:Y:S04]  /*7c50*/  LDSM.16.M88.4 R40, [R228+0x2000] ;  /* 0x00200000e428783b */ /* 0x0002680000000200 */
[----:B------:R1:W1:Y:S04]  /*7c60*/  LDSM.16.M88.4 R184, [R228+0x2800] ;  /* 0x00280000e4b8783b */ /* 0x0002680000000200 */
[----:B------:R1:W1:Y:S04]  /*7c70*/  LDSM.16.M88.4 R188, [R240] ;  /* 0x00000000f0bc783b */ /* 0x0002680000000200 */
[----:B------:R1:W1:Y:S04]  /*7c80*/  LDSM.16.M88.4 R192, [R135] ;  /* 0x0000000087c0783b */ /* 0x0002680000000200 */
[----:B------:R1:W1:Y:S04]  /*7c90*/  LDSM.16.M88.4 R196, [R135+0x800] ;  /* 0x0008000087c4783b */ /* 0x0002680000000200 */
[----:B------:R1:W1:Y:S04]  /*7ca0*/  LDSM.16.M88.4 R200, [R135+0x1000] ;  /* 0x0010000087c8783b */ /* 0x0002680000000200 */
[----:B------:R1:W1:Y:S04]  /*7cb0*/  LDSM.16.M88.4 R204, [R135+0x1800] ;  /* 0x0018000087cc783b */ /* 0x0002680000000200 */
[----:B------:R1:W1:Y:S04]  /*7cc0*/  LDSM.16.M88.4 R208, [R135+0x2000] ;  /* 0x0020000087d0783b */ /* 0x0002680000000200 */
[----:B------:R1:W1:Y:S01]  /*7cd0*/  LDSM.16.M88.4 R212, [R135+0x2800] ;  /* 0x0028000087d4783b */ /* 0x0002620000000200 */
[----:B------:R-:W-:-:S05]  /*7ce0*/  @!P0 BRA `(.L_x_1478) ;  /* 0x0000068000008947 */ /* 0x000fca0003800000 */
[----:B--234-:R-:W-:Y:S01]  /*7cf0*/  SHF.R.S32.HI R0, RZ, 0x1f, R252 ;  /* 0x0000001fff007819 */ /* 0x01cfe200000114fc */
[----:B------:R-:W2:Y:S01]  /*7d00*/  LDL.64 R14, [R1+0x30] ;  /* 0x00003000010e7983 */ /* 0x000ea20000100a00 */
[C---:B------:R-:W-:Y:S01]  /*7d10*/  IADD3 R12, R245.reuse, 0xc0, RZ ;  /* 0x000000c0f50c7810 */ /* 0x040fe20007ffe0ff */
[----:B------:R-:W-:Y:S01]  /*7d20*/  IMAD.WIDE.U32 R2, R252, c[0x0][0x208], RZ ;  /* 0x00008200fc027a25 */ /* 0x000fe200078e00ff */
[----:B------:R-:W-:Y:S02]  /*7d30*/  SHF.R.S32.HI R4, RZ, 0x1f, R246 ;  /* 0x0000001fff047819 */ /* 0x000fe400000114f6 */
[C---:B------:R-:W-:Y:S01]  /*7d40*/  IADD3 R7, R245.reuse, 0xc0, RZ ;  /* 0x000000c0f5077810 */ /* 0x040fe20007ffe0ff */
[----:B------:R-:W3:Y:S01]  /*7d50*/  LDL R6, [R1+0x3c] ;  /* 0x00003c0001067983 */ /* 0x000ee20000100800 */
[----:B------:R-:W-:Y:S01]  /*7d60*/  SHF.R.S32.HI R12, RZ, 0x1f, R12 ;  /* 0x0000001fff0c7819 */ /* 0x000fe2000001140c */
[----:B------:R-:W-:Y:S01]  /*7d70*/  IMAD R0, R0, c[0x0][0x208], RZ ;  /* 0x0000820000007a24 */ /* 0x000fe200078e02ff */
[----:B------:R-:W-:Y:S01]  /*7d80*/  IADD3 R20, R245, 0x80, RZ ;  /* 0x00000080f5147810 */ /* 0x000fe20007ffe0ff */
[----:B------:R-:W-:Y:S02]  /*7d90*/  IMAD.SHL.U32 R31, R7, 0x2, RZ ;  /* 0x00000002071f7824 */ /* 0x000fe400078e00ff */
[----:B------:R-:W-:Y:S02]  /*7da0*/  IMAD R0, R252, c[0x0][0x20c], R0 ;  /* 0x00008300fc007a24 */ /* 0x000fe400078e0200 */
[----:B------:R-:W-:Y:S02]  /*7db0*/  IMAD.SHL.U32 R30, R20, 0x2, RZ ;  /* 0x00000002141e7824 */ /* 0x000fe400078e00ff */
[----:B------:R-:W-:Y:S02]  /*7dc0*/  IMAD.IADD R3, R3, 0x1, R0 ;  /* 0x0000000103037824 */ /* 0x000fe400078e0200 */
[----:B------:R-:W-:Y:S02]  /*7dd0*/  IMAD R0, R4, c[0x0][0x218], RZ ;  /* 0x0000860004007a24 */ /* 0x000fe400078e02ff */
[C---:B------:R-:W-:Y:S04]  /*7de0*/  IMAD.WIDE.U32 R2, R246.reuse, c[0x0][0x218], R2 ;  /* 0x00008600f6027a25 */ /* 0x040fe800078e0002 */
[----:B------:R-:W-:Y:S02]  /*7df0*/  IMAD R0, R246, c[0x0][0x21c], R0 ;  /* 0x00008700f6007a24 */ /* 0x000fe400078e0200 */
[----:B------:R-:W-:Y:S01]  /*7e00*/  IMAD.SHL.U32 R28, R245, 0x2, RZ ;  /* 0x00000002f51c7824 */ /* 0x000fe200078e00ff */
[----:B--2---:R-:W-:Y:S02]  /*7e10*/  IADD3 R5, P0, R14, R2, RZ ;  /* 0x000000020e057210 */ /* 0x004fe40007f1e0ff */
[----:B------:R-:W-:Y:S02]  /*7e20*/  SHF.L.U64.HI R14, R7, 0x1, R12 ;  /* 0x00000001070e7819 */ /* 0x000fe4000001020c */
[C---:B------:R-:W-:Y:S02]  /*7e30*/  IADD3 R7, R245.reuse, 0x80, RZ ;  /* 0x00000080f5077810 */ /* 0x040fe40007ffe0ff */
[C---:B------:R-:W-:Y:S02]  /*7e40*/  IADD3 R12, R245.reuse, 0x40, RZ ;  /* 0x00000040f50c7810 */ /* 0x040fe40007ffe0ff */
[----:B------:R-:W-:Y:S02]  /*7e50*/  SHF.R.S32.HI R7, RZ, 0x1f, R7 ;  /* 0x0000001fff077819 */ /* 0x000fe40000011407 */
[----:B------:R-:W-:Y:S02]  /*7e60*/  IADD3 R15, R245, 0x40, RZ ;  /* 0x00000040f50f7810 */ /* 0x000fe40007ffe0ff */
[----:B---3--:R-:W-:Y:S02]  /*7e70*/  IADD3.X R0, R6, R3, R0, P0, !PT ;  /* 0x0000000306007210 */ /* 0x008fe400007fe400 */
[----:B------:R-:W-:Y:S01]  /*7e80*/  LEA R6, P0, R5, c[0x0][0x1f8], 0x1 ;  /* 0x00007e0005067a11 */ /* 0x000fe200078008ff */
[----:B------:R-:W-:Y:S01]  /*7e90*/  IMAD.SHL.U32 R29, R15, 0x2, RZ ;  /* 0x000000020f1d7824 */ /* 0x000fe200078e00ff */
[----:B------:R-:W-:Y:S02]  /*7ea0*/  SHF.R.S32.HI R12, RZ, 0x1f, R12 ;  /* 0x0000001fff0c7819 */ /* 0x000fe4000001140c */
[----:B------:R-:W-:Y:S02]  /*7eb0*/  SHF.L.U64.HI R13, R20, 0x1, R7 ;  /* 0x00000001140d7819 */ /* 0x000fe40000010207 */
[----:B------:R-:W-:Y:S02]  /*7ec0*/  SHF.R.S32.HI R7, RZ, 0x1f, R245 ;  /* 0x0000001fff077819 */ /* 0x000fe400000114f5 */
[----:B------:R-:W-:Y:S02]  /*7ed0*/  LEA.HI.X R5, R5, c[0x0][0x1fc], R0, 0x1, P0 ;  /* 0x00007f0005057a11 */ /* 0x000fe400000f0c00 */
[----:B------:R-:W-:Y:S02]  /*7ee0*/  SHF.L.U64.HI R12, R15, 0x1, R12 ;  /* 0x000000010f0c7819 */ /* 0x000fe4000001020c */
[----:B------:R-:W-:Y:S01]  /*7ef0*/  SHF.L.U64.HI R7, R245, 0x1, R7 ;  /* 0x00000001f5077819 */ /* 0x000fe20000010207 */
[----:B------:R-:W-:-:S05]  /*7f00*/  BRA.DIV ~URZ, `(.L_x_1479) ;  /* 0x0000e9327f007947 */ /* 0x000fca000b800000 */
[----:B------:R2:W3:Y:S02]  /*7f10*/  SHFL.IDX PT, R4, R5, RZ, 0x181f ;  /* 0x00181fff05047589 */ /* 0x0004e400000e0000 */
.L_x_1538:
[----:B------:R-:W-:-:S05]  /*7f20*/  BRA.DIV ~URZ, `(.L_x_1480) ;  /* 0x0000e9827f007947 */ /* 0x000fca000b800000 */
[----:B------:R-:W4:Y:S01]  /*7f30*/  SHFL.IDX PT, R3, R6, RZ, 0x181f ;  /* 0x00181fff06037589 */ /* 0x000f2200000e0000 */
[C---:B------:R-:W-:Y:S02]  /*7f40*/  ISETP.GE.AND P4, PT, R245.reuse, c[0x0][0x1d4], PT ;  /* 0x00007500f5007a0c */ /* 0x040fe40003f86270 */
[C---:B------:R-:W-:Y:S01]  /*7f50*/  IADD3 R2, R245.reuse, 0x40, RZ ;  /* 0x00000040f5027810 */ /* 0x040fe20007ffe0ff */
[----:B------:R-:W5:Y:S01]  /*7f60*/  SHFL.IDX PT, R0, R6, 0x1, 0x181f ;  /* 0x00381f0006007f89 */ /* 0x000f6200000e0000 */
[C---:B------:R-:W-:Y:S02]  /*7f70*/  IADD3 R36, R245.reuse, 0xc0, RZ ;  /* 0x000000c0f5247810 */ /* 0x040fe40007ffe0ff */
[----:B------:R-:W-:Y:S02]  /*7f80*/  ISETP.GE.AND P3, PT, R2, c[0x0][0x1d4], PT ;  /* 0x0000750002007a0c */ /* 0x000fe40003f66270 */
[----:B------:R-:W-:Y:S02]  /*7f90*/  IADD3 R2, R245, 0x80, RZ ;  /* 0x00000080f5027810 */ /* 0x000fe40007ffe0ff */
[----:B------:R-:W-:Y:S02]  /*7fa0*/  ISETP.GE.AND P1, PT, R36, c[0x0][0x1d4], PT ;  /* 0x0000750024007a0c */ /* 0x000fe40003f26270 */
[----:B------:R-:W-:Y:S02]  /*7fb0*/  ISETP.GE.AND P2, PT, R2, c[0x0][0x1d4], PT ;  /* 0x0000750002007a0c */ /* 0x000fe40003f46270 */
[----:B------:R-:W2:Y:S01]  /*7fc0*/  SHFL.IDX PT, R2, R5, 0x1, 0x181f ;  /* 0x00381f0005027f89 */ /* 0x000ea200000e0000 */
[----:B------:R-:W-:Y:S02]  /*7fd0*/  SEL R15, RZ, 0x10, P4 ;  /* 0x00000010ff0f7807 */ /* 0x000fe40002000000 */
[C---:B----4-:R-:W-:Y:S05]  /*7fe0*/  IADD3 R20, P0, R3.reuse, R28, RZ ;  /* 0x0000001c03147210 */ /* 0x050fea0007f1e0ff */
[C---:B---3--:R-:W-:Y:S05]  /*7ff0*/  IMAD.X R21, R4.reuse, 0x1, R7, P0 ;  /* 0x0000000104157824 */ /* 0x048fea00000e0607 */
[----:B------:R3:W-:Y:S02]  /*8000*/  LDGSTS.E.BYPASS.LTC128B.128 [R243+0x100], [R20.64], !P4 ;  /* 0x0010000014f37fae */ /* 0x0007e4000e101d46 */
[C---:B---3--:R-:W-:Y:S05]  /*8010*/  IADD3 R20, P0, R3.reuse, R29, RZ ;  /* 0x0000001d03147210 */ /* 0x048fea0007f1e0ff */
[C---:B------:R-:W-:Y:S05]  /*8020*/  IMAD.X R21, R4.reuse, 0x1, R12, P0 ;  /* 0x0000000104157824 */ /* 0x040fea00000e060c */
[----:B------:R3:W-:Y:S02]  /*8030*/  LDGSTS.E.BYPASS.LTC128B.128 [R243+0x3100], [R20.64], !P3 ;  /* 0x0310000014f37fae */ /* 0x0007e4000d901d46 */
[C---:B---3--:R-:W-:Y:S05]  /*8040*/  IADD3 R20, P0, R3.reuse, R30, RZ ;  /* 0x0000001e03147210 */ /* 0x048fea0007f1e0ff */
[C---:B------:R-:W-:Y:S01]  /*8050*/  IMAD.X R21, R4.reuse, 0x1, R13, P0 ;  /* 0x0000000104157824 */ /* 0x040fe200000e060d */
[----:B------:R-:W-:Y:S04]  /*8060*/  IADD3 R22, P0, R3, R31, RZ ;  /* 0x0000001f03167210 */ /* 0x000fe80007f1e0ff */
[----:B------:R5:W-:Y:S01]  /*8070*/  LDGSTS.E.BYPASS.LTC128B.128 [R243+0x6100], [R20.64], !P2 ;  /* 0x0610000014f37fae */ /* 0x000be2000d101d46 */
[----:B------:R-:W-:Y:S03]  /*8080*/  IMAD.X R23, R4, 0x1, R14, P0 ;  /* 0x0000000104177824 */ /* 0x000fe600000e060e */
[----:B------:R3:W4:Y:S04]  /*8090*/  SHFL.IDX PT, R4, R5, 0x2, 0x181f ;  /* 0x00581f0005047f89 */ /* 0x00072800000e0000 */
[----:B------:R1:W-:Y:S01]  /*80a0*/  LDGSTS.E.BYPASS.LTC128B.128 [R243+0x9100], [R22.64], !P1 ;  /* 0x0910000016f37fae */ /* 0x0003e2000c901d46 */
[----:B-----5:R-:W-:Y:S05]  /*80b0*/  IADD3 R20, P0, R0, R28, RZ ;  /* 0x0000001c00147210 */ /* 0x020fea0007f1e0ff */
[----:B--2---:R-:W-:Y:S05]  /*80c0*/  IMAD.X R21, R2, 0x1, R7, P0 ;  /* 0x0000000102157824 */ /* 0x004fea00000e0607 */
[----:B------:R2:W-:Y:S02]  /*80d0*/  LDGSTS.E.BYPASS.LTC128B.128 [R243+0x1100], [R20.64], !P4 ;  /* 0x0110000014f37fae */ /* 0x0005e4000e101d46 */
[----:B--2---:R-:W-:Y:S05]  /*80e0*/  IADD3 R20, P0, R0, R29, RZ ;  /* 0x0000001d00147210 */ /* 0x004fea0007f1e0ff */
[----:B------:R-:W-:Y:S01]  /*80f0*/  IMAD.X R21, R2, 0x1, R12, P0 ;  /* 0x0000000102157824 */ /* 0x000fe200000e060c */
[----:B-1----:R-:W-:Y:S04]  /*8100*/  IADD3 R22, P0, R0, R30, RZ ;  /* 0x0000001e00167210 */ /* 0x002fe80007f1e0ff */
[----:B------:R1:W-:Y:S01]  /*8110*/  LDGSTS.E.BYPASS.LTC128B.128 [R243+0x4100], [R20.64], !P3 ;  /* 0x0410000014f37fae */ /* 0x0003e2000d901d46 */
[----:B------:R-:W-:Y:S05]  /*8120*/  IMAD.X R23, R2, 0x1, R13, P0 ;  /* 0x0000000102177824 */ /* 0x000fea00000e060d */
[----:B------:R2:W-:Y:S01]  /*8130*/  LDGSTS.E.BYPASS.LTC128B.128 [R243+0x7100], [R22.64], !P2 ;  /* 0x0710000016f37fae */ /* 0x0005e2000d101d46 */
[----:B-1----:R-:W-:Y:S03]  /*8140*/  IADD3 R20, P0, R0, R31, RZ ;  /* 0x0000001f00147210 */ /* 0x002fe60007f1e0ff */
[----:B------:R3:W1:Y:S02]  /*8150*/  SHFL.IDX PT, R0, R6, 0x2, 0x181f ;  /* 0x00581f0006007f89 */ /* 0x00066400000e0000 */
[----:B------:R-:W-:Y:S01]  /*8160*/  IMAD.X R21, R2, 0x1, R14, P0 ;  /* 0x0000000102157824 */ /* 0x000fe200000e060e */
[----:B--2---:R-:W-:Y:S02]  /*8170*/  SEL R23, RZ, 0x10, P2 ;  /* 0x00000010ff177807 */ /* 0x004fe40001000000 */
[----:B------:R-:W-:Y:S02]  /*8180*/  SEL R22, RZ, 0x10, P1 ;  /* 0x00000010ff167807 */ /* 0x000fe40000800000 */
[----:B------:R2:W-:Y:S02]  /*8190*/  LDGSTS.E.BYPASS.LTC128B.128 [R243+0xa100], [R20.64], !P1 ;  /* 0x0a10000014f37fae */ /* 0x0005e4000c901d46 */
[----:B--2---:R-:W-:Y:S02]  /*81a0*/  SEL R20, RZ, 0x10, P3 ;  /* 0x00000010ff147807 */ /* 0x004fe40001800000 */
.L_x_1539:
[C---:B-1-34-:R-:W-:Y:S02]  /*81b0*/  ISETP.NE.U32.AND P2, PT, R15.reuse, RZ, PT ;  /* 0x000000ff0f00720c */ /* 0x05afe40003f45070 */
[----:B------:R-:W-:Y:S02]  /*81c0*/  IADD3 R15, -R15, 0x10, RZ ;  /* 0x000000100f0f7810 */ /* 0x000fe40007ffe1ff */
[C---:B------:R-:W-:Y:S02]  /*81d0*/  ISETP.NE.U32.AND P3, PT, R20.reuse, RZ, PT ;  /* 0x000000ff1400720c */ /* 0x040fe40003f65070 */
[----:B------:R-:W-:Y:S02]  /*81e0*/  LOP3.LUT R15, R15, 0xf, RZ, 0xc0, !PT ;  /* 0x0000000f0f0f7812 */ /* 0x000fe400078ec0ff */
[----:B------:R-:W-:Y:S02]  /*81f0*/  IADD3 R20, -R20, 0x10, RZ ;  /* 0x0000001014147810 */ /* 0x000fe40007ffe1ff */
[----:B------:R-:W-:Y:S02]  /*8200*/  IADD3 R2, P1, P0, R15, R0, R28 ;  /* 0x000000000f027210 */ /* 0x000fe4000783e01c */
[----:B------:R-:W-:Y:S02]  /*8210*/  LOP3.LUT R20, R20, 0xf, RZ, 0xc0, !PT ;  /* 0x0000000f14147812 */ /* 0x000fe400078ec0ff */
[----:B------:R-:W-:Y:S02]  /*8220*/  IADD3.X R3, RZ, R4, R7, P1, P0 ;  /* 0x00000004ff037210 */ /* 0x000fe40000fe0407 */
[C---:B------:R-:W-:Y:S02]  /*8230*/  IADD3 R6, -R23.reuse, 0x10, RZ ;  /* 0x0000001017067810 */ /* 0x040fe40007ffe1ff */
[----:B------:R-:W-:Y:S01]  /*8240*/  IADD3 R20, P1, P0, R20, R0, R29 ;  /* 0x0000000014147210 */ /* 0x000fe2000783e01d */
[----:B------:R-:W-:Y:S01]  /*8250*/  @!PT LDS RZ, [RZ] ;  /* 0x00000000fffff984 */ /* 0x000fe20000000800 */
[----:B------:R-:W-:Y:S01]  /*8260*/  @!PT LDS RZ, [RZ] ;  /* 0x00000000fffff984 */ /* 0x000fe20000000800 */
[----:B------:R-:W-:Y:S01]  /*8270*/  @!PT LDS RZ, [RZ] ;  /* 0x00000000fffff984 */ /* 0x000fe20000000800 */
[----:B------:R1:W-:Y:S01]  /*8280*/  LDGSTS.E.BYPASS.LTC128B.128.ZFILL [R243+0x2100], [R2.64], P2 ;  /* 0x0210000002f37fae */ /* 0x0003e20009141d46 */
[----:B------:R-:W-:Y:S02]  /*8290*/  LOP3.LUT R6, R6, 0xf, RZ, 0xc0, !PT ;  /* 0x0000000f06067812 */ /* 0x000fe400078ec0ff */
[----:B------:R-:W-:Y:S02]  /*82a0*/  IADD3.X R21, RZ, R4, R12, P1, P0 ;  /* 0x00000004ff157210 */ /* 0x000fe40000fe040c */
[----:B------:R-:W-:Y:S02]  /*82b0*/  IADD3 R6, P1, P0, R6, R0, R30 ;  /* 0x0000000006067210 */ /* 0x000fe4000783e01e */
[----:B------:R-:W-:Y:S01]  /*82c0*/  ISETP.NE.U32.AND P2, PT, R23, RZ, PT ;  /* 0x000000ff1700720c */ /* 0x000fe20003f45070 */
[----:B------:R2:W-:Y:S01]  /*82d0*/  LDGSTS.E.BYPASS.LTC128B.128.ZFILL [R243+0x5100], [R20.64], P3 ;  /* 0x0510000014f37fae */ /* 0x0005e20009941d46 */
[----:B------:R-:W-:Y:S11]  /*82e0*/  IADD3.X R7, RZ, R4, R13, P1, P0 ;  /* 0x00000004ff077210 */ /* 0x000ff60000fe040d */
        /* <DEDUP_REMOVED lines=8> */
.L_x_1478:
[----:B--234-:R-:W-:Y:S05]  /*8370*/  BSYNC B0 ;  /* 0x0000000000007941 */ /* 0x01cfea0003800000 */
.L_x_1477:
[----:B------:R-:W0:Y:S01]  /*8380*/  LDGDEPBAR ;  /* 0x00000000000079af */ /* 0x000e220000000000 */
[----:B------:R-:W-:Y:S01]  /*8390*/  WARPSYNC 0xffffffff ;  /* 0xffffffff00007948 */ /* 0x000fe20003800000 */
[C---:B------:R-:W-:Y:S01]  /*83a0*/  HMMA.16816.F32 R4, R48.reuse, R8, RZ ;  /* 0x000000083004723c */ /* 0x040fe200000018ff */
[----:B------:R-:W-:Y:S02]  /*83b0*/  BSSY B0, `(.L_x_1481) ;  /* 0x0000201000007945 */ /* 0x000fe40003800000 */
[----:B------:R-:W-:Y:S05]  /*83c0*/  ISETP.GE.AND P0, PT, R247, 0x1, PT ;  /* 0x00000001f700780c */ /* 0x000fea0003f06270 */
[C---:B------:R-:W-:Y:S08]  /*83d0*/  HMMA.16816.F32 R8, R48.reuse, R10, RZ ;  /* 0x0000000a3008723c */ /* 0x040ff000000018ff */
[C---:B------:R-:W-:Y:S08]  /*83e0*/  HMMA.16816.F32 R12, R48.reuse, R16, RZ ;  /* 0x00000010300c723c */ /* 0x040ff000000018ff */
[C---:B------:R-:W-:Y:S08]  /*83f0*/  HMMA.16816.F32 R16, R48.reuse, R18, RZ ;  /* 0x000000123010723c */ /* 0x040ff000000018ff */
[C---:B-1----:R-:W-:Y:S08]  /*8400*/  HMMA.16816.F32 R20, R48.reuse, R24, RZ ;  /* 0x000000183014723c */ /* 0x042ff000000018ff */
[C---:B------:R-:W-:Y:S08]  /*8410*/  HMMA.16816.F32 R24, R48.reuse, R26, RZ ;  /* 0x0000001a3018723c */ /* 0x040ff000000018ff */
[C---:B------:R-:W-:Y:S08]  /*8420*/  HMMA.16816.F32 R28, R48.reuse, R32, RZ ;  /* 0x00000020301c723c */ /* 0x040ff000000018ff */
[C---:B------:R-:W-:Y:S08]  /*8430*/  HMMA.16816.F32 R32, R48.reuse, R34, RZ ;  /* 0x000000223020723c */ /* 0x040ff000000018ff */
[C---:B------:R-:W-:Y:S08]  /*8440*/  HMMA.16816.F32 R36, R48.reuse, R40, RZ ;  /* 0x000000283024723c */ /* 0x040ff000000018ff */
[C---:B------:R-:W-:Y:S08]  /*8450*/  HMMA.16816.F32 R40, R48.reuse, R42, RZ ;  /* 0x0000002a3028723c */ /* 0x040ff000000018ff */
[C---:B------:R-:W-:Y:S08]  /*8460*/  HMMA.16816.F32 R44, R48.reuse, R184, RZ ;  /* 0x000000b8302c723c */ /* 0x040ff000000018ff */
[----:B------:R-:W-:Y:S01]  /*8470*/  HMMA.16816.F32 R48, R48, R186, RZ ;  /* 0x000000ba3030723c */ /* 0x000fe200000018ff */
[----:B------:R-:W-:Y:S07]  /*8480*/  LDSM.16.M88.4 R184, [R242] ;  /* 0x00000000f2b8783b */ /* 0x000fee0000000200 */
[C---:B------:R-:W-:Y:S08]  /*8490*/  HMMA.16816.F32 R4, R188.reuse, R192, R4 ;  /* 0x000000c0bc04723c */ /* 0x040ff00000001804 */
        /* <DEDUP_REMOVED lines=19> */
[----:B------:R-:W-:Y:S07]  /*85d0*/  LDSM.16.M88.4 R192, [R229+-0x9000] ;  /* 0xff700000e5c0783b */ /* 0x000fee0000000200 */
[C---:B--2---:R-:W-:Y:S08]  /*85e0*/  HMMA.16816.F32 R12, R184.reuse, R196, R12 ;  /* 0x000000c4b80c723c */ /* 0x044ff0000000180c */
[C---:B------:R-:W-:Y:S01]  /*85f0*/  HMMA.16816.F32 R16, R184.reuse, R198, R16 ;  /* 0x000000c6b810723c */ /* 0x040fe20000001810 */
[----:B------:R-:W-:Y:S07]  /*8600*/  LDSM.16.M88.4 R196, [R229+-0x8800] ;  /* 0xff780000e5c4783b */ /* 0x000fee0000000200 */
[C---:B---3--:R-:W-:Y:S08]  /*8610*/  HMMA.16816.F32 R20, R184.reuse, R200, R20 ;  /* 0x000000c8b814723c */ /* 0x048ff00000001814 */
[C---:B------:R-:W-:Y:S01]  /*8620*/  HMMA.16816.F32 R24, R184.reuse, R202, R24 ;  /* 0x000000cab818723c */ /* 0x040fe20000001818 */
[----:B------:R-:W-:Y:S07]  /*8630*/  LDSM.16.M88.4 R200, [R229+-0x8000] ;  /* 0xff800000e5c8783b */ /* 0x000fee0000000200 */
[C---:B----4-:R-:W-:Y:S08]  /*8640*/  HMMA.16816.F32 R28, R184.reuse, R204, R28 ;  /* 0x000000ccb81c723c */ /* 0x050ff0000000181c */
[C---:B------:R-:W-:Y:S01]  /*8650*/  HMMA.16816.F32 R32, R184.reuse, R206, R32 ;  /* 0x000000ceb820723c */ /* 0x040fe20000001820 */
[----:B------:R-:W-:Y:S07]  /*8660*/  LDSM.16.M88.4 R204, [R229+-0x7800] ;  /* 0xff880000e5cc783b */ /* 0x000fee0000000200 */
[C---:B-----5:R-:W-:Y:S08]  /*8670*/  HMMA.16816.F32 R36, R184.reuse, R188, R36 ;  /* 0x000000bcb824723c */ /* 0x060ff00000001824 */
[C---:B------:R-:W-:Y:S01]  /*8680*/  HMMA.16816.F32 R40, R184.reuse, R190, R40 ;  /* 0x000000beb828723c */ /* 0x040fe20000001828 */
[----:B------:R-:W1:Y:S07]  /*8690*/  LDSM.16.M88.4 R188, [R241] ;  /* 0x00000000f1bc783b */ /* 0x000e6e0000000200 */
[C---:B------:R-:W-:Y:S08]  /*86a0*/  HMMA.16816.F32 R44, R184.reuse, R208, R44 ;  /* 0x000000d0b82c723c */ /* 0x040ff0000000182c */
[----:B------:R-:W-:Y:S01]  /*86b0*/  HMMA.16816.F32 R48, R184, R210, R48 ;  /* 0x000000d2b830723c */ /* 0x000fe20000001830 */
[----:B------:R-:W2:Y:S08]  /*86c0*/  LDSM.16.M88.4 R184, [R229+-0x7000] ;  /* 0xff900000e5b8783b */ /* 0x000eb00000000200 */
[----:B------:R-:W3:Y:S01]  /*86d0*/  LDSM.16.M88.4 R208, [R229+-0x6800] ;  /* 0xff980000e5d0783b */ /* 0x000ee20000000200 */
        /* <DEDUP_REMOVED lines=17> */
[----:B------:R-:W2:Y:S08]  /*87f0*/  LDSM.16.M88.4 R188, [R228+0x5000] ;  /* 0x00500000e4bc783b */ /* 0x000eb00000000200 */
[----:B------:R-:W3:Y:S01]  /*8800*/  LDSM.16.M88.4 R208, [R228+0x5800] ;  /* 0x00580000e4d0783b */ /* 0x000ee20000000200 */
        /* <DEDUP_REMOVED lines=40> */
[----:B------:R-:W-:Y:S07]  /*8a90*/  LDSM.16.M88.4 R192, [R229+-0x6000] ;  /* 0xffa00000e5c0783b */ /* 0x000fee0000000200 */
[C---:B------:R-:W-:Y:S08]  /*8aa0*/  HMMA.16816.F32 R12, R184.reuse, R196, R12 ;  /* 0x000000c4b80c723c */ /* 0x040ff0000000180c */
        /* <DEDUP_REMOVED lines=8> */
[C---:B--2---:R-:W-:Y:S08]  /*8b30*/  HMMA.16816.F32 R36, R184.reuse, R188, R36 ;  /* 0x000000bcb824723c */ /* 0x044ff00000001824 */
[C---:B------:R-:W-:Y:S01]  /*8b40*/  HMMA.16816.F32 R40, R184.reuse, R190, R40 ;  /* 0x000000beb828723c */ /* 0x040fe20000001828 */
[----:B------:R-:W1:Y:S07]  /*8b50*/  LDSM.16.M88.4 R188, [R241+0x4000] ;  /* 0x00400000f1bc783b */ /* 0x000e6e0000000200 */
[C---:B---3--:R-:W-:Y:S08]  /*8b60*/  HMMA.16816.F32 R44, R184.reuse, R208, R44 ;  /* 0x000000d0b82c723c */ /* 0x048ff0000000182c */
        /* <DEDUP_REMOVED lines=116> */
[----:B------:R-:W-:Y:S01]  /*92b0*/  LDSM.16.M88.4 R208, [R230+0xa000] ;  /* 0x00a00000e6d0783b */ /* 0x000fe20000000200 */
        /* <DEDUP_REMOVED lines=17> */
[----:B------:R-:W1:Y:S07]  /*93d0*/  LDSM.16.M88.4 R188, [R230+0xb000] ;  /* 0x00b00000e6bc783b */ /* 0x000e6e0000000200 */
[C---:B---3--:R-:W-:Y:S01]  /*93e0*/  HMMA.16816.F32 R4, R196.reuse, R200, R4 ;  /* 0x000000c8c404723c */ /* 0x048fe20000001804 */
[----:B------:R-:W3:Y:S07]  /*93f0*/  LDSM.16.M88.4 R192, [R230+0xb800] ;  /* 0x00b80000e6c0783b */ /* 0x000eee0000000200 */
[C---:B------:R-:W-:Y:S01]  /*9400*/  HMMA.16816.F32 R8, R196.reuse, R202, R8 ;  /* 0x000000cac408723c */ /* 0x040fe20000001808 */
[----:B------:R-:W-:Y:S07]  /*9410*/  LDSM.16.M88.4 R200, [R241+0xc000] ;  /* 0x00c00000f1c8783b */ /* 0x000fee0000000200 */
[C---:B----4-:R-:W-:Y:S08]  /*9420*/  HMMA.16816.F32 R12, R196.reuse, R204, R12 ;  /* 0x000000ccc40c723c */ /* 0x050ff0000000180c */
[C---:B------:R-:W-:Y:S01]  /*9430*/  HMMA.16816.F32 R16, R196.reuse, R206, R16 ;  /* 0x000000cec410723c */ /* 0x040fe20000001810 */
[----:B------:R-:W4:Y:S07]  /*9440*/  LDSM.16.M88.4 R204, [R229] ;  /* 0x00000000e5cc783b */ /* 0x000f2e0000000200 */
[C---:B------:R-:W-:Y:S08]  /*9450*/  HMMA.16816.F32 R20, R196.reuse, R208, R20 ;  /* 0x000000d0c414723c */ /* 0x040ff00000001814 */
[C---:B------:R-:W-:Y:S08]  /*9460*/  HMMA.16816.F32 R24, R196.reuse, R210, R24 ;  /* 0x000000d2c418723c */ /* 0x040ff00000001818 */
[C---:B--2---:R-:W-:Y:S08]  /*9470*/  HMMA.16816.F32 R28, R196.reuse, R184, R28 ;  /* 0x000000b8c41c723c */ /* 0x044ff0000000181c */
[C---:B------:R-:W-:Y:S01]  /*9480*/  HMMA.16816.F32 R32, R196.reuse, R186, R32 ;  /* 0x000000bac420723c */ /* 0x040fe20000001820 */
[----:B------:R-:W2:Y:S07]  /*9490*/  LDSM.16.M88.4 R184, [R229+0x800] ;  /* 0x00080000e5b8783b */ /* 0x000eae0000000200 */
[C---:B-1----:R-:W-:Y:S08]  /*94a0*/  HMMA.16816.F32 R36, R196.reuse, R188, R36 ;  /* 0x000000bcc424723c */ /* 0x042ff00000001824 */
[C---:B------:R-:W-:Y:S08]  /*94b0*/  HMMA.16816.F32 R40, R196.reuse, R190, R40 ;  /* 0x000000bec428723c */ /* 0x040ff00000001828 */
[C---:B---3--:R-:W-:Y:S08]  /*94c0*/  HMMA.16816.F32 R44, R196.reuse, R192, R44 ;  /* 0x000000c0c42c723c */ /* 0x048ff0000000182c */
[----:B------:R-:W-:Y:S08]  /*94d0*/  HMMA.16816.F32 R48, R196, R194, R48 ;  /* 0x000000c2c430723c */ /* 0x000ff00000001830 */
[C---:B----4-:R-:W-:Y:S08]  /*94e0*/  HMMA.16816.F32 R4, R200.reuse, R204, R4 ;  /* 0x000000ccc804723c */ /* 0x050ff00000001804 */
[C---:B------:R-:W-:Y:S08]  /*94f0*/  HMMA.16816.F32 R8, R200.reuse, R206, R8 ;  /* 0x000000cec808723c */ /* 0x040ff00000001808 */
[C---:B--2---:R-:W-:Y:S08]  /*9500*/  HMMA.16816.F32 R12, R200.reuse, R184, R12 ;  /* 0x000000b8c80c723c */ /* 0x044ff0000000180c */
        /* <DEDUP_REMOVED lines=26> */
[----:B------:R-:W1:Y:S10]  /*96b0*/  MUFU.TANH R186, R16 ;  /* 0x0000001000ba7308 */ /* 0x000e740000002400 */
[----:B------:R-:W1:Y:S01]  /*96c0*/  MUFU.TANH R185, R17 ;  /* 0x0000001100b97308 */ /* 0x000e620000002400 */
[----:B-----5:R-:W5:Y:S01]  /*96d0*/  LDSM.16.M88.4 R8, [R229+0x1800] ;  /* 0x00180000e508783b */ /* 0x020f620000000200 */
[C---:B----4-:R-:W-:Y:S08]  /*96e0*/  HMMA.16816.F32 R20, R200.reuse, R4, R20 ;  /* 0x00000004c814723c */ /* 0x050ff00000001814 */
[----:B------:R-:W4:Y:S01]  /*96f0*/  MUFU.TANH R192, R18 ;  /* 0x0000001200c07308 */ /* 0x000f220000002400 */
[C---:B------:R-:W-:Y:S01]  /*9700*/  HMMA.16816.F32 R24, R200.reuse, R6, R24 ;  /* 0x00000006c818723c */ /* 0x040fe20000001818 */
[----:B------:R-:W1:Y:S08]  /*9710*/  LDSM.16.M88.4 R4, [R229+0x2000] ;  /* 0x00200000e504783b */ /* 0x000e700000000200 */
[----:B------:R-:W1:Y:S06]  /*9720*/  MUFU.TANH R193, R19 ;  /* 0x0000001300c17308 */ /* 0x000e6c0000002400 */
[----:B------:R-:W-:Y:S04]  /*9730*/  FMUL.FTZ R20, R20, c[0x0][0x320] ;  /* 0x0000c80014147a20 */ /* 0x000fe80000410000 */
[----:B------:R-:W1:Y:S01]  /*9740*/  MUFU.TANH R190, R12 ;  /* 0x0000000c00be7308 */ /* 0x000e620000002400 */
[----:B------:R-:W-:Y:S02]  /*9750*/  FMUL.FTZ R21, R21, c[0x0][0x320] ;  /* 0x0000c80015157a20 */ /* 0x000fe40000410000 */
[----:B------:R-:W-:Y:S02]  /*9760*/  FMUL.FTZ R22, R22, c[0x0][0x320] ;  /* 0x0000c80016167a20 */ /* 0x000fe40000410000 */
[----:B------:R-:W-:Y:S02]  /*9770*/  FMUL.FTZ R23, R23, c[0x0][0x320] ;  /* 0x0000c80017177a20 */ /* 0x000fe40000410000 */
[----:B------:R-:W-:Y:S02]  /*9780*/  FMUL.FTZ R24, R24, c[0x0][0x320] ;  /* 0x0000c80018187a20 */ /* 0x000fe40000410000 */
[----:B------:R-:W-:Y:S01]  /*9790*/  FMUL.FTZ R25, R25, c[0x0][0x320] ;  /* 0x0000c80019197a20 */ /* 0x000fe20000410000 */
[----:B------:R-:W2:Y:S01]  /*97a0*/  MUFU.TANH R184, R20 ;  /* 0x0000001400b87308 */ /* 0x000ea20000002400 */
[----:B------:R-:W-:Y:S02]  /*97b0*/  FMUL.FTZ R26, R26, c[0x0][0x320] ;  /* 0x0000c8001a1a7a20 */ /* 0x000fe40000410000 */
[----:B------:R-:W-:Y:S01]  /*97c0*/  FMUL.FTZ R27, R27, c[0x0][0x320] ;  /* 0x0000c8001b1b7a20 */ /* 0x000fe20000410000 */
[C---:B-----5:R-:W-:Y:S06]  /*97d0*/  HMMA.16816.F32 R28, R200.reuse, R8, R28 ;  /* 0x00000008c81c723c */ /* 0x060fec000000181c */
[----:B------:R-:W2:Y:S02]  /*97e0*/  MUFU.TANH R132, R21 ;  /* 0x0000001500847308 */ /* 0x000ea40000002400 */
[C---:B------:R-:W-:Y:S01]  /*97f0*/  HMMA.16816.F32 R32, R200.reuse, R10, R32 ;  /* 0x0000000ac820723c */ /* 0x040fe20000001820 */
[----:B------:R-:W5:Y:S01]  /*9800*/  LDSM.16.M88.4 R8, [R229+0x2800] ;  /* 0x00280000e508783b */ /* 0x000f620000000200 */
[----:B------:R-:W-:Y:S06]  /*9810*/  DEPBAR.LE SB0, 0x0 ;  /* 0x000080000000791a */ /* 0x000fec0000000000 */
[----:B------:R2:W2:Y:S01]  /*9820*/  MUFU.TANH R188, R22 ;  /* 0x0000001600bc7308 */ /* 0x0004a20000002400 */
[----:B------:R-:W-:Y:S01]  /*9830*/  BAR.SYNC.DEFER_BLOCKING 0x0 ;  /* 0x0000000000007b1d */ /* 0x000fe20000010000 */
[C---:B-1----:R-:W-:Y:S06]  /*9840*/  HMMA.16816.F32 R36, R200.reuse, R4, R36 ;  /* 0x00000004c824723c */ /* 0x042fec0000001824 */
[----:B------:R-:W-:Y:S02]  /*9850*/  FMUL.FTZ R28, R28, c[0x0][0x320] ;  /* 0x0000c8001c1c7a20 */ /* 0x000fe40000410000 */
[----:B------:R1:W1:Y:S01]  /*9860*/  MUFU.TANH R187, R23 ;  /* 0x0000001700bb7308 */ /* 0x0002620000002400 */
[C---:B------:R-:W-:Y:S03]  /*9870*/  HMMA.16816.F32 R40, R200.reuse, R6, R40 ;  /* 0x00000006c828723c */ /* 0x040fe60000001828 */
[----:B------:R-:W-:Y:S02]  /*9880*/  FMUL.FTZ R29, R29, c[0x0][0x320] ;  /* 0x0000c8001d1d7a20 */ /* 0x000fe40000410000 */
[----:B------:R-:W-:Y:S02]  /*9890*/  FMUL.FTZ R30, R30, c[0x0][0x320] ;  /* 0x0000c8001e1e7a20 */ /* 0x000fe40000410000 */
[----:B------:R-:W-:Y:S02]  /*98a0*/  FMUL.FTZ R31, R31, c[0x0][0x320] ;  /* 0x0000c8001f1f7a20 */ /* 0x000fe40000410000 */
[----:B------:R3:W3:Y:S03]  /*98b0*/  MUFU.TANH R189, R13 ;  /* 0x0000000d00bd7308 */ /* 0x0006e60000002400 */
[----:B------:R-:W-:Y:S02]  /*98c0*/  FMUL.FTZ R32, R32, c[0x0][0x320] ;  /* 0x0000c80020207a20 */ /* 0x000fe40000410000 */
[----:B------:R-:W-:Y:S02]  /*98d0*/  FMUL.FTZ R33, R33, c[0x0][0x320] ;  /* 0x0000c80021217a20 */ /* 0x000fe40000410000 */
[----:B------:R-:W-:Y:S02]  /*98e0*/  FMUL.FTZ R34, R34, c[0x0][0x320] ;  /* 0x0000c80022227a20 */ /* 0x000fe40000410000 */
[----:B------:R-:W-:Y:S01]  /*98f0*/  FMUL.FTZ R35, R35, c[0x0][0x320] ;  /* 0x0000c80023237a20 */ /* 0x000fe20000410000 */
[----:B------:R3:W3:Y:S01]  /*9900*/  MUFU.TANH R198, R14 ;  /* 0x0000000e00c67308 */ /* 0x0006e20000002400 */
[----:B--2---:R-:W-:Y:S01]  /*9910*/  FMUL.FTZ R22, R37, c[0x0][0x320] ;  /* 0x0000c80025167a20 */ /* 0x004fe20000410000 */
[C---:B-----5:R-:W-:Y:S03]  /*9920*/  HMMA.16816.F32 R44, R200.reuse, R8, R44 ;  /* 0x00000008c82c723c */ /* 0x060fe6000000182c */
[----:B-1----:R-:W-:Y:S02]  /*9930*/  FMUL.FTZ R23, R36, c[0x0][0x320] ;  /* 0x0000c80024177a20 */ /* 0x002fe40000410000 */
[----:B------:R-:W-:Y:S03]  /*9940*/  FMUL.FTZ R38, R38, c[0x0][0x320] ;  /* 0x0000c80026267a20 */ /* 0x000fe60000410000 */
[----:B------:R1:W2:Y:S01]  /*9950*/  MUFU.TANH R199, R15 ;  /* 0x0000000f00c77308 */ /* 0x0002a20000002400 */
[----:B------:R-:W-:Y:S03]  /*9960*/  HMMA.16816.F32 R48, R200, R10, R48 ;  /* 0x0000000ac830723c */ /* 0x000fe60000001830 */
[----:B------:R-:W-:Y:S02]  /*9970*/  FMUL.FTZ R39, R39, c[0x0][0x320] ;  /* 0x0000c80027277a20 */ /* 0x000fe40000410000 */
[----:B------:R-:W-:Y:S02]  /*9980*/  FMUL.FTZ R21, R40, c[0x0][0x320] ;  /* 0x0000c80028157a20 */ /* 0x000fe40000410000 */
[----:B------:R-:W-:Y:S02]  /*9990*/  FMUL.FTZ R20, R41, c[0x0][0x320] ;  /* 0x0000c80029147a20 */ /* 0x000fe40000410000 */
[----:B------:R-:W1:Y:S03]  /*99a0*/  MUFU.TANH R24, R24 ;  /* 0x0000001800187308 */ /* 0x000e660000002400 */
[----:B------:R-:W-:Y:S02]  /*99b0*/  FMUL.FTZ R42, R42, c[0x0][0x320] ;  /* 0x0000c8002a2a7a20 */ /* 0x000fe40000410000 */
[----:B------:R-:W-:Y:S02]  /*99c0*/  FMUL.FTZ R43, R43, c[0x0][0x320] ;  /* 0x0000c8002b2b7a20 */ /* 0x000fe40000410000 */
[----:B------:R-:W-:Y:S02]  /*99d0*/  FMUL.FTZ R19, R44, c[0x0][0x320] ;  /* 0x0000c8002c137a20 */ /* 0x000fe40000410000 */
[----:B------:R-:W-:Y:S01]  /*99e0*/  FMUL.FTZ R18, R45, c[0x0][0x320] ;  /* 0x0000c8002d127a20 */ /* 0x000fe20000410000 */
        /* <DEDUP_REMOVED lines=34> */
[C---:B--234-:R-:W-:Y:S01]  /*9c10*/  IADD3 R217, R245.reuse, 0xc0, RZ ;  /* 0x000000c0f5d97810 */ /* 0x05cfe20007ffe0ff */
[----:B------:R-:W2:Y:S01]  /*9c20*/  LDL R2, [R1+0x18] ;  /* 0x0000180001027983 */ /* 0x000ea20000100800 */
[----:B------:R-:W-:Y:S01]  /*9c30*/  IADD3 R7, R245, 0x80, RZ ;  /* 0x00000080f5077810 */ /* 0x000fe20007ffe0ff */
[----:B------:R-:W-:Y:S01]  /*9c40*/  IMAD.MOV.U32 R3, RZ, RZ, c[0x0][0x2b8] ;  /* 0x0000ae00ff037624 */ /* 0x000fe200078e00ff */
[----:B------:R-:W-:Y:S01]  /*9c50*/  SHF.R.S32.HI R217, RZ, 0x1f, R217 ;  /* 0x0000001fffd97819 */ /* 0x000fe200000114d9 */
[----:B------:R-:W3:Y:S01]  /*9c60*/  LDL R0, [R1+0x10] ;  /* 0x0000100001007983 */ /* 0x000ee20000100800 */
[----:B------:R-:W-:Y:S01]  /*9c70*/  SHF.R.S32.HI R7, RZ, 0x1f, R7 ;  /* 0x0000001fff077819 */ /* 0x000fe20000011407 */
[----:B------:R-:W-:Y:S01]  /*9c80*/  IMAD.MOV.U32 R246, RZ, RZ, RZ ;  /* 0x000000fffff67224 */ /* 0x000fe200078e00ff */
[----:B------:R-:W-:Y:S01]  /*9c90*/  ISETP.NE.AND P1, PT, R3, 0x1, PT ;  /* 0x000000010300780c */ /* 0x000fe20003f25270 */
[----:B------:R-:W4:Y:S01]  /*9ca0*/  LDL.64 R222, [R1+0x28] ;  /* 0x0000280001de7983 */ /* 0x000f220000100a00 */
[C---:B------:R-:W-:Y:S01]  /*9cb0*/  IADD3 R8, R245.reuse, 0x40, RZ ;  /* 0x00000040f5087810 */ /* 0x040fe20007ffe0ff */
[----:B------:R-:W-:Y:S03]  /*9cc0*/  IMAD.SHL.U32 R36, R245, 0x2, RZ ;  /* 0x00000002f5247824 */ /* 0x000fe600078e00ff */
[----:B------:R-:W-:Y:S01]  /*9cd0*/  SHF.R.S32.HI R8, RZ, 0x1f, R8 ;  /* 0x0000001fff087819 */ /* 0x000fe20000011408 */
[----:B------:R-:W5:Y:S04]  /*9ce0*/  LDL R216, [R1+0x38] ;  /* 0x0000380001d87983 */ /* 0x000f680000100800 */
[----:B------:R-:W4:Y:S06]  /*9cf0*/  LDL.64 R220, [R1+0x20] ;  /* 0x0000200001dc7983 */ /* 0x000f2c0000100a00 */
        /* <DEDUP_REMOVED lines=9> */
[----:B------:R-:W-:Y:S02]  /*9d90*/  @!P6 LEA R4, P0, R3, c[0x0][0x2a0], 0x2 ;  /* 0x0000a8000304ea11 */ /* 0x000fe400078010ff */
[----:B------:R-:W-:Y:S01]  /*9da0*/  IADD3 R216, R245, 0xc0, RZ ;  /* 0x000000c0f5d87810 */ /* 0x000fe20007ffe0ff */
[----:B------:R-:W-:Y:S01]  /*9db0*/  IMAD R252, R0, c[0x0][0x2b8], R2 ;  /* 0x0000ae0000fc7a24 */ /* 0x000fe200078e0202 */
[----:B------:R-:W-:Y:S02]  /*9dc0*/  @!P6 LEA.HI.X R5, R3, c[0x0][0x2a4], R5, 0x2, P0 ;  /* 0x0000a9000305ea11 */ /* 0x000fe400000f1405 */
[----:B------:R-:W-:Y:S01]  /*9dd0*/  SHF.L.U64.HI R10, R216, 0x1, R217 ;  /* 0x00000001d80a7819 */ /* 0x000fe200000102d9 */
[----:B------:R-:W-:Y:S01]  /*9de0*/  IMAD.WIDE.U32 R2, R252, c[0x0][0x1e0], RZ ;  /* 0x00007800fc027a25 */ /* 0x000fe200078e00ff */
[----:B------:R-:W-:Y:S01]  /*9df0*/  SHF.R.S32.HI R0, RZ, 0x1f, R252 ;  /* 0x0000001fff007819 */ /* 0x000fe200000114fc */
[----:B------:R-:W2:Y:S01]  /*9e00*/  @!P6 LDG.E R246, [R4.64] ;  /* 0x0000000604f6e981 */ /* 0x000ea2000c1e1900 */
[C---:B------:R-:W-:Y:S01]  /*9e10*/  IADD3 R217, R245.reuse, 0x80, RZ ;  /* 0x00000080f5d97810 */ /* 0x040fe20007ffe0ff */
[----:B------:R-:W-:Y:S01]  /*9e20*/  IMAD.SHL.U32 R41, R216, 0x2, RZ ;  /* 0x00000002d8297824 */ /* 0x000fe200078e00ff */
[----:B------:R-:W-:Y:S01]  /*9e30*/  IADD3 R216, R245, 0x40, RZ ;  /* 0x00000040f5d87810 */ /* 0x000fe20007ffe0ff */
[----:B------:R-:W-:Y:S01]  /*9e40*/  IMAD R0, R0, c[0x0][0x1e0], RZ ;  /* 0x0000780000007a24 */ /* 0x000fe200078e02ff */
[C---:B------:R-:W-:Y:S01]  /*9e50*/  SHF.L.U64.HI R9, R217.reuse, 0x1, R7 ;  /* 0x00000001d9097819 */ /* 0x040fe20000010207 */
[----:B------:R-:W-:Y:S01]  /*9e60*/  IMAD.SHL.U32 R40, R217, 0x2, RZ ;  /* 0x00000002d9287824 */ /* 0x000fe200078e00ff */
[----:B------:R-:W-:Y:S01]  /*9e70*/  SHF.R.S32.HI R7, RZ, 0x1f, R245 ;  /* 0x0000001fff077819 */ /* 0x000fe200000114f5 */
[----:B------:R-:W-:Y:S01]  /*9e80*/  IMAD R0, R252, c[0x0][0x1e4], R0 ;  /* 0x00007900fc007a24 */ /* 0x000fe200078e0200 */
[C---:B------:R-:W-:Y:S01]  /*9e90*/  SHF.L.U64.HI R8, R216.reuse, 0x1, R8 ;  /* 0x00000001d8087819 */ /* 0x040fe20000010208 */
[----:B------:R-:W-:Y:S01]  /*9ea0*/  IMAD.SHL.U32 R37, R216, 0x2, RZ ;  /* 0x00000002d8257824 */ /* 0x000fe200078e00ff */
[----:B------:R-:W-:Y:S01]  /*9eb0*/  SHF.L.U64.HI R7, R245, 0x1, R7 ;  /* 0x00000001f5077819 */ /* 0x000fe20000010207 */
        /* <DEDUP_REMOVED lines=11> */
.L_x_1540:
        /* <DEDUP_REMOVED lines=22> */
[----:B-1----:R-:W-:Y:S03]  /*a0d0*/  IMAD.X R15, R4, 0x1, R10, P0 ;  /* 0x00000001040f7824 */ /* 0x002fe600000e060a */
[----:B------:R1:W3:Y:S04]  /*a0e0*/  SHFL.IDX PT, R4, R5, 0x2, 0x181f ;  /* 0x00581f0005047f89 */ /* 0x0002e800000e0000 */
[----:B------:R4:W-:Y:S01]  /*a0f0*/  LDGSTS.E.BYPASS.LTC128B.128 [R243+0x15100], [R14.64], !P1 ;  /* 0x151000000ef37fae */ /* 0x0009e2000c901d46 */
[----:B-----5:R-:W-:Y:S05]  /*a100*/  IADD3 R12, P0, R0, R36, RZ ;  /* 0x00000024000c7210 */ /* 0x020fea0007f1e0ff */
[----:B--2---:R-:W-:Y:S05]  /*a110*/  IMAD.X R13, R2, 0x1, R7, P0 ;  /* 0x00000001020d7824 */ /* 0x004fea00000e0607 */
[----:B------:R2:W-:Y:S02]  /*a120*/  LDGSTS.E.BYPASS.LTC128B.128 [R243+0xd100], [R12.64], !P4 ;  /* 0x0d1000000cf37fae */ /* 0x0005e4000e101d46 */
[----:B--2---:R-:W-:Y:S05]  /*a130*/  IADD3 R12, P0, R0, R37, RZ ;  /* 0x00000025000c7210 */ /* 0x004fea0007f1e0ff */
[----:B------:R-:W-:Y:S01]  /*a140*/  IMAD.X R13, R2, 0x1, R8, P0 ;  /* 0x00000001020d7824 */ /* 0x000fe200000e0608 */
[----:B----4-:R-:W-:Y:S04]  /*a150*/  IADD3 R14, P0, R0, R40, RZ ;  /* 0x00000028000e7210 */ /* 0x010fe80007f1e0ff */
[----:B------:R2:W-:Y:S01]  /*a160*/  LDGSTS.E.BYPASS.LTC128B.128 [R243+0x10100], [R12.64], !P3 ;  /* 0x101000000cf37fae */ /* 0x0005e2000d901d46 */
[----:B------:R-:W-:Y:S05]  /*a170*/  IMAD.X R15, R2, 0x1, R9, P0 ;  /* 0x00000001020f7824 */ /* 0x000fea00000e0609 */
[----:B------:R4:W-:Y:S01]  /*a180*/  LDGSTS.E.BYPASS.LTC128B.128 [R243+0x13100], [R14.64], !P2 ;  /* 0x131000000ef37fae */ /* 0x0009e2000d101d46 */
[----:B--2---:R-:W-:Y:S03]  /*a190*/  IADD3 R12, P0, R0, R41, RZ ;  /* 0x00000029000c7210 */ /* 0x004fe60007f1e0ff */
[----:B------:R1:W2:Y:S02]  /*a1a0*/  SHFL.IDX PT, R0, R6, 0x2, 0x181f ;  /* 0x00581f0006007f89 */ /* 0x0002a400000e0000 */
[----:B------:R-:W-:Y:S01]  /*a1b0*/  IMAD.X R13, R2, 0x1, R10, P0 ;  /* 0x00000001020d7824 */ /* 0x000fe200000e060a */
[----:B----4-:R-:W-:Y:S02]  /*a1c0*/  SEL R15, RZ, 0x10, P2 ;  /* 0x00000010ff0f7807 */ /* 0x010fe40001000000 */
[----:B------:R-:W-:Y:S02]  /*a1d0*/  SEL R14, RZ, 0x10, P1 ;  /* 0x00000010ff0e7807 */ /* 0x000fe40000800000 */
[----:B------:R4:W-:Y:S02]  /*a1e0*/  LDGSTS.E.BYPASS.LTC128B.128 [R243+0x16100], [R12.64], !P1 ;  /* 0x161000000cf37fae */ /* 0x0009e4000c901d46 */
[----:B----4-:R-:W-:Y:S02]  /*a1f0*/  SEL R12, RZ, 0x10, P3 ;  /* 0x00000010ff0c7807 */ /* 0x010fe40001800000 */
.L_x_1541:
[C---:B-123--:R-:W-:Y:S02]  /*a200*/  ISETP.NE.U32.AND P2, PT, R11.reuse, RZ, PT ;  /* 0x000000ff0b00720c */ /* 0x04efe40003f45070 */
        /* <DEDUP_REMOVED lines=27> */
.L_x_1482:
[----:B--234-:R-:W-:Y:S05]  /*a3c0*/  BSYNC B0 ;  /* 0x0000000000007941 */ /* 0x01cfea0003800000 */
.L_x_1481:
[----:B------:R-:W2:Y:S01]  /*a3d0*/  LDL R4, [R1+0x40] ;  /* 0x0000400001047983 */ /* 0x000ea20000100800 */
[----:B------:R-:W-:Y:S02]  /*a3e0*/  IMAD.MOV.U32 R5, RZ, RZ, c[0x0][0x2c4] ;  /* 0x0000b100ff057624 */ /* 0x000fe400078e00ff */
[----:B------:R-:W-:Y:S01]  /*a3f0*/  IMAD R0, R247, -0x60, RZ ;  /* 0xffffffa0f7007824 */ /* 0x000fe200078e02ff */
[----:B------:R-:W2:Y:S02]  /*a400*/  LDL R3, [R1+0x4c] ;  /* 0x00004c0001037983 */ /* 0x000ea40000100800 */
[----:B------:R-:W-:Y:S02]  /*a410*/  ISETP.NE.AND P0, PT, R5, 0x1, PT ;  /* 0x000000010500780c */ /* 0x000fe40003f05270 */
[----:B------:R-:W3:Y:S04]  /*a420*/  LDL R2, [R1+0x50] ;  /* 0x0000500001027983 */ /* 0x000ee80000100800 */
[----:B------:R-:W0:Y:S01]  /*a430*/  LDGDEPBAR ;  /* 0x00000000000079af */ /* 0x000e220000000000 */
[----:B--2---:R-:W-:Y:S01]  /*a440*/  IADD3 R4, R3, R4, RZ ;  /* 0x0000000403047210 */ /* 0x004fe20007ffe0ff */
[----:B------:R-:W-:Y:S01]  /*a450*/  IMAD.MOV.U32 R3, RZ, RZ, c[0x0][0x2ac] ;  /* 0x0000ab00ff037624 */ /* 0x000fe200078e00ff */
[----:B---3--:R-:W-:Y:S04]  /*a460*/  IADD3 R0, -R2, 0x1, R0 ;  /* 0x0000000102007810 */ /* 0x008fe80007ffe100 */
[----:B------:R-:W-:Y:S04]  /*a470*/  @P0 IMAD.HI.U32 R2, R4, c[0x0][0x2c8], RZ ;  /* 0x0000b20004020a27 */ /* 0x000fe800078e00ff */
[----:B------:R-:W-:Y:S01]  /*a480*/  IMAD R0, R3, c[0x0][0x1d0], R0 ;  /* 0x0000740003007a24 */ /* 0x000fe200078e0200 */
[----:B------:R-:W-:Y:S04]  /*a490*/  @P0 SHF.R.U32.HI R4, RZ, c[0x0][0x2cc], R2 ;  /* 0x0000b300ff040a19 */ /* 0x000fe80000011602 */
[----:B------:R-:W-:Y:S01]  /*a4a0*/  IADD3 R5, R0, -c[0x0][0x168], RZ ;  /* 0x80005a0000057a10 */ /* 0x000fe20007ffe0ff */
[----:B------:R-:W-:-:S05]  /*a4b0*/  BRA.DIV ~URZ, `(.L_x_1485) ;  /* 0x0000cf227f007947 */ /* 0x000fca000b800000 */
[----:B------:R2:W3:Y:S02]  /*a4c0*/  SHFL.IDX PT, R0, R4, RZ, 0x1c1f ;  /* 0x001c1fff04007589 */ /* 0x0004e400000e0000 */
.L_x_1542:
[----:B---3--:R-:W-:Y:S05]  /*a4d0*/  IMAD.IADD R0, R5, 0x1, R0 ;  /* 0x0000000105007824 */ /* 0x008fea00078e0200 */
[C---:B------:R-:W-:Y:S02]  /*a4e0*/  ISETP.GT.AND P0, PT, R0.reuse, RZ, PT ;  /* 0x000000ff0000720c */ /* 0x040fe40003f04270 */
[C---:B------:R-:W-:Y:S02]  /*a4f0*/  ISETP.GT.AND P1, PT, R0.reuse, 0x1, PT ;  /* 0x000000010000780c */ /* 0x040fe40003f24270 */
[----:B------:R-:W-:Y:S02]  /*a500*/  ISETP.GT.AND P4, PT, R0, 0x9, PT ;  /* 0x000000090000780c */ /* 0x000fe40003f84270 */
[----:B------:R-:W-:Y:S02]  /*a510*/  FSEL R6, R196, -INF , P0 ;  /* 0xff800000c4067808 */ /* 0x000fe40000000000 */
[C---:B------:R-:W-:Y:S02]  /*a520*/  ISETP.GT.AND P0, PT, R0.reuse, 0x10, PT ;  /* 0x000000100000780c */ /* 0x040fe40003f04270 */
[C---:B------:R-:W-:Y:S02]  /*a530*/  ISETP.GT.AND P2, PT, R0.reuse, 0x8, PT ;  /* 0x000000080000780c */ /* 0x040fe40003f44270 */
[----:B------:R-:W-:Y:S02]  /*a540*/  FSEL R10, R195, -INF , P1 ;  /* 0xff800000c30a7808 */ /* 0x000fe40000800000 */
[C---:B------:R-:W-:Y:S02]  /*a550*/  ISETP.GT.AND P1, PT, R0.reuse, 0x11, PT ;  /* 0x000000110000780c */ /* 0x040fe40003f24270 */
[C---:B------:R-:W-:Y:S02]  /*a560*/  ISETP.GT.AND P3, PT, R0.reuse, 0x18, PT ;  /* 0x000000180000780c */ /* 0x040fe40003f64270 */
[----:B------:R-:W-:Y:S02]  /*a570*/  FSEL R12, R191, -INF , P4 ;  /* 0xff800000bf0c7808 */ /* 0x000fe40002000000 */
[----:B------:R-:W-:Y:S02]  /*a580*/  ISETP.GT.AND P4, PT, R0, 0x19, PT ;  /* 0x000000190000780c */ /* 0x000fe40003f84270 */
[----:B------:R-:W-:Y:S02]  /*a590*/  FSEL R197, R190, -INF , P0 ;  /* 0xff800000bec57808 */ /* 0x000fe40000000000 */
        /* <DEDUP_REMOVED lines=12> */
[----:B-1----:R-:W-:Y:S02]  /*a660*/  FSEL R203, R24, -INF , P3 ;  /* 0xff80000018cb7808 */ /* 0x002fe40001800000 */
[C---:B------:R-:W-:Y:S02]  /*a670*/  ISETP.GT.AND P3, PT, R0.reuse, 0x38, PT ;  /* 0x000000380000780c */ /* 0x040fe40003f64270 */
[----:B------:R-:W-:Y:S02]  /*a680*/  FSEL R202, R25, -INF , P4 ;  /* 0xff80000019ca7808 */ /* 0x000fe40002000000 */
[----:B------:R-:W-:Y:S02]  /*a690*/  ISETP.GT.AND P4, PT, R0, 0x39, PT ;  /* 0x000000390000780c */ /* 0x000fe40003f84270 */
[----:B------:R-:W-:Y:S02]  /*a6a0*/  FSEL R221, R28, -INF , P1 ;  /* 0xff8000001cdd7808 */ /* 0x000fe40000800000 */
[C---:B------:R-:W-:Y:S02]  /*a6b0*/  ISETP.GT.AND P2, PT, R0.reuse, 0x40, PT ;  /* 0x000000400000780c */ /* 0x040fe40003f44270 */
[----:B------:R-:W-:Y:S02]  /*a6c0*/  FSEL R220, R29, -INF , P0 ;  /* 0xff8000001ddc7808 */ /* 0x000fe40000000000 */
[C---:B------:R-:W-:Y:S02]  /*a6d0*/  ISETP.GT.AND P1, PT, R0.reuse, 0x41, PT ;  /* 0x000000410000780c */ /* 0x040fe40003f24270 */
[----:B------:R-:W-:Y:S02]  /*a6e0*/  ISETP.GT.AND P0, PT, R0, 0x48, PT ;  /* 0x000000480000780c */ /* 0x000fe40003f04270 */
[----:B------:R-:W-:Y:S02]  /*a6f0*/  FSEL R219, R32, -INF , P3 ;  /* 0xff80000020db7808 */ /* 0x000fe40001800000 */
[----:B------:R-:W-:Y:S02]  /*a700*/  FSEL R218, R33, -INF , P4 ;  /* 0xff80000021da7808 */ /* 0x000fe40002000000 */
        /* <DEDUP_REMOVED lines=14> */
[----:B------:R-:W-:Y:S01]  /*a7f0*/  FMNMX.FTZ R2, R6, R133, !PT ;  /* 0x0000008506027209 */ /* 0x000fe20007810000 */
[----:B------:R-:W1:Y:S03]  /*a800*/  SHFL.IDX PT, R0, R4, 0x1, 0x1c1f ;  /* 0x003c1f0004007f89 */ /* 0x000e6600000e0000 */
[----:B------:R-:W-:Y:S04]  /*a810*/  FMNMX.FTZ R2, R10, R2, !PT ;  /* 0x000000020a027209 */ /* 0x000fe80007810000 */
[----:B------:R-:W-:Y:S04]  /*a820*/  FMNMX.FTZ R2, R9, R2, !PT ;  /* 0x0000000209027209 */ /* 0x000fe80007810000 */
[----:B------:R-:W-:Y:S04]  /*a830*/  FMNMX.FTZ R2, R12, R2, !PT ;  /* 0x000000020c027209 */ /* 0x000fe80007810000 */
[----:B------:R-:W-:Y:S04]  /*a840*/  FMNMX.FTZ R2, R197, R2, !PT ;  /* 0x00000002c5027209 */ /* 0x000fe80007810000 */
[----:B------:R-:W-:Y:S04]  /*a850*/  FMNMX.FTZ R2, R196, R2, !PT ;  /* 0x00000002c4027209 */ /* 0x000fe80007810000 */
[----:B------:R-:W-:Y:S01]  /*a860*/  FMNMX.FTZ R2, R195, R2, !PT ;  /* 0x00000002c3027209 */ /* 0x000fe20007810000 */
[----:B-1----:R-:W-:Y:S03]  /*a870*/  IMAD.IADD R0, R5, 0x1, R0 ;  /* 0x0000000105007824 */ /* 0x002fe600078e0200 */
[----:B------:R-:W-:Y:S02]  /*a880*/  FMNMX.FTZ R2, R194, R2, !PT ;  /* 0x00000002c2027209 */ /* 0x000fe40007810000 */
[C---:B------:R-:W-:Y:S02]  /*a890*/  ISETP.GT.AND P0, PT, R0.reuse, RZ, PT ;  /* 0x000000ff0000720c */ /* 0x040fe40003f04270 */
[C---:B------:R-:W-:Y:S02]  /*a8a0*/  ISETP.GT.AND P1, PT, R0.reuse, 0x1, PT ;  /* 0x000000010000780c */ /* 0x040fe40003f24270 */
[----:B------:R-:W-:Y:S02]  /*a8b0*/  FSEL R5, R207, -INF , P0 ;  /* 0xff800000cf057808 */ /* 0x000fe40000000000 */
[----:B------:R-:W-:Y:S02]  /*a8c0*/  ISETP.GT.AND P0, PT, R0, 0x8, PT ;  /* 0x000000080000780c */ /* 0x000fe40003f04270 */
[----:B------:R-:W-:Y:S02]  /*a8d0*/  FSEL R8, R206, -INF , P1 ;  /* 0xff800000ce087808 */ /* 0x000fe40000800000 */
[----:B------:R-:W-:Y:S02]  /*a8e0*/  FMNMX.FTZ R3, R5, R134, !PT ;  /* 0x0000008605037209 */ /* 0x000fe40007810000 */
[----:B------:R-:W-:Y:S02]  /*a8f0*/  ISETP.GT.AND P1, PT, R0, 0x9, PT ;  /* 0x000000090000780c */ /* 0x000fe40003f24270 */
[----:B------:R-:W-:Y:S02]  /*a900*/  FSEL R7, R204, -INF , P0 ;  /* 0xff800000cc077808 */ /* 0x000fe40000000000 */
[----:B------:R-:W-:Y:S02]  /*a910*/  FMNMX.FTZ R3, R8, R3, !PT ;  /* 0x0000000308037209 */ /* 0x000fe40007810000 */
[C---:B------:R-:W-:Y:S02]  /*a920*/  ISETP.GT.AND P0, PT, R0.reuse, 0x10, PT ;  /* 0x000000100000780c */ /* 0x040fe40003f04270 */
[----:B------:R-:W-:Y:S02]  /*a930*/  FSEL R11, R205, -INF , P1 ;  /* 0xff800000cd0b7808 */ /* 0x000fe40000800000 */
[----:B--2---:R-:W-:Y:S02]  /*a940*/  FMNMX.FTZ R4, R7, R3, !PT ;  /* 0x0000000307047209 */ /* 0x004fe40007810000 */
[----:B------:R-:W-:Y:S02]  /*a950*/  ISETP.GT.AND P1, PT, R0, 0x11, PT ;  /* 0x000000110000780c */ /* 0x000fe40003f24270 */
[----:B------:R-:W-:Y:S02]  /*a960*/  FSEL R190, R198, -INF , P0 ;  /* 0xff800000c6be7808 */ /* 0x000fe40000000000 */
[----:B------:R-:W-:Y:S02]  /*a970*/  FMNMX.FTZ R4, R11, R4, !PT ;  /* 0x000000040b047209 */ /* 0x000fe40007810000 */
        /* <DEDUP_REMOVED lines=70> */
[----:B------:R-:W-:Y:S02]  /*ade0*/  FSEL R226, R51, -INF , P0 ;  /* 0xff80000033e27808 */ /* 0x000fe40000000000 */
[----:B------:R-:W-:Y:S01]  /*adf0*/  FMNMX.FTZ R4, R227, R4, !PT ;  /* 0x00000004e3047209 */ /* 0x000fe20007810000 */
[----:B------:R-:W1:Y:S03]  /*ae00*/  SHFL.BFLY PT, R132, R0, 0x2, 0x1f ;  /* 0x0c401f0000847f89 */ /* 0x000e6600000e0000 */
[----:B------:R-:W-:Y:S05]  /*ae10*/  FMNMX.FTZ R4, R226, R4, !PT ;  /* 0x00000004e2047209 */ /* 0x000fea0007810000 */
[----:B------:R-:W2:Y:S01]  /*ae20*/  SHFL.BFLY PT, R2, R4, 0x2, 0x1f ;  /* 0x0c401f0004027f89 */ /* 0x000ea200000e0000 */
[----:B-1----:R-:W-:Y:S07]  /*ae30*/  FMNMX.FTZ R132, R132, R0, !PT ;  /* 0x0000000084847209 */ /* 0x002fee0007810000 */
[----:B------:R-:W1:Y:S01]  /*ae40*/  SHFL.BFLY PT, R3, R132, 0x1, 0x1f ;  /* 0x0c201f0084037f89 */ /* 0x000e6200000e0000 */
[----:B--2---:R-:W-:Y:S07]  /*ae50*/  FMNMX.FTZ R4, R4, R2, !PT ;  /* 0x0000000204047209 */ /* 0x004fee0007810000 */
[----:B------:R2:W3:Y:S01]  /*ae60*/  SHFL.BFLY PT, R0, R4, 0x1, 0x1f ;  /* 0x0c201f0004007f89 */ /* 0x0004e200000e0000 */
[----:B-1----:R-:W-:Y:S07]  /*ae70*/  FMNMX.FTZ R132, R132, R3, !PT ;  /* 0x0000000384847209 */ /* 0x002fee0007810000 */
.L_x_1543:
[----:B------:R-:W4:Y:S01]  /*ae80*/  LDL.LU R16, [R1+0x8] ;  /* 0x0000080001107983 */ /* 0x000f220000300800 */
[C---:B------:R-:W-:Y:S01]  /*ae90*/  FSETP.NEU.FTZ.AND P0, PT, R132.reuse, -INF , PT ;  /* 0xff8000008400780b */ /* 0x040fe20003f1d000 */
[----:B------:R-:W-:Y:S01]  /*aea0*/  FMUL.FTZ R188, R132, c[0x0][0x2d0] ;  /* 0x0000b40084bc7a20 */ /* 0x000fe20000410000 */
[----:B---3--:R-:W-:Y:S01]  /*aeb0*/  FMNMX.FTZ R3, R0, R4, !PT ;  /* 0x0000000400037209 */ /* 0x008fe20007810000 */
[----:B------:R-:W-:Y:S01]  /*aec0*/  WARPSYNC 0xffffffff ;  /* 0xffffffff00007948 */ /* 0x000fe20003800000 */
[----:B------:R-:W-:Y:S01]  /*aed0*/  FSEL R2, R132, RZ, P0 ;  /* 0x000000ff84027208 */ /* 0x000fe20000000000 */
[----:B------:R-:W-:Y:S01]  /*aee0*/  LDSM.16.MT88.4 R20, [R232] ;  /* 0x00000000e814783b */ /* 0x000fe20000004200 */
[----:B------:R-:W-:Y:S01]  /*aef0*/  FSEL R188, R188, RZ, P0 ;  /* 0x000000ffbcbc7208 */ /* 0x000fe20000000000 */
[C---:B------:R-:W-:Y:S01]  /*af00*/  FMUL.FTZ R189, R3.reuse, c[0x0][0x2d0] ;  /* 0x0000b40003bd7a20 */ /* 0x040fe20000410000 */
[----:B------:R-:W-:Y:S01]  /*af10*/  FSETP.NEU.FTZ.AND P0, PT, R3, -INF , PT ;  /* 0xff8000000300780b */ /* 0x000fe20003f1d000 */
[----:B------:R-:W-:Y:S02]  /*af20*/  FADD.FTZ R0, -R2, R133 ;  /* 0x0000008502007221 */ /* 0x000fe40000010100 */
[--C-:B------:R-:W-:Y:S01]  /*af30*/  FFMA.FTZ R12, R12, c[0x0][0x2d0], -R188.reuse ;  /* 0x0000b4000c0c7a23 */ /* 0x100fe200000108bc */
[----:B------:R-:W-:Y:S01]  /*af40*/  FSEL R189, R189, RZ, P0 ;  /* 0x000000ffbdbd7208 */ /* 0x000fe20000000000 */
[----:B------:R-:W-:Y:S01]  /*af50*/  FMUL.FTZ R0, R0, c[0x0][0x2d0] ;  /* 0x0000b40000007a20 */ /* 0x000fe20000410000 */
[----:B------:R-:W-:Y:S01]  /*af60*/  LDSM.16.MT88.4 R28, [R234] ;  /* 0x00000000ea1c783b */ /* 0x000fe20000004200 */
[----:B------:R1:W-:Y:S01]  /*af70*/  MUFU.EX2 R251, R12 ;  /* 0x0000000c00fb7308 */ /* 0x0003e20000000800 */
[--C-:B------:R-:W-:Y:S02]  /*af80*/  FFMA.FTZ R6, R6, c[0x0][0x2d0], -R188.reuse ;  /* 0x0000b40006067a23 */ /* 0x100fe400000108bc */
[--C-:B------:R-:W-:Y:S02]  /*af90*/  FFMA.FTZ R10, R10, c[0x0][0x2d0], -R188.reuse ;  /* 0x0000b4000a0a7a23 */ /* 0x100fe400000108bc */
[----:B------:R-:W-:Y:S02]  /*afa0*/  FFMA.FTZ R9, R9, c[0x0][0x2d0], -R188 ;  /* 0x0000b40009097a23 */ /* 0x000fe400000108bc */
[--C-:B------:R-:W-:Y:S01]  /*afb0*/  FFMA.FTZ R5, R5, c[0x0][0x2d0], -R189.reuse ;  /* 0x0000b40005057a23 */ /* 0x100fe200000108bd */
[----:B------:R-:W-:Y:S01]  /*afc0*/  LDSM.16.MT88.4 R36, [R233] ;  /* 0x00000000e924783b */ /* 0x000fe20000004200 */
[--C-:B------:R-:W-:Y:S01]  /*afd0*/  FFMA.FTZ R8, R8, c[0x0][0x2d0], -R189.reuse ;  /* 0x0000b40008087a23 */ /* 0x100fe200000108bd */
[----:B------:R3:W5:Y:S01]  /*afe0*/  MUFU.EX2 R2, R0 ;  /* 0x0000000000027308 */ /* 0x0007620000000800 */
[--C-:B------:R-:W-:Y:S02]  /*aff0*/  FFMA.FTZ R7, R7, c[0x0][0x2d0], -R189.reuse ;  /* 0x0000b40007077a23 */ /* 0x100fe400000108bd */
[----:B------:R-:W-:Y:S03]  /*b000*/  FFMA.FTZ R11, R11, c[0x0][0x2d0], -R189 ;  /* 0x0000b4000b0b7a23 */ /* 0x000fe600000108bd */
[----:B------:R-:W-:Y:S04]  /*b010*/  LDSM.16.MT88.4 R44, [R231+0x3000] ;  /* 0x00300000e72c783b */ /* 0x000fe80000004200 */
[----:B------:R-:W-:Y:S04]  /*b020*/  MUFU.EX2 R6, R6 ;  /* 0x0000000600067308 */ /* 0x000fe80000000800 */
[----:B-1----:R-:W1:Y:S06]  /*b030*/  LDSM.16.MT88.4 R12, [R231] ;  /* 0x00000000e70c783b */ /* 0x002e6c0000004200 */
[----:B------:R-:W2:Y:S01]  /*b040*/  MUFU.EX2 R238, R10 ;  /* 0x0000000a00ee7308 */ /* 0x000ea20000000800 */
[----:B---3--:R-:W-:Y:S05]  /*b050*/  FSEL R0, R3, RZ, P0 ;  /* 0x000000ff03007208 */ /* 0x008fea0000000000 */
[----:B------:R-:W-:Y:S04]  /*b060*/  FADD.FTZ R0, -R0, R134 ;  /* 0x0000008600007221 */ /* 0x000fe80000010100 */
[----:B------:R-:W3:Y:S01]  /*b070*/  MUFU.EX2 R249, R9 ;  /* 0x0000000900f97308 */ /* 0x000ee20000000800 */
[----:B------:R-:W4:Y:S01]  /*b080*/  LDL.LU R134, [R1+0xc] ;  /* 0x00000c0001867983 */ /* 0x000f220000300800 */
[----:B------:R-:W-:Y:S08]  /*b090*/  FMUL.FTZ R0, R0, c[0x0][0x2d0] ;  /* 0x0000b40000007a20 */ /* 0x000ff00000410000 */
[----:B------:R1:W-:Y:S10]  /*b0a0*/  MUFU.EX2 R237, R5 ;  /* 0x0000000500ed7308 */ /* 0x0003f40000000800 */
[----:B------:R1:W1:Y:S10]  /*b0b0*/  MUFU.EX2 R244, R8 ;  /* 0x0000000800f47308 */ /* 0x0002740000000800 */
[----:B------:R-:W-:Y:S10]  /*b0c0*/  MUFU.EX2 R248, R7 ;  /* 0x0000000700f87308 */ /* 0x000ff40000000800 */
[----:B------:R-:W3:Y:S10]  /*b0d0*/  MUFU.EX2 R250, R11 ;  /* 0x0000000b00fa7308 */ /* 0x000ef40000000800 */
[----:B------:R-:W3:Y:S01]  /*b0e0*/  MUFU.EX2 R0, R0 ;  /* 0x0000000000007308 */ /* 0x000ee20000000800 */
[----:B--2--5:R-:W-:Y:S01]  /*b0f0*/  FMUL.FTZ R4, R2, R136 ;  /* 0x0000008802047220 */ /* 0x024fe20000410000 */
[----:B------:R-:W-:Y:S01]  /*b100*/  F2FP.PACK_AB R184, R238, R6 ;  /* 0x00000006eeb8723e */ /* 0x000fe200000000ff */
[C---:B-1----:R-:W-:Y:S01]  /*b110*/  FMUL.FTZ R5, R2.reuse, R137 ;  /* 0x0000008902057220 */ /* 0x042fe20000410000 */
[----:B---3--:R-:W-:Y:S01]  /*b120*/  F2FP.PACK_AB R186, R251, R249 ;  /* 0x000000f9fbba723e */ /* 0x008fe200000000ff */
[----:B------:R-:W-:Y:S01]  /*b130*/  FMUL.FTZ R8, R2, R140 ;  /* 0x0000008c02087220 */ /* 0x000fe20000410000 */
[----:B------:R-:W-:Y:S01]  /*b140*/  F2FP.PACK_AB R185, R244, R237 ;  /* 0x000000edf4b9723e */ /* 0x000fe200000000ff */
[C---:B------:R-:W-:Y:S02]  /*b150*/  FMUL.FTZ R9, R2.reuse, R141 ;  /* 0x0000008d02097220 */ /* 0x040fe40000410000 */
[C---:B------:R-:W-:Y:S02]  /*b160*/  FMUL.FTZ R17, R2.reuse, R149 ;  /* 0x0000009502117220 */ /* 0x040fe40000410000 */
[C---:B------:R-:W-:Y:S02]  /*b170*/  FMUL.FTZ R24, R2.reuse, R156 ;  /* 0x0000009c02187220 */ /* 0x040fe40000410000 */
[----:B------:R-:W-:Y:S01]  /*b180*/  FMUL.FTZ R25, R2, R157 ;  /* 0x0000009d02197220 */ /* 0x000fe20000410000 */
[----:B------:R-:W-:Y:S01]  /*b190*/  F2FP.PACK_AB R187, R250, R248 ;  /* 0x000000f8fabb723e */ /* 0x000fe200000000ff */
[C---:B------:R-:W-:Y:S02]  /*b1a0*/  FMUL.FTZ R32, R2.reuse, R164 ;  /* 0x000000a402207220 */ /* 0x040fe40000410000 */
[C---:B------:R-:W-:Y:S02]  /*b1b0*/  FMUL.FTZ R33, R2.reuse, R165 ;  /* 0x000000a502217220 */ /* 0x040fe40000410000 */
[C---:B------:R-:W-:Y:S02]  /*b1c0*/  FMUL.FTZ R40, R2.reuse, R172 ;  /* 0x000000ac02287220 */ /* 0x040fe40000410000 */
[C---:B------:R-:W-:Y:S02]  /*b1d0*/  FMUL.FTZ R41, R2.reuse, R173 ;  /* 0x000000ad02297220 */ /* 0x040fe40000410000 */
[----:B------:R-:W-:Y:S02]  /*b1e0*/  FMUL.FTZ R48, R2, R180 ;  /* 0x000000b402307220 */ /* 0x000fe40000410000 */
[C---:B------:R-:W-:Y:S02]  /*b1f0*/  FMUL.FTZ R7, R0.reuse, R139 ;  /* 0x0000008b00077220 */ /* 0x040fe40000410000 */
[C---:B------:R-:W-:Y:S02]  /*b200*/  FMUL.FTZ R10, R0.reuse, R142 ;  /* 0x0000008e000a7220 */ /* 0x040fe40000410000 */
[C---:B------:R-:W-:Y:S02]  /*b210*/  FMUL.FTZ R11, R0.reuse, R143 ;  /* 0x0000008f000b7220 */ /* 0x040fe40000410000 */
[C---:B------:R-:W-:Y:S01]  /*b220*/  FMUL.FTZ R18, R0.reuse, R150 ;  /* 0x0000009600127220 */ /* 0x040fe20000410000 */
[----:B------:R-:W-:Y:S01]  /*b230*/  LDSM.16.MT88.4 R140, [R231+0x800] ;  /* 0x00080000e78c783b */ /* 0x000fe20000004200 */
[C---:B------:R-:W-:Y:S02]  /*b240*/  FMUL.FTZ R19, R0.reuse, R151 ;  /* 0x0000009700137220 */ /* 0x040fe40000410000 */
[C---:B------:R-:W-:Y:S02]  /*b250*/  FMUL.FTZ R26, R0.reuse, R158 ;  /* 0x0000009e001a7220 */ /* 0x040fe40000410000 */
[C---:B------:R-:W-:Y:S02]  /*b260*/  FMUL.FTZ R27, R0.reuse, R159 ;  /* 0x0000009f001b7220 */ /* 0x040fe40000410000 */
[C---:B------:R-:W-:Y:S02]  /*b270*/  FMUL.FTZ R34, R0.reuse, R166 ;  /* 0x000000a600227220 */ /* 0x040fe40000410000 */
[C---:B------:R-:W-:Y:S02]  /*b280*/  FMUL.FTZ R35, R0.reuse, R167 ;  /* 0x000000a700237220 */ /* 0x040fe40000410000 */
[C---:B------:R-:W-:Y:S02]  /*b290*/  FMUL.FTZ R42, R0.reuse, R174 ;  /* 0x000000ae002a7220 */ /* 0x040fe40000410000 */
[----:B------:R-:W-:Y:S02]  /*b2a0*/  FMUL.FTZ R43, R0, R175 ;  /* 0x000000af002b7220 */ /* 0x000fe40000410000 */
[----:B------:R-:W-:Y:S01]  /*b2b0*/  FMUL.FTZ R49, R2, R181 ;  /* 0x000000b502317220 */ /* 0x000fe20000410000 */
[----:B------:R-:W-:Y:S01]  /*b2c0*/  LDSM.16.MT88.4 R172, [R231+0x5800] ;  /* 0x00580000e7ac783b */ /* 0x000fe20000004200 */
[C---:B------:R-:W-:Y:S02]  /*b2d0*/  FMUL.FTZ R50, R0.reuse, R182 ;  /* 0x000000b600327220 */ /* 0x040fe40000410000 */
[----:B------:R-:W-:Y:S02]  /*b2e0*/  FMUL.FTZ R51, R0, R183 ;  /* 0x000000b700337220 */ /* 0x000fe40000410000 */
[C---:B------:R-:W-:Y:S02]  /*b2f0*/  FMUL.FTZ R52, R2.reuse, R52 ;  /* 0x0000003402347220 */ /* 0x040fe40000410000 */
[----:B------:R-:W-:Y:S01]  /*b300*/  FMUL.FTZ R53, R2, R53 ;  /* 0x0000003502357220 */ /* 0x000fe20000410000 */
[----:B------:R-:W-:Y:S01]  /*b310*/  LDSM.16.MT88.4 R180, [R232+0x5800] ;  /* 0x00580000e8b4783b */ /* 0x000fe20000004200 */
        /* <DEDUP_REMOVED lines=69> */
[----:B----4-:R-:W-:Y:S02]  /*b770*/  FFMA.FTZ R133, R2, R16, R6 ;  /* 0x0000001002857223 */ /* 0x010fe40000010006 */
[----:B------:R-:W-:Y:S02]  /*b780*/  FMUL.FTZ R6, R0, R138 ;  /* 0x0000008a00067220 */ /* 0x000fe40000410000 */
[----:B------:R-:W1:Y:S01]  /*b790*/  LDSM.16.MT88.4 R136, [R232+0x3000] ;  /* 0x00300000e888783b */ /* 0x000e620000004200 */
[--C-:B------:R-:W-:Y:S02]  /*b7a0*/  FFMA.FTZ R157, R217, c[0x0][0x2d0], -R188.reuse ;  /* 0x0000b400d99d7a23 */ /* 0x100fe400000108bc */
[--C-:B------:R-:W-:Y:S02]  /*b7b0*/  FFMA.FTZ R156, R216, c[0x0][0x2d0], -R188.reuse ;  /* 0x0000b400d89c7a23 */ /* 0x100fe400000108bc */
[C---:B------:R-:W-:Y:S05]  /*b7c0*/  HMMA.16816.F32 R4, R184.reuse, R12, R4 ;  /* 0x0000000cb804723c */ /* 0x040fea0000001804 */
[--C-:B------:R-:W-:Y:S02]  /*b7d0*/  FFMA.FTZ R158, R215, c[0x0][0x2d0], -R188.reuse ;  /* 0x0000b400d79e7a23 */ /* 0x100fe400000108bc */
[C---:B------:R-:W-:Y:S01]  /*b7e0*/  FMUL.FTZ R12, R2.reuse, R144 ;  /* 0x00000090020c7220 */ /* 0x040fe20000410000 */
[C---:B------:R-:W-:Y:S04]  /*b7f0*/  HMMA.16816.F32 R8, R184.reuse, R14, R8 ;  /* 0x0000000eb808723c */ /* 0x040fe80000001808 */
[C---:B------:R-:W-:Y:S02]  /*b800*/  FMUL.FTZ R13, R2.reuse, R145 ;  /* 0x00000091020d7220 */ /* 0x040fe40000410000 */
[----:B------:R-:W-:Y:S02]  /*b810*/  FMUL.FTZ R16, R2, R148 ;  /* 0x0000009402107220 */ /* 0x000fe40000410000 */
[C---:B------:R-:W-:Y:S04]  /*b820*/  FMUL.FTZ R14, R0.reuse, R146 ;  /* 0x00000092000e7220 */ /* 0x040fe80000410000 */
[----:B------:R-:W-:Y:S02]  /*b830*/  FMUL.FTZ R15, R0, R147 ;  /* 0x00000093000f7220 */ /* 0x000fe40000410000 */
[----:B------:R-:W-:Y:S01]  /*b840*/  LDSM.16.MT88.4 R144, [R232+0x800] ;  /* 0x00080000e890783b */ /* 0x000fe20000004200 */
[--C-:B------:R-:W-:Y:S02]  /*b850*/  FFMA.FTZ R159, R214, c[0x0][0x2d0], -R188.reuse ;  /* 0x0000b400d69f7a23 */ /* 0x100fe400000108bc */
        /* <DEDUP_REMOVED lines=9> */
[----:B------:R-:W-:Y:S02]  /*b8f0*/  FMUL.FTZ R23, R0, R155 ;  /* 0x0000009b00177220 */ /* 0x000fe40000410000 */
[--C-:B------:R-:W-:Y:S02]  /*b900*/  FFMA.FTZ R152, R220, c[0x0][0x2d0], -R188.reuse ;  /* 0x0000b400dc987a23 */ /* 0x100fe400000108bc */
[----:B------:R-:W-:Y:S02]  /*b910*/  FMUL.FTZ R123, R0, R123 ;  /* 0x0000007b007b7220 */ /* 0x000fe40000410000 */
[----:B------:R-:W-:Y:S01]  /*b920*/  FADD.FTZ R153, R238, R133 ;  /* 0x00000085ee997221 */ /* 0x000fe20000010000 */
[C---:B------:R-:W-:Y:S03]  /*b930*/  HMMA.16816.F32 R20, R184.reuse, R28, R20 ;  /* 0x0000001cb814723c */ /* 0x040fe60000001814 */
[----:B------:R-:W-:Y:S02]  /*b940*/  FADD.FTZ R153, R249, R153 ;  /* 0x00000099f9997221 */ /* 0x000fe40000010000 */
[--C-:B------:R-:W-:Y:S02]  /*b950*/  FFMA.FTZ R133, R218, c[0x0][0x2d0], -R188.reuse ;  /* 0x0000b400da857a23 */ /* 0x100fe400000108bc */
[C---:B------:R-:W-:Y:S01]  /*b960*/  FMUL.FTZ R28, R2.reuse, R160 ;  /* 0x000000a0021c7220 */ /* 0x040fe20000410000 */
[C---:B------:R-:W-:Y:S04]  /*b970*/  HMMA.16816.F32 R24, R184.reuse, R30, R24 ;  /* 0x0000001eb818723c */ /* 0x040fe80000001818 */
[----:B------:R-:W-:Y:S02]  /*b980*/  FMUL.FTZ R29, R2, R161 ;  /* 0x000000a1021d7220 */ /* 0x000fe40000410000 */
[C---:B------:R-:W-:Y:S02]  /*b990*/  FMUL.FTZ R126, R0.reuse, R126 ;  /* 0x0000007e007e7220 */ /* 0x040fe40000410000 */
[C---:B------:R-:W-:Y:S04]  /*b9a0*/  FMUL.FTZ R30, R0.reuse, R162 ;  /* 0x000000a2001e7220 */ /* 0x040fe80000410000 */
[C---:B------:R-:W-:Y:S02]  /*b9b0*/  FMUL.FTZ R31, R0.reuse, R163 ;  /* 0x000000a3001f7220 */ /* 0x040fe40000410000 */
[C---:B------:R-:W-:Y:S02]  /*b9c0*/  FMUL.FTZ R127, R0.reuse, R127 ;  /* 0x0000007f007f7220 */ /* 0x040fe40000410000 */
[C---:B------:R-:W-:Y:S02]  /*b9d0*/  FMUL.FTZ R130, R0.reuse, R130 ;  /* 0x0000008200827220 */ /* 0x040fe40000410000 */
[----:B------:R-:W-:Y:S01]  /*b9e0*/  FMUL.FTZ R131, R0, R131 ;  /* 0x0000008300837220 */ /* 0x000fe20000410000 */
[C---:B------:R-:W-:Y:S07]  /*b9f0*/  HMMA.16816.F32 R28, R184.reuse, R36, R28 ;  /* 0x00000024b81c723c */ /* 0x040fee000000181c */
[C---:B------:R-:W-:Y:S01]  /*ba00*/  FMUL.FTZ R36, R2.reuse, R168 ;  /* 0x000000a802247220 */ /* 0x040fe20000410000 */
[C---:B------:R-:W-:Y:S04]  /*ba10*/  HMMA.16816.F32 R32, R184.reuse, R38, R32 ;  /* 0x00000026b820723c */ /* 0x040fe80000001820 */
[----:B------:R-:W-:Y:S03]  /*ba20*/  FMUL.FTZ R37, R2, R169 ;  /* 0x000000a902257220 */ /* 0x000fe60000410000 */
[C---:B------:R-:W-:Y:S02]  /*ba30*/  FMUL.FTZ R38, R0.reuse, R170 ;  /* 0x000000aa00267220 */ /* 0x040fe40000410000 */
[----:B------:R-:W-:Y:S07]  /*ba40*/  FMUL.FTZ R39, R0, R171 ;  /* 0x000000ab00277220 */ /* 0x000fee0000410000 */
[C---:B------:R-:W-:Y:S07]  /*ba50*/  HMMA.16816.F32 R36, R184.reuse, R44, R36 ;  /* 0x0000002cb824723c */ /* 0x040fee0000001824 */
[C---:B------:R-:W-:Y:S01]  /*ba60*/  FMUL.FTZ R44, R2.reuse, R176 ;  /* 0x000000b0022c7220 */ /* 0x040fe20000410000 */
[C---:B------:R-:W-:Y:S04]  /*ba70*/  HMMA.16816.F32 R40, R184.reuse, R46, R40 ;  /* 0x0000002eb828723c */ /* 0x040fe80000001828 */
[----:B------:R-:W-:Y:S02]  /*ba80*/  FMUL.FTZ R45, R2, R177 ;  /* 0x000000b1022d7220 */ /* 0x000fe40000410000 */
[--C-:B------:R-:W-:Y:S02]  /*ba90*/  FFMA.FTZ R2, R197, c[0x0][0x2d0], -R188.reuse ;  /* 0x0000b400c5027a23 */ /* 0x100fe400000108bc */
[C---:B------:R-:W-:Y:S02]  /*baa0*/  FMUL.FTZ R46, R0.reuse, R178 ;  /* 0x000000b2002e7220 */ /* 0x040fe40000410000 */
[----:B------:R2:W3:Y:S02]  /*bab0*/  MUFU.EX2 R155, R2 ;  /* 0x00000002009b7308 */ /* 0x0004e40000000800 */
[----:B------:R-:W-:Y:S07]  /*bac0*/  FMUL.FTZ R47, R0, R179 ;  /* 0x000000b3002f7220 */ /* 0x000fee0000410000 */
[C---:B-1----:R-:W-:Y:S08]  /*bad0*/  HMMA.16816.F32 R44, R184.reuse, R136, R44 ;  /* 0x00000088b82c723c */ /* 0x042ff0000000182c */
[C---:B------:R-:W-:Y:S01]  /*bae0*/  HMMA.16816.F32 R48, R184.reuse, R138, R48 ;  /* 0x0000008ab830723c */ /* 0x040fe20000001830 */
[----:B------:R-:W1:Y:S03]  /*baf0*/  LDSM.16.MT88.4 R136, [R234+0x3000] ;  /* 0x00300000ea88783b */ /* 0x000e660000004200 */
[--C-:B--2---:R-:W-:Y:S04]  /*bb00*/  FFMA.FTZ R2, R196, c[0x0][0x2d0], -R188.reuse ;  /* 0x0000b400c4027a23 */ /* 0x104fe800000108bc */
[----:B------:R2:W-:Y:S04]  /*bb10*/  MUFU.EX2 R165, R2 ;  /* 0x0000000200a57308 */ /* 0x0005e80000000800 */
[--C-:B--2---:R-:W-:Y:S06]  /*bb20*/  FFMA.FTZ R2, R195, c[0x0][0x2d0], -R188.reuse ;  /* 0x0000b400c3027a23 */ /* 0x104fec00000108bc */
[----:B------:R2:W-:Y:S01]  /*bb30*/  MUFU.EX2 R166, R2 ;  /* 0x0000000200a67308 */ /* 0x0005e20000000800 */
[C---:B-1----:R-:W-:Y:S08]  /*bb40*/  HMMA.16816.F32 R52, R184.reuse, R136, R52 ;  /* 0x00000088b834723c */ /* 0x042ff00000001834 */
[C---:B------:R-:W-:Y:S01]  /*bb50*/  HMMA.16816.F32 R56, R184.reuse, R138, R56 ;  /* 0x0000008ab838723c */ /* 0x040fe20000001838 */
[----:B------:R-:W1:Y:S03]  /*bb60*/  LDSM.16.MT88.4 R136, [R233+0x3000] ;  /* 0x00300000e988783b */ /* 0x000e660000004200 */
[--C-:B--2---:R-:W-:Y:S04]  /*bb70*/  FFMA.FTZ R2, R194, c[0x0][0x2d0], -R188.reuse ;  /* 0x0000b400c2027a23 */ /* 0x104fe800000108bc */
[----:B------:R2:W-:Y:S01]  /*bb80*/  MUFU.EX2 R169, R2 ;  /* 0x0000000200a97308 */ /* 0x0005e20000000800 */
[C---:B-1----:R-:W-:Y:S03]  /*bb90*/  HMMA.16816.F32 R60, R184.reuse, R136, R60 ;  /* 0x00000088b83c723c */ /* 0x042fe6000000183c */
[--C-:B--2---:R-:W-:Y:S02]  /*bba0*/  FFMA.FTZ R2, R190, c[0x0][0x2d0], -R189.reuse ;  /* 0x0000b400be027a23 */ /* 0x104fe400000108bd */
[--C-:B------:R-:W-:Y:S04]  /*bbb0*/  FFMA.FTZ R190, R213, c[0x0][0x2d0], -R188.reuse ;  /* 0x0000b400d5be7a23 */ /* 0x100fe800000108bc */
[----:B------:R1:W-:Y:S01]  /*bbc0*/  MUFU.EX2 R160, R2 ;  /* 0x0000000200a07308 */ /* 0x0003e20000000800 */
[C---:B------:R-:W-:Y:S01]  /*bbd0*/  HMMA.16816.F32 R64, R184.reuse, R138, R64 ;  /* 0x0000008ab840723c */ /* 0x040fe20000001840 */
[----:B------:R-:W2:Y:S08]  /*bbe0*/  LDSM.16.MT88.4 R136, [R231+0x6000] ;  /* 0x00600000e788783b */ /* 0x000eb00000004200 */
[----:B------:R-:W-:Y:S03]  /*bbf0*/  MUFU.EX2 R190, R190 ;  /* 0x000000be00be7308 */ /* 0x000fe60000000800 */
[----:B-1----:R-:W-:Y:S02]  /*bc00*/  FFMA.FTZ R2, R191, c[0x0][0x2d0], -R189 ;  /* 0x0000b400bf027a23 */ /* 0x002fe400000108bd */
[--C-:B------:R-:W-:Y:S05]  /*bc10*/  FFMA.FTZ R191, R212, c[0x0][0x2d0], -R188.reuse ;  /* 0x0000b400d4bf7a23 */ /* 0x100fea00000108bc */
[----:B------:R1:W-:Y:S10]  /*bc20*/  MUFU.EX2 R212, R133 ;  /* 0x0000008500d47308 */ /* 0x0003f40000000800 */
[----:B------:R4:W-:Y:S01]  /*bc30*/  MUFU.EX2 R161, R2 ;  /* 0x0000000200a17308 */ /* 0x0009e20000000800 */
[C---:B--2---:R-:W-:Y:S09]  /*bc40*/  HMMA.16816.F32 R68, R184.reuse, R136, R68 ;  /* 0x00000088b844723c */ /* 0x044ff20000001844 */
[----:B------:R-:W-:Y:S01]  /*bc50*/  MUFU.EX2 R191, R191 ;  /* 0x000000bf00bf7308 */ /* 0x000fe20000000800 */
[C---:B------:R-:W-:Y:S01]  /*bc60*/  HMMA.16816.F32 R72, R184.reuse, R138, R72 ;  /* 0x0000008ab848723c */ /* 0x040fe20000001848 */
[----:B------:R-:W2:Y:S02]  /*bc70*/  LDSM.16.MT88.4 R136, [R232+0x6000] ;  /* 0x00600000e888783b */ /* 0x000ea40000004200 */
[----:B-1----:R-:W-:Y:S04]  /*bc80*/  FADD.FTZ R133, R251, R153 ;  /* 0x00000099fb857221 */ /* 0x002fe80000010000 */
[----:B---3--:R-:W-:Y:S02]  /*bc90*/  FADD.FTZ R133, R155, R133 ;  /* 0x000000859b857221 */ /* 0x008fe40000010000 */
[----:B----4-:R-:W-:Y:S03]  /*bca0*/  FFMA.FTZ R2, R192, c[0x0][0x2d0], -R189 ;  /* 0x0000b400c0027a23 */ /* 0x010fe600000108bd */
[--C-:B------:R-:W-:Y:S01]  /*bcb0*/  FFMA.FTZ R192, R211, c[0x0][0x2d0], -R188.reuse ;  /* 0x0000b400d3c07a23 */ /* 0x100fe200000108bc */
[----:B------:R1:W-:Y:S10]  /*bcc0*/  MUFU.EX2 R167, R2 ;  /* 0x0000000200a77308 */ /* 0x0003f40000000800 */
[----:B------:R-:W-:Y:S01]  /*bcd0*/  MUFU.EX2 R192, R192 ;  /* 0x000000c000c07308 */ /* 0x000fe20000000800 */
[----:B-1----:R-:W-:Y:S01]  /*bce0*/  FFMA.FTZ R2, R0, R134, R237 ;  /* 0x0000008600027223 */ /* 0x002fe200000100ed */
[C---:B--2---:R-:W-:Y:S03]  /*bcf0*/  HMMA.16816.F32 R76, R184.reuse, R136, R76 ;  /* 0x00000088b84c723c */ /* 0x044fe6000000184c */
[--C-:B------:R-:W-:Y:S05]  /*bd00*/  FFMA.FTZ R0, R193, c[0x0][0x2d0], -R189.reuse ;  /* 0x0000b400c1007a23 */ /* 0x100fea00000108bd */
[----:B------:R1:W-:Y:S01]  /*bd10*/  MUFU.EX2 R168, R0 ;  /* 0x0000000000a87308 */ /* 0x0003e20000000800 */
[C---:B------:R-:W-:Y:S01]  /*bd20*/  HMMA.16816.F32 R80, R184.reuse, R138, R80 ;  /* 0x0000008ab850723c */ /* 0x040fe20000001850 */
[----:B------:R-:W2:Y:S02]  /*bd30*/  LDSM.16.MT88.4 R136, [R234+0x6000] ;  /* 0x00600000ea88783b */ /* 0x000ea40000004200 */
[--C-:B-1----:R-:W-:Y:S06]  /*bd40*/  FFMA.FTZ R0, R209, c[0x0][0x2d0], -R188.reuse ;  /* 0x0000b400d1007a23 */ /* 0x102fec00000108bc */
[----:B------:R1:W-:Y:S01]  /*bd50*/  MUFU.EX2 R164, R0 ;  /* 0x0000000000a47308 */ /* 0x0003e20000000800 */
[C---:B--2---:R-:W-:Y:S08]  /*bd60*/  HMMA.16816.F32 R84, R184.reuse, R136, R84 ;  /* 0x00000088b854723c */ /* 0x044ff00000001854 */
[C---:B------:R-:W-:Y:S01]  /*bd70*/  HMMA.16816.F32 R88, R184.reuse, R138, R88 ;  /* 0x0000008ab858723c */ /* 0x040fe20000001858 */
[----:B------:R-:W2:Y:S03]  /*bd80*/  LDSM.16.MT88.4 R136, [R233+0x6000] ;  /* 0x00600000e988783b */ /* 0x000ea60000004200 */
[--C-:B-1----:R-:W-:Y:S04]  /*bd90*/  FFMA.FTZ R0, R208, c[0x0][0x2d0], -R188.reuse ;  /* 0x0000b400d0007a23 */ /* 0x102fe800000108bc */
[----:B------:R1:W-:Y:S04]  /*bda0*/  MUFU.EX2 R163, R0 ;  /* 0x0000000000a37308 */ /* 0x0003e80000000800 */
[--C-:B-1----:R-:W-:Y:S06]  /*bdb0*/  FFMA.FTZ R0, R203, c[0x0][0x2d0], -R188.reuse ;  /* 0x0000b400cb007a23 */ /* 0x102fec00000108bc */
[----:B------:R1:W-:Y:S01]  /*bdc0*/  MUFU.EX2 R148, R0 ;  /* 0x0000000000947308 */ /* 0x0003e20000000800 */
[C---:B--2---:R-:W-:Y:S08]  /*bdd0*/  HMMA.16816.F32 R92, R184.reuse, R136, R92 ;  /* 0x00000088b85c723c */ /* 0x044ff0000000185c */
[C---:B------:R-:W-:Y:S01]  /*bde0*/  HMMA.16816.F32 R96, R184.reuse, R138, R96 ;  /* 0x0000008ab860723c */ /* 0x040fe20000001860 */
[----:B------:R-:W2:Y:S03]  /*bdf0*/  LDSM.16.MT88.4 R136, [R231+0x9000] ;  /* 0x00900000e788783b */ /* 0x000ea60000004200 */
[--C-:B-1----:R-:W-:Y:S04]  /*be00*/  FFMA.FTZ R0, R202, c[0x0][0x2d0], -R188.reuse ;  /* 0x0000b400ca007a23 */ /* 0x102fe800000108bc */
[----:B------:R1:W-:Y:S04]  /*be10*/  MUFU.EX2 R149, R0 ;  /* 0x0000000000957308 */ /* 0x0003e80000000800 */
[--C-:B-1----:R-:W-:Y:S01]  /*be20*/  FFMA.FTZ R0, R198, c[0x0][0x2d0], -R189.reuse ;  /* 0x0000b400c6007a23 */ /* 0x102fe200000108bd */
[C---:B--2---:R-:W-:Y:S05]  /*be30*/  HMMA.16816.F32 R100, R184.reuse, R136, R100 ;  /* 0x00000088b864723c */ /* 0x044fea0000001864 */
[----:B------:R-:W-:Y:S03]  /*be40*/  MUFU.EX2 R198, R159 ;  /* 0x0000009f00c67308 */ /* 0x000fe60000000800 */
[C---:B------:R-:W-:Y:S01]  /*be50*/  HMMA.16816.F32 R104, R184.reuse, R138, R104 ;  /* 0x0000008ab868723c */ /* 0x040fe20000001868 */
[----:B------:R-:W1:Y:S06]  /*be60*/  LDSM.16.MT88.4 R136, [R232+0x9000] ;  /* 0x00900000e888783b */ /* 0x000e6c0000004200 */
[----:B------:R2:W-:Y:S02]  /*be70*/  MUFU.EX2 R162, R0 ;  /* 0x0000000000a27308 */ /* 0x0005e40000000800 */
[--C-:B--2---:R-:W-:Y:S08]  /*be80*/  FFMA.FTZ R0, R199, c[0x0][0x2d0], -R189.reuse ;  /* 0x0000b400c7007a23 */ /* 0x104ff000000108bd */
[----:B------:R-:W-:Y:S10]  /*be90*/  MUFU.EX2 R199, R158 ;  /* 0x0000009e00c77308 */ /* 0x000ff40000000800 */
[----:B------:R2:W3:Y:S01]  /*bea0*/  MUFU.EX2 R134, R0 ;  /* 0x0000000000867308 */ /* 0x0004e20000000800 */
[C---:B-1----:R-:W-:Y:S08]  /*beb0*/  HMMA.16816.F32 R108, R184.reuse, R136, R108 ;  /* 0x00000088b86c723c */ /* 0x042ff0000000186c */
[C---:B------:R-:W-:Y:S01]  /*bec0*/  HMMA.16816.F32 R112, R184.reuse, R138, R112 ;  /* 0x0000008ab870723c */ /* 0x040fe20000001870 */
[----:B------:R-:W1:Y:S03]  /*bed0*/  LDSM.16.MT88.4 R136, [R234+0x9000] ;  /* 0x00900000ea88783b */ /* 0x000e660000004200 */
[--C-:B--2---:R-:W-:Y:S01]  /*bee0*/  FFMA.FTZ R0, R200, c[0x0][0x2d0], -R189.reuse ;  /* 0x0000b400c8007a23 */ /* 0x104fe200000108bd */
[----:B---3--:R-:W-:Y:S01]  /*bef0*/  MOV R220, R134 ;  /* 0x0000008600dc7202 */ /* 0x008fe20000000f00 */
[----:B------:R-:W-:Y:S01]  /*bf00*/  MUFU.EX2 R200, R157 ;  /* 0x0000009d00c87308 */ /* 0x000fe20000000800 */
[----:B------:R-:W-:Y:S09]  /*bf10*/  FFMA.FTZ R134, R219, c[0x0][0x2d0], -R188 ;  /* 0x0000b400db867a23 */ /* 0x000ff200000108bc */
[----:B------:R2:W-:Y:S10]  /*bf20*/  MUFU.EX2 R238, R0 ;  /* 0x0000000000ee7308 */ /* 0x0005f40000000800 */
[----:B------:R3:W-:Y:S01]  /*bf30*/  MUFU.EX2 R211, R134 ;  /* 0x0000008600d37308 */ /* 0x0007e20000000800 */
[C---:B-1----:R-:W-:Y:S08]  /*bf40*/  HMMA.16816.F32 R116, R184.reuse, R136, R116 ;  /* 0x00000088b874723c */ /* 0x042ff00000001874 */
[C---:B------:R-:W-:Y:S01]  /*bf50*/  HMMA.16816.F32 R120, R184.reuse, R138, R120 ;  /* 0x0000008ab878723c */ /* 0x040fe20000001878 */
[----:B------:R-:W1:Y:S03]  /*bf60*/  LDSM.16.MT88.4 R136, [R233+0x9000] ;  /* 0x00900000e988783b */ /* 0x000e660000004200 */
[--C-:B--2---:R-:W-:Y:S02]  /*bf70*/  FFMA.FTZ R0, R201, c[0x0][0x2d0], -R189.reuse ;  /* 0x0000b400c9007a23 */ /* 0x104fe400000108bd */
[----:B------:R2:W-:Y:S01]  /*bf80*/  MUFU.EX2 R201, R156 ;  /* 0x0000009c00c97308 */ /* 0x0005e20000000800 */
[--C-:B---3--:R-:W-:Y:S09]  /*bf90*/  FFMA.FTZ R134, R227, c[0x0][0x2d0], -R189.reuse ;  /* 0x0000b400e3867a23 */ /* 0x108ff200000108bd */
[----:B------:R3:W-:Y:S10]  /*bfa0*/  MUFU.EX2 R237, R0 ;  /* 0x0000000000ed7308 */ /* 0x0007f40000000800 */
[----:B------:R-:W-:Y:S01]  /*bfb0*/  MUFU.EX2 R134, R134 ;  /* 0x0000008600867308 */ /* 0x000fe20000000800 */
[----:B--2---:R-:W-:Y:S01]  /*bfc0*/  LDSM.16.MT88.4 R156, [R233+0x2000] ;  /* 0x00200000e99c783b */ /* 0x004fe20000004200 */
[----:B---3--:R-:W-:Y:S01]  /*bfd0*/  FADD.FTZ R0, R244, R2 ;  /* 0x00000002f4007221 */ /* 0x008fe20000010000 */
[C---:B-1----:R-:W-:Y:S03]  /*bfe0*/  HMMA.16816.F32 R124, R184.reuse, R136, R124 ;  /* 0x00000088b87c723c */ /* 0x042fe6000000187c */
[----:B------:R-:W-:Y:S01]  /*bff0*/  MOV R244, R149 ;  /* 0x0000009500f47202 */ /* 0x000fe20000000f00 */
[----:B------:R-:W-:Y:S02]  /*c000*/  FADD.FTZ R154, R248, R0 ;  /* 0x00000000f89a7221 */ /* 0x000fe40000010000 */
[--C-:B------:R-:W-:Y:S01]  /*c010*/  FFMA.FTZ R2, R221, c[0x0][0x2d0], -R188.reuse ;  /* 0x0000b400dd027a23 */ /* 0x100fe200000108bc */
[----:B------:R-:W-:Y:S01]  /*c020*/  F2FP.PACK_AB R136, R165, R155 ;  /* 0x0000009ba588723e */ /* 0x000fe200000000ff */
[----:B------:R-:W-:Y:S02]  /*c030*/  HMMA.16816.F32 R128, R184, R138, R128 ;  /* 0x0000008ab880723c */ /* 0x000fe40000001880 */
[----:B------:R1:W-:Y:S02]  /*c040*/  MUFU.EX2 R209, R2 ;  /* 0x0000000200d17308 */ /* 0x0003e40000000800 */
[----:B------:R-:W-:Y:S01]  /*c050*/  F2FP.PACK_AB R137, R161, R160 ;  /* 0x000000a0a189723e */ /* 0x000fe200000000ff */
[----:B------:R-:W-:Y:S01]  /*c060*/  FFMA.FTZ R188, R210, c[0x0][0x2d0], -R188 ;  /* 0x0000b400d2bc7a23 */ /* 0x000fe200000108bc */
[----:B------:R-:W-:Y:S01]  /*c070*/  MOV R221, R148 ;  /* 0x0000009400dd7202 */ /* 0x000fe20000000f00 */
[--C-:B------:R-:W-:Y:S01]  /*c080*/  FFMA.FTZ R0, R204, c[0x0][0x2d0], -R189.reuse ;  /* 0x0000b400cc007a23 */ /* 0x100fe200000108bd */
[----:B------:R-:W-:Y:S01]  /*c090*/  F2FP.PACK_AB R138, R169, R166 ;  /* 0x000000a6a98a723e */ /* 0x000fe200000000ff */
[----:B------:R-:W-:Y:S03]  /*c0a0*/  LDSM.16.MT88.4 R148, [R234+0x1000] ;  /* 0x00100000ea94783b */ /* 0x000fe60000004200 */
[----:B------:R-:W-:Y:S01]  /*c0b0*/  F2FP.PACK_AB R139, R168, R167 ;  /* 0x000000a7a88b723e */ /* 0x000fe200000000ff */
[----:B------:R2:W-:Y:S01]  /*c0c0*/  MUFU.EX2 R210, R152 ;  /* 0x0000009800d27308 */ /* 0x0005e20000000800 */
[----:B------:R-:W-:Y:S05]  /*c0d0*/  F2FP.PACK_AB R184, R191, R190 ;  /* 0x000000bebfb8723e */ /* 0x000fea00000000ff */
[C---:B------:R-:W-:Y:S04]  /*c0e0*/  HMMA.16816.F32 R4, R136.reuse, R140, R4 ;  /* 0x0000008c8804723c */ /* 0x040fe80000001804 */
[----:B------:R-:W3:Y:S01]  /*c0f0*/  MUFU.EX2 R193, R188 ;  /* 0x000000bc00c17308 */ /* 0x000ee20000000800 */
[----:B-1----:R-:W-:Y:S03]  /*c100*/  FADD.FTZ R2, R250, R154 ;  /* 0x0000009afa027221 */ /* 0x002fe60000010000 */
[C---:B------:R-:W-:Y:S01]  /*c110*/  HMMA.16816.F32 R8, R136.reuse, R142, R8 ;  /* 0x0000008e8808723c */ /* 0x040fe20000001808 */
[----:B------:R-:W1:Y:S03]  /*c120*/  LDSM.16.MT88.4 R140, [R234+0x800] ;  /* 0x00080000ea8c783b */ /* 0x000e660000004200 */
[----:B------:R-:W-:Y:S02]  /*c130*/  FADD.FTZ R160, R160, R2 ;  /* 0x00000002a0a07221 */ /* 0x000fe40000010000 */
[--C-:B------:R-:W-:Y:S01]  /*c140*/  FFMA.FTZ R2, R236, c[0x0][0x2d0], -R189.reuse ;  /* 0x0000b400ec027a23 */ /* 0x100fe200000108bd */
[----:B------:R4:W5:Y:S01]  /*c150*/  MUFU.EX2 R208, R0 ;  /* 0x0000000000d07308 */ /* 0x0009620000000800 */
[C---:B------:R-:W-:Y:S01]  /*c160*/  HMMA.16816.F32 R12, R136.reuse, R144, R12 ;  /* 0x00000090880c723c */ /* 0x040fe2000000180c */
[----:B--2---:R-:W-:Y:S03]  /*c170*/  LDSM.16.MT88.4 R152, [R234+0x1800] ;  /* 0x00180000ea98783b */ /* 0x004fe60000004200 */
[----:B------:R-:W-:Y:S04]  /*c180*/  FADD.FTZ R160, R161, R160 ;  /* 0x000000a0a1a07221 */ /* 0x000fe80000010000 */
[C---:B------:R-:W-:Y:S01]  /*c190*/  HMMA.16816.F32 R16, R136.reuse, R146, R16 ;  /* 0x000000928810723c */ /* 0x040fe20000001810 */
[----:B------:R2:W-:Y:S01]  /*c1a0*/  MUFU.EX2 R188, R2 ;  /* 0x0000000200bc7308 */ /* 0x0005e20000000800 */
[----:B------:R-:W5:Y:S02]  /*c1b0*/  LDSM.16.MT88.4 R144, [R233+0x800] ;  /* 0x00080000e990783b */ /* 0x000f640000004200 */
[----:B---3--:R-:W-:Y:S01]  /*c1c0*/  F2FP.PACK_AB R186, R193, R192 ;  /* 0x000000c0c1ba723e */ /* 0x008fe200000000ff */
[--C-:B----4-:R-:W-:Y:S06]  /*c1d0*/  FFMA.FTZ R0, R205, c[0x0][0x2d0], -R189.reuse ;  /* 0x0000b400cd007a23 */ /* 0x110fec00000108bd */
[----:B------:R3:W4:Y:S01]  /*c1e0*/  MUFU.EX2 R204, R0 ;  /* 0x0000000000cc7308 */ /* 0x0007220000000800 */
[C---:B-1----:R-:W-:Y:S03]  /*c1f0*/  HMMA.16816.F32 R20, R136.reuse, R140, R20 ;  /* 0x0000008c8814723c */ /* 0x042fe60000001814 */
[----:B--2---:R-:W-:Y:S04]  /*c200*/  FADD.FTZ R2, R167, R160 ;  /* 0x000000a0a7027221 */ /* 0x004fe80000010000 */
[----:B------:R-:W-:Y:S01]  /*c210*/  FADD.FTZ R2, R168, R2 ;  /* 0x00000002a8027221 */ /* 0x000fe20000010000 */
[C---:B------:R-:W-:Y:S01]  /*c220*/  HMMA.16816.F32 R24, R136.reuse, R142, R24 ;  /* 0x0000008e8818723c */ /* 0x040fe20000001818 */
[----:B------:R-:W1:Y:S03]  /*c230*/  LDSM.16.MT88.4 R140, [R231+0x3800] ;  /* 0x00380000e78c783b */ /* 0x000e660000004200 */
[----:B------:R-:W-:Y:S04]  /*c240*/  FADD.FTZ R2, R162, R2 ;  /* 0x00000002a2027221 */ /* 0x000fe80000010000 */
[----:B------:R-:W-:Y:S01]  /*c250*/  FADD.FTZ R2, R220, R2 ;  /* 0x00000002dc027221 */ /* 0x000fe20000010000 */
[C---:B-----5:R-:W-:Y:S03]  /*c260*/  HMMA.16816.F32 R28, R136.reuse, R144, R28 ;  /* 0x00000090881c723c */ /* 0x060fe6000000181c */
[--C-:B---3--:R-:W-:Y:S02]  /*c270*/  FFMA.FTZ R0, R206, c[0x0][0x2d0], -R189.reuse ;  /* 0x0000b400ce007a23 */ /* 0x108fe400000108bd */
[----:B------:R-:W-:Y:S02]  /*c280*/  FADD.FTZ R2, R238, R2 ;  /* 0x00000002ee027221 */ /* 0x000fe40000010000 */
[----:B------:R2:W3:Y:S01]  /*c290*/  MUFU.EX2 R203, R0 ;  /* 0x0000000000cb7308 */ /* 0x0004e20000000800 */
[C---:B------:R-:W-:Y:S01]  /*c2a0*/  HMMA.16816.F32 R32, R136.reuse, R146, R32 ;  /* 0x000000928820723c */ /* 0x040fe20000001820 */
[----:B------:R-:W5:Y:S03]  /*c2b0*/  LDSM.16.MT88.4 R144, [R232+0x3800] ;  /* 0x00380000e890783b */ /* 0x000f660000004200 */
[----:B------:R-:W-:Y:S04]  /*c2c0*/  FADD.FTZ R2, R237, R2 ;  /* 0x00000002ed027221 */ /* 0x000fe80000010000 */
[----:B------:R-:W-:Y:S04]  /*c2d0*/  FADD.FTZ R2, R208, R2 ;  /* 0x00000002d0027221 */ /* 0x000fe80000010000 */
[----:B----4-:R-:W-:Y:S02]  /*c2e0*/  FADD.FTZ R2, R204, R2 ;  /* 0x00000002cc027221 */ /* 0x010fe40000010000 */
[--C-:B--2---:R-:W-:Y:S01]  /*c2f0*/  FFMA.FTZ R0, R207, c[0x0][0x2d0], -R189.reuse ;  /* 0x0000b400cf007a23 */ /* 0x104fe200000108bd */
[C---:B-1----:R-:W-:Y:S03]  /*c300*/  HMMA.16816.F32 R36, R136.reuse, R140, R36 ;  /* 0x0000008c8824723c */ /* 0x042fe60000001824 */
[----:B------:R1:W2:Y:S01]  /*c310*/  MUFU.EX2 R202, R0 ;  /* 0x0000000000ca7308 */ /* 0x0002a20000000800 */
[----:B---3--:R-:W-:Y:S04]  /*c320*/  FADD.FTZ R2, R203, R2 ;  /* 0x00000002cb027221 */ /* 0x008fe80000010000 */
[C---:B------:R-:W-:Y:S01]  /*c330*/  HMMA.16816.F32 R40, R136.reuse, R142, R40 ;  /* 0x0000008e8828723c */ /* 0x040fe20000001828 */
[----:B------:R-:W3:Y:S07]  /*c340*/  LDSM.16.MT88.4 R140, [R234+0x3800] ;  /* 0x00380000ea8c783b */ /* 0x000eee0000004200 */
[C---:B-----5:R-:W-:Y:S08]  /*c350*/  HMMA.16816.F32 R44, R136.reuse, R144, R44 ;  /* 0x00000090882c723c */ /* 0x060ff0000000182c */
[C---:B------:R-:W-:Y:S01]  /*c360*/  HMMA.16816.F32 R48, R136.reuse, R146, R48 ;  /* 0x000000928830723c */ /* 0x040fe20000001830 */
[----:B------:R-:W4:Y:S03]  /*c370*/  LDSM.16.MT88.4 R144, [R233+0x3800] ;  /* 0x00380000e990783b */ /* 0x000f260000004200 */
[--C-:B-1----:R-:W-:Y:S02]  /*c380*/  FFMA.FTZ R0, R222, c[0x0][0x2d0], -R189.reuse ;  /* 0x0000b400de007a23 */ /* 0x102fe400000108bd */
[----:B--2---:R-:W-:Y:S02]  /*c390*/  FADD.FTZ R2, R202, R2 ;  /* 0x00000002ca027221 */ /* 0x004fe40000010000 */
[----:B------:R1:W2:Y:S01]  /*c3a0*/  MUFU.EX2 R197, R0 ;  /* 0x0000000000c57308 */ /* 0x0002a20000000800 */
[C---:B---3--:R-:W-:Y:S08]  /*c3b0*/  HMMA.16816.F32 R52, R136.reuse, R140, R52 ;  /* 0x0000008c8834723c */ /* 0x048ff00000001834 */
[C---:B------:R-:W-:Y:S01]  /*c3c0*/  HMMA.16816.F32 R56, R136.reuse, R142, R56 ;  /* 0x0000008e8838723c */ /* 0x040fe20000001838 */
[----:B------:R-:W3:Y:S03]  /*c3d0*/  LDSM.16.MT88.4 R140, [R231+0x6800] ;  /* 0x00680000e78c783b */ /* 0x000ee60000004200 */
[--C-:B-1----:R-:W-:Y:S02]  /*c3e0*/  FFMA.FTZ R0, R223, c[0x0][0x2d0], -R189.reuse ;  /* 0x0000b400df007a23 */ /* 0x102fe400000108bd */
[----:B--2---:R-:W-:Y:S02]  /*c3f0*/  FADD.FTZ R2, R197, R2 ;  /* 0x00000002c5027221 */ /* 0x004fe40000010000 */
[----:B------:R1:W2:Y:S01]  /*c400*/  MUFU.EX2 R196, R0 ;  /* 0x0000000000c47308 */ /* 0x0002a20000000800 */
[C---:B----4-:R-:W-:Y:S08]  /*c410*/  HMMA.16816.F32 R60, R136.reuse, R144, R60 ;  /* 0x00000090883c723c */ /* 0x050ff0000000183c */
[C---:B------:R-:W-:Y:S01]  /*c420*/  HMMA.16816.F32 R64, R136.reuse, R146, R64 ;  /* 0x000000928840723c */ /* 0x040fe20000001840 */
[----:B------:R-:W4:Y:S03]  /*c430*/  LDSM.16.MT88.4 R144, [R232+0x6800] ;  /* 0x00680000e890783b */ /* 0x000f260000004200 */
[--C-:B-1----:R-:W-:Y:S02]  /*c440*/  FFMA.FTZ R0, R224, c[0x0][0x2d0], -R189.reuse ;  /* 0x0000b400e0007a23 */ /* 0x102fe400000108bd */
[----:B--2---:R-:W-:Y:S02]  /*c450*/  FADD.FTZ R2, R196, R2 ;  /* 0x00000002c4027221 */ /* 0x004fe40000010000 */
[----:B------:R1:W2:Y:S01]  /*c460*/  MUFU.EX2 R195, R0 ;  /* 0x0000000000c37308 */ /* 0x0002a20000000800 */
[C---:B---3--:R-:W-:Y:S08]  /*c470*/  HMMA.16816.F32 R68, R136.reuse, R140, R68 ;  /* 0x0000008c8844723c */ /* 0x048ff00000001844 */
[C---:B------:R-:W-:Y:S01]  /*c480*/  HMMA.16816.F32 R72, R136.reuse, R142, R72 ;  /* 0x0000008e8848723c */ /* 0x040fe20000001848 */
[----:B------:R-:W3:Y:S07]  /*c490*/  LDSM.16.MT88.4 R140, [R234+0x6800] ;  /* 0x00680000ea8c783b */ /* 0x000eee0000004200 */
[C---:B----4-:R-:W-:Y:S04]  /*c4a0*/  HMMA.16816.F32 R76, R136.reuse, R144, R76 ;  /* 0x00000090884c723c */ /* 0x050fe8000000184c */
[----:B-1----:R-:W-:Y:S02]  /*c4b0*/  FFMA.FTZ R0, R225, c[0x0][0x2d0], -R189 ;  /* 0x0000b400e1007a23 */ /* 0x002fe400000108bd */
[----:B--2---:R-:W-:Y:S02]  /*c4c0*/  FADD.FTZ R2, R195, R2 ;  /* 0x00000002c3027221 */ /* 0x004fe40000010000 */
[----:B------:R1:W-:Y:S01]  /*c4d0*/  MUFU.EX2 R194, R0 ;  /* 0x0000000000c27308 */ /* 0x0003e20000000800 */
[C---:B------:R-:W-:Y:S01]  /*c4e0*/  HMMA.16816.F32 R80, R136.reuse, R146, R80 ;  /* 0x000000928850723c */ /* 0x040fe20000001850 */
[----:B------:R-:W2:Y:S02]  /*c4f0*/  LDSM.16.MT88.4 R144, [R233+0x6800] ;  /* 0x00680000e990783b */ /* 0x000ea40000004200 */
[----:B-1----:R-:W-:Y:S05]  /*c500*/  FADD.FTZ R0, R165, R133 ;  /* 0x00000085a5007221 */ /* 0x002fea0000010000 */
[C---:B---3--:R-:W-:Y:S04]  /*c510*/  HMMA.16816.F32 R84, R136.reuse, R140, R84 ;  /* 0x0000008c8854723c */ /* 0x048fe80000001854 */
[----:B------:R-:W-:Y:S02]  /*c520*/  FADD.FTZ R0, R166, R0 ;  /* 0x00000000a6007221 */ /* 0x000fe40000010000 */
[--C-:B------:R-:W-:Y:S02]  /*c530*/  FFMA.FTZ R133, R235, c[0x0][0x2d0], -R189.reuse ;  /* 0x0000b400eb857a23 */ /* 0x100fe400000108bd */
[----:B------:R-:W-:Y:S01]  /*c540*/  FADD.FTZ R0, R169, R0 ;  /* 0x00000000a9007221 */ /* 0x000fe20000010000 */
[C---:B------:R-:W-:Y:S01]  /*c550*/  HMMA.16816.F32 R88, R136.reuse, R142, R88 ;  /* 0x0000008e8858723c */ /* 0x040fe20000001858 */
[----:B------:R-:W1:Y:S02]  /*c560*/  LDSM.16.MT88.4 R140, [R231+0x9800] ;  /* 0x00980000e78c783b */ /* 0x000e640000004200 */
[----:B------:R-:W3:Y:S01]  /*c570*/  MUFU.EX2 R133, R133 ;  /* 0x0000008500857308 */ /* 0x000ee20000000800 */
[----:B------:R-:W-:Y:S02]  /*c580*/  FADD.FTZ R0, R164, R0 ;  /* 0x00000000a4007221 */ /* 0x000fe40000010000 */
[----:B------:R-:W-:Y:S02]  /*c590*/  FFMA.FTZ R189, R226, c[0x0][0x2d0], -R189 ;  /* 0x0000b400e2bd7a23 */ /* 0x000fe400000108bd */
[----:B------:R-:W-:Y:S01]  /*c5a0*/  FADD.FTZ R0, R163, R0 ;  /* 0x00000000a3007221 */ /* 0x000fe20000010000 */
[C---:B--2---:R-:W-:Y:S03]  /*c5b0*/  HMMA.16816.F32 R92, R136.reuse, R144, R92 ;  /* 0x00000090885c723c */ /* 0x044fe6000000185c */
[----:B------:R-:W-:Y:S01]  /*c5c0*/  FADD.FTZ R0, R221, R0 ;  /* 0x00000000dd007221 */ /* 0x000fe20000010000 */
[----:B------:R-:W2:Y:S03]  /*c5d0*/  MUFU.EX2 R189, R189 ;  /* 0x000000bd00bd7308 */ /* 0x000ea60000000800 */
[----:B------:R-:W-:Y:S01]  /*c5e0*/  FADD.FTZ R0, R244, R0 ;  /* 0x00000000f4007221 */ /* 0x000fe20000010000 */
[C---:B------:R-:W-:Y:S01]  /*c5f0*/  HMMA.16816.F32 R96, R136.reuse, R146, R96 ;  /* 0x000000928860723c */ /* 0x040fe20000001860 */
[----:B------:R-:W4:Y:S03]  /*c600*/  LDSM.16.MT88.4 R144, [R232+0x9800] ;  /* 0x00980000e890783b */ /* 0x000f260000004200 */
[----:B------:R-:W-:Y:S04]  /*c610*/  FADD.FTZ R0, R209, R0 ;  /* 0x00000000d1007221 */ /* 0x000fe80000010000 */
[----:B------:R-:W-:Y:S01]  /*c620*/  FADD.FTZ R0, R210, R0 ;  /* 0x00000000d2007221 */ /* 0x000fe20000010000 */
[----:B---3--:R-:W-:Y:S03]  /*c630*/  F2FP.PACK_AB R185, R133, R188 ;  /* 0x000000bc85b9723e */ /* 0x008fe600000000ff */
[----:B------:R-:W-:Y:S04]  /*c640*/  FADD.FTZ R0, R211, R0 ;  /* 0x00000000d3007221 */ /* 0x000fe80000010000 */
[----:B------:R-:W-:Y:S01]  /*c650*/  FADD.FTZ R0, R212, R0 ;  /* 0x00000000d4007221 */ /* 0x000fe20000010000 */
[----:B--2---:R-:W-:Y:S03]  /*c660*/  F2FP.PACK_AB R187, R189, R134 ;  /* 0x00000086bdbb723e */ /* 0x004fe600000000ff */
[----:B------:R-:W-:Y:S01]  /*c670*/  FADD.FTZ R0, R200, R0 ;  /* 0x00000000c8007221 */ /* 0x000fe20000010000 */
[C---:B-1----:R-:W-:Y:S03]  /*c680*/  HMMA.16816.F32 R100, R136.reuse, R140, R100 ;  /* 0x0000008c8864723c */ /* 0x042fe60000001864 */
[----:B------:R-:W-:Y:S04]  /*c690*/  FADD.FTZ R0, R201, R0 ;  /* 0x00000000c9007221 */ /* 0x000fe80000010000 */
[----:B------:R-:W-:Y:S01]  /*c6a0*/  FADD.FTZ R0, R199, R0 ;  /* 0x00000000c7007221 */ /* 0x000fe20000010000 */
[C---:B------:R-:W-:Y:S01]  /*c6b0*/  HMMA.16816.F32 R104, R136.reuse, R142, R104 ;  /* 0x0000008e8868723c */ /* 0x040fe20000001868 */
[----:B------:R-:W1:Y:S03]  /*c6c0*/  LDSM.16.MT88.4 R140, [R234+0x9800] ;  /* 0x00980000ea8c783b */ /* 0x000e660000004200 */
[----:B------:R-:W-:Y:S04]  /*c6d0*/  FADD.FTZ R0, R198, R0 ;  /* 0x00000000c6007221 */ /* 0x000fe80000010000 */
[C---:B----4-:R-:W-:Y:S08]  /*c6e0*/  HMMA.16816.F32 R108, R136.reuse, R144, R108 ;  /* 0x00000090886c723c */ /* 0x050ff0000000186c */
        /* <DEDUP_REMOVED lines=9> */
[----:B------:R-:W-:Y:S01]  /*c780*/  F2FP.PACK_AB R138, R244, R221 ;  /* 0x000000ddf48a723e */ /* 0x000fe200000000ff */
[----:B------:R-:W-:Y:S02]  /*c790*/  LDSM.16.MT88.4 R164, [R233+0x2800] ;  /* 0x00280000e9a4783b */ /* 0x000fe40000004200 */
[----:B------:R-:W-:Y:S02]  /*c7a0*/  F2FP.PACK_AB R137, R220, R162 ;  /* 0x000000a2dc89723e */ /* 0x000fe400000000ff */
[----:B------:R-:W-:Y:S07]  /*c7b0*/  F2FP.PACK_AB R139, R237, R238 ;  /* 0x000000eeed8b723e */ /* 0x000fee00000000ff */
[C---:B-1----:R-:W-:Y:S08]  /*c7c0*/  HMMA.16816.F32 R4, R136.reuse, R140, R4 ;  /* 0x0000008c8804723c */ /* 0x042ff00000001804 */
[C---:B------:R-:W-:Y:S01]  /*c7d0*/  HMMA.16816.F32 R8, R136.reuse, R142, R8 ;  /* 0x0000008e8808723c */ /* 0x040fe20000001808 */
[----:B------:R-:W1:Y:S07]  /*c7e0*/  LDSM.16.MT88.4 R140, [R233+0x1000] ;  /* 0x00100000e98c783b */ /* 0x000e6e0000004200 */
[C---:B--2---:R-:W-:Y:S08]  /*c7f0*/  HMMA.16816.F32 R12, R136.reuse, R144, R12 ;  /* 0x00000090880c723c */ /* 0x044ff0000000180c */
[C---:B------:R-:W-:Y:S01]  /*c800*/  HMMA.16816.F32 R16, R136.reuse, R146, R16 ;  /* 0x000000928810723c */ /* 0x040fe20000001810 */
[----:B------:R-:W2:Y:S07]  /*c810*/  LDSM.16.MT88.4 R144, [R231+0x4000] ;  /* 0x00400000e790783b */ /* 0x000eae0000004200 */
[C---:B------:R-:W-:Y:S08]  /*c820*/  HMMA.16816.F32 R20, R136.reuse, R148, R20 ;  /* 0x000000948814723c */ /* 0x040ff00000001814 */
        /* <DEDUP_REMOVED lines=39> */
[----:B------:R-:W-:Y:S01]  /*caa0*/  HMMA.16816.F32 R128, R136, R142, R128 ;  /* 0x0000008e8880723c */ /* 0x000fe20000001880 */
[----:B------:R-:W1:Y:S06]  /*cab0*/  LDSM.16.MT88.4 R140, [R233+0x1800] ;  /* 0x00180000e98c783b */ /* 0x000e6c0000004200 */
[----:B------:R-:W-:Y:S02]  /*cac0*/  F2FP.PACK_AB R136, R210, R209 ;  /* 0x000000d1d288723e */ /* 0x000fe400000000ff */
[----:B------:R-:W-:Y:S03]  /*cad0*/  F2FP.PACK_AB R138, R212, R211 ;  /* 0x000000d3d48a723e */ /* 0x000fe600000000ff */
[----:B------:R-:W-:Y:S02]  /*cae0*/  F2FP.PACK_AB R137, R204, R208 ;  /* 0x000000d0cc89723e */ /* 0x000fe400000000ff */
[----:B------:R-:W-:Y:S07]  /*caf0*/  F2FP.PACK_AB R139, R202, R203 ;  /* 0x000000cbca8b723e */ /* 0x000fee00000000ff */
        /* <DEDUP_REMOVED lines=46> */
[----:B------:R-:W-:Y:S01]  /*cde0*/  HMMA.16816.F32 R128, R136, R142, R128 ;  /* 0x0000008e8880723c */ /* 0x000fe20000001880 */
[----:B------:R-:W1:Y:S06]  /*cdf0*/  LDSM.16.MT88.4 R140, [R231+0x5000] ;  /* 0x00500000e78c783b */ /* 0x000e6c0000004200 */
[----:B------:R-:W-:Y:S02]  /*ce00*/  F2FP.PACK_AB R136, R201, R200 ;  /* 0x000000c8c988723e */ /* 0x000fe400000000ff */
[----:B------:R-:W-:Y:S03]  /*ce10*/  F2FP.PACK_AB R138, R198, R199 ;  /* 0x000000c7c68a723e */ /* 0x000fe600000000ff */
[----:B------:R-:W-:Y:S02]  /*ce20*/  F2FP.PACK_AB R137, R196, R197 ;  /* 0x000000c5c489723e */ /* 0x000fe400000000ff */
[C---:B------:R-:W-:Y:S07]  /*ce30*/  F2FP.PACK_AB R139, R194.reuse, R195 ;  /* 0x000000c3c28b723e */ /* 0x040fee00000000ff */
        /* <DEDUP_REMOVED lines=40> */
[C---:B------:R-:W-:Y:S08]  /*d0c0*/  HMMA.16816.F32 R112, R136.reuse, R154, R112 ;  /* 0x0000009a8870723c */ /* 0x040ff00000001870 */
[C---:B----4-:R-:W-:Y:S08]  /*d0d0*/  HMMA.16816.F32 R116, R136.reuse, R156, R116 ;  /* 0x0000009c8874723c */ /* 0x050ff00000001874 */
[C---:B------:R-:W-:Y:S01]  /*d0e0*/  HMMA.16816.F32 R120, R136.reuse, R158, R120 ;  /* 0x0000009e8878723c */ /* 0x040fe20000001878 */
[----:B------:R-:W3:Y:S07]  /*d0f0*/  LDSM.16.MT88.4 R156, [R234+0x2800] ;  /* 0x00280000ea9c783b */ /* 0x000eee0000004200 */
[C---:B--2---:R-:W-:Y:S08]  /*d100*/  HMMA.16816.F32 R124, R136.reuse, R144, R124 ;  /* 0x00000090887c723c */ /* 0x044ff0000000187c */
[----:B------:R-:W-:Y:S08]  /*d110*/  HMMA.16816.F32 R128, R136, R146, R128 ;  /* 0x000000928880723c */ /* 0x000ff00000001880 */
[C---:B-1----:R-:W-:Y:S01]  /*d120*/  HMMA.16816.F32 R136, R184.reuse, R140, R4 ;  /* 0x0000008cb888723c */ /* 0x042fe20000001804 */
[----:B------:R-:W1:Y:S07]  /*d130*/  LDSM.16.MT88.4 R4, [R234+0x5800] ;  /* 0x00580000ea04783b */ /* 0x000e6e0000004200 */
[C---:B------:R-:W-:Y:S01]  /*d140*/  HMMA.16816.F32 R140, R184.reuse, R142, R8 ;  /* 0x0000008eb88c723c */ /* 0x040fe20000001808 */
[----:B------:R-:W2:Y:S07]  /*d150*/  LDSM.16.MT88.4 R8, [R233+0x5800] ;  /* 0x00580000e908783b */ /* 0x000eae0000004200 */
[C---:B------:R-:W-:Y:S01]  /*d160*/  HMMA.16816.F32 R144, R184.reuse, R148, R12 ;  /* 0x00000094b890723c */ /* 0x040fe2000000180c */
[----:B------:R-:W4:Y:S07]  /*d170*/  LDSM.16.MT88.4 R12, [R231+0x8800] ;  /* 0x00880000e70c783b */ /* 0x000f2e0000004200 */
[C---:B------:R-:W-:Y:S01]  /*d180*/  HMMA.16816.F32 R148, R184.reuse, R150, R16 ;  /* 0x00000096b894723c */ /* 0x040fe20000001810 */
[----:B------:R-:W5:Y:S07]  /*d190*/  LDSM.16.MT88.4 R16, [R232+0x8800] ;  /* 0x00880000e810783b */ /* 0x000f6e0000004200 */
[C---:B---3--:R-:W-:Y:S01]  /*d1a0*/  HMMA.16816.F32 R152, R184.reuse, R156, R20 ;  /* 0x0000009cb898723c */ /* 0x048fe20000001814 */
[----:B------:R-:W3:Y:S07]  /*d1b0*/  LDSM.16.MT88.4 R20, [R234+0x8800] ;  /* 0x00880000ea14783b */ /* 0x000eee0000004200 */
        /* <DEDUP_REMOVED lines=17> */
[C---:B-----5:R-:W-:Y:S01]  /*d2d0*/  HMMA.16816.F32 R76, R184.reuse, R16, R76 ;  /* 0x00000010b84c723c */ /* 0x060fe2000000184c */
[----:B------:R-:W5:Y:S07]  /*d2e0*/  LDL R16, [R1+0x14] ;  /* 0x0000140001107983 */ /* 0x000f6e0000100800 */
[C---:B------:R-:W-:Y:S08]  /*d2f0*/  HMMA.16816.F32 R80, R184.reuse, R18, R80 ;  /* 0x00000012b850723c */ /* 0x040ff00000001850 */
[C---:B---3--:R-:W-:Y:S08]  /*d300*/  HMMA.16816.F32 R84, R184.reuse, R20, R84 ;  /* 0x00000014b854723c */ /* 0x048ff00000001854 */
[C---:B------:R-:W-:Y:S08]  /*d310*/  HMMA.16816.F32 R88, R184.reuse, R22, R88 ;  /* 0x00000016b858723c */ /* 0x040ff00000001858 */
[C---:B------:R-:W-:Y:S08]  /*d320*/  HMMA.16816.F32 R92, R184.reuse, R24, R92 ;  /* 0x00000018b85c723c */ /* 0x040ff0000000185c */
[C---:B------:R-:W-:Y:S08]  /*d330*/  HMMA.16816.F32 R96, R184.reuse, R26, R96 ;  /* 0x0000001ab860723c */ /* 0x040ff00000001860 */
[C---:B-1----:R-:W-:Y:S08]  /*d340*/  HMMA.16816.F32 R100, R184.reuse, R4, R100 ;  /* 0x00000004b864723c */ /* 0x042ff00000001864 */
[C---:B------:R-:W-:Y:S01]  /*d350*/  HMMA.16816.F32 R104, R184.reuse, R6, R104 ;  /* 0x00000006b868723c */ /* 0x040fe20000001868 */
[----:B------:R-:W1:Y:S07]  /*d360*/  LDSM.16.MT88.4 R4, [R233+0xb800] ;  /* 0x00b80000e904783b */ /* 0x000e6e0000004200 */
[C---:B--2---:R-:W-:Y:S08]  /*d370*/  HMMA.16816.F32 R108, R184.reuse, R8, R108 ;  /* 0x00000008b86c723c */ /* 0x044ff0000000186c */
[C---:B------:R-:W-:Y:S08]  /*d380*/  HMMA.16816.F32 R112, R184.reuse, R10, R112 ;  /* 0x0000000ab870723c */ /* 0x040ff00000001870 */
[C---:B----4-:R-:W-:Y:S07]  /*d390*/  HMMA.16816.F32 R116, R184.reuse, R12, R116 ;  /* 0x0000000cb874723c */ /* 0x050fee0000001874 */
[-C--:B------:R-:W-:Y:S01]  /*d3a0*/  MOV R12, R3.reuse ;  /* 0x00000003000c7202 */ /* 0x080fe20000000f00 */
[C---:B------:R-:W-:Y:S08]  /*d3b0*/  HMMA.16816.F32 R120, R184.reuse, R14, R120 ;  /* 0x0000000eb878723c */ /* 0x040ff00000001878 */
[C---:B-1----:R-:W-:Y:S07]  /*d3c0*/  HMMA.16816.F32 R124, R184.reuse, R4, R124 ;  /* 0x00000004b87c723c */ /* 0x042fee000000187c */
[----:B------:R-:W-:Y:S01]  /*d3d0*/  FADD.FTZ R4, R194, R2 ;  /* 0x00000002c2047221 */ /* 0x000fe20000010000 */
[----:B------:R-:W-:Y:S04]  /*d3e0*/  HMMA.16816.F32 R128, R184, R6, R128 ;  /* 0x00000006b880723c */ /* 0x000fe80000001880 */
[----:B------:R-:W-:Y:S02]  /*d3f0*/  FADD.FTZ R2, R190, R0 ;  /* 0x00000000be027221 */ /* 0x000fe40000010000 */
[----:B------:R-:W-:Y:S02]  /*d400*/  FADD.FTZ R0, R188, R4 ;  /* 0x00000004bc007221 */ /* 0x000fe40000010000 */
[----:B------:R-:W-:Y:S04]  /*d410*/  FADD.FTZ R2, R191, R2 ;  /* 0x00000002bf027221 */ /* 0x000fe80000010000 */
[----:B------:R-:W-:Y:S01]  /*d420*/  FADD.FTZ R0, R133, R0 ;  /* 0x0000000085007221 */ /* 0x000fe20000010000 */
[----:B------:R-:W-:Y:S01]  /*d430*/  MOV R133, R132 ;  /* 0x0000008400857202 */ /* 0x000fe20000000f00 */
[----:B------:R-:W-:Y:S02]  /*d440*/  FADD.FTZ R2, R192, R2 ;  /* 0x00000002c0027221 */ /* 0x000fe40000010000 */
[----:B------:R-:W-:Y:S01]  /*d450*/  FADD.FTZ R0, R134, R0 ;  /* 0x0000000086007221 */ /* 0x000fe20000010000 */
[----:B------:R-:W-:Y:S01]  /*d460*/  MOV R134, R3 ;  /* 0x0000000300867202 */ /* 0x000fe20000000f00 */
[----:B------:R-:W-:Y:S02]  /*d470*/  FADD.FTZ R2, R193, R2 ;  /* 0x00000002c1027221 */ /* 0x000fe40000010000 */
[----:B------:R-:W-:Y:S03]  /*d480*/  FADD.FTZ R0, R189, R0 ;  /* 0x00000000bd007221 */ /* 0x000fe60000010000 */
[----:B------:R1:W-:Y:S04]  /*d490*/  STL [R1+0x8], R2 ;  /* 0x0000080201007387 */ /* 0x0003e80000100800 */
[----:B------:R1:W-:Y:S01]  /*d4a0*/  STL [R1+0xc], R0 ;  /* 0x00000c0001007387 */ /* 0x0003e20000100800 */
[C---:B-----5:R-:W-:Y:S02]  /*d4b0*/  ISETP.GT.AND P0, PT, R247.reuse, R16, PT ;  /* 0x00000010f700720c */ /* 0x060fe40003f04270 */
[----:B------:R-:W-:Y:S11]  /*d4c0*/  IADD3 R247, R247, -0x1, RZ ;  /* 0xfffffffff7f77810 */ /* 0x000ff60007ffe0ff */
[----:B-1----:R-:W-:-:S05]  /*d4d0*/  @P0 BRA `(.L_x_1487) ;  /* 0xffffa6d000000947 */ /* 0x002fca000383ffff */
.L_x_1476:
[----:B-1----:R-:W-:-:S13]  /*d4e0*/  ISETP.GE.AND P0, PT, R247, RZ, PT ;  /* 0x000000fff700720c */ /* 0x002fda0003f06270 */
[----:B------:R-:W-:Y:S05]  /*d4f0*/  @!P0 BRA `(.L_x_1488) ;  /* 0x0000516000008947 */ /* 0x000fea0003800000 */
[----:B------:R-:W-:Y:S02]  /*d500*/  MOV R134, R12 ;  /* 0x0000000c00867202 */ /* 0x000fe40000000f00 */
[----:B------:R-:W-:Y:S02]  /*d510*/  MOV R133, R132 ;  /* 0x0000008400857202 */ /* 0x000fe40000000f00 */
.L_x_1495:
[----:B------:R-:W-:Y:S01]  /*d520*/  SHF.R.S32.HI R0, RZ, 0x1f, R252 ;  /* 0x0000001fff007819 */ /* 0x000fe200000114fc */
[----:B------:R-:W2:Y:S01]  /*d530*/  LDL.64 R6, [R1+0x30] ;  /* 0x0000300001067983 */ /* 0x000ea20000100a00 */
[----:B------:R-:W-:Y:S01]  /*d540*/  SHF.R.S32.HI R4, RZ, 0x1f, R246 ;  /* 0x0000001fff047819 */ /* 0x000fe200000114f6 */
[----:B------:R-:W-:Y:S04]  /*d550*/  DEPBAR.LE SB0, 0x0 ;  /* 0x000080000000791a */ /* 0x000fe80000000000 */
[C---:B------:R-:W-:Y:S01]  /*d560*/  IADD3 R14, R245.reuse, 0x80, RZ ;  /* 0x00000080f50e7810 */ /* 0x040fe20007ffe0ff */
[----:B------:R-:W3:Y:S01]  /*d570*/  LDL R5, [R1+0x3c] ;  /* 0x00003c0001057983 */ /* 0x000ee20000100800 */
[----:B------:R-:W-:Y:S01]  /*d580*/  IADD3 R13, R245, 0x40, RZ ;  /* 0x00000040f50d7810 */ /* 0x000fe20007ffe0ff */
[----:B------:R-:W-:Y:S01]  /*d590*/  WARPSYNC 0xffffffff ;  /* 0xffffffff00007948 */ /* 0x000fe20003800000 */
[C---:B------:R-:W-:Y:S01]  /*d5a0*/  IADD3 R238, R135.reuse, 0xb800, RZ ;  /* 0x0000b80087ee7810 */ /* 0x040fe20007ffe0ff */
[----:B------:R-:W-:Y:S01]  /*d5b0*/  BAR.SYNC.DEFER_BLOCKING 0x0 ;  /* 0x0000000000007b1d */ /* 0x000fe20000010000 */
[----:B------:R-:W-:Y:S01]  /*d5c0*/  SHF.R.S32.HI R13, RZ, 0x1f, R13 ;  /* 0x0000001fff0d7819 */ /* 0x000fe2000001140d */
[----:B------:R-:W-:Y:S01]  /*d5d0*/  IMAD R0, R0, c[0x0][0x208], RZ ;  /* 0x0000820000007a24 */ /* 0x000fe200078e02ff */
[C---:B------:R-:W-:Y:S01]  /*d5e0*/  IADD3 R237, R135.reuse, 0xb000, RZ ;  /* 0x0000b00087ed7810 */ /* 0x040fe20007ffe0ff */
[C---:B------:R-:W-:Y:S01]  /*d5f0*/  IMAD.WIDE.U32 R2, R252.reuse, c[0x0][0x208], RZ ;  /* 0x00008200fc027a25 */ /* 0x040fe200078e00ff */
[C---:B------:R-:W-:Y:S02]  /*d600*/  IADD3 R236, R135.reuse, 0xa800, RZ ;  /* 0x0000a80087ec7810 */ /* 0x040fe40007ffe0ff */
[C---:B------:R-:W-:Y:S01]  /*d610*/  IADD3 R235, R135.reuse, 0xa000, RZ ;  /* 0x0000a00087eb7810 */ /* 0x040fe20007ffe0ff */
[----:B------:R-:W-:Y:S01]  /*d620*/  IMAD R0, R252, c[0x0][0x20c], R0 ;  /* 0x00008300fc007a24 */ /* 0x000fe200078e0200 */
[C---:B------:R-:W-:Y:S01]  /*d630*/  IADD3 R227, R135.reuse, 0x9800, RZ ;  /* 0x0000980087e37810 */ /* 0x040fe20007ffe0ff */
[----:B------:R-:W-:Y:S01]  /*d640*/  IMAD R4, R4, c[0x0][0x218], RZ ;  /* 0x0000860004047a24 */ /* 0x000fe200078e02ff */
[----:B------:R-:W-:Y:S01]  /*d650*/  IADD3 R226, R135, 0x9000, RZ ;  /* 0x0000900087e27810 */ /* 0x000fe20007ffe0ff */
[----:B------:R-:W-:Y:S01]  /*d660*/  IMAD.IADD R3, R3, 0x1, R0 ;  /* 0x0000000103037824 */ /* 0x000fe200078e0200 */
[C---:B------:R-:W-:Y:S01]  /*d670*/  IADD3 R225, R135.reuse, 0x8800, RZ ;  /* 0x0000880087e17810 */ /* 0x040fe20007ffe0ff */
[C---:B------:R-:W-:Y:S01]  /*d680*/  IMAD R4, R246.reuse, c[0x0][0x21c], R4 ;  /* 0x00008700f6047a24 */ /* 0x040fe200078e0204 */
[C---:B------:R-:W-:Y:S01]  /*d690*/  IADD3 R224, R135.reuse, 0x8000, RZ ;  /* 0x0000800087e07810 */ /* 0x040fe20007ffe0ff */
[----:B------:R-:W-:Y:S01]  /*d6a0*/  IMAD.WIDE.U32 R2, R246, c[0x0][0x218], R2 ;  /* 0x00008600f6027a25 */ /* 0x000fe200078e0002 */
[C---:B------:R-:W-:Y:S02]  /*d6b0*/  IADD3 R223, R135.reuse, 0x7800, RZ ;  /* 0x0000780087df7810 */ /* 0x040fe40007ffe0ff */
[C---:B------:R-:W-:Y:S01]  /*d6c0*/  IADD3 R222, R135.reuse, 0x7000, RZ ;  /* 0x0000700087de7810 */ /* 0x040fe20007ffe0ff */
[----:B------:R-:W-:Y:S01]  /*d6d0*/  IMAD.SHL.U32 R45, R14, 0x2, RZ ;  /* 0x000000020e2d7824 */ /* 0x000fe200078e00ff */
[----:B------:R-:W-:Y:S01]  /*d6e0*/  IADD3 R221, R135, 0x6800, RZ ;  /* 0x0000680087dd7810 */ /* 0x000fe20007ffe0ff */
[----:B------:R-:W-:Y:S01]  /*d6f0*/  IMAD.SHL.U32 R37, R245, 0x2, RZ ;  /* 0x00000002f5257824 */ /* 0x000fe200078e00ff */
[C---:B------:R-:W-:Y:S01]  /*d700*/  IADD3 R220, R135.reuse, 0x6000, RZ ;  /* 0x0000600087dc7810 */ /* 0x040fe20007ffe0ff */
[----:B------:R1:W4:Y:S01]  /*d710*/  LDSM.16.M88.4 R48, [R239] ;  /* 0x00000000ef30783b */ /* 0x0003220000000200 */
[C---:B------:R-:W-:Y:S02]  /*d720*/  IADD3 R219, R135.reuse, 0x5800, RZ ;  /* 0x0000580087db7810 */ /* 0x040fe40007ffe0ff */
[C---:B------:R-:W-:Y:S01]  /*d730*/  IADD3 R218, R135.reuse, 0x5000, RZ ;  /* 0x0000500087da7810 */ /* 0x040fe20007ffe0ff */
[----:B------:R1:W1:Y:S01]  /*d740*/  LDSM.16.M88.4 R8, [R228] ;  /* 0x00000000e408783b */ /* 0x0002620000000200 */
[C---:B------:R-:W-:Y:S02]  /*d750*/  IADD3 R217, R135.reuse, 0x4800, RZ ;  /* 0x0000480087d97810 */ /* 0x040fe40007ffe0ff */
[C---:B------:R-:W-:Y:S01]  /*d760*/  IADD3 R216, R135.reuse, 0x4000, RZ ;  /* 0x0000400087d87810 */ /* 0x040fe20007ffe0ff */
[----:B------:R1:W1:Y:S01]  /*d770*/  LDSM.16.M88.4 R16, [R228+0x800] ;  /* 0x00080000e410783b */ /* 0x0002620000000200 */
[C---:B------:R-:W-:Y:S02]  /*d780*/  IADD3 R132, R135.reuse, 0x3800, RZ ;  /* 0x0000380087847810 */ /* 0x040fe40007ffe0ff */
[----:B------:R-:W-:Y:S01]  /*d790*/  IADD3 R0, R135, 0x3000, RZ ;  /* 0x0000300087007810 */ /* 0x000fe20007ffe0ff */
        /* <DEDUP_REMOVED lines=11> */
[----:B--2---:R-:W-:Y:S02]  /*d850*/  IADD3 R12, P0, R6, R2, RZ ;  /* 0x00000002060c7210 */ /* 0x004fe40007f1e0ff */
[----:B------:R-:W-:Y:S04]  /*d860*/  IADD3 R6, R245, 0xc0, RZ ;  /* 0x000000c0f5067810 */ /* 0x000fe80007ffe0ff */
[----:B------:R-:W-:Y:S02]  /*d870*/  SHF.R.S32.HI R6, RZ, 0x1f, R6 ;  /* 0x0000001fff067819 */ /* 0x000fe40000011406 */
[----:B---3--:R-:W-:Y:S02]  /*d880*/  IADD3.X R4, R5, R3, R4, P0, !PT ;  /* 0x0000000305047210 */ /* 0x008fe400007fe404 */
[----:B------:R-:W-:Y:S02]  /*d890*/  IADD3 R5, R245, 0xc0, RZ ;  /* 0x000000c0f5057810 */ /* 0x000fe40007ffe0ff */
[C---:B------:R-:W-:Y:S02]  /*d8a0*/  LEA R7, P0, R12.reuse, c[0x0][0x1f8], 0x1 ;  /* 0x00007e000c077a11 */ /* 0x040fe400078008ff */
[C---:B------:R-:W-:Y:S01]  /*d8b0*/  SHF.L.U64.HI R20, R5.reuse, 0x1, R6 ;  /* 0x0000000105147819 */ /* 0x040fe20000010206 */
[----:B------:R-:W-:Y:S01]  /*d8c0*/  IMAD.SHL.U32 R47, R5, 0x2, RZ ;  /* 0x00000002052f7824 */ /* 0x000fe200078e00ff */
[C---:B------:R-:W-:Y:S02]  /*d8d0*/  IADD3 R5, R245.reuse, 0x80, RZ ;  /* 0x00000080f5057810 */ /* 0x040fe40007ffe0ff */
[C---:B------:R-:W-:Y:S02]  /*d8e0*/  IADD3 R6, R245.reuse, 0x40, RZ ;  /* 0x00000040f5067810 */ /* 0x040fe40007ffe0ff */
[----:B------:R-:W-:Y:S02]  /*d8f0*/  SHF.R.S32.HI R5, RZ, 0x1f, R5 ;  /* 0x0000001fff057819 */ /* 0x000fe40000011405 */
[----:B------:R-:W-:Y:S01]  /*d900*/  LEA.HI.X R12, R12, c[0x0][0x1fc], R4, 0x1, P0 ;  /* 0x00007f000c0c7a11 */ /* 0x000fe200000f0c04 */
[----:B------:R-:W-:Y:S01]  /*d910*/  IMAD.SHL.U32 R39, R6, 0x2, RZ ;  /* 0x0000000206277824 */ /* 0x000fe200078e00ff */
[----:B------:R-:W-:Y:S02]  /*d920*/  SHF.L.U64.HI R15, R14, 0x1, R5 ;  /* 0x000000010e0f7819 */ /* 0x000fe40000010205 */
[----:B------:R-:W-:Y:S02]  /*d930*/  SHF.R.S32.HI R5, RZ, 0x1f, R245 ;  /* 0x0000001fff057819 */ /* 0x000fe400000114f5 */
[----:B------:R-:W-:Y:S02]  /*d940*/  SHF.L.U64.HI R14, R6, 0x1, R13 ;  /* 0x00000001060e7819 */ /* 0x000fe4000001020d */
[----:B------:R-:W-:Y:S01]  /*d950*/  SHF.L.U64.HI R13, R245, 0x1, R5 ;  /* 0x00000001f50d7819 */ /* 0x000fe20000010205 */
[----:B------:R-:W-:-:S05]  /*d960*/  BRA.DIV ~URZ, `(.L_x_1489) ;  /* 0x0000a2627f007947 */ /* 0x000fca000b800000 */
[----:B-1--4-:R1:W2:Y:S02]  /*d970*/  SHFL.IDX PT, R2, R12, RZ, 0x181f ;  /* 0x00181fff0c027589 */ /* 0x0122a400000e0000 */
.L_x_1544:
[----:B------:R-:W3:Y:S01]  /*d980*/  SHFL.IDX PT, R6, R7, RZ, 0x181f ;  /* 0x00181fff07067589 */ /* 0x000ee200000e0000 */
[C---:B------:R-:W-:Y:S01]  /*d990*/  ISETP.GE.AND P1, PT, R245.reuse, c[0x0][0x1d4], PT ;  /* 0x00007500f5007a0c */ /* 0x040fe20003f26270 */
[----:B------:R-:W-:Y:S01]  /*d9a0*/  BSSY B0, `(.L_x_1490) ;  /* 0x0000231000007945 */ /* 0x000fe20003800000 */
[C---:B------:R-:W-:Y:S02]  /*d9b0*/  IADD3 R3, R245.reuse, 0x80, RZ ;  /* 0x00000080f5037810 */ /* 0x040fe40007ffe0ff */
[----:B------:R-:W-:Y:S02]  /*d9c0*/  IADD3 R21, R245, 0x40, RZ ;  /* 0x00000040f5157810 */ /* 0x000fe40007ffe0ff */
[----:B------:R-:W-:Y:S01]  /*d9d0*/  ISETP.GE.AND P4, PT, R3, c[0x0][0x1d4], PT ;  /* 0x0000750003007a0c */ /* 0x000fe20003f86270 */
[----:B------:R-:W4:Y:S01]  /*d9e0*/  SHFL.IDX PT, R4, R7, 0x1, 0x181f ;  /* 0x00381f0007047f89 */ /* 0x000f2200000e0000 */
[----:B------:R-:W-:Y:S02]  /*d9f0*/  IADD3 R3, R245, 0xc0, RZ ;  /* 0x000000c0f5037810 */ /* 0x000fe40007ffe0ff */
[----:B------:R-:W-:Y:S02]  /*da00*/  ISETP.GE.AND P5, PT, R21, c[0x0][0x1d4], PT ;  /* 0x0000750015007a0c */ /* 0x000fe40003fa6270 */
[----:B------:R-:W-:Y:S02]  /*da10*/  ISETP.GE.AND P3, PT, R3, c[0x0][0x1d4], PT ;  /* 0x0000750003007a0c */ /* 0x000fe40003f66270 */
[----:B------:R-:W-:Y:S01]  /*da20*/  SEL R244, RZ, 0x10, P1 ;  /* 0x00000010fff47807 */ /* 0x000fe20000800000 */
[----:B------:R5:W-:Y:S01]  /*da30*/  SHFL.IDX PT, R3, R7, 0x2, 0x181f ;  /* 0x00581f0007037f89 */ /* 0x000be200000e0000 */
[----:B------:R-:W-:Y:S02]  /*da40*/  SEL R21, RZ, 0x10, P4 ;  /* 0x00000010ff157807 */ /* 0x000fe40002000000 */
[----:B------:R-:W-:Y:S02]  /*da50*/  IADD3 R36, -R244, 0x10, RZ ;  /* 0x00000010f4247810 */ /* 0x000fe40007ffe1ff */
[----:B------:R-:W-:Y:S02]  /*da60*/  SEL R46, RZ, 0x10, P3 ;  /* 0x00000010ff2e7807 */ /* 0x000fe40001800000 */
[----:B------:R-:W-:Y:S01]  /*da70*/  LOP3.LUT R36, R36, 0xf, RZ, 0xc0, !PT ;  /* 0x0000000f24247812 */ /* 0x000fe200078ec0ff */
[----:B------:R-:W1:Y:S01]  /*da80*/  SHFL.IDX PT, R5, R12, 0x1, 0x181f ;  /* 0x00381f000c057f89 */ /* 0x000e6200000e0000 */
[----:B------:R-:W-:Y:S02]  /*da90*/  IADD3 R38, -R21, 0x10, RZ ;  /* 0x0000001015267810 */ /* 0x000fe40007ffe1ff */
[----:B------:R-:W-:Y:S02]  /*daa0*/  IADD3 R44, -R46, 0x10, RZ ;  /* 0x000000102e2c7810 */ /* 0x000fe40007ffe1ff */
[----:B------:R-:W-:Y:S02]  /*dab0*/  LOP3.LUT R38, R38, 0xf, RZ, 0xc0, !PT ;  /* 0x0000000f26267812 */ /* 0x000fe400078ec0ff */
[----:B------:R-:W-:Y:S02]  /*dac0*/  LOP3.LUT R44, R44, 0xf, RZ, 0xc0, !PT ;  /* 0x0000000f2c2c7812 */ /* 0x000fe400078ec0ff */
[C---:B---3--:R-:W-:Y:S02]  /*dad0*/  IADD3 R28, P0, R6.reuse, R37, RZ ;  /* 0x00000025061c7210 */ /* 0x048fe40007f1e0ff */
[----:B------:R-:W-:Y:S02]  /*dae0*/  IADD3 R22, P2, R6, R39, RZ ;  /* 0x0000002706167210 */ /* 0x000fe40007f5e0ff */
[C---:B--2---:R-:W-:Y:S02]  /*daf0*/  IADD3.X R29, R2.reuse, R13, RZ, P0, !PT ;  /* 0x0000000d021d7210 */ /* 0x044fe400007fe4ff */
[----:B------:R-:W-:Y:S02]  /*db00*/  IADD3.X R23, R2, R14, RZ, P2, !PT ;  /* 0x0000000e02177210 */ /* 0x000fe400017fe4ff */
[----:B------:R-:W-:Y:S01]  /*db10*/  IADD3 R30, P0, R6, R45, RZ ;  /* 0x0000002d061e7210 */ /* 0x000fe20007f1e0ff */
[----:B------:R2:W-:Y:S03]  /*db20*/  LDGSTS.E.BYPASS.LTC128B.128 [R243+0x100], [R28.64], !P1 ;  /* 0x001000001cf37fae */ /* 0x0005e6000c901d46 */
[----:B------:R-:W-:Y:S02]  /*db30*/  IADD3.X R31, R2, R15, RZ, P0, !PT ;  /* 0x0000000f021f7210 */ /* 0x000fe400007fe4ff */
[----:B------:R-:W-:Y:S03]  /*db40*/  IADD3 R6, P0, R6, R47, RZ ;  /* 0x0000002f06067210 */ /* 0x000fe60007f1e0ff */
[----:B------:R4:W-:Y:S01]  /*db50*/  LDGSTS.E.BYPASS.LTC128B.128 [R243+0x3100], [R22.64], !P5 ;  /* 0x0310000016f37fae */ /* 0x0009e2000e901d46 */
[----:B-----5:R-:W-:Y:S07]  /*db60*/  IADD3.X R7, R2, R20, RZ, P0, !PT ;  /* 0x0000001402077210 */ /* 0x020fee00007fe4ff */
[----:B------:R3:W-:Y:S08]  /*db70*/  LDGSTS.E.BYPASS.LTC128B.128 [R243+0x6100], [R30.64], !P4 ;  /* 0x061000001ef37fae */ /* 0x0007f0000e101d46 */
[----:B------:R5:W-:Y:S08]  /*db80*/  LDGSTS.E.BYPASS.LTC128B.128 [R243+0x9100], [R6.64], !P3 ;  /* 0x0910000006f37fae */ /* 0x000bf0000d901d46 */
[----:B------:R2:W2:Y:S01]  /*db90*/  SHFL.IDX PT, R2, R12, 0x2, 0x181f ;  /* 0x00581f000c027f89 */ /* 0x0004a200000e0000 */
[C---:B----4-:R-:W-:Y:S04]  /*dba0*/  IADD3 R22, P0, R4.reuse, R37, RZ ;  /* 0x0000002504167210 */ /* 0x050fe80007f1e0ff */
[C---:B-1----:R-:W-:Y:S05]  /*dbb0*/  IADD3.X R23, R5.reuse, R13, RZ, P0, !PT ;  /* 0x0000000d05177210 */ /* 0x042fea00007fe4ff */
[----:B------:R1:W-:Y:S01]  /*dbc0*/  LDGSTS.E.BYPASS.LTC128B.128 [R243+0x1100], [R22.64], !P1 ;  /* 0x0110000016f37fae */ /* 0x0003e2000c901d46 */
[C---:B-----5:R-:W-:Y:S04]  /*dbd0*/  IADD3 R6, P0, R4.reuse, R39, RZ ;  /* 0x0000002704067210 */ /* 0x060fe80007f1e0ff */
[C---:B------:R-:W-:Y:S02]  /*dbe0*/  IADD3.X R7, R5.reuse, R14, RZ, P0, !PT ;  /* 0x0000000e05077210 */ /* 0x040fe400007fe4ff */
[----:B--2---:R-:W-:Y:S02]  /*dbf0*/  SEL R12, RZ, 0x10, P5 ;  /* 0x00000010ff0c7807 */ /* 0x004fe40002800000 */
[----:B------:R-:W-:Y:S01]  /*dc00*/  IADD3 R28, P0, R4, R47, RZ ;  /* 0x0000002f041c7210 */ /* 0x000fe20007f1e0ff */
[----:B------:R2:W-:Y:S01]  /*dc10*/  LDGSTS.E.BYPASS.LTC128B.128 [R243+0x4100], [R6.64], !P5 ;  /* 0x0410000006f37fae */ /* 0x0005e2000e901d46 */
[----:B---3--:R-:W-:Y:S02]  /*dc20*/  IADD3 R30, -R12, 0x10, RZ ;  /* 0x000000100c1e7810 */ /* 0x008fe40007ffe1ff */
[C---:B------:R-:W-:Y:S02]  /*dc30*/  IADD3.X R29, R5.reuse, R20, RZ, P0, !PT ;  /* 0x00000014051d7210 */ /* 0x040fe400007fe4ff */
[----:B------:R-:W-:Y:S02]  /*dc40*/  LOP3.LUT R30, R30, 0xf, RZ, 0xc0, !PT ;  /* 0x0000000f1e1e7812 */ /* 0x000fe400078ec0ff */
[----:B------:R-:W-:Y:S02]  /*dc50*/  ISETP.NE.U32.AND P2, PT, R12, RZ, PT ;  /* 0x000000ff0c00720c */ /* 0x000fe40003f45070 */
[----:B-1----:R-:W-:Y:S04]  /*dc60*/  IADD3 R22, P1, R4, R45, RZ ;  /* 0x0000002d04167210 */ /* 0x002fe80007f3e0ff */
[----:B------:R-:W-:Y:S02]  /*dc70*/  IADD3.X R23, R5, R15, RZ, P1, !PT ;  /* 0x0000000f05177210 */ /* 0x000fe40000ffe4ff */
[-C--:B------:R-:W-:Y:S03]  /*dc80*/  IADD3 R36, P1, P0, R36, R3.reuse, R37 ;  /* 0x0000000324247210 */ /* 0x080fe6000783e025 */
[----:B------:R1:W-:Y:S01]  /*dc90*/  LDGSTS.E.BYPASS.LTC128B.128 [R243+0x7100], [R22.64], !P4 ;  /* 0x0710000016f37fae */ /* 0x0003e2000e101d46 */
[-C--:B------:R-:W-:Y:S02]  /*dca0*/  IADD3.X R37, RZ, R2.reuse, R13, P1, P0 ;  /* 0x00000002ff257210 */ /* 0x080fe40000fe040d */
[-C--:B------:R-:W-:Y:S01]  /*dcb0*/  IADD3 R30, P1, P0, R30, R3.reuse, R39 ;  /* 0x000000031e1e7210 */ /* 0x080fe2000783e027 */
[C---:B--2---:R-:W-:Y:S04]  /*dcc0*/  HMMA.16816.F32 R4, R48.reuse, R8, RZ ;  /* 0x000000083004723c */ /* 0x044fe800000018ff */
[----:B------:R2:W-:Y:S01]  /*dcd0*/  LDGSTS.E.BYPASS.LTC128B.128 [R243+0xa100], [R28.64], !P3 ;  /* 0x0a1000001cf37fae */ /* 0x0005e2000d901d46 */
[-C--:B------:R-:W-:Y:S02]  /*dce0*/  IADD3.X R31, RZ, R2.reuse, R14, P1, P0 ;  /* 0x00000002ff1f7210 */ /* 0x080fe40000fe040e */
[-C--:B------:R-:W-:Y:S01]  /*dcf0*/  IADD3 R38, P1, P0, R38, R3.reuse, R45 ;  /* 0x0000000326267210 */ /* 0x080fe2000783e02d */
[C---:B------:R-:W-:Y:S04]  /*dd00*/  HMMA.16816.F32 R8, R48.reuse, R10, RZ ;  /* 0x0000000a3008723c */ /* 0x040fe800000018ff */
[-C--:B------:R-:W-:Y:S02]  /*dd10*/  IADD3.X R39, RZ, R2.reuse, R15, P1, P0 ;  /* 0x00000002ff277210 */ /* 0x080fe40000fe040f */
[----:B------:R-:W-:Y:S02]  /*dd20*/  IADD3 R44, P1, P0, R44, R3, R47 ;  /* 0x000000032c2c7210 */ /* 0x000fe4000783e02f */
[C---:B------:R-:W-:Y:S04]  /*dd30*/  HMMA.16816.F32 R12, R48.reuse, R16, RZ ;  /* 0x00000010300c723c */ /* 0x040fe800000018ff */
[----:B------:R-:W-:Y:S02]  /*dd40*/  IADD3.X R45, RZ, R2, R20, P1, P0 ;  /* 0x00000002ff2d7210 */ /* 0x000fe40000fe0414 */
[----:B------:R-:W-:Y:S02]  /*dd50*/  ISETP.NE.U32.AND P0, PT, R244, RZ, PT ;  /* 0x000000fff400720c */ /* 0x000fe40003f05070 */
[----:B------:R-:W-:Y:S01]  /*dd60*/  ISETP.NE.U32.AND P1, PT, R21, RZ, PT ;  /* 0x000000ff1500720c */ /* 0x000fe20003f25070 */
[C---:B------:R-:W-:Y:S08]  /*dd70*/  HMMA.16816.F32 R16, R48.reuse, R18, RZ ;  /* 0x000000123010723c */ /* 0x040ff000000018ff */
[C---:B-1----:R-:W-:Y:S02]  /*dd80*/  HMMA.16816.F32 R20, R48.reuse, R24, RZ ;  /* 0x000000183014723c */ /* 0x042fe400000018ff */
[----:B------:R1:W-:Y:S01]  /*dd90*/  LDGSTS.E.BYPASS.LTC128B.128.ZFILL [R243+0x2100], [R36.64], P0 ;  /* 0x0210000024f37fae */ /* 0x0003e20008141d46 */
[----:B------:R-:W-:Y:S05]  /*dda0*/  ISETP.NE.U32.AND P0, PT, R46, RZ, PT ;  /* 0x000000ff2e00720c */ /* 0x000fea0003f05070 */
[C---:B------:R-:W-:Y:S02]  /*ddb0*/  HMMA.16816.F32 R24, R48.reuse, R26, RZ ;  /* 0x0000001a3018723c */ /* 0x040fe400000018ff */
[----:B------:R2:W-:Y:S08]  /*ddc0*/  LDGSTS.E.BYPASS.LTC128B.128.ZFILL [R243+0x5100], [R30.64], P2 ;  /* 0x051000001ef37fae */ /* 0x0005f00009141d46 */
[----:B------:R1:W-:Y:S08]  /*ddd0*/  LDGSTS.E.BYPASS.LTC128B.128.ZFILL [R243+0x8100], [R38.64], P1 ;  /* 0x0810000026f37fae */ /* 0x0003f00008941d46 */
[----:B------:R3:W-:Y:S01]  /*dde0*/  LDGSTS.E.BYPASS.LTC128B.128.ZFILL [R243+0xb100], [R44.64], P0 ;  /* 0x0b1000002cf37fae */ /* 0x0007e20008141d46 */
[----:B------:R-:W-:Y:S07]  /*ddf0*/  ISETP.GE.AND P0, PT, R247, 0x1, PT ;  /* 0x00000001f700780c */ /* 0x000fee0003f06270 */
[----:B------:R-:W0:Y:S01]  /*de00*/  LDGDEPBAR ;  /* 0x00000000000079af */ /* 0x000e220000000000 */
[C---:B--2---:R-:W-:Y:S08]  /*de10*/  HMMA.16816.F32 R28, R48.reuse, R32, RZ ;  /* 0x00000020301c723c */ /* 0x044ff000000018ff */
[C---:B------:R-:W-:Y:S08]  /*de20*/  HMMA.16816.F32 R32, R48.reuse, R34, RZ ;  /* 0x000000223020723c */ /* 0x040ff000000018ff */
[C---:B-1----:R-:W-:Y:S08]  /*de30*/  HMMA.16816.F32 R36, R48.reuse, R40, RZ ;  /* 0x000000283024723c */ /* 0x042ff000000018ff */
[C---:B------:R-:W-:Y:S08]  /*de40*/  HMMA.16816.F32 R40, R48.reuse, R42, RZ ;  /* 0x0000002a3028723c */ /* 0x040ff000000018ff */
[C---:B---3--:R-:W-:Y:S08]  /*de50*/  HMMA.16816.F32 R44, R48.reuse, R184, RZ ;  /* 0x000000b8302c723c */ /* 0x048ff000000018ff */
        /* <DEDUP_REMOVED lines=20> */
[C---:B-1----:R-:W-:Y:S01]  /*dfa0*/  HMMA.16816.F32 R4, R184.reuse, R192, R4 ;  /* 0x000000c0b804723c */ /* 0x042fe20000001804 */
[----:B------:R-:W-:Y:S07]  /*dfb0*/  LDSM.16.M88.4 R212, [R228+0x7000] ;  /* 0x00700000e4d4783b */ /* 0x000fee0000000200 */
[C---:B------:R-:W-:Y:S01]  /*dfc0*/  HMMA.16816.F32 R8, R184.reuse, R194, R8 ;  /* 0x000000c2b808723c */ /* 0x040fe20000001808 */
[----:B------:R-:W-:Y:S07]  /*dfd0*/  LDSM.16.M88.4 R192, [R241] ;  /* 0x00000000f1c0783b */ /* 0x000fee0000000200 */
[C---:B--2---:R-:W-:Y:S08]  /*dfe0*/  HMMA.16816.F32 R12, R184.reuse, R196, R12 ;  /* 0x000000c4b80c723c */ /* 0x044ff0000000180c */
[C---:B------:R-:W-:Y:S01]  /*dff0*/  HMMA.16816.F32 R16, R184.reuse, R198, R16 ;  /* 0x000000c6b810723c */ /* 0x040fe20000001810 */
[----:B------:R-:W1:Y:S07]  /*e000*/  LDSM.16.M88.4 R196, [R229+-0x9000] ;  /* 0xff700000e5c4783b */ /* 0x000e6e0000000200 */
[C---:B---3--:R-:W-:Y:S08]  /*e010*/  HMMA.16816.F32 R20, R184.reuse, R200, R20 ;  /* 0x000000c8b814723c */ /* 0x048ff00000001814 */
[C---:B------:R-:W-:Y:S01]  /*e020*/  HMMA.16816.F32 R24, R184.reuse, R202, R24 ;  /* 0x000000cab818723c */ /* 0x040fe20000001818 */
[----:B------:R-:W2:Y:S07]  /*e030*/  LDSM.16.M88.4 R200, [R229+-0x8800] ;  /* 0xff780000e5c8783b */ /* 0x000eae0000000200 */
[C---:B----4-:R-:W-:Y:S08]  /*e040*/  HMMA.16816.F32 R28, R184.reuse, R204, R28 ;  /* 0x000000ccb81c723c */ /* 0x050ff0000000181c */
[C---:B------:R-:W-:Y:S01]  /*e050*/  HMMA.16816.F32 R32, R184.reuse, R206, R32 ;  /* 0x000000ceb820723c */ /* 0x040fe20000001820 */
[----:B------:R-:W3:Y:S07]  /*e060*/  LDSM.16.M88.4 R204, [R229+-0x8000] ;  /* 0xff800000e5cc783b */ /* 0x000eee0000000200 */
[C---:B-----5:R-:W-:Y:S08]  /*e070*/  HMMA.16816.F32 R36, R184.reuse, R188, R36 ;  /* 0x000000bcb824723c */ /* 0x060ff00000001824 */
[C---:B------:R-:W-:Y:S01]  /*e080*/  HMMA.16816.F32 R40, R184.reuse, R190, R40 ;  /* 0x000000beb828723c */ /* 0x040fe20000001828 */
[----:B------:R-:W4:Y:S07]  /*e090*/  LDSM.16.M88.4 R188, [R229+-0x7800] ;  /* 0xff880000e5bc783b */ /* 0x000f2e0000000200 */
[C---:B------:R-:W-:Y:S08]  /*e0a0*/  HMMA.16816.F32 R44, R184.reuse, R208, R44 ;  /* 0x000000d0b82c723c */ /* 0x040ff0000000182c */
[----:B------:R-:W-:Y:S01]  /*e0b0*/  HMMA.16816.F32 R48, R184, R210, R48 ;  /* 0x000000d2b830723c */ /* 0x000fe20000001830 */
[----:B------:R-:W5:Y:S07]  /*e0c0*/  LDSM.16.M88.4 R184, [R229+-0x7000] ;  /* 0xff900000e5b8783b */ /* 0x000f6e0000000200 */
[C---:B-1----:R-:W-:Y:S01]  /*e0d0*/  HMMA.16816.F32 R4, R192.reuse, R196, R4 ;  /* 0x000000c4c004723c */ /* 0x042fe20000001804 */
[----:B------:R-:W-:Y:S07]  /*e0e0*/  LDSM.16.M88.4 R208, [R228+0x3000] ;  /* 0x00300000e4d0783b */ /* 0x000fee0000000200 */
[C---:B------:R-:W-:Y:S01]  /*e0f0*/  HMMA.16816.F32 R8, R192.reuse, R198, R8 ;  /* 0x000000c6c008723c */ /* 0x040fe20000001808 */
[----:B------:R-:W1:Y:S07]  /*e100*/  LDSM.16.M88.4 R196, [R229+-0x6800] ;  /* 0xff980000e5c4783b */ /* 0x000e6e0000000200 */
[C---:B--2---:R-:W-:Y:S08]  /*e110*/  HMMA.16816.F32 R12, R192.reuse, R200, R12 ;  /* 0x000000c8c00c723c */ /* 0x044ff0000000180c */
[C---:B------:R-:W-:Y:S01]  /*e120*/  HMMA.16816.F32 R16, R192.reuse, R202, R16 ;  /* 0x000000cac010723c */ /* 0x040fe20000001810 */
[----:B------:R-:W2:Y:S07]  /*e130*/  LDSM.16.M88.4 R200, [R239+0x4000] ;  /* 0x00400000efc8783b */ /* 0x000eae0000000200 */
[C---:B---3--:R-:W-:Y:S08]  /*e140*/  HMMA.16816.F32 R20, R192.reuse, R204, R20 ;  /* 0x000000ccc014723c */ /* 0x048ff00000001814 */
[C---:B------:R-:W-:Y:S01]  /*e150*/  HMMA.16816.F32 R24, R192.reuse, R206, R24 ;  /* 0x000000cec018723c */ /* 0x040fe20000001818 */
[----:B------:R-:W3:Y:S07]  /*e160*/  LDSM.16.M88.4 R204, [R228+0x3800] ;  /* 0x00380000e4cc783b */ /* 0x000eee0000000200 */
[C---:B----4-:R-:W-:Y:S08]  /*e170*/  HMMA.16816.F32 R28, R192.reuse, R188, R28 ;  /* 0x000000bcc01c723c */ /* 0x050ff0000000181c */
[C---:B------:R-:W-:Y:S01]  /*e180*/  HMMA.16816.F32 R32, R192.reuse, R190, R32 ;  /* 0x000000bec020723c */ /* 0x040fe20000001820 */
[----:B------:R-:W4:Y:S07]  /*e190*/  LDSM.16.M88.4 R188, [R228+0x4000] ;  /* 0x00400000e4bc783b */ /* 0x000f2e0000000200 */
[C---:B-----5:R-:W-:Y:S08]  /*e1a0*/  HMMA.16816.F32 R36, R192.reuse, R184, R36 ;  /* 0x000000b8c024723c */ /* 0x060ff00000001824 */
[C---:B------:R-:W-:Y:S01]  /*e1b0*/  HMMA.16816.F32 R40, R192.reuse, R186, R40 ;  /* 0x000000bac028723c */ /* 0x040fe20000001828 */
[----:B------:R-:W5:Y:S07]  /*e1c0*/  LDSM.16.M88.4 R184, [R228+0x4800] ;  /* 0x00480000e4b8783b */ /* 0x000f6e0000000200 */
[C---:B-1----:R-:W-:Y:S08]  /*e1d0*/  HMMA.16816.F32 R44, R192.reuse, R196, R44 ;  /* 0x000000c4c02c723c */ /* 0x042ff0000000182c */
[----:B------:R-:W-:Y:S01]  /*e1e0*/  HMMA.16816.F32 R48, R192, R198, R48 ;  /* 0x000000c6c030723c */ /* 0x000fe20000001830 */
[----:B------:R-:W1:Y:S07]  /*e1f0*/  LDSM.16.M88.4 R192, [R228+0x5000] ;  /* 0x00500000e4c0783b */ /* 0x000e6e0000000200 */
[C---:B--2---:R-:W-:Y:S01]  /*e200*/  HMMA.16816.F32 R4, R200.reuse, R208, R4 ;  /* 0x000000d0c804723c */ /* 0x044fe20000001804 */
[----:B------:R-:W2:Y:S07]  /*e210*/  LDSM.16.M88.4 R196, [R228+0x5800] ;  /* 0x00580000e4c4783b */ /* 0x000eae0000000200 */
[C---:B------:R-:W-:Y:S01]  /*e220*/  HMMA.16816.F32 R8, R200.reuse, R210, R8 ;  /* 0x000000d2c808723c */ /* 0x040fe20000001808 */
[----:B------:R-:W-:Y:S07]  /*e230*/  LDSM.16.M88.4 R208, [R0] ;  /* 0x0000000000d0783b */ /* 0x000fee0000000200 */
[C---:B---3--:R-:W-:Y:S08]  /*e240*/  HMMA.16816.F32 R12, R200.reuse, R204, R12 ;  /* 0x000000ccc80c723c */ /* 0x048ff0000000180c */
[C---:B------:R-:W-:Y:S01]  /*e250*/  HMMA.16816.F32 R16, R200.reuse, R206, R16 ;  /* 0x000000cec810723c */ /* 0x040fe20000001810 */
[----:B------:R-:W3:Y:S07]  /*e260*/  LDSM.16.M88.4 R204, [R240+0x4000] ;  /* 0x00400000f0cc783b */ /* 0x000eee0000000200 */
[C---:B----4-:R-:W-:Y:S08]  /*e270*/  HMMA.16816.F32 R20, R200.reuse, R188, R20 ;  /* 0x000000bcc814723c */ /* 0x050ff00000001814 */
[C---:B------:R-:W-:Y:S01]  /*e280*/  HMMA.16816.F32 R24, R200.reuse, R190, R24 ;  /* 0x000000bec818723c */ /* 0x040fe20000001818 */
[----:B------:R-:W4:Y:S07]  /*e290*/  LDSM.16.M88.4 R188, [R132] ;  /* 0x0000000084bc783b */ /* 0x000f2e0000000200 */
[C---:B-----5:R-:W-:Y:S08]  /*e2a0*/  HMMA.16816.F32 R28, R200.reuse, R184, R28 ;  /* 0x000000b8c81c723c */ /* 0x060ff0000000181c */
[C---:B------:R-:W-:Y:S01]  /*e2b0*/  HMMA.16816.F32 R32, R200.reuse, R186, R32 ;  /* 0x000000bac820723c */ /* 0x040fe20000001820 */
[----:B------:R-:W5:Y:S07]  /*e2c0*/  LDSM.16.M88.4 R184, [R216] ;  /* 0x00000000d8b8783b */ /* 0x000f6e0000000200 */
[C---:B-1----:R-:W-:Y:S08]  /*e2d0*/  HMMA.16816.F32 R36, R200.reuse, R192, R36 ;  /* 0x000000c0c824723c */ /* 0x042ff00000001824 */
[C---:B------:R-:W-:Y:S01]  /*e2e0*/  HMMA.16816.F32 R40, R200.reuse, R194, R40 ;  /* 0x000000c2c828723c */ /* 0x040fe20000001828 */
[----:B------:R-:W1:Y:S07]  /*e2f0*/  LDSM.16.M88.4 R192, [R217] ;  /* 0x00000000d9c0783b */ /* 0x000e6e0000000200 */
[C---:B--2---:R-:W-:Y:S08]  /*e300*/  HMMA.16816.F32 R44, R200.reuse, R196, R44 ;  /* 0x000000c4c82c723c */ /* 0x044ff0000000182c */
[----:B------:R-:W-:Y:S01]  /*e310*/  HMMA.16816.F32 R48, R200, R198, R48 ;  /* 0x000000c6c830723c */ /* 0x000fe20000001830 */
[----:B------:R-:W2:Y:S07]  /*e320*/  LDSM.16.M88.4 R196, [R218] ;  /* 0x00000000dac4783b */ /* 0x000eae0000000200 */
[C---:B---3--:R-:W-:Y:S01]  /*e330*/  HMMA.16816.F32 R4, R204.reuse, R208, R4 ;  /* 0x000000d0cc04723c */ /* 0x048fe20000001804 */
[----:B------:R-:W3:Y:S07]  /*e340*/  LDSM.16.M88.4 R200, [R219] ;  /* 0x00000000dbc8783b */ /* 0x000eee0000000200 */
[C---:B------:R-:W-:Y:S01]  /*e350*/  HMMA.16816.F32 R8, R204.reuse, R210, R8 ;  /* 0x000000d2cc08723c */ /* 0x040fe20000001808 */
[----:B------:R-:W-:Y:S07]  /*e360*/  LDSM.16.M88.4 R208, [R230+0x3000] ;  /* 0x00300000e6d0783b */ /* 0x000fee0000000200 */
[C---:B----4-:R-:W-:Y:S01]  /*e370*/  HMMA.16816.F32 R12, R204.reuse, R188, R12 ;  /* 0x000000bccc0c723c */ /* 0x050fe2000000180c */
[----:B------:R-:W-:Y:S07]  /*e380*/  LDSM.16.M88.4 R216, [R222] ;  /* 0x00000000ded8783b */ /* 0x000fee0000000200 */
[C---:B------:R-:W-:Y:S01]  /*e390*/  HMMA.16816.F32 R16, R204.reuse, R190, R16 ;  /* 0x000000becc10723c */ /* 0x040fe20000001810 */
[----:B------:R-:W4:Y:S07]  /*e3a0*/  LDSM.16.M88.4 R188, [R242+0x4000] ;  /* 0x00400000f2bc783b */ /* 0x000f2e0000000200 */
[C---:B-----5:R-:W-:Y:S08]  /*e3b0*/  HMMA.16816.F32 R20, R204.reuse, R184, R20 ;  /* 0x000000b8cc14723c */ /* 0x060ff00000001814 */
[C---:B------:R-:W-:Y:S01]  /*e3c0*/  HMMA.16816.F32 R24, R204.reuse, R186, R24 ;  /* 0x000000bacc18723c */ /* 0x040fe20000001818 */
[----:B------:R-:W5:Y:S07]  /*e3d0*/  LDSM.16.M88.4 R184, [R230+0x3800] ;  /* 0x00380000e6b8783b */ /* 0x000f6e0000000200 */
        /* <DEDUP_REMOVED lines=8> */
[----:B------:R-:W3:Y:S07]  /*e460*/  LDSM.16.M88.4 R200, [R230+0x5000] ;  /* 0x00500000e6c8783b */ /* 0x000eee0000000200 */
[C---:B----4-:R-:W-:Y:S01]  /*e470*/  HMMA.16816.F32 R4, R188.reuse, R208, R4 ;  /* 0x000000d0bc04723c */ /* 0x050fe20000001804 */
[----:B------:R-:W-:Y:S07]  /*e480*/  LDSM.16.M88.4 R204, [R241+0x4000] ;  /* 0x00400000f1cc783b */ /* 0x000fee0000000200 */
[C---:B------:R-:W-:Y:S01]  /*e490*/  HMMA.16816.F32 R8, R188.reuse, R210, R8 ;  /* 0x000000d2bc08723c */ /* 0x040fe20000001808 */
[----:B------:R-:W-:Y:S07]  /*e4a0*/  LDSM.16.M88.4 R208, [R229+-0x6000] ;  /* 0xffa00000e5d0783b */ /* 0x000fee0000000200 */
[C---:B-----5:R-:W-:Y:S08]  /*e4b0*/  HMMA.16816.F32 R12, R188.reuse, R184, R12 ;  /* 0x000000b8bc0c723c */ /* 0x060ff0000000180c */
[C---:B------:R-:W-:Y:S01]  /*e4c0*/  HMMA.16816.F32 R16, R188.reuse, R186, R16 ;  /* 0x000000babc10723c */ /* 0x040fe20000001810 */
[----:B------:R-:W4:Y:S07]  /*e4d0*/  LDSM.16.M88.4 R184, [R230+0x5800] ;  /* 0x00580000e6b8783b */ /* 0x000f2e0000000200 */
[C---:B-1----:R-:W-:Y:S08]  /*e4e0*/  HMMA.16816.F32 R20, R188.reuse, R192, R20 ;  /* 0x000000c0bc14723c */ /* 0x042ff00000001814 */
[C---:B------:R-:W-:Y:S01]  /*e4f0*/  HMMA.16816.F32 R24, R188.reuse, R194, R24 ;  /* 0x000000c2bc18723c */ /* 0x040fe20000001818 */
[----:B------:R-:W1:Y:S07]  /*e500*/  LDSM.16.M88.4 R192, [R229+-0x5800] ;  /* 0xffa80000e5c0783b */ /* 0x000e6e0000000200 */
[C---:B--2---:R-:W-:Y:S08]  /*e510*/  HMMA.16816.F32 R28, R188.reuse, R196, R28 ;  /* 0x000000c4bc1c723c */ /* 0x044ff0000000181c */
[C---:B------:R-:W-:Y:S01]  /*e520*/  HMMA.16816.F32 R32, R188.reuse, R198, R32 ;  /* 0x000000c6bc20723c */ /* 0x040fe20000001820 */
[----:B------:R-:W2:Y:S07]  /*e530*/  LDSM.16.M88.4 R196, [R229+-0x5000] ;  /* 0xffb00000e5c4783b */ /* 0x000eae0000000200 */
[C---:B---3--:R-:W-:Y:S08]  /*e540*/  HMMA.16816.F32 R36, R188.reuse, R200, R36 ;  /* 0x000000c8bc24723c */ /* 0x048ff00000001824 */
[C---:B------:R-:W-:Y:S01]  /*e550*/  HMMA.16816.F32 R40, R188.reuse, R202, R40 ;  /* 0x000000cabc28723c */ /* 0x040fe20000001828 */
[----:B------:R-:W3:Y:S07]  /*e560*/  LDSM.16.M88.4 R200, [R229+-0x4800] ;  /* 0xffb80000e5c8783b */ /* 0x000eee0000000200 */
[C---:B----4-:R-:W-:Y:S08]  /*e570*/  HMMA.16816.F32 R44, R188.reuse, R184, R44 ;  /* 0x000000b8bc2c723c */ /* 0x050ff0000000182c */
[----:B------:R-:W-:Y:S01]  /*e580*/  HMMA.16816.F32 R48, R188, R186, R48 ;  /* 0x000000babc30723c */ /* 0x000fe20000001830 */
[----:B------:R-:W4:Y:S07]  /*e590*/  LDSM.16.M88.4 R184, [R229+-0x4000] ;  /* 0xffc00000e5b8783b */ /* 0x000f2e0000000200 */
[C---:B------:R-:W-:Y:S01]  /*e5a0*/  HMMA.16816.F32 R4, R204.reuse, R208, R4 ;  /* 0x000000d0cc04723c */ /* 0x040fe20000001804 */
[----:B------:R-:W5:Y:S07]  /*e5b0*/  LDSM.16.M88.4 R188, [R229+-0x3800] ;  /* 0xffc80000e5bc783b */ /* 0x000f6e0000000200 */
[C---:B------:R-:W-:Y:S01]  /*e5c0*/  HMMA.16816.F32 R8, R204.reuse, R210, R8 ;  /* 0x000000d2cc08723c */ /* 0x040fe20000001808 */
[----:B------:R-:W-:Y:S07]  /*e5d0*/  LDSM.16.M88.4 R208, [R228+0x6800] ;  /* 0x00680000e4d0783b */ /* 0x000fee0000000200 */
[C---:B-1----:R-:W-:Y:S08]  /*e5e0*/  HMMA.16816.F32 R12, R204.reuse, R192, R12 ;  /* 0x000000c0cc0c723c */ /* 0x042ff0000000180c */
[C---:B------:R-:W-:Y:S01]  /*e5f0*/  HMMA.16816.F32 R16, R204.reuse, R194, R16 ;  /* 0x000000c2cc10723c */ /* 0x040fe20000001810 */
[----:B------:R-:W-:Y:S07]  /*e600*/  LDSM.16.M88.4 R192, [R239+0x8000] ;  /* 0x00800000efc0783b */ /* 0x000fee0000000200 */
[C---:B--2---:R-:W-:Y:S08]  /*e610*/  HMMA.16816.F32 R20, R204.reuse, R196, R20 ;  /* 0x000000c4cc14723c */ /* 0x044ff00000001814 */
[C---:B------:R-:W-:Y:S01]  /*e620*/  HMMA.16816.F32 R24, R204.reuse, R198, R24 ;  /* 0x000000c6cc18723c */ /* 0x040fe20000001818 */
[----:B------:R-:W1:Y:S07]  /*e630*/  LDSM.16.M88.4 R196, [R228+0x6000] ;  /* 0x00600000e4c4783b */ /* 0x000e6e0000000200 */
        /* <DEDUP_REMOVED lines=8> */
[----:B------:R-:W4:Y:S07]  /*e6c0*/  LDSM.16.M88.4 R188, [R228+0x8800] ;  /* 0x00880000e4bc783b */ /* 0x000f2e0000000200 */
[C---:B-1----:R-:W-:Y:S01]  /*e6d0*/  HMMA.16816.F32 R4, R192.reuse, R196, R4 ;  /* 0x000000c4c004723c */ /* 0x042fe20000001804 */
[----:B------:R-:W-:Y:S07]  /*e6e0*/  LDSM.16.M88.4 R204, [R220] ;  /* 0x00000000dccc783b */ /* 0x000fee0000000200 */
[C---:B------:R-:W-:Y:S01]  /*e6f0*/  HMMA.16816.F32 R8, R192.reuse, R198, R8 ;  /* 0x000000c6c008723c */ /* 0x040fe20000001808 */
[----:B------:R-:W1:Y:S07]  /*e700*/  LDSM.16.M88.4 R196, [R240+0x8000] ;  /* 0x00800000f0c4783b */ /* 0x000e6e0000000200 */
[C---:B------:R-:W-:Y:S08]  /*e710*/  HMMA.16816.F32 R12, R192.reuse, R208, R12 ;  /* 0x000000d0c00c723c */ /* 0x040ff0000000180c */
[C---:B------:R-:W-:Y:S01]  /*e720*/  HMMA.16816.F32 R16, R192.reuse, R210, R16 ;  /* 0x000000d2c010723c */ /* 0x040fe20000001810 */
[----:B------:R-:W5:Y:S07]  /*e730*/  LDSM.16.M88.4 R208, [R221] ;  /* 0x00000000ddd0783b */ /* 0x000f6e0000000200 */
[C---:B------:R-:W-:Y:S08]  /*e740*/  HMMA.16816.F32 R20, R192.reuse, R212, R20 ;  /* 0x000000d4c014723c */ /* 0x040ff00000001814 */
[C---:B------:R-:W-:Y:S01]  /*e750*/  HMMA.16816.F32 R24, R192.reuse, R214, R24 ;  /* 0x000000d6c018723c */ /* 0x040fe20000001818 */
[----:B------:R-:W-:Y:S07]  /*e760*/  LDSM.16.M88.4 R212, [R230+0x6000] ;  /* 0x00600000e6d4783b */ /* 0x000fee0000000200 */
[C---:B--2---:R-:W-:Y:S08]  /*e770*/  HMMA.16816.F32 R28, R192.reuse, R200, R28 ;  /* 0x000000c8c01c723c */ /* 0x044ff0000000181c */
[C---:B------:R-:W-:Y:S01]  /*e780*/  HMMA.16816.F32 R32, R192.reuse, R202, R32 ;  /* 0x000000cac020723c */ /* 0x040fe20000001820 */
[----:B------:R-:W2:Y:S07]  /*e790*/  LDSM.16.M88.4 R200, [R223] ;  /* 0x00000000dfc8783b */ /* 0x000eae0000000200 */
[C---:B---3--:R-:W-:Y:S01]  /*e7a0*/  HMMA.16816.F32 R36, R192.reuse, R184, R36 ;  /* 0x000000b8c024723c */ /* 0x048fe20000001824 */
[----:B------:R-:W-:Y:S07]  /*e7b0*/  LDSM.16.M88.4 R220, [R230+0x6800] ;  /* 0x00680000e6dc783b */ /* 0x000fee0000000200 */
[C---:B------:R-:W-:Y:S01]  /*e7c0*/  HMMA.16816.F32 R40, R192.reuse, R186, R40 ;  /* 0x000000bac028723c */ /* 0x040fe20000001828 */
[----:B------:R-:W3:Y:S07]  /*e7d0*/  LDSM.16.M88.4 R184, [R224] ;  /* 0x00000000e0b8783b */ /* 0x000eee0000000200 */
[C---:B----4-:R-:W-:Y:S08]  /*e7e0*/  HMMA.16816.F32 R44, R192.reuse, R188, R44 ;  /* 0x000000bcc02c723c */ /* 0x050ff0000000182c */
[----:B------:R-:W-:Y:S01]  /*e7f0*/  HMMA.16816.F32 R48, R192, R190, R48 ;  /* 0x000000bec030723c */ /* 0x000fe20000001830 */
[----:B------:R-:W4:Y:S07]  /*e800*/  LDSM.16.M88.4 R188, [R225] ;  /* 0x00000000e1bc783b */ /* 0x000f2e0000000200 */
[C---:B-1----:R-:W-:Y:S01]  /*e810*/  HMMA.16816.F32 R4, R196.reuse, R204, R4 ;  /* 0x000000ccc404723c */ /* 0x042fe20000001804 */
[----:B------:R-:W1:Y:S07]  /*e820*/  LDSM.16.M88.4 R192, [R242+0x8000] ;  /* 0x00800000f2c0783b */ /* 0x000e6e0000000200 */
[C---:B------:R-:W-:Y:S01]  /*e830*/  HMMA.16816.F32 R8, R196.reuse, R206, R8 ;  /* 0x000000cec408723c */ /* 0x040fe20000001808 */
[----:B------:R-:W1:Y:S07]  /*e840*/  LDSM.16.M88.4 R204, [R230+0x7000] ;  /* 0x00700000e6cc783b */ /* 0x000e6e0000000200 */
[C---:B-----5:R-:W-:Y:S08]  /*e850*/  HMMA.16816.F32 R12, R196.reuse, R208, R12 ;  /* 0x000000d0c40c723c */ /* 0x060ff0000000180c */
[C---:B------:R-:W-:Y:S01]  /*e860*/  HMMA.16816.F32 R16, R196.reuse, R210, R16 ;  /* 0x000000d2c410723c */ /* 0x040fe20000001810 */
[----:B------:R-:W5:Y:S07]  /*e870*/  LDSM.16.M88.4 R208, [R230+0x7800] ;  /* 0x00780000e6d0783b */ /* 0x000f6e0000000200 */
[C---:B------:R-:W-:Y:S08]  /*e880*/  HMMA.16816.F32 R20, R196.reuse, R216, R20 ;  /* 0x000000d8c414723c */ /* 0x040ff00000001814 */
[C---:B------:R-:W-:Y:S01]  /*e890*/  HMMA.16816.F32 R24, R196.reuse, R218, R24 ;  /* 0x000000dac418723c */ /* 0x040fe20000001818 */
[----:B------:R-:W1:Y:S07]  /*e8a0*/  LDSM.16.M88.4 R216, [R230+0x8000] ;  /* 0x00800000e6d8783b */ /* 0x000e6e0000000200 */
[C---:B--2---:R-:W-:Y:S08]  /*e8b0*/  HMMA.16816.F32 R28, R196.reuse, R200, R28 ;  /* 0x000000c8c41c723c */ /* 0x044ff0000000181c */
[C---:B------:R-:W-:Y:S01]  /*e8c0*/  HMMA.16816.F32 R32, R196.reuse, R202, R32 ;  /* 0x000000cac420723c */ /* 0x040fe20000001820 */
[----:B------:R-:W-:Y:S07]  /*e8d0*/  LDSM.16.M88.4 R200, [R229+-0x2800] ;  /* 0xffd80000e5c8783b */ /* 0x000fee0000000200 */
[C---:B---3--:R-:W-:Y:S08]  /*e8e0*/  HMMA.16816.F32 R36, R196.reuse, R184, R36 ;  /* 0x000000b8c424723c */ /* 0x048ff00000001824 */
[C---:B------:R-:W-:Y:S01]  /*e8f0*/  HMMA.16816.F32 R40, R196.reuse, R186, R40 ;  /* 0x000000bac428723c */ /* 0x040fe20000001828 */
[----:B------:R-:W2:Y:S07]  /*e900*/  LDSM.16.M88.4 R184, [R230+0x8800] ;  /* 0x00880000e6b8783b */ /* 0x000eae0000000200 */
[C---:B----4-:R-:W-:Y:S08]  /*e910*/  HMMA.16816.F32 R44, R196.reuse, R188, R44 ;  /* 0x000000bcc42c723c */ /* 0x050ff0000000182c */
[----:B------:R-:W-:Y:S01]  /*e920*/  HMMA.16816.F32 R48, R196, R190, R48 ;  /* 0x000000bec430723c */ /* 0x000fe20000001830 */
[----:B------:R-:W-:Y:S07]  /*e930*/  LDSM.16.M88.4 R188, [R241+0x8000] ;  /* 0x00800000f1bc783b */ /* 0x000fee0000000200 */
[C---:B-1----:R-:W-:Y:S01]  /*e940*/  HMMA.16816.F32 R4, R192.reuse, R212, R4 ;  /* 0x000000d4c004723c */ /* 0x042fe20000001804 */
[----:B------:R-:W1:Y:S07]  /*e950*/  LDSM.16.M88.4 R196, [R229+-0x3000] ;  /* 0xffd00000e5c4783b */ /* 0x000e6e0000000200 */
[C---:B------:R-:W-:Y:S01]  /*e960*/  HMMA.16816.F32 R8, R192.reuse, R214, R8 ;  /* 0x000000d6c008723c */ /* 0x040fe20000001808 */
[----:B------:R-:W-:Y:S07]  /*e970*/  LDSM.16.M88.4 R212, [R229+-0x1000] ;  /* 0xfff00000e5d4783b */ /* 0x000fee0000000200 */
[C---:B------:R-:W-:Y:S08]  /*e980*/  HMMA.16816.F32 R12, R192.reuse, R220, R12 ;  /* 0x000000dcc00c723c */ /* 0x040ff0000000180c */
[C---:B------:R-:W-:Y:S01]  /*e990*/  HMMA.16816.F32 R16, R192.reuse, R222, R16 ;  /* 0x000000dec010723c */ /* 0x040fe20000001810 */
[----:B------:R-:W-:Y:S07]  /*e9a0*/  LDSM.16.M88.4 R220, [R229+-0x800] ;  /* 0xfff80000e5dc783b */ /* 0x000fee0000000200 */
[C---:B------:R-:W-:Y:S08]  /*e9b0*/  HMMA.16816.F32 R20, R192.reuse, R204, R20 ;  /* 0x000000ccc014723c */ /* 0x040ff00000001814 */
[C---:B------:R-:W-:Y:S01]  /*e9c0*/  HMMA.16816.F32 R24, R192.reuse, R206, R24 ;  /* 0x000000cec018723c */ /* 0x040fe20000001818 */
[----:B------:R-:W3:Y:S07]  /*e9d0*/  LDSM.16.M88.4 R204, [R229+-0x2000] ;  /* 0xffe00000e5cc783b */ /* 0x000eee0000000200 */
[C---:B-----5:R-:W-:Y:S08]  /*e9e0*/  HMMA.16816.F32 R28, R192.reuse, R208, R28 ;  /* 0x000000d0c01c723c */ /* 0x060ff0000000181c */
[C---:B------:R-:W-:Y:S01]  /*e9f0*/  HMMA.16816.F32 R32, R192.reuse, R210, R32 ;  /* 0x000000d2c020723c */ /* 0x040fe20000001820 */
[----:B------:R-:W4:Y:S07]  /*ea00*/  LDSM.16.M88.4 R208, [R229+-0x1800] ;  /* 0xffe80000e5d0783b */ /* 0x000f2e0000000200 */
[C---:B------:R-:W-:Y:S08]  /*ea10*/  HMMA.16816.F32 R36, R192.reuse, R216, R36 ;  /* 0x000000d8c024723c */ /* 0x040ff00000001824 */
[C---:B------:R-:W-:Y:S01]  /*ea20*/  HMMA.16816.F32 R40, R192.reuse, R218, R40 ;  /* 0x000000dac028723c */ /* 0x040fe20000001828 */
[----:B------:R-:W-:Y:S07]  /*ea30*/  LDSM.16.M88.4 R216, [R226] ;  /* 0x00000000e2d8783b */ /* 0x000fee0000000200 */
[C---:B--2---:R-:W-:Y:S08]  /*ea40*/  HMMA.16816.F32 R44, R192.reuse, R184, R44 ;  /* 0x000000b8c02c723c */ /* 0x044ff0000000182c */
[----:B------:R-:W-:Y:S01]  /*ea50*/  HMMA.16816.F32 R48, R192, R186, R48 ;  /* 0x000000bac030723c */ /* 0x000fe20000001830 */
[----:B------:R-:W-:Y:S07]  /*ea60*/  LDSM.16.M88.4 R184, [R239+0xc000] ;  /* 0x00c00000efb8783b */ /* 0x000fee0000000200 */
[C---:B-1----:R-:W-:Y:S01]  /*ea70*/  HMMA.16816.F32 R4, R188.reuse, R196, R4 ;  /* 0x000000c4bc04723c */ /* 0x042fe20000001804 */
[----:B------:R-:W1:Y:S07]  /*ea80*/  LDSM.16.M88.4 R192, [R228+0x9000] ;  /* 0x00900000e4c0783b */ /* 0x000e6e0000000200 */
[C---:B------:R-:W-:Y:S01]  /*ea90*/  HMMA.16816.F32 R8, R188.reuse, R198, R8 ;  /* 0x000000c6bc08723c */ /* 0x040fe20000001808 */
[----:B------:R-:W2:Y:S07]  /*eaa0*/  LDSM.16.M88.4 R196, [R228+0x9800] ;  /* 0x00980000e4c4783b */ /* 0x000eae0000000200 */
[C---:B------:R-:W-:Y:S08]  /*eab0*/  HMMA.16816.F32 R12, R188.reuse, R200, R12 ;  /* 0x000000c8bc0c723c */ /* 0x040ff0000000180c */
[C---:B------:R-:W-:Y:S01]  /*eac0*/  HMMA.16816.F32 R16, R188.reuse, R202, R16 ;  /* 0x000000cabc10723c */ /* 0x040fe20000001810 */
[----:B------:R-:W5:Y:S07]  /*ead0*/  LDSM.16.M88.4 R200, [R228+0xa000] ;  /* 0x00a00000e4c8783b */ /* 0x000f6e0000000200 */
[C---:B---3--:R-:W-:Y:S08]  /*eae0*/  HMMA.16816.F32 R20, R188.reuse, R204, R20 ;  /* 0x000000ccbc14723c */ /* 0x048ff00000001814 */
[C---:B------:R-:W-:Y:S01]  /*eaf0*/  HMMA.16816.F32 R24, R188.reuse, R206, R24 ;  /* 0x000000cebc18723c */ /* 0x040fe20000001818 */
[----:B------:R-:W3:Y:S07]  /*eb00*/  LDSM.16.M88.4 R204, [R228+0xa800] ;  /* 0x00a80000e4cc783b */ /* 0x000eee0000000200 */
[C---:B----4-:R-:W-:Y:S08]  /*eb10*/  HMMA.16816.F32 R28, R188.reuse, R208, R28 ;  /* 0x000000d0bc1c723c */ /* 0x050ff0000000181c */
[C---:B------:R-:W-:Y:S01]  /*eb20*/  HMMA.16816.F32 R32, R188.reuse, R210, R32 ;  /* 0x000000d2bc20723c */ /* 0x040fe20000001820 */
[----:B------:R-:W4:Y:S07]  /*eb30*/  LDSM.16.M88.4 R208, [R228+0xb000] ;  /* 0x00b00000e4d0783b */ /* 0x000f2e0000000200 */
[C---:B------:R-:W-:Y:S08]  /*eb40*/  HMMA.16816.F32 R36, R188.reuse, R212, R36 ;  /* 0x000000d4bc24723c */ /* 0x040ff00000001824 */
[C---:B------:R-:W-:Y:S01]  /*eb50*/  HMMA.16816.F32 R40, R188.reuse, R214, R40 ;  /* 0x000000d6bc28723c */ /* 0x040fe20000001828 */
[----:B------:R-:W-:Y:S07]  /*eb60*/  LDSM.16.M88.4 R212, [R240+0xc000] ;  /* 0x00c00000f0d4783b */ /* 0x000fee0000000200 */
[C---:B------:R-:W-:Y:S08]  /*eb70*/  HMMA.16816.F32 R44, R188.reuse, R220, R44 ;  /* 0x000000dcbc2c723c */ /* 0x040ff0000000182c */
[----:B------:R-:W-:Y:S01]  /*eb80*/  HMMA.16816.F32 R48, R188, R222, R48 ;  /* 0x000000debc30723c */ /* 0x000fe20000001830 */
[----:B------:R-:W3:Y:S07]  /*eb90*/  LDSM.16.M88.4 R188, [R228+0xb800] ;  /* 0x00b80000e4bc783b */ /* 0x000eee0000000200 */
[C---:B-1----:R-:W-:Y:S01]  /*eba0*/  HMMA.16816.F32 R4, R184.reuse, R192, R4 ;  /* 0x000000c0b804723c */ /* 0x042fe20000001804 */
[----:B------:R-:W1:Y:S07]  /*ebb0*/  LDSM.16.M88.4 R220, [R227] ;  /* 0x00000000e3dc783b */ /* 0x000e6e0000000200 */
[C---:B------:R-:W-:Y:S01]  /*ebc0*/  HMMA.16816.F32 R8, R184.reuse, R194, R8 ;  /* 0x000000c2b808723c */ /* 0x040fe20000001808 */
[----:B------:R-:W1:Y:S07]  /*ebd0*/  LDSM.16.M88.4 R192, [R235] ;  /* 0x00000000ebc0783b */ /* 0x000e6e0000000200 */
[C---:B--2---:R-:W-:Y:S01]  /*ebe0*/  HMMA.16816.F32 R12, R184.reuse, R196, R12 ;  /* 0x000000c4b80c723c */ /* 0x044fe2000000180c */
[----:B------:R-:W2:Y:S07]  /*ebf0*/  LDSM.16.M88.4 R224, [R236] ;  /* 0x00000000ece0783b */ /* 0x000eae0000000200 */
[C---:B------:R-:W-:Y:S01]  /*ec00*/  HMMA.16816.F32 R16, R184.reuse, R198, R16 ;  /* 0x000000c6b810723c */ /* 0x040fe20000001810 */
[----:B------:R-:W1:Y:S07]  /*ec10*/  LDSM.16.M88.4 R196, [R237] ;  /* 0x00000000edc4783b */ /* 0x000e6e0000000200 */
[C---:B-----5:R-:W-:Y:S08]  /*ec20*/  HMMA.16816.F32 R20, R184.reuse, R200, R20 ;  /* 0x000000c8b814723c */ /* 0x060ff00000001814 */
        /* <DEDUP_REMOVED lines=8> */
[C---:B------:R-:W-:Y:S08]  /*ecb0*/  HMMA.16816.F32 R44, R184.reuse, R188, R44 ;  /* 0x000000bcb82c723c */ /* 0x040ff0000000182c */
[----:B------:R-:W-:Y:S01]  /*ecc0*/  HMMA.16816.F32 R48, R184, R190, R48 ;  /* 0x000000beb830723c */ /* 0x000fe20000001830 */
[----:B------:R-:W3:Y:S07]  /*ecd0*/  LDSM.16.M88.4 R184, [R238] ;  /* 0x00000000eeb8783b */ /* 0x000eee0000000200 */
[C---:B------:R-:W-:Y:S01]  /*ece0*/  HMMA.16816.F32 R4, R212.reuse, R216, R4 ;  /* 0x000000d8d404723c */ /* 0x040fe20000001804 */
[----:B------:R-:W4:Y:S07]  /*ecf0*/  LDSM.16.M88.4 R188, [R242+0xc000] ;  /* 0x00c00000f2bc783b */ /* 0x000f2e0000000200 */
[C---:B------:R-:W-:Y:S01]  /*ed00*/  HMMA.16816.F32 R8, R212.reuse, R218, R8 ;  /* 0x000000dad408723c */ /* 0x040fe20000001808 */
[----:B------:R-:W-:Y:S07]  /*ed10*/  LDSM.16.M88.4 R216, [R230+0xb000] ;  /* 0x00b00000e6d8783b */ /* 0x000fee0000000200 */
[C---:B-1----:R-:W-:Y:S08]  /*ed20*/  HMMA.16816.F32 R12, R212.reuse, R220, R12 ;  /* 0x000000dcd40c723c */ /* 0x042ff0000000180c */
[C---:B------:R-:W-:Y:S01]  /*ed30*/  HMMA.16816.F32 R16, R212.reuse, R222, R16 ;  /* 0x000000ded410723c */ /* 0x040fe20000001810 */
[----:B------:R-:W-:Y:S07]  /*ed40*/  LDSM.16.M88.4 R220, [R241+0xc000] ;  /* 0x00c00000f1dc783b */ /* 0x000fee0000000200 */
[C---:B------:R-:W-:Y:S08]  /*ed50*/  HMMA.16816.F32 R20, R212.reuse, R192, R20 ;  /* 0x000000c0d414723c */ /* 0x040ff00000001814 */
[C---:B------:R-:W-:Y:S01]  /*ed60*/  HMMA.16816.F32 R24, R212.reuse, R194, R24 ;  /* 0x000000c2d418723c */ /* 0x040fe20000001818 */
[----:B------:R-:W1:Y:S07]  /*ed70*/  LDSM.16.M88.4 R192, [R230+0x9800] ;  /* 0x00980000e6c0783b */ /* 0x000e6e0000000200 */
[C---:B--2---:R-:W-:Y:S08]  /*ed80*/  HMMA.16816.F32 R28, R212.reuse, R224, R28 ;  /* 0x000000e0d41c723c */ /* 0x044ff0000000181c */
[C---:B------:R-:W-:Y:S01]  /*ed90*/  HMMA.16816.F32 R32, R212.reuse, R226, R32 ;  /* 0x000000e2d420723c */ /* 0x040fe20000001820 */
[----:B------:R-:W-:Y:S07]  /*eda0*/  LDSM.16.M88.4 R224, [R229] ;  /* 0x00000000e5e0783b */ /* 0x000fee0000000200 */
[C---:B------:R-:W-:Y:S08]  /*edb0*/  HMMA.16816.F32 R36, R212.reuse, R196, R36 ;  /* 0x000000c4d424723c */ /* 0x040ff00000001824 */
[C---:B------:R-:W-:Y:S01]  /*edc0*/  HMMA.16816.F32 R40, R212.reuse, R198, R40 ;  /* 0x000000c6d428723c */ /* 0x040fe20000001828 */
[----:B------:R-:W2:Y:S07]  /*edd0*/  LDSM.16.M88.4 R196, [R230+0xb800] ;  /* 0x00b80000e6c4783b */ /* 0x000eae0000000200 */
[C---:B---3--:R-:W-:Y:S08]  /*ede0*/  HMMA.16816.F32 R44, R212.reuse, R184, R44 ;  /* 0x000000b8d42c723c */ /* 0x048ff0000000182c */
[----:B------:R-:W-:Y:S01]  /*edf0*/  HMMA.16816.F32 R48, R212, R186, R48 ;  /* 0x000000bad430723c */ /* 0x000fe20000001830 */
[----:B------:R-:W3:Y:S07]  /*ee00*/  LDSM.16.M88.4 R184, [R229+0x800] ;  /* 0x00080000e5b8783b */ /* 0x000eee0000000200 */
[C---:B----4-:R-:W-:Y:S08]  /*ee10*/  HMMA.16816.F32 R4, R188.reuse, R200, R4 ;  /* 0x000000c8bc04723c */ /* 0x050ff00000001804 */
[C---:B------:R-:W-:Y:S08]  /*ee20*/  HMMA.16816.F32 R8, R188.reuse, R202, R8 ;  /* 0x000000cabc08723c */ /* 0x040ff00000001808 */
[C---:B-1----:R-:W-:Y:S08]  /*ee30*/  HMMA.16816.F32 R12, R188.reuse, R192, R12 ;  /* 0x000000c0bc0c723c */ /* 0x042ff0000000180c */
        /* <DEDUP_REMOVED lines=8> */
[----:B------:R-:W-:Y:S08]  /*eec0*/  HMMA.16816.F32 R48, R188, R198, R48 ;  /* 0x000000c6bc30723c */ /* 0x000ff00000001830 */
[C---:B------:R-:W-:Y:S08]  /*eed0*/  HMMA.16816.F32 R4, R220.reuse, R224, R4 ;  /* 0x000000e0dc04723c */ /* 0x040ff00000001804 */
[C---:B------:R-:W-:Y:S08]  /*eee0*/  HMMA.16816.F32 R8, R220.reuse, R226, R8 ;  /* 0x000000e2dc08723c */ /* 0x040ff00000001808 */
[C---:B---3--:R-:W-:Y:S08]  /*eef0*/  HMMA.16816.F32 R12, R220.reuse, R184, R12 ;  /* 0x000000b8dc0c723c */ /* 0x048ff0000000180c */
        /* <DEDUP_REMOVED lines=26> */
[----:B------:R1:W1:Y:S10]  /*f0a0*/  MUFU.TANH R200, R12 ;  /* 0x0000000c00c87308 */ /* 0x0002740000002400 */
[----:B------:R1:W1:Y:S01]  /*f0b0*/  MUFU.TANH R197, R13 ;  /* 0x0000000d00c57308 */ /* 0x0002620000002400 */
[----:B-----5:R-:W5:Y:S01]  /*f0c0*/  LDSM.16.M88.4 R8, [R229+0x1800] ;  /* 0x00180000e508783b */ /* 0x020f620000000200 */
[C---:B----4-:R-:W-:Y:S08]  /*f0d0*/  HMMA.16816.F32 R20, R220.reuse, R4, R20 ;  /* 0x00000004dc14723c */ /* 0x050ff00000001814 */
[----:B------:R4:W1:Y:S01]  /*f0e0*/  MUFU.TANH R199, R14 ;  /* 0x0000000e00c77308 */ /* 0x0008620000002400 */
[C---:B------:R-:W-:Y:S01]  /*f0f0*/  HMMA.16816.F32 R24, R220.reuse, R6, R24 ;  /* 0x00000006dc18723c */ /* 0x040fe20000001818 */
[----:B------:R-:W1:Y:S08]  /*f100*/  LDSM.16.M88.4 R4, [R229+0x2000] ;  /* 0x00200000e504783b */ /* 0x000e700000000200 */
[----:B------:R4:W1:Y:S06]  /*f110*/  MUFU.TANH R201, R15 ;  /* 0x0000000f00c97308 */ /* 0x00086c0000002400 */
[----:B------:R-:W-:Y:S04]  /*f120*/  FMUL.FTZ R20, R20, c[0x0][0x320] ;  /* 0x0000c80014147a20 */ /* 0x000fe80000410000 */
[----:B------:R4:W1:Y:S01]  /*f130*/  MUFU.TANH R196, R16 ;  /* 0x0000001000c47308 */ /* 0x0008620000002400 */
[----:B------:R-:W-:Y:S02]  /*f140*/  FMUL.FTZ R21, R21, c[0x0][0x320] ;  /* 0x0000c80015157a20 */ /* 0x000fe40000410000 */
[----:B------:R-:W-:Y:S02]  /*f150*/  FMUL.FTZ R22, R22, c[0x0][0x320] ;  /* 0x0000c80016167a20 */ /* 0x000fe40000410000 */
[----:B------:R-:W-:Y:S02]  /*f160*/  FMUL.FTZ R23, R23, c[0x0][0x320] ;  /* 0x0000c80017177a20 */ /* 0x000fe40000410000 */
[----:B------:R-:W-:Y:S02]  /*f170*/  FMUL.FTZ R24, R24, c[0x0][0x320] ;  /* 0x0000c80018187a20 */ /* 0x000fe40000410000 */
[----:B------:R-:W-:Y:S01]  /*f180*/  FMUL.FTZ R25, R25, c[0x0][0x320] ;  /* 0x0000c80019197a20 */ /* 0x000fe20000410000 */
[----:B------:R4:W2:Y:S01]  /*f190*/  MUFU.TANH R195, R17 ;  /* 0x0000001100c37308 */ /* 0x0008a20000002400 */
[----:B------:R-:W-:Y:S02]  /*f1a0*/  FMUL.FTZ R26, R26, c[0x0][0x320] ;  /* 0x0000c8001a1a7a20 */ /* 0x000fe40000410000 */
[----:B------:R-:W-:Y:S01]  /*f1b0*/  FMUL.FTZ R27, R27, c[0x0][0x320] ;  /* 0x0000c8001b1b7a20 */ /* 0x000fe20000410000 */
[C---:B-----5:R-:W-:Y:S06]  /*f1c0*/  HMMA.16816.F32 R28, R220.reuse, R8, R28 ;  /* 0x00000008dc1c723c */ /* 0x060fec000000181c */
[----:B------:R4:W2:Y:S02]  /*f1d0*/  MUFU.TANH R198, R18 ;  /* 0x0000001200c67308 */ /* 0x0008a40000002400 */
        /* <DEDUP_REMOVED lines=12> */
[----:B------:R4:W1:Y:S03]  /*f2a0*/  MUFU.TANH R216, R21 ;  /* 0x0000001500d87308 */ /* 0x0008660000002400 */
[----:B------:R-:W-:Y:S02]  /*f2b0*/  FMUL.FTZ R32, R32, c[0x0][0x320] ;  /* 0x0000c80020207a20 */ /* 0x000fe40000410000 */
[----:B------:R-:W-:Y:S02]  /*f2c0*/  FMUL.FTZ R33, R33, c[0x0][0x320] ;  /* 0x0000c80021217a20 */ /* 0x000fe40000410000 */
[----:B------:R-:W-:Y:S02]  /*f2d0*/  FMUL.FTZ R34, R34, c[0x0][0x320] ;  /* 0x0000c80022227a20 */ /* 0x000fe40000410000 */
[----:B------:R-:W-:Y:S01]  /*f2e0*/  FMUL.FTZ R35, R35, c[0x0][0x320] ;  /* 0x0000c80023237a20 */ /* 0x000fe20000410000 */
[----:B------:R4:W1:Y:S01]  /*f2f0*/  MUFU.TANH R218, R22 ;  /* 0x0000001600da7308 */ /* 0x0008620000002400 */
[----:B------:R-:W-:Y:S01]  /*f300*/  FMUL.FTZ R36, R36, c[0x0][0x320] ;  /* 0x0000c80024247a20 */ /* 0x000fe20000410000 */
[C---:B-----5:R-:W-:Y:S03]  /*f310*/  HMMA.16816.F32 R44, R220.reuse, R8, R44 ;  /* 0x00000008dc2c723c */ /* 0x060fe6000000182c */
[----:B------:R-:W-:Y:S02]  /*f320*/  FMUL.FTZ R37, R37, c[0x0][0x320] ;  /* 0x0000c80025257a20 */ /* 0x000fe40000410000 */
[----:B------:R-:W-:Y:S03]  /*f330*/  FMUL.FTZ R38, R38, c[0x0][0x320] ;  /* 0x0000c80026267a20 */ /* 0x000fe60000410000 */
[----:B------:R4:W1:Y:S01]  /*f340*/  MUFU.TANH R225, R23 ;  /* 0x0000001700e17308 */ /* 0x0008620000002400 */
[----:B------:R-:W-:Y:S03]  /*f350*/  HMMA.16816.F32 R48, R220, R10, R48 ;  /* 0x0000000adc30723c */ /* 0x000fe60000001830 */
        /* <DEDUP_REMOVED lines=42> */
[C---:B--23--:R-:W-:Y:S01]  /*f600*/  IADD3 R194, R245.reuse, 0xc0, RZ ;  /* 0x000000c0f5c27810 */ /* 0x04cfe20007ffe0ff */
[----:B------:R-:W2:Y:S01]  /*f610*/  LDL R2, [R1+0x18] ;  /* 0x0000180001027983 */ /* 0x000ea20000100800 */
[C---:B------:R-:W-:Y:S01]  /*f620*/  IADD3 R7, R245.reuse, 0x80, RZ ;  /* 0x00000080f5077810 */ /* 0x040fe20007ffe0ff */
[----:B------:R-:W-:Y:S01]  /*f630*/  IMAD.MOV.U32 R0, RZ, RZ, c[0x0][0x2b8] ;  /* 0x0000ae00ff007624 */ /* 0x000fe200078e00ff */
[----:B------:R-:W-:Y:S01]  /*f640*/  SHF.R.S32.HI R194, RZ, 0x1f, R194 ;  /* 0x0000001fffc27819 */ /* 0x000fe200000114c2 */
[----:B------:R-:W3:Y:S01]  /*f650*/  LDL R3, [R1+0x10] ;  /* 0x0000100001037983 */ /* 0x000ee20000100800 */
[----:B------:R-:W-:Y:S01]  /*f660*/  SHF.R.S32.HI R7, RZ, 0x1f, R7 ;  /* 0x0000001fff077819 */ /* 0x000fe20000011407 */
[----:B------:R-:W-:Y:S01]  /*f670*/  IMAD.MOV.U32 R246, RZ, RZ, RZ ;  /* 0x000000fffff67224 */ /* 0x000fe200078e00ff */
[----:B------:R-:W-:Y:S01]  /*f680*/  ISETP.NE.AND P2, PT, R0, 0x1, PT ;  /* 0x000000010000780c */ /* 0x000fe20003f45270 */
[----:B----4-:R-:W4:Y:S01]  /*f690*/  LDL.64 R14, [R1+0x28] ;  /* 0x00002800010e7983 */ /* 0x010f220000100a00 */
        /* <DEDUP_REMOVED lines=24> */
[C---:B------:R-:W-:Y:S01]  /*f820*/  IADD3 R132, R245.reuse, 0x40, RZ ;  /* 0x00000040f5847810 */ /* 0x040fe20007ffe0ff */
        /* <DEDUP_REMOVED lines=19> */
.L_x_1545:
[----:B------:R-:W-:-:S05]  /*f960*/  BRA.DIV ~URZ, `(.L_x_1493) ;  /* 0x000083427f007947 */ /* 0x000fca000b800000 */
[----:B------:R-:W4:Y:S01]  /*f970*/  SHFL.IDX PT, R0, R6, RZ, 0x181f ;  /* 0x00181fff06007589 */ /* 0x000f2200000e0000 */
[C---:B------:R-:W-:Y:S02]  /*f980*/  IADD3 R12, -R244.reuse, 0x10, RZ ;  /* 0x00000010f40c7810 */ /* 0x040fe40007ffe1ff */
[----:B------:R-:W-:Y:S02]  /*f990*/  ISETP.NE.U32.AND P2, PT, R244, RZ, PT ;  /* 0x000000fff400720c */ /* 0x000fe40003f45070 */
[----:B------:R-:W-:Y:S04]  /*f9a0*/  LOP3.LUT R12, R12, 0xf, RZ, 0xc0, !PT ;  /* 0x0000000f0c0c7812 */ /* 0x000fe800078ec0ff */
[----:B----4-:R-:W-:Y:S04]  /*f9b0*/  IADD3 R2, P1, P0, R12, R0, R11 ;  /* 0x000000000c027210 */ /* 0x010fe8000783e00b */
[----:B---3--:R-:W-:Y:S02]  /*f9c0*/  IADD3.X R3, RZ, R4, R7, P1, P0 ;  /* 0x00000004ff037210 */ /* 0x008fe40000fe0407 */
[----:B------:R-:W-:Y:S03]  /*f9d0*/  IADD3 R14, P0, R0, R16, RZ ;  /* 0x00000010000e7210 */ /* 0x000fe60007f1e0ff */
[----:B------:R-:W-:Y:S01]  /*f9e0*/  @!PT LDS RZ, [RZ] ;  /* 0x00000000fffff984 */ /* 0x000fe20000000800 */
[----:B------:R-:W-:Y:S01]  /*f9f0*/  @!PT LDS RZ, [RZ] ;  /* 0x00000000fffff984 */ /* 0x000fe20000000800 */
[----:B------:R3:W-:Y:S02]  /*fa00*/  LDGSTS.E.BYPASS.LTC128B.128.ZFILL [R243+0xc100], [R2.64], P2 ;  /* 0x0c10000002f37fae */ /* 0x0007e40009141d46 */
[----:B------:R-:W-:Y:S05]  /*fa10*/  IMAD.X R15, R4, 0x1, R8, P0 ;  /* 0x00000001040f7824 */ /* 0x000fea00000e0608 */
[----:B------:R4:W-:Y:S01]  /*fa20*/  LDGSTS.E.BYPASS.LTC128B.128 [R243+0xf100], [R14.64], !P5 ;  /* 0x0f1000000ef37fae */ /* 0x0009e2000e901d46 */
[-C--:B---3--:R-:W-:Y:S05]  /*fa30*/  IADD3 R2, P0, R0, R17.reuse, RZ ;  /* 0x0000001100027210 */ /* 0x088fea0007f1e0ff */
[----:B------:R-:W-:Y:S05]  /*fa40*/  IMAD.X R3, R4, 0x1, R9, P0 ;  /* 0x0000000104037824 */ /* 0x000fea00000e0609 */
[----:B------:R3:W-:Y:S02]  /*fa50*/  LDGSTS.E.BYPASS.LTC128B.128 [R243+0x12100], [R2.64], !P4 ;  /* 0x1210000002f37fae */ /* 0x0007e4000e101d46 */
[----:B---3--:R-:W-:Y:S02]  /*fa60*/  IADD3 R2, P0, R0, R18, RZ ;  /* 0x0000001200027210 */ /* 0x008fe40007f1e0ff */
[----:B------:R-:W3:Y:S03]  /*fa70*/  SHFL.IDX PT, R0, R6, 0x1, 0x181f ;  /* 0x00381f0006007f89 */ /* 0x000ee600000e0000 */
[----:B------:R-:W-:Y:S02]  /*fa80*/  IMAD.X R3, R4, 0x1, R10, P0 ;  /* 0x0000000104037824 */ /* 0x000fe400000e060a */
[----:B------:R-:W-:Y:S04]  /*fa90*/  SHFL.IDX PT, R4, R5, 0x2, 0x181f ;  /* 0x00581f0005047f89 */ /* 0x000fe800000e0000 */
[----:B------:R5:W-:Y:S01]  /*faa0*/  LDGSTS.E.BYPASS.LTC128B.128 [R243+0x15100], [R2.64], !P3 ;  /* 0x1510000002f37fae */ /* 0x000be2000d901d46 */
[----:B---3--:R-:W-:Y:S03]  /*fab0*/  IADD3 R12, P1, P0, R12, R0, R11 ;  /* 0x000000000c0c7210 */ /* 0x008fe6000783e00b */
[----:B-----5:R-:W3:Y:S02]  /*fac0*/  SHFL.IDX PT, R2, R5, 0x1, 0x181f ;  /* 0x00381f0005027f89 */ /* 0x020ee400000e0000 */
[----:B---3--:R-:W-:Y:S05]  /*fad0*/  IADD3.X R13, RZ, R2, R7, P1, P0 ;  /* 0x00000002ff0d7210 */ /* 0x008fea0000fe0407 */
[----:B------:R3:W-:Y:S02]  /*fae0*/  LDGSTS.E.BYPASS.LTC128B.128.ZFILL [R243+0xd100], [R12.64], P2 ;  /* 0x0d1000000cf37fae */ /* 0x0007e40009141d46 */
[----:B---3--:R-:W-:Y:S05]  /*faf0*/  IADD3 R12, P0, R0, R16, RZ ;  /* 0x00000010000c7210 */ /* 0x008fea0007f1e0ff */
[----:B------:R-:W-:Y:S05]  /*fb00*/  IMAD.X R13, R2, 0x1, R8, P0 ;  /* 0x00000001020d7824 */ /* 0x000fea00000e0608 */
[----:B------:R3:W-:Y:S02]  /*fb10*/  LDGSTS.E.BYPASS.LTC128B.128 [R243+0x10100], [R12.64], !P5 ;  /* 0x101000000cf37fae */ /* 0x0007e4000e901d46 */
[----:B---3--:R-:W-:Y:S05]  /*fb20*/  IADD3 R12, P0, R0, R17, RZ ;  /* 0x00000011000c7210 */ /* 0x008fea0007f1e0ff */
[----:B------:R-:W-:Y:S01]  /*fb30*/  IMAD.X R13, R2, 0x1, R9, P0 ;  /* 0x00000001020d7824 */ /* 0x000fe200000e0609 */
[----:B----4-:R-:W-:Y:S02]  /*fb40*/  IADD3 R14, P0, R0, R18, RZ ;  /* 0x00000012000e7210 */ /* 0x010fe40007f1e0ff */
[----:B------:R3:W4:Y:S03]  /*fb50*/  SHFL.IDX PT, R0, R6, 0x2, 0x181f ;  /* 0x00581f0006007f89 */ /* 0x00072600000e0000 */
[----:B------:R-:W-:Y:S01]  /*fb60*/  IMAD.X R15, R2, 0x1, R10, P0 ;  /* 0x00000001020f7824 */ /* 0x000fe200000e060a */
[----:B------:R3:W-:Y:S04]  /*fb70*/  LDGSTS.E.BYPASS.LTC128B.128 [R243+0x13100], [R12.64], !P4 ;  /* 0x131000000cf37fae */ /* 0x0007e8000e101d46 */
[----:B------:R3:W-:Y:S03]  /*fb80*/  LDGSTS.E.BYPASS.LTC128B.128 [R243+0x16100], [R14.64], !P3 ;  /* 0x161000000ef37fae */ /* 0x0007e6000d901d46 */
.L_x_1546:
[C---:B---3--:R-:W-:Y:S02]  /*fb90*/  IADD3 R14, -R244.reuse, 0x10, RZ ;  /* 0x00000010f40e7810 */ /* 0x048fe40007ffe1ff */
[----:B------:R-:W-:Y:S02]  /*fba0*/  ISETP.NE.U32.AND P2, PT, R244, RZ, PT ;  /* 0x000000fff400720c */ /* 0x000fe40003f45070 */
[----:B------:R-:W-:Y:S04]  /*fbb0*/  LOP3.LUT R14, R14, 0xf, RZ, 0xc0, !PT ;  /* 0x0000000f0e0e7812 */ /* 0x000fe800078ec0ff */
[----:B----4-:R-:W-:Y:S04]  /*fbc0*/  IADD3 R14, P1, P0, R14, R0, R11 ;  /* 0x000000000e0e7210 */ /* 0x010fe8000783e00b */
[----:B------:R-:W-:Y:S02]  /*fbd0*/  IADD3.X R15, RZ, R4, R7, P1, P0 ;  /* 0x00000004ff0f7210 */ /* 0x000fe40000fe0407 */
[----:B------:R-:W-:Y:S03]  /*fbe0*/  IADD3 R12, P0, R0, R16, RZ ;  /* 0x00000010000c7210 */ /* 0x000fe60007f1e0ff */
[----:B------:R-:W-:Y:S01]  /*fbf0*/  @!PT LDS RZ, [RZ] ;  /* 0x00000000fffff984 */ /* 0x000fe20000000800 */
[----:B------:R-:W-:Y:S01]  /*fc00*/  @!PT LDS RZ, [RZ] ;  /* 0x00000000fffff984 */ /* 0x000fe20000000800 */
[----:B------:R-:W-:Y:S01]  /*fc10*/  @!PT LDS RZ, [RZ] ;  /* 0x00000000fffff984 */ /* 0x000fe20000000800 */
[----:B------:R3:W-:Y:S02]  /*fc20*/  LDGSTS.E.BYPASS.LTC128B.128.ZFILL [R243+0xe100], [R14.64], P2 ;  /* 0x0e1000000ef37fae */ /* 0x0007e40009141d46 */
        /* <DEDUP_REMOVED lines=8> */
.L_x_1491:
[----:B--23--:R-:W-:Y:S05]  /*fcb0*/  BSYNC B0 ;  /* 0x0000000000007941 */ /* 0x00cfea0003800000 */
.L_x_1490:
        /* <DEDUP_REMOVED lines=17> */
[----:B-1----:R-:W-:Y:S02]  /*fdd0*/  FMNMX.FTZ R4, R219, R4, !PT ;  /* 0x00000004db047209 */ /* 0x002fe40007810000 */
        /* <DEDUP_REMOVED lines=32> */
[----:B------:R-:W1:Y:S04]  /*ffe0*/  SHFL.BFLY PT, R132, R4, 0x2, 0x1f ;  /* 0x0c401f0004847f89 */ /* 0x000e6800000e0000 */
[----:B------:R-:W2:Y:S01]  /*fff0*/  SHFL.BFLY PT, R0, R5, 0x2, 0x1f ;  /* 0x0c401f0005007f89 */ /* 0x000ea200000e0000 */
[----:B-1----:R-:W-:Y:S02]  /*10000*/  FMNMX.FTZ R132, R4, R132, !PT ;  /* 0x0000008404847209 */ /* 0x002fe40007810000 */
[----:B--2---:R-:W-:Y:S03]  /*10010*/  FMNMX.FTZ R4, R5, R0, !PT ;  /* 0x0000000005047209 */ /* 0x004fe60007810000 */
[----:B------:R-:W1:Y:S04]  /*10020*/  SHFL.BFLY PT, R2, R132, 0x1, 0x1f ;  /* 0x0c201f0084027f89 */ /* 0x000e6800000e0000 */
[----:B------:R2:W3:Y:S01]  /*10030*/  SHFL.BFLY PT, R0, R4, 0x1, 0x1f ;  /* 0x0c201f0004007f89 */ /* 0x0004e200000e0000 */
[----:B-1----:R-:W-:Y:S05]  /*10040*/  FMNMX.FTZ R132, R132, R2, !PT ;  /* 0x0000000284847209 */ /* 0x002fea0007810000 */
.L_x_1547:
[C---:B------:R-:W-:Y:S01]  /*10050*/  FMUL.FTZ R194, R132.reuse, c[0x0][0x2d0] ;  /* 0x0000b40084c27a20 */ /* 0x040fe20000410000 */
[----:B------:R-:W-:Y:S01]  /*10060*/  WARPSYNC 0xffffffff ;  /* 0xffffffff00007948 */ /* 0x000fe20003800000 */
[----:B------:R-:W-:Y:S01]  /*10070*/  FADD.FTZ R2, -R132, R133 ;  /* 0x0000008584027221 */ /* 0x000fe20000010100 */
[----:B----4-:R-:W1:Y:S01]  /*10080*/  LDSM.16.MT88.4 R12, [R231] ;  /* 0x00000000e70c783b */ /* 0x010e620000004200 */
[--C-:B------:R-:W-:Y:S01]  /*10090*/  FFMA.FTZ R3, R188, c[0x0][0x2d0], -R194.reuse ;  /* 0x0000b400bc037a23 */ /* 0x100fe200000108c2 */
[----:B------:R-:W-:Y:S01]  /*100a0*/  ISETP.GT.AND P0, PT, R247, RZ, PT ;  /* 0x000000fff700720c */ /* 0x000fe20003f04270 */
[----:B------:R-:W-:Y:S02]  /*100b0*/  FMUL.FTZ R2, R2, c[0x0][0x2d0] ;  /* 0x0000b40002027a20 */ /* 0x000fe40000410000 */
[----:B------:R4:W-:Y:S01]  /*100c0*/  MUFU.EX2 R220, R3 ;  /* 0x0000000300dc7308 */ /* 0x0009e20000000800 */
[--C-:B------:R-:W-:Y:S02]  /*100d0*/  FFMA.FTZ R133, R200, c[0x0][0x2d0], -R194.reuse ;  /* 0x0000b400c8857a23 */ /* 0x100fe400000108c2 */
[----:B------:R-:W5:Y:S07]  /*100e0*/  LDSM.16.MT88.4 R20, [R232] ;  /* 0x00000000e814783b */ /* 0x000f6e0000004200 */
[----:B------:R-:W-:Y:S01]  /*100f0*/  MUFU.EX2 R2, R2 ;  /* 0x0000000200027308 */ /* 0x000fe20000000800 */
[----:B------:R-:W2:Y:S08]  /*10100*/  LDSM.16.MT88.4 R28, [R234] ;  /* 0x00000000ea1c783b */ /* 0x000eb00000004200 */
[----:B------:R-:W3:Y:S01]  /*10110*/  LDSM.16.MT88.4 R36, [R233] ;  /* 0x00000000e924783b */ /* 0x000ee20000004200 */
[--C-:B----4-:R-:W-:Y:S07]  /*10120*/  FFMA.FTZ R3, R191, c[0x0][0x2d0], -R194.reuse ;  /* 0x0000b400bf037a23 */ /* 0x110fee00000108c2 */
[----:B------:R-:W4:Y:S01]  /*10130*/  LDSM.16.MT88.4 R44, [R231+0x3000] ;  /* 0x00300000e72c783b */ /* 0x000f220000004200 */
[----:B------:R1:W1:Y:S02]  /*10140*/  MUFU.EX2 R191, R3 ;  /* 0x0000000300bf7308 */ /* 0x0002640000000800 */
[--C-:B-1----:R-:W-:Y:S08]  /*10150*/  FFMA.FTZ R3, R190, c[0x0][0x2d0], -R194.reuse ;  /* 0x0000b400be037a23 */ /* 0x102ff000000108c2 */
[----:B------:R1:W-:Y:S02]  /*10160*/  MUFU.EX2 R190, R3 ;  /* 0x0000000300be7308 */ /* 0x0003e40000000800 */
[----:B-1-3--:R-:W-:Y:S01]  /*10170*/  FMNMX.FTZ R3, R0, R4, !PT ;  /* 0x0000000400037209 */ /* 0x00afe20007810000 */
[----:B------:R-:W-:Y:S01]  /*10180*/  FFMA.FTZ R0, R184, c[0x0][0x2d0], -R194 ;  /* 0x0000b400b8007a23 */ /* 0x000fe200000108c2 */
[----:B------:R-:W-:Y:S01]  /*10190*/  F2FP.PACK_AB R184, R191, R220 ;  /* 0x000000dcbfb8723e */ /* 0x000fe200000000ff */
[C---:B------:R-:W-:Y:S05]  /*101a0*/  FMUL.FTZ R8, R2.reuse, R140 ;  /* 0x0000008c02087220 */ /* 0x040fea0000410000 */
[----:B------:R1:W3:Y:S01]  /*101b0*/  MUFU.EX2 R5, R0 ;  /* 0x0000000000057308 */ /* 0x0002e20000000800 */
[----:B------:R-:W-:Y:S02]  /*101c0*/  FMUL.FTZ R188, R3, c[0x0][0x2d0] ;  /* 0x0000b40003bc7a20 */ /* 0x000fe40000410000 */
[C---:B------:R-:W-:Y:S02]  /*101d0*/  FMUL.FTZ R9, R2.reuse, R141 ;  /* 0x0000008d02097220 */ /* 0x040fe40000410000 */
[----:B--2---:R-:W-:Y:S02]  /*101e0*/  FFMA.FTZ R4, R189, c[0x0][0x2d0], -R188 ;  /* 0x0000b400bd047a23 */ /* 0x004fe400000108bc */
        /* <DEDUP_REMOVED lines=9> */
[----:B-1----:R-:W-:Y:S02]  /*10280*/  FADD.FTZ R0, -R3, R134 ;  /* 0x0000008603007221 */ /* 0x002fe40000010100 */
[----:B------:R1:W-:Y:S01]  /*10290*/  MUFU.EX2 R134, R4 ;  /* 0x0000000400867308 */ /* 0x0003e20000000800 */
[----:B------:R-:W-:Y:S02]  /*102a0*/  FMUL.FTZ R49, R2, R181 ;  /* 0x000000b502317220 */ /* 0x000fe40000410000 */
[----:B------:R-:W-:Y:S02]  /*102b0*/  FMUL.FTZ R0, R0, c[0x0][0x2d0] ;  /* 0x0000b40000007a20 */ /* 0x000fe40000410000 */
        /* <DEDUP_REMOVED lines=11> */
[--C-:B-1----:R-:W-:Y:S01]  /*10370*/  FFMA.FTZ R4, R193, c[0x0][0x2d0], -R188.reuse ;  /* 0x0000b400c1047a23 */ /* 0x102fe200000108bc */
[----:B---3--:R-:W-:Y:S01]  /*10380*/  MOV R193, R5 ;  /* 0x0000000500c17202 */ /* 0x008fe20000000f00 */
[C---:B------:R-:W-:Y:S02]  /*10390*/  FMUL.FTZ R5, R2.reuse, R137 ;  /* 0x0000008902057220 */ /* 0x040fe40000410000 */
[----:B------:R1:W3:Y:S01]  /*103a0*/  MUFU.EX2 R189, R4 ;  /* 0x0000000400bd7308 */ /* 0x0002e20000000800 */
[----:B------:R-:W-:Y:S01]  /*103b0*/  F2FP.PACK_AB R186, R193, R190 ;  /* 0x000000bec1ba723e */ /* 0x000fe200000000ff */
[C---:B------:R-:W-:Y:S02]  /*103c0*/  FMUL.FTZ R72, R2.reuse, R72 ;  /* 0x0000004802487220 */ /* 0x040fe40000410000 */
[----:B------:R-:W-:Y:S02]  /*103d0*/  FMUL.FTZ R73, R2, R73 ;  /* 0x0000004902497220 */ /* 0x000fe40000410000 */
[C---:B--2---:R-:W-:Y:S02]  /*103e0*/  FMUL.FTZ R6, R0.reuse, R138 ;  /* 0x0000008a00067220 */ /* 0x044fe40000410000 */
        /* <DEDUP_REMOVED lines=9> */
[--C-:B-1----:R-:W-:Y:S01]  /*10480*/  FFMA.FTZ R4, R185, c[0x0][0x2d0], -R188.reuse ;  /* 0x0000b400b9047a23 */ /* 0x102fe200000108bc */
[----:B---3--:R-:W-:Y:S01]  /*10490*/  F2FP.PACK_AB R185, R189, R134 ;  /* 0x00000086bdb9723e */ /* 0x008fe200000000ff */
[C---:B------:R-:W-:Y:S02]  /*104a0*/  FMUL.FTZ R35, R0.reuse, R167 ;  /* 0x000000a700237220 */ /* 0x040fe40000410000 */
[----:B------:R1:W-:Y:S01]  /*104b0*/  MUFU.EX2 R244, R4 ;  /* 0x0000000400f47308 */ /* 0x0003e20000000800 */
[C---:B------:R-:W-:Y:S02]  /*104c0*/  FMUL.FTZ R42, R0.reuse, R174 ;  /* 0x000000ae002a7220 */ /* 0x040fe40000410000 */
[C---:B------:R-:W-:Y:S02]  /*104d0*/  FMUL.FTZ R43, R0.reuse, R175 ;  /* 0x000000af002b7220 */ /* 0x040fe40000410000 */
[C---:B------:R-:W-:Y:S01]  /*104e0*/  FMUL.FTZ R50, R0.reuse, R182 ;  /* 0x000000b600327220 */ /* 0x040fe20000410000 */
[----:B------:R-:W-:Y:S01]  /*104f0*/  LDSM.16.MT88.4 R172, [R231+0x5800] ;  /* 0x00580000e7ac783b */ /* 0x000fe20000004200 */
        /* <DEDUP_REMOVED lines=9> */
[----:B------:R-:W-:Y:S02]  /*10590*/  FMUL.FTZ R67, R0, R67 ;  /* 0x0000004300437220 */ /* 0x000fe40000410000 */
[----:B-1----:R-:W-:Y:S02]  /*105a0*/  FFMA.FTZ R4, R192, c[0x0][0x2d0], -R188 ;  /* 0x0000b400c0047a23 */ /* 0x002fe400000108bc */
[C---:B------:R-:W-:Y:S02]  /*105b0*/  FMUL.FTZ R70, R0.reuse, R70 ;  /* 0x0000004600467220 */ /* 0x040fe40000410000 */
[----:B------:R-:W1:Y:S01]  /*105c0*/  MUFU.EX2 R192, R4 ;  /* 0x0000000400c07308 */ /* 0x000e620000000800 */
[C---:B------:R-:W-:Y:S02]  /*105d0*/  FMUL.FTZ R71, R0.reuse, R71 ;  /* 0x0000004700477220 */ /* 0x040fe40000410000 */
        /* <DEDUP_REMOVED lines=11> */
[----:B-1----:R-:W-:Y:S01]  /*10690*/  F2FP.PACK_AB R187, R192, R244 ;  /* 0x000000f4c0bb723e */ /* 0x002fe200000000ff */
[----:B------:R-:W-:Y:S02]  /*106a0*/  FMUL.FTZ R4, R2, R136 ;  /* 0x0000008802047220 */ /* 0x000fe40000410000 */
[----:B------:R-:W1:Y:S01]  /*106b0*/  LDSM.16.MT88.4 R136, [R232+0x3000] ;  /* 0x00300000e888783b */ /* 0x000e620000004200 */
[--C-:B------:R-:W-:Y:S02]  /*106c0*/  FFMA.FTZ R157, R210, c[0x0][0x2d0], -R194.reuse ;  /* 0x0000b400d29d7a23 */ /* 0x100fe400000108c2 */
[--C-:B------:R-:W-:Y:S02]  /*106d0*/  FFMA.FTZ R159, R207, c[0x0][0x2d0], -R194.reuse ;  /* 0x0000b400cf9f7a23 */ /* 0x100fe400000108c2 */
[C---:B------:R-:W-:Y:S05]  /*106e0*/  HMMA.16816.F32 R4, R184.reuse, R12, R4 ;  /* 0x0000000cb804723c */ /* 0x040fea0000001804 */
[--C-:B------:R-:W-:Y:S02]  /*106f0*/  FFMA.FTZ R158, R208, c[0x0][0x2d0], -R194.reuse ;  /* 0x0000b400d09e7a23 */ /* 0x100fe400000108c2 */
[C---:B------:R-:W-:Y:S01]  /*10700*/  FMUL.FTZ R12, R2.reuse, R144 ;  /* 0x00000090020c7220 */ /* 0x040fe20000410000 */
[C---:B------:R-:W-:Y:S01]  /*10710*/  HMMA.16816.F32 R8, R184.reuse, R14, R8 ;  /* 0x0000000eb808723c */ /* 0x040fe20000001808 */
[----:B------:R-:W2:Y:S01]  /*10720*/  LDL.LU R144, [R1+0x8] ;  /* 0x0000080001907983 */ /* 0x000ea20000300800 */
[----:B------:R-:W-:Y:S02]  /*10730*/  MUFU.EX2 R200, R158 ;  /* 0x0000009e00c87308 */ /* 0x000fe40000000800 */
[C---:B------:R-:W-:Y:S01]  /*10740*/  FMUL.FTZ R13, R2.reuse, R145 ;  /* 0x00000091020d7220 */ /* 0x040fe20000410000 */
[----:B------:R-:W3:Y:S01]  /*10750*/  LDL.LU R148, [R1+0xc] ;  /* 0x00000c0001947983 */ /* 0x000ee20000300800 */
[----:B------:R-:W-:Y:S02]  /*10760*/  FMUL.FTZ R85, R2, R85 ;  /* 0x0000005502557220 */ /* 0x000fe40000410000 */
[C---:B------:R-:W-:Y:S04]  /*10770*/  FMUL.FTZ R14, R0.reuse, R146 ;  /* 0x00000092000e7220 */ /* 0x040fe80000410000 */
[C---:B------:R-:W-:Y:S02]  /*10780*/  FMUL.FTZ R15, R0.reuse, R147 ;  /* 0x00000093000f7220 */ /* 0x040fe40000410000 */
[--C-:B------:R-:W-:Y:S02]  /*10790*/  FFMA.FTZ R156, R209, c[0x0][0x2d0], -R194.reuse ;  /* 0x0000b400d19c7a23 */ /* 0x100fe400000108c2 */
[C---:B------:R-:W-:Y:S02]  /*107a0*/  FMUL.FTZ R86, R0.reuse, R86 ;  /* 0x0000005600567220 */ /* 0x040fe40000410000 */
[----:B------:R-:W-:Y:S01]  /*107b0*/  FMUL.FTZ R87, R0, R87 ;  /* 0x0000005700577220 */ /* 0x000fe20000410000 */
[C---:B-----5:R-:W-:Y:S03]  /*107c0*/  HMMA.16816.F32 R12, R184.reuse, R20, R12 ;  /* 0x00000014b80c723c */ /* 0x060fe6000000180c */
[C---:B------:R-:W-:Y:S02]  /*107d0*/  FMUL.FTZ R88, R2.reuse, R88 ;  /* 0x0000005802587220 */ /* 0x040fe40000410000 */
[C---:B------:R-:W-:Y:S02]  /*107e0*/  FMUL.FTZ R89, R2.reuse, R89 ;  /* 0x0000005902597220 */ /* 0x040fe40000410000 */
[C---:B------:R-:W-:Y:S01]  /*107f0*/  FMUL.FTZ R20, R2.reuse, R152 ;  /* 0x0000009802147220 */ /* 0x040fe20000410000 */
[C---:B------:R-:W-:Y:S04]  /*10800*/  HMMA.16816.F32 R16, R184.reuse, R22, R16 ;  /* 0x00000016b810723c */ /* 0x040fe80000001810 */
[----:B------:R-:W-:Y:S02]  /*10810*/  FMUL.FTZ R21, R2, R153 ;  /* 0x0000009902157220 */ /* 0x000fe40000410000 */
[C---:B------:R-:W-:Y:S02]  /*10820*/  FMUL.FTZ R90, R0.reuse, R90 ;  /* 0x0000005a005a7220 */ /* 0x040fe40000410000 */
[C---:B------:R-:W-:Y:S04]  /*10830*/  FMUL.FTZ R22, R0.reuse, R154 ;  /* 0x0000009a00167220 */ /* 0x040fe80000410000 */
[C---:B------:R-:W-:Y:S01]  /*10840*/  FMUL.FTZ R23, R0.reuse, R155 ;  /* 0x0000009b00177220 */ /* 0x040fe20000410000 */
[----:B------:R-:W-:Y:S01]  /*10850*/  MOV R155, R192 ;  /* 0x000000c0009b7202 */ /* 0x000fe20000000f00 */
[--C-:B------:R-:W-:Y:S02]  /*10860*/  FFMA.FTZ R152, R217, c[0x0][0x2d0], -R194.reuse ;  /* 0x0000b400d9987a23 */ /* 0x100fe400000108c2 */
[----:B------:R-:W-:Y:S02]  /*10870*/  FMUL.FTZ R91, R0, R91 ;  /* 0x0000005b005b7220 */ /* 0x000fe40000410000 */
[----:B------:R-:W-:Y:S01]  /*10880*/  MUFU.EX2 R208, R152 ;  /* 0x0000009800d07308 */ /* 0x000fe20000000800 */
[C---:B------:R-:W-:Y:S03]  /*10890*/  HMMA.16816.F32 R20, R184.reuse, R28, R20 ;  /* 0x0000001cb814723c */ /* 0x040fe60000001814 */
[C---:B------:R-:W-:Y:S02]  /*108a0*/  FMUL.FTZ R92, R2.reuse, R92 ;  /* 0x0000005c025c7220 */ /* 0x040fe40000410000 */
[----:B------:R-:W-:Y:S02]  /*108b0*/  FMUL.FTZ R93, R2, R93 ;  /* 0x0000005d025d7220 */ /* 0x000fe40000410000 */
[----:B------:R-:W-:Y:S01]  /*108c0*/  FMUL.FTZ R94, R0, R94 ;  /* 0x0000005e005e7220 */ /* 0x000fe20000410000 */
[C---:B------:R-:W-:Y:S04]  /*108d0*/  HMMA.16816.F32 R24, R184.reuse, R30, R24 ;  /* 0x0000001eb818723c */ /* 0x040fe80000001818 */
[C---:B------:R-:W-:Y:S02]  /*108e0*/  FMUL.FTZ R28, R2.reuse, R160 ;  /* 0x000000a0021c7220 */ /* 0x040fe40000410000 */
[----:B------:R-:W-:Y:S02]  /*108f0*/  FMUL.FTZ R29, R2, R161 ;  /* 0x000000a1021d7220 */ /* 0x000fe40000410000 */
[C---:B------:R-:W-:Y:S01]  /*10900*/  FMUL.FTZ R30, R0.reuse, R162 ;  /* 0x000000a2001e7220 */ /* 0x040fe20000410000 */
[----:B------:R5:W-:Y:S03]  /*10910*/  MUFU.EX2 R161, R133 ;  /* 0x0000008500a17308 */ /* 0x000be60000000800 */
[C---:B------:R-:W-:Y:S02]  /*10920*/  FMUL.FTZ R31, R0.reuse, R163 ;  /* 0x000000a3001f7220 */ /* 0x040fe40000410000 */
[----:B------:R-:W-:Y:S02]  /*10930*/  FMUL.FTZ R95, R0, R95 ;  /* 0x0000005f005f7220 */ /* 0x000fe40000410000 */
[C---:B------:R-:W-:Y:S02]  /*10940*/  FMUL.FTZ R96, R2.reuse, R96 ;  /* 0x0000006002607220 */ /* 0x040fe40000410000 */
[----:B------:R-:W-:Y:S01]  /*10950*/  FMUL.FTZ R97, R2, R97 ;  /* 0x0000006102617220 */ /* 0x000fe20000410000 */
[C---:B------:R-:W-:Y:S03]  /*10960*/  HMMA.16816.F32 R28, R184.reuse, R36, R28 ;  /* 0x00000024b81c723c */ /* 0x040fe6000000181c */
[C---:B------:R-:W-:Y:S02]  /*10970*/  FMUL.FTZ R98, R0.reuse, R98 ;  /* 0x0000006200627220 */ /* 0x040fe40000410000 */
[----:B------:R-:W-:Y:S02]  /*10980*/  FMUL.FTZ R99, R0, R99 ;  /* 0x0000006300637220 */ /* 0x000fe40000410000 */
[C---:B------:R-:W-:Y:S01]  /*10990*/  FMUL.FTZ R100, R2.reuse, R100 ;  /* 0x0000006402647220 */ /* 0x040fe20000410000 */
[C---:B------:R-:W-:Y:S04]  /*109a0*/  HMMA.16816.F32 R32, R184.reuse, R38, R32 ;  /* 0x00000026b820723c */ /* 0x040fe80000001820 */
[C---:B------:R-:W-:Y:S02]  /*109b0*/  FMUL.FTZ R36, R2.reuse, R168 ;  /* 0x000000a802247220 */ /* 0x040fe40000410000 */
[----:B------:R-:W-:Y:S02]  /*109c0*/  FMUL.FTZ R37, R2, R169 ;  /* 0x000000a902257220 */ /* 0x000fe40000410000 */
[C---:B------:R-:W-:Y:S01]  /*109d0*/  FMUL.FTZ R38, R0.reuse, R170 ;  /* 0x000000aa00267220 */ /* 0x040fe20000410000 */
[----:B------:R-:W-:Y:S03]  /*109e0*/  MOV R170, R193 ;  /* 0x000000c100aa7202 */ /* 0x000fe60000000f00 */
[----:B------:R-:W-:Y:S02]  /*109f0*/  FMUL.FTZ R39, R0, R171 ;  /* 0x000000ab00277220 */ /* 0x000fe40000410000 */
[--C-:B-----5:R-:W-:Y:S02]  /*10a00*/  FFMA.FTZ R133, R197, c[0x0][0x2d0], -R194.reuse ;  /* 0x0000b400c5857a23 */ /* 0x120fe400000108c2 */
[----:B------:R-:W-:Y:S02]  /*10a10*/  FMUL.FTZ R101, R2, R101 ;  /* 0x0000006502657220 */ /* 0x000fe40000410000 */
[----:B------:R5:W-:Y:S01]  /*10a20*/  MUFU.EX2 R165, R133 ;  /* 0x0000008500a57308 */ /* 0x000be20000000800 */
[C---:B----4-:R-:W-:Y:S03]  /*10a30*/  HMMA.16816.F32 R36, R184.reuse, R44, R36 ;  /* 0x0000002cb824723c */ /* 0x050fe60000001824 */
        /* <DEDUP_REMOVED lines=19> */
[----:B------:R-:W-:Y:S04]  /*10b70*/  FMUL.FTZ R113, R2, R113 ;  /* 0x0000007102717220 */ /* 0x000fe80000410000 */
        /* <DEDUP_REMOVED lines=13> */
[----:B------:R-:W-:Y:S02]  /*10c50*/  FMUL.FTZ R129, R2, R129 ;  /* 0x0000008102817220 */ /* 0x000fe40000410000 */
[C---:B------:R-:W-:Y:S01]  /*10c60*/  FMUL.FTZ R126, R0.reuse, R126 ;  /* 0x0000007e007e7220 */ /* 0x040fe20000410000 */
[C---:B-1----:R-:W-:Y:S03]  /*10c70*/  HMMA.16816.F32 R52, R184.reuse, R136, R52 ;  /* 0x00000088b834723c */ /* 0x042fe60000001834 */
[C---:B------:R-:W-:Y:S02]  /*10c80*/  FMUL.FTZ R127, R0.reuse, R127 ;  /* 0x0000007f007f7220 */ /* 0x040fe40000410000 */
[C---:B------:R-:W-:Y:S02]  /*10c90*/  FMUL.FTZ R130, R0.reuse, R130 ;  /* 0x0000008200827220 */ /* 0x040fe40000410000 */
[----:B------:R-:W-:Y:S01]  /*10ca0*/  FMUL.FTZ R131, R0, R131 ;  /* 0x0000008300837220 */ /* 0x000fe20000410000 */
[C---:B------:R-:W-:Y:S01]  /*10cb0*/  HMMA.16816.F32 R56, R184.reuse, R138, R56 ;  /* 0x0000008ab838723c */ /* 0x040fe20000001838 */
[----:B------:R-:W1:Y:S03]  /*10cc0*/  LDSM.16.MT88.4 R136, [R233+0x3000] ;  /* 0x00300000e988783b */ /* 0x000e660000004200 */
[--C-:B-----5:R-:W-:Y:S02]  /*10cd0*/  FFMA.FTZ R133, R196, c[0x0][0x2d0], -R194.reuse ;  /* 0x0000b400c4857a23 */ /* 0x120fe400000108c2 */
[--C-:B------:R-:W-:Y:S02]  /*10ce0*/  FFMA.FTZ R192, R205, c[0x0][0x2d0], -R194.reuse ;  /* 0x0000b400cdc07a23 */ /* 0x100fe400000108c2 */
[----:B------:R4:W-:Y:S01]  /*10cf0*/  MUFU.EX2 R168, R133 ;  /* 0x0000008500a87308 */ /* 0x0009e20000000800 */
[--C-:B------:R-:W-:Y:S09]  /*10d00*/  FFMA.FTZ R193, R204, c[0x0][0x2d0], -R194.reuse ;  /* 0x0000b400ccc17a23 */ /* 0x100ff200000108c2 */
[----:B------:R-:W-:Y:S10]  /*10d10*/  MUFU.EX2 R192, R192 ;  /* 0x000000c000c07308 */ /* 0x000ff40000000800 */
[----:B------:R-:W-:Y:S01]  /*10d20*/  MUFU.EX2 R193, R193 ;  /* 0x000000c100c17308 */ /* 0x000fe20000000800 */
[----:B----4-:R-:W-:Y:S09]  /*10d30*/  FFMA.FTZ R133, R195, c[0x0][0x2d0], -R194 ;  /* 0x0000b400c3857a23 */ /* 0x010ff200000108c2 */
[----:B------:R4:W-:Y:S01]  /*10d40*/  MUFU.EX2 R169, R133 ;  /* 0x0000008500a97308 */ /* 0x0009e20000000800 */
[C---:B-1----:R-:W-:Y:S08]  /*10d50*/  HMMA.16816.F32 R60, R184.reuse, R136, R60 ;  /* 0x00000088b83c723c */ /* 0x042ff0000000183c */
[C---:B------:R-:W-:Y:S01]  /*10d60*/  HMMA.16816.F32 R64, R184.reuse, R138, R64 ;  /* 0x0000008ab840723c */ /* 0x040fe20000001840 */
[----:B------:R-:W1:Y:S03]  /*10d70*/  LDSM.16.MT88.4 R136, [R231+0x6000] ;  /* 0x00600000e788783b */ /* 0x000e660000004200 */
[--C-:B----4-:R-:W-:Y:S02]  /*10d80*/  FFMA.FTZ R133, R199, c[0x0][0x2d0], -R188.reuse ;  /* 0x0000b400c7857a23 */ /* 0x110fe400000108bc */
[----:B------:R-:W-:Y:S10]  /*10d90*/  MUFU.EX2 R199, R159 ;  /* 0x0000009f00c77308 */ /* 0x000ff40000000800 */
[----:B------:R4:W-:Y:S01]  /*10da0*/  MUFU.EX2 R160, R133 ;  /* 0x0000008500a07308 */ /* 0x0009e20000000800 */
[C---:B-1----:R-:W-:Y:S08]  /*10db0*/  HMMA.16816.F32 R68, R184.reuse, R136, R68 ;  /* 0x00000088b844723c */ /* 0x042ff00000001844 */
[C---:B------:R-:W-:Y:S01]  /*10dc0*/  HMMA.16816.F32 R72, R184.reuse, R138, R72 ;  /* 0x0000008ab848723c */ /* 0x040fe20000001848 */
[----:B------:R-:W1:Y:S03]  /*10dd0*/  LDSM.16.MT88.4 R136, [R232+0x6000] ;  /* 0x00600000e888783b */ /* 0x000e660000004200 */
[----:B----4-:R-:W-:Y:S02]  /*10de0*/  FFMA.FTZ R133, R201, c[0x0][0x2d0], -R188 ;  /* 0x0000b400c9857a23 */ /* 0x010fe400000108bc */
[----:B------:R-:W-:Y:S10]  /*10df0*/  MUFU.EX2 R201, R157 ;  /* 0x0000009d00c97308 */ /* 0x000ff40000000800 */
[----:B------:R4:W-:Y:S01]  /*10e00*/  MUFU.EX2 R162, R133 ;  /* 0x0000008500a27308 */ /* 0x0009e20000000800 */
[----:B---3--:R-:W-:Y:S02]  /*10e10*/  FFMA.FTZ R153, R0, R148, R134 ;  /* 0x0000009400997223 */ /* 0x008fe40000010086 */
[----:B------:R-:W-:Y:S01]  /*10e20*/  LDSM.16.MT88.4 R148, [R234+0x1000] ;  /* 0x00100000ea94783b */ /* 0x000fe20000004200 */
[--C-:B------:R-:W-:Y:S02]  /*10e30*/  FFMA.FTZ R0, R219, c[0x0][0x2d0], -R194.reuse ;  /* 0x0000b400db007a23 */ /* 0x100fe400000108c2 */
[----:B------:R-:W-:Y:S04]  /*10e40*/  FADD.FTZ R154, R189, R153 ;  /* 0x00000099bd9a7221 */ /* 0x000fe80000010000 */
[----:B------:R3:W-:Y:S01]  /*10e50*/  MUFU.EX2 R164, R0 ;  /* 0x0000000000a47308 */ /* 0x0007e20000000800 */
[----:B------:R-:W-:Y:S02]  /*10e60*/  FFMA.FTZ R134, R214, c[0x0][0x2d0], -R194 ;  /* 0x0000b400d6867a23 */ /* 0x000fe400000108c2 */
[----:B----4-:R-:W-:Y:S01]  /*10e70*/  FFMA.FTZ R133, R198, c[0x0][0x2d0], -R188 ;  /* 0x0000b400c6857a23 */ /* 0x010fe200000108bc */
[C---:B-1----:R-:W-:Y:S06]  /*10e80*/  HMMA.16816.F32 R76, R184.reuse, R136, R76 ;  /* 0x00000088b84c723c */ /* 0x042fec000000184c */
[----:B------:R1:W-:Y:S02]  /*10e90*/  MUFU.EX2 R209, R134 ;  /* 0x0000008600d17308 */ /* 0x0003e40000000800 */
[C---:B------:R-:W-:Y:S01]  /*10ea0*/  HMMA.16816.F32 R80, R184.reuse, R138, R80 ;  /* 0x0000008ab850723c */ /* 0x040fe20000001850 */
[----:B------:R-:W4:Y:S07]  /*10eb0*/  LDSM.16.MT88.4 R136, [R234+0x6000] ;  /* 0x00600000ea88783b */ /* 0x000f2e0000004200 */
[----:B------:R2:W-:Y:S01]  /*10ec0*/  MUFU.EX2 R166, R133 ;  /* 0x0000008500a67308 */ /* 0x0005e20000000800 */
[----:B---3--:R-:W-:Y:S03]  /*10ed0*/  FFMA.FTZ R0, R216, c[0x0][0x2d0], -R194 ;  /* 0x0000b400d8007a23 */ /* 0x008fe600000108c2 */
[----:B-1----:R-:W-:Y:S02]  /*10ee0*/  FFMA.FTZ R134, R222, c[0x0][0x2d0], -R188 ;  /* 0x0000b400de867a23 */ /* 0x002fe400000108bc */
[----:B--2---:R-:W-:Y:S02]  /*10ef0*/  FFMA.FTZ R133, R2, R144, R220 ;  /* 0x0000009002857223 */ /* 0x004fe400000100dc */
[----:B------:R-:W-:Y:S01]  /*10f00*/  LDSM.16.MT88.4 R144, [R232+0x800] ;  /* 0x00080000e890783b */ /* 0x000fe20000004200 */
[----:B------:R-:W-:Y:S01]  /*10f10*/  FFMA.FTZ R2, R202, c[0x0][0x2d0], -R188 ;  /* 0x0000b400ca027a23 */ /* 0x000fe200000108bc */
[----:B------:R1:W-:Y:S01]  /*10f20*/  MUFU.EX2 R220, R0 ;  /* 0x0000000000dc7308 */ /* 0x0003e20000000800 */
[C---:B----4-:R-:W-:Y:S09]  /*10f30*/  HMMA.16816.F32 R84, R184.reuse, R136, R84 ;  /* 0x00000088b854723c */ /* 0x050ff20000001854 */
[----:B------:R-:W-:Y:S01]  /*10f40*/  MUFU.EX2 R167, R2 ;  /* 0x0000000200a77308 */ /* 0x000fe20000000800 */
[C---:B------:R-:W-:Y:S01]  /*10f50*/  HMMA.16816.F32 R88, R184.reuse, R138, R88 ;  /* 0x0000008ab858723c */ /* 0x040fe20000001858 */
[----:B------:R-:W2:Y:S08]  /*10f60*/  LDSM.16.MT88.4 R136, [R233+0x6000] ;  /* 0x00600000e988783b */ /* 0x000eb00000004200 */
[----:B------:R3:W-:Y:S03]  /*10f70*/  MUFU.EX2 R202, R156 ;  /* 0x0000009c00ca7308 */ /* 0x0007e60000000800 */
[--C-:B-1----:R-:W-:Y:S07]  /*10f80*/  FFMA.FTZ R0, R213, c[0x0][0x2d0], -R194.reuse ;  /* 0x0000b400d5007a23 */ /* 0x102fee00000108c2 */
[----:B------:R1:W-:Y:S01]  /*10f90*/  MUFU.EX2 R219, R0 ;  /* 0x0000000000db7308 */ /* 0x0003e20000000800 */
[----:B---3--:R-:W-:Y:S01]  /*10fa0*/  LDSM.16.MT88.4 R156, [R233+0x2000] ;  /* 0x00200000e99c783b */ /* 0x008fe20000004200 */
[----:B-1----:R-:W-:Y:S01]  /*10fb0*/  FFMA.FTZ R0, R211, c[0x0][0x2d0], -R194 ;  /* 0x0000b400d3007a23 */ /* 0x002fe200000108c2 */
[C---:B--2---:R-:W-:Y:S07]  /*10fc0*/  HMMA.16816.F32 R92, R184.reuse, R136, R92 ;  /* 0x00000088b85c723c */ /* 0x044fee000000185c */
[----:B------:R1:W2:Y:S01]  /*10fd0*/  MUFU.EX2 R2, R0 ;  /* 0x0000000000027308 */ /* 0x0002a20000000800 */
[C---:B------:R-:W-:Y:S01]  /*10fe0*/  HMMA.16816.F32 R96, R184.reuse, R138, R96 ;  /* 0x0000008ab860723c */ /* 0x040fe20000001860 */
[----:B------:R-:W3:Y:S03]  /*10ff0*/  LDSM.16.MT88.4 R136, [R231+0x9000] ;  /* 0x00900000e788783b */ /* 0x000ee60000004200 */
[----:B-1----:R-:W-:Y:S01]  /*11000*/  FFMA.FTZ R0, R218, c[0x0][0x2d0], -R188 ;  /* 0x0000b400da007a23 */ /* 0x002fe200000108bc */
[----:B--2---:R-:W-:Y:S01]  /*11010*/  MOV R218, R2 ;  /* 0x0000000200da7202 */ /* 0x004fe20000000f00 */
[----:B------:R-:W-:Y:S03]  /*11020*/  FFMA.FTZ R2, R224, c[0x0][0x2d0], -R194 ;  /* 0x0000b400e0027a23 */ /* 0x000fe600000108c2 */
[----:B------:R1:W-:Y:S10]  /*11030*/  MUFU.EX2 R163, R0 ;  /* 0x0000000000a37308 */ /* 0x0003f40000000800 */
[----:B------:R-:W-:Y:S01]  /*11040*/  MUFU.EX2 R207, R2 ;  /* 0x0000000200cf7308 */ /* 0x000fe20000000800 */
[C---:B---3--:R-:W-:Y:S03]  /*11050*/  HMMA.16816.F32 R100, R184.reuse, R136, R100 ;  /* 0x00000088b864723c */ /* 0x048fe60000001864 */
[--C-:B-1----:R-:W-:Y:S05]  /*11060*/  FFMA.FTZ R0, R225, c[0x0][0x2d0], -R188.reuse ;  /* 0x0000b400e1007a23 */ /* 0x102fea00000108bc */
[C---:B------:R-:W-:Y:S01]  /*11070*/  HMMA.16816.F32 R104, R184.reuse, R138, R104 ;  /* 0x0000008ab868723c */ /* 0x040fe20000001868 */
[----:B------:R-:W1:Y:S01]  /*11080*/  LDSM.16.MT88.4 R136, [R232+0x9000] ;  /* 0x00900000e888783b */ /* 0x000e620000004200 */
[----:B------:R2:W-:Y:S02]  /*11090*/  MUFU.EX2 R216, R0 ;  /* 0x0000000000d87308 */ /* 0x0005e40000000800 */
[--C-:B--2---:R-:W-:Y:S08]  /*110a0*/  FFMA.FTZ R0, R215, c[0x0][0x2d0], -R188.reuse ;  /* 0x0000b400d7007a23 */ /* 0x104ff000000108bc */
[----:B------:R2:W-:Y:S01]  /*110b0*/  MUFU.EX2 R213, R0 ;  /* 0x0000000000d57308 */ /* 0x0005e20000000800 */
[C---:B-1----:R-:W-:Y:S08]  /*110c0*/  HMMA.16816.F32 R108, R184.reuse, R136, R108 ;  /* 0x00000088b86c723c */ /* 0x042ff0000000186c */
[C---:B------:R-:W-:Y:S01]  /*110d0*/  HMMA.16816.F32 R112, R184.reuse, R138, R112 ;  /* 0x0000008ab870723c */ /* 0x040fe20000001870 */
[----:B------:R-:W1:Y:S03]  /*110e0*/  LDSM.16.MT88.4 R136, [R234+0x9000] ;  /* 0x00900000ea88783b */ /* 0x000e660000004200 */
[----:B--2---:R-:W-:Y:S04]  /*110f0*/  FFMA.FTZ R0, R226, c[0x0][0x2d0], -R188 ;  /* 0x0000b400e2007a23 */ /* 0x004fe800000108bc */
[----:B------:R2:W-:Y:S04]  /*11100*/  MUFU.EX2 R211, R0 ;  /* 0x0000000000d37308 */ /* 0x0005e80000000800 */
[----:B--2---:R-:W-:Y:S02]  /*11110*/  FADD.FTZ R0, R191, R133 ;  /* 0x00000085bf007221 */ /* 0x004fe40000010000 */
[----:B------:R-:W-:Y:S02]  /*11120*/  FFMA.FTZ R133, R212, c[0x0][0x2d0], -R194 ;  /* 0x0000b400d4857a23 */ /* 0x000fe400000108c2 */
[----:B------:R-:W-:Y:S02]  /*11130*/  FADD.FTZ R153, R190, R0 ;  /* 0x00000000be997221 */ /* 0x000fe40000010000 */
[----:B------:R2:W-:Y:S01]  /*11140*/  MUFU.EX2 R210, R133 ;  /* 0x0000008500d27308 */ /* 0x0005e20000000800 */
[----:B------:R-:W-:Y:S01]  /*11150*/  FFMA.FTZ R0, R235, c[0x0][0x2d0], -R188 ;  /* 0x0000b400eb007a23 */ /* 0x000fe200000108bc */
[C---:B-1----:R-:W-:Y:S03]  /*11160*/  HMMA.16816.F32 R116, R184.reuse, R136, R116 ;  /* 0x00000088b874723c */ /* 0x042fe60000001874 */
[----:B------:R-:W-:Y:S02]  /*11170*/  FADD.FTZ R2, R170, R153 ;  /* 0x00000099aa027221 */ /* 0x000fe40000010000 */
[--C-:B------:R-:W-:Y:S02]  /*11180*/  FFMA.FTZ R191, R206, c[0x0][0x2d0], -R194.reuse ;  /* 0x0000b400cebf7a23 */ /* 0x100fe400000108c2 */
[----:B------:R-:W-:Y:S01]  /*11190*/  FFMA.FTZ R194, R203, c[0x0][0x2d0], -R194 ;  /* 0x0000b400cbc27a23 */ /* 0x000fe200000108c2 */
[C---:B------:R-:W-:Y:S01]  /*111a0*/  HMMA.16816.F32 R120, R184.reuse, R138, R120 ;  /* 0x0000008ab878723c */ /* 0x040fe20000001878 */
[----:B------:R-:W1:Y:S01]  /*111b0*/  LDSM.16.MT88.4 R136, [R233+0x9000] ;  /* 0x00900000e988783b */ /* 0x000e620000004200 */
[----:B------:R3:W-:Y:S10]  /*111c0*/  MUFU.EX2 R206, R0 ;  /* 0x0000000000ce7308 */ /* 0x0007f40000000800 */
[----:B------:R-:W-:Y:S01]  /*111d0*/  MUFU.EX2 R194, R194 ;  /* 0x000000c200c27308 */ /* 0x000fe20000000800 */
[----:B--2---:R-:W-:Y:S04]  /*111e0*/  FADD.FTZ R133, R244, R154 ;  /* 0x0000009af4857221 */ /* 0x004fe80000010000 */
[----:B------:R-:W-:Y:S02]  /*111f0*/  FADD.FTZ R133, R155, R133 ;  /* 0x000000859b857221 */ /* 0x000fe40000010000 */
[----:B------:R-:W-:Y:S03]  /*11200*/  LDSM.16.MT88.4 R152, [R234+0x1800] ;  /* 0x00180000ea98783b */ /* 0x000fe60000004200 */
[----:B------:R-:W2:Y:S01]  /*11210*/  MUFU.EX2 R191, R191 ;  /* 0x000000bf00bf7308 */ /* 0x000ea20000000800 */
[----:B---3--:R-:W-:Y:S09]  /*11220*/  FFMA.FTZ R0, R236, c[0x0][0x2d0], -R188 ;  /* 0x0000b400ec007a23 */ /* 0x008ff200000108bc */
[----:B------:R3:W-:Y:S01]  /*11230*/  MUFU.EX2 R205, R0 ;  /* 0x0000000000cd7308 */ /* 0x0007e20000000800 */
[C---:B-1----:R-:W-:Y:S07]  /*11240*/  HMMA.16816.F32 R124, R184.reuse, R136, R124 ;  /* 0x00000088b87c723c */ /* 0x042fee000000187c */
[----:B------:R-:W-:Y:S01]  /*11250*/  F2FP.PACK_AB R136, R165, R161 ;  /* 0x000000a1a588723e */ /* 0x000fe200000000ff */
[----:B------:R-:W-:Y:S04]  /*11260*/  HMMA.16816.F32 R128, R184, R138, R128 ;  /* 0x0000008ab880723c */ /* 0x000fe80000001880 */
[----:B------:R-:W-:Y:S01]  /*11270*/  F2FP.PACK_AB R137, R162, R160 ;  /* 0x000000a0a289723e */ /* 0x000fe200000000ff */
[----:B------:R-:W-:Y:S02]  /*11280*/  FADD.FTZ R161, R161, R2 ;  /* 0x00000002a1a17221 */ /* 0x000fe40000010000 */
[----:B------:R-:W-:Y:S01]  /*11290*/  F2FP.PACK_AB R139, R167, R166 ;  /* 0x000000a6a78b723e */ /* 0x000fe200000000ff */
[--C-:B---3--:R-:W-:Y:S01]  /*112a0*/  FFMA.FTZ R0, R227, c[0x0][0x2d0], -R188.reuse ;  /* 0x0000b400e3007a23 */ /* 0x108fe200000108bc */
[----:B------:R-:W-:Y:S03]  /*112b0*/  F2FP.PACK_AB R138, R169, R168 ;  /* 0x000000a8a98a723e */ /* 0x000fe600000000ff */
[----:B------:R-:W-:Y:S01]  /*112c0*/  FADD.FTZ R161, R165, R161 ;  /* 0x000000a1a5a17221 */ /* 0x000fe20000010000 */
[----:B--2---:R-:W-:Y:S01]  /*112d0*/  F2FP.PACK_AB R184, R192, R191 ;  /* 0x000000bfc0b8723e */ /* 0x004fe200000000ff */
[----:B------:R1:W-:Y:S01]  /*112e0*/  MUFU.EX2 R204, R0 ;  /* 0x0000000000cc7308 */ /* 0x0003e20000000800 */
[----:B------:R-:W-:Y:S01]  /*112f0*/  F2FP.PACK_AB R186, R194, R193 ;  /* 0x000000c1c2ba723e */ /* 0x000fe200000000ff */
[C---:B------:R-:W-:Y:S05]  /*11300*/  HMMA.16816.F32 R4, R136.reuse, R140, R4 ;  /* 0x0000008c8804723c */ /* 0x040fea0000001804 */
[--C-:B------:R-:W-:Y:S03]  /*11310*/  FFMA.FTZ R2, R251, c[0x0][0x2d0], -R188.reuse ;  /* 0x0000b400fb027a23 */ /* 0x100fe600000108bc */
[C---:B------:R-:W-:Y:S01]  /*11320*/  HMMA.16816.F32 R8, R136.reuse, R142, R8 ;  /* 0x0000008e8808723c */ /* 0x040fe20000001808 */
[----:B------:R-:W2:Y:S01]  /*11330*/  LDSM.16.MT88.4 R140, [R234+0x800] ;  /* 0x00080000ea8c783b */ /* 0x000ea20000004200 */
[----:B------:R3:W-:Y:S06]  /*11340*/  MUFU.EX2 R190, R2 ;  /* 0x0000000200be7308 */ /* 0x0007ec0000000800 */
[C---:B------:R-:W-:Y:S04]  /*11350*/  HMMA.16816.F32 R12, R136.reuse, R144, R12 ;  /* 0x00000090880c723c */ /* 0x040fe8000000180c */
[----:B-1----:R-:W-:Y:S04]  /*11360*/  FFMA.FTZ R0, R237, c[0x0][0x2d0], -R188 ;  /* 0x0000b400ed007a23 */ /* 0x002fe800000108bc */
[C---:B------:R-:W-:Y:S01]  /*11370*/  HMMA.16816.F32 R16, R136.reuse, R146, R16 ;  /* 0x000000928810723c */ /* 0x040fe20000001810 */
[----:B------:R-:W1:Y:S01]  /*11380*/  LDSM.16.MT88.4 R144, [R233+0x800] ;  /* 0x00080000e990783b */ /* 0x000e620000004200 */
[----:B------:R4:W-:Y:S02]  /*11390*/  MUFU.EX2 R203, R0 ;  /* 0x0000000000cb7308 */ /* 0x0009e40000000800 */
[----:B---3--:R-:W-:Y:S04]  /*113a0*/  FADD.FTZ R2, R168, R161 ;  /* 0x000000a1a8027221 */ /* 0x008fe80000010000 */
[----:B------:R-:W-:Y:S01]  /*113b0*/  FADD.FTZ R2, R169, R2 ;  /* 0x00000002a9027221 */ /* 0x000fe20000010000 */
[C---:B--2---:R-:W-:Y:S03]  /*113c0*/  HMMA.16816.F32 R20, R136.reuse, R140, R20 ;  /* 0x0000008c8814723c */ /* 0x044fe60000001814 */
[--C-:B----4-:R-:W-:Y:S04]  /*113d0*/  FFMA.FTZ R0, R248, c[0x0][0x2d0], -R188.reuse ;  /* 0x0000b400f8007a23 */ /* 0x110fe800000108bc */
[----:B------:R2:W-:Y:S01]  /*113e0*/  MUFU.EX2 R198, R0 ;  /* 0x0000000000c67308 */ /* 0x0005e20000000800 */
[C---:B------:R-:W-:Y:S01]  /*113f0*/  HMMA.16816.F32 R24, R136.reuse, R142, R24 ;  /* 0x0000008e8818723c */ /* 0x040fe20000001818 */
[----:B------:R-:W3:Y:S07]  /*11400*/  LDSM.16.MT88.4 R140, [R231+0x3800] ;  /* 0x00380000e78c783b */ /* 0x000eee0000004200 */
[C---:B-1----:R-:W-:Y:S08]  /*11410*/  HMMA.16816.F32 R28, R136.reuse, R144, R28 ;  /* 0x00000090881c723c */ /* 0x042ff0000000181c */
[C---:B------:R-:W-:Y:S01]  /*11420*/  HMMA.16816.F32 R32, R136.reuse, R146, R32 ;  /* 0x000000928820723c */ /* 0x040fe20000001820 */
[----:B------:R-:W1:Y:S03]  /*11430*/  LDSM.16.MT88.4 R144, [R232+0x3800] ;  /* 0x00380000e890783b */ /* 0x000e660000004200 */
[--C-:B--2---:R-:W-:Y:S04]  /*11440*/  FFMA.FTZ R0, R250, c[0x0][0x2d0], -R188.reuse ;  /* 0x0000b400fa007a23 */ /* 0x104fe800000108bc */
[----:B------:R2:W-:Y:S01]  /*11450*/  MUFU.EX2 R197, R0 ;  /* 0x0000000000c57308 */ /* 0x0005e20000000800 */
[C---:B---3--:R-:W-:Y:S08]  /*11460*/  HMMA.16816.F32 R36, R136.reuse, R140, R36 ;  /* 0x0000008c8824723c */ /* 0x048ff00000001824 */
[C---:B------:R-:W-:Y:S01]  /*11470*/  HMMA.16816.F32 R40, R136.reuse, R142, R40 ;  /* 0x0000008e8828723c */ /* 0x040fe20000001828 */
[----:B------:R-:W3:Y:S03]  /*11480*/  LDSM.16.MT88.4 R140, [R234+0x3800] ;  /* 0x00380000ea8c783b */ /* 0x000ee60000004200 */
[--C-:B--2---:R-:W-:Y:S04]  /*11490*/  FFMA.FTZ R0, R238, c[0x0][0x2d0], -R188.reuse ;  /* 0x0000b400ee007a23 */ /* 0x104fe800000108bc */
[C---:B-1----:R-:W-:Y:S01]  /*114a0*/  HMMA.16816.F32 R44, R136.reuse, R144, R44 ;  /* 0x00000090882c723c */ /* 0x042fe2000000182c */
[----:B------:R1:W-:Y:S07]  /*114b0*/  MUFU.EX2 R196, R0 ;  /* 0x0000000000c47308 */ /* 0x0003ee0000000800 */
[C---:B------:R-:W-:Y:S01]  /*114c0*/  HMMA.16816.F32 R48, R136.reuse, R146, R48 ;  /* 0x000000928830723c */ /* 0x040fe20000001830 */
[----:B------:R-:W2:Y:S03]  /*114d0*/  LDSM.16.MT88.4 R144, [R233+0x3800] ;  /* 0x00380000e990783b */ /* 0x000ea60000004200 */
[--C-:B-1----:R-:W-:Y:S04]  /*114e0*/  FFMA.FTZ R0, R249, c[0x0][0x2d0], -R188.reuse ;  /* 0x0000b400f9007a23 */ /* 0x102fe800000108bc */
[----:B------:R1:W-:Y:S01]  /*114f0*/  MUFU.EX2 R195, R0 ;  /* 0x0000000000c37308 */ /* 0x0003e20000000800 */
[C---:B---3--:R-:W-:Y:S08]  /*11500*/  HMMA.16816.F32 R52, R136.reuse, R140, R52 ;  /* 0x0000008c8834723c */ /* 0x048ff00000001834 */
[C---:B------:R-:W-:Y:S01]  /*11510*/  HMMA.16816.F32 R56, R136.reuse, R142, R56 ;  /* 0x0000008e8838723c */ /* 0x040fe20000001838 */
[----:B------:R-:W3:Y:S07]  /*11520*/  LDSM.16.MT88.4 R140, [R231+0x6800] ;  /* 0x00680000e78c783b */ /* 0x000eee0000004200 */
[C---:B--2---:R-:W-:Y:S04]  /*11530*/  HMMA.16816.F32 R60, R136.reuse, R144, R60 ;  /* 0x00000090883c723c */ /* 0x044fe8000000183c */
[----:B-1----:R-:W-:Y:S02]  /*11540*/  FADD.FTZ R0, R160, R133 ;  /* 0x00000085a0007221 */ /* 0x002fe40000010000 */
[----:B------:R-:W-:Y:S02]  /*11550*/  FFMA.FTZ R133, R223, c[0x0][0x2d0], -R188 ;  /* 0x0000b400df857a23 */ /* 0x000fe400000108bc */
[C---:B------:R-:W-:Y:S01]  /*11560*/  HMMA.16816.F32 R64, R136.reuse, R146, R64 ;  /* 0x000000928840723c */ /* 0x040fe20000001840 */
[----:B------:R-:W1:Y:S01]  /*11570*/  LDSM.16.MT88.4 R144, [R232+0x6800] ;  /* 0x00680000e890783b */ /* 0x000e620000004200 */
[----:B------:R2:W4:Y:S02]  /*11580*/  MUFU.EX2 R189, R133 ;  /* 0x0000008500bd7308 */ /* 0x0005240000000800 */
[----:B------:R-:W-:Y:S02]  /*11590*/  FADD.FTZ R0, R162, R0 ;  /* 0x00000000a2007221 */ /* 0x000fe40000010000 */
[----:B------:R-:W-:Y:S02]  /*115a0*/  FFMA.FTZ R160, R221, c[0x0][0x2d0], -R188 ;  /* 0x0000b400dda07a23 */ /* 0x000fe400000108bc */
[----:B------:R-:W-:Y:S04]  /*115b0*/  FADD.FTZ R0, R166, R0 ;  /* 0x00000000a6007221 */ /* 0x000fe80000010000 */
[----:B------:R-:W-:Y:S01]  /*115c0*/  FADD.FTZ R0, R167, R0 ;  /* 0x00000000a7007221 */ /* 0x000fe20000010000 */
[----:B------:R-:W-:Y:S10]  /*115d0*/  MUFU.EX2 R188, R134 ;  /* 0x0000008600bc7308 */ /* 0x000ff40000000800 */
[----:B------:R-:W5:Y:S01]  /*115e0*/  MUFU.EX2 R134, R160 ;  /* 0x000000a000867308 */ /* 0x000f620000000800 */
[C---:B---3--:R-:W-:Y:S03]  /*115f0*/  HMMA.16816.F32 R68, R136.reuse, R140, R68 ;  /* 0x0000008c8844723c */ /* 0x048fe60000001844 */
[----:B--2---:R-:W-:Y:S01]  /*11600*/  FADD.FTZ R133, R164, R2 ;  /* 0x00000002a4857221 */ /* 0x004fe20000010000 */
[----:B----4-:R-:W-:Y:S01]  /*11610*/  F2FP.PACK_AB R185, R189, R190 ;  /* 0x000000bebdb9723e */ /* 0x010fe200000000ff */
[----:B------:R-:W-:Y:S02]  /*11620*/  FADD.FTZ R2, R163, R0 ;  /* 0x00000000a3027221 */ /* 0x000fe40000010000 */
[----:B------:R-:W-:Y:S01]  /*11630*/  FADD.FTZ R0, R220, R133 ;  /* 0x00000085dc007221 */ /* 0x000fe20000010000 */
[C---:B------:R-:W-:Y:S01]  /*11640*/  HMMA.16816.F32 R72, R136.reuse, R142, R72 ;  /* 0x0000008e8848723c */ /* 0x040fe20000001848 */
[----:B------:R-:W2:Y:S03]  /*11650*/  LDSM.16.MT88.4 R140, [R234+0x6800] ;  /* 0x00680000ea8c783b */ /* 0x000ea60000004200 */
[----:B------:R-:W-:Y:S01]  /*11660*/  FADD.FTZ R2, R216, R2 ;  /* 0x00000002d8027221 */ /* 0x000fe20000010000 */
[----:B------:R-:W-:Y:S01]  /*11670*/  MOV R133, R132 ;  /* 0x0000008400857202 */ /* 0x000fe20000000f00 */
[----:B------:R-:W-:Y:S02]  /*11680*/  FADD.FTZ R0, R219, R0 ;  /* 0x00000000db007221 */ /* 0x000fe40000010000 */
[C---:B-1----:R-:W-:Y:S04]  /*11690*/  HMMA.16816.F32 R76, R136.reuse, R144, R76 ;  /* 0x00000090884c723c */ /* 0x042fe8000000184c */
[----:B------:R-:W-:Y:S01]  /*116a0*/  FADD.FTZ R2, R213, R2 ;  /* 0x00000002d5027221 */ /* 0x000fe20000010000 */
[----:B-----5:R-:W-:Y:S01]  /*116b0*/  F2FP.PACK_AB R187, R134, R188 ;  /* 0x000000bc86bb723e */ /* 0x020fe200000000ff */
[----:B------:R-:W-:Y:S02]  /*116c0*/  FADD.FTZ R0, R218, R0 ;  /* 0x00000000da007221 */ /* 0x000fe40000010000 */
[C---:B------:R-:W-:Y:S01]  /*116d0*/  HMMA.16816.F32 R80, R136.reuse, R146, R80 ;  /* 0x000000928850723c */ /* 0x040fe20000001850 */
[----:B------:R-:W1:Y:S03]  /*116e0*/  LDSM.16.MT88.4 R144, [R233+0x6800] ;  /* 0x00680000e990783b */ /* 0x000e660000004200 */
        /* <DEDUP_REMOVED lines=9> */
[----:B------:R-:W-:Y:S01]  /*11780*/  FADD.FTZ R2, R198, R2 ;  /* 0x00000002c6027221 */ /* 0x000fe20000010000 */
[C---:B--2---:R-:W-:Y:S03]  /*11790*/  HMMA.16816.F32 R84, R136.reuse, R140, R84 ;  /* 0x0000008c8854723c */ /* 0x044fe60000001854 */
[----:B------:R-:W-:Y:S02]  /*117a0*/  FADD.FTZ R2, R197, R2 ;  /* 0x00000002c5027221 */ /* 0x000fe40000010000 */
[----:B------:R-:W-:Y:S02]  /*117b0*/  FADD.FTZ R0, R201, R0 ;  /* 0x00000000c9007221 */ /* 0x000fe40000010000 */
[----:B------:R-:W-:Y:S01]  /*117c0*/  FADD.FTZ R2, R196, R2 ;  /* 0x00000002c4027221 */ /* 0x000fe20000010000 */
        /* <DEDUP_REMOVED lines=21> */
[----:B------:R-:W-:Y:S01]  /*11920*/  F2FP.PACK_AB R138, R218, R219 ;  /* 0x000000dbda8a723e */ /* 0x000fe200000000ff */
[----:B------:R-:W-:Y:S02]  /*11930*/  LDSM.16.MT88.4 R164, [R233+0x2800] ;  /* 0x00280000e9a4783b */ /* 0x000fe40000004200 */
        /* <DEDUP_REMOVED lines=57> */
[C---:B---3--:R-:W-:Y:S08]  /*11cd0*/  HMMA.16816.F32 R12, R136.reuse, R148, R12 ;  /* 0x00000094880c723c */ /* 0x048ff0000000180c */
[C---:B------:R-:W-:Y:S01]  /*11ce0*/  HMMA.16816.F32 R16, R136.reuse, R150, R16 ;  /* 0x000000968810723c */ /* 0x040fe20000001810 */
[----:B------:R-:W3:Y:S07]  /*11cf0*/  LDSM.16.MT88.4 R148, [R232+0x4800] ;  /* 0x00480000e894783b */ /* 0x000eee0000004200 */
[C---:B------:R-:W-:Y:S08]  /*11d00*/  HMMA.16816.F32 R20, R136.reuse, R152, R20 ;  /* 0x000000988814723c */ /* 0x040ff00000001814 */
        /* <DEDUP_REMOVED lines=39> */
[----:B------:R-:W-:Y:S01]  /*11f80*/  HMMA.16816.F32 R128, R136, R142, R128 ;  /* 0x0000008e8880723c */ /* 0x000fe20000001880 */
[----:B------:R-:W2:Y:S06]  /*11f90*/  LDSM.16.MT88.4 R140, [R231+0x5000] ;  /* 0x00500000e78c783b */ /* 0x000eac0000004200 */
[----:B------:R-:W-:Y:S02]  /*11fa0*/  F2FP.PACK_AB R136, R202, R201 ;  /* 0x000000c9ca88723e */ /* 0x000fe400000000ff */
[----:B------:R-:W-:Y:S03]  /*11fb0*/  F2FP.PACK_AB R138, R199, R200 ;  /* 0x000000c8c78a723e */ /* 0x000fe600000000ff */
[----:B------:R-:W-:Y:S02]  /*11fc0*/  F2FP.PACK_AB R137, R197, R198 ;  /* 0x000000c6c589723e */ /* 0x000fe400000000ff */
[C---:B------:R-:W-:Y:S07]  /*11fd0*/  F2FP.PACK_AB R139, R195.reuse, R196 ;  /* 0x000000c4c38b723e */ /* 0x040fee00000000ff */
        /* <DEDUP_REMOVED lines=23> */
[----:B------:R-:W-:Y:S07]  /*12150*/  LDSM.16.MT88.4 R152, [R232+0xb000] ;  /* 0x00b00000e898783b */ /* 0x000fee0000004200 */
        /* <DEDUP_REMOVED lines=11> */
[----:B------:R-:W-:Y:S07]  /*12210*/  LDSM.16.MT88.4 R148, [R232+0x2800] ;  /* 0x00280000e894783b */ /* 0x000fee0000004200 */
[C---:B--2---:R-:W-:Y:S08]  /*12220*/  HMMA.16816.F32 R100, R136.reuse, R140, R100 ;  /* 0x0000008c8864723c */ /* 0x044ff00000001864 */
[C---:B------:R-:W-:Y:S01]  /*12230*/  HMMA.16816.F32 R104, R136.reuse, R142, R104 ;  /* 0x0000008e8868723c */ /* 0x040fe20000001868 */
[----:B------:R-:W2:Y:S07]  /*12240*/  LDSM.16.MT88.4 R140, [R231+0x2800] ;  /* 0x00280000e78c783b */ /* 0x000eae0000004200 */
[C---:B------:R-:W-:Y:S08]  /*12250*/  HMMA.16816.F32 R108, R136.reuse, R152, R108 ;  /* 0x00000098886c723c */ /* 0x040ff0000000186c */
[C---:B------:R-:W-:Y:S08]  /*12260*/  HMMA.16816.F32 R112, R136.reuse, R154, R112 ;  /* 0x0000009a8870723c */ /* 0x040ff00000001870 */
[C---:B----4-:R-:W-:Y:S08]  /*12270*/  HMMA.16816.F32 R116, R136.reuse, R156, R116 ;  /* 0x0000009c8874723c */ /* 0x050ff00000001874 */
[C---:B------:R-:W-:Y:S01]  /*12280*/  HMMA.16816.F32 R120, R136.reuse, R158, R120 ;  /* 0x0000009e8878723c */ /* 0x040fe20000001878 */
[----:B------:R-:W3:Y:S07]  /*12290*/  LDSM.16.MT88.4 R156, [R234+0x2800] ;  /* 0x00280000ea9c783b */ /* 0x000eee0000004200 */
[C---:B-1----:R-:W-:Y:S08]  /*122a0*/  HMMA.16816.F32 R124, R136.reuse, R144, R124 ;  /* 0x00000090887c723c */ /* 0x042ff0000000187c */
[----:B------:R-:W-:Y:S08]  /*122b0*/  HMMA.16816.F32 R128, R136, R146, R128 ;  /* 0x000000928880723c */ /* 0x000ff00000001880 */
[C---:B--2---:R-:W-:Y:S01]  /*122c0*/  HMMA.16816.F32 R136, R184.reuse, R140, R4 ;  /* 0x0000008cb888723c */ /* 0x044fe20000001804 */
        /* <DEDUP_REMOVED lines=26> */
[C---:B-----5:R-:W-:Y:S08]  /*12470*/  HMMA.16816.F32 R76, R184.reuse, R16, R76 ;  /* 0x00000010b84c723c */ /* 0x060ff0000000184c */
        /* <DEDUP_REMOVED lines=19> */
[----:B------:R-:W-:Y:S02]  /*125b0*/  FADD.FTZ R0, R189, R0 ;  /* 0x00000000bd007221 */ /* 0x000fe40000010000 */
[----:B------:R-:W-:Y:S02]  /*125c0*/  FADD.FTZ R4, R193, R2 ;  /* 0x00000002c1047221 */ /* 0x000fe40000010000 */
[----:B------:R-:W-:Y:S01]  /*125d0*/  FADD.FTZ R2, R188, R0 ;  /* 0x00000000bc027221 */ /* 0x000fe20000010000 */
[----:B------:R-:W-:Y:S01]  /*125e0*/  IADD3 R0, R247, -0x1, RZ ;  /* 0xfffffffff7007810 */ /* 0x000fe20007ffe0ff */
[----:B------:R-:W-:Y:S02]  /*125f0*/  FADD.FTZ R4, R194, R4 ;  /* 0x00000004c2047221 */ /* 0x000fe40000010000 */
[----:B------:R-:W-:Y:S01]  /*12600*/  FADD.FTZ R2, R134, R2 ;  /* 0x0000000286027221 */ /* 0x000fe20000010000 */
[----:B------:R-:W-:Y:S02]  /*12610*/  MOV R247, R0 ;  /* 0x0000000000f77202 */ /* 0x000fe40000000f00 */
[----:B------:R1:W-:Y:S01]  /*12620*/  STL [R1+0x8], R4 ;  /* 0x0000080401007387 */ /* 0x0003e20000100800 */
[----:B------:R-:W-:Y:S03]  /*12630*/  MOV R134, R3 ;  /* 0x0000000300867202 */ /* 0x000fe60000000f00 */
[----:B------:R1:W-:Y:S02]  /*12640*/  STL [R1+0xc], R2 ;  /* 0x00000c0201007387 */ /* 0x0003e40000100800 */
[----:B-1----:R-:W-:-:S05]  /*12650*/  @P0 BRA `(.L_x_1495) ;  /* 0xffffaec000000947 */ /* 0x002fca000383ffff */
.L_x_1488:
[----:B------:R-:W-:Y:S05]  /*12660*/  BRA.DIV ~URZ, `(.L_x_1496) ;  /* 0x00005bc27f007947 */ /* 0x000fea000b800000 */
[----:B------:R-:W2:Y:S04]  /*12670*/  LDL R0, [R1+0x8] ;  /* 0x0000080001007983 */ /* 0x000ea80000100800 */
[----:B--2---:R1:W2:Y:S02]  /*12680*/  SHFL.BFLY PT, R5, R0, 0x2, 0x1f ;  /* 0x0c401f0000057f89 */ /* 0x0042a400000e0000 */
.L_x_1548:
        /* <DEDUP_REMOVED lines=9> */
.L_x_1549:
        /* <DEDUP_REMOVED lines=77> */
[----:B------:R3:W4:Y:S01]  /*12bf0*/  @P0 MUFU.LG2 R2, R3 ;  /* 0x0000000300020308 */ /* 0x0007220000000c00 */
[----:B-1----:R-:W-:Y:S02]  /*12c00*/  @P1 FMUL.FTZ R5, R5, 0.69314718246459960938 ;  /* 0x3f31721805051820 */ /* 0x002fe40000410000 */
[----:B--2---:R-:W-:Y:S02]  /*12c10*/  FMUL.FTZ R138, R0, R138 ;  /* 0x0000008a008a7220 */ /* 0x004fe40000410000 */
[----:B------:R-:W-:Y:S02]  /*12c20*/  @P1 FFMA.FTZ R184, R4, R132, R5 ;  /* 0x0000008404b81223 */ /* 0x000fe40000010005 */
[C---:B------:R-:W-:Y:S02]  /*12c30*/  FMUL.FTZ R139, R0.reuse, R139 ;  /* 0x0000008b008b7220 */ /* 0x040fe40000410000 */
[----:B------:R-:W-:-:S02]  /*12c40*/  FMUL.FTZ R142, R0, R142 ;  /* 0x0000008e008e7220 */ /* 0x000fc40000410000 */
[C---:B------:R-:W-:Y:S02]  /*12c50*/  FMUL.FTZ R61, R0.reuse, R143 ;  /* 0x0000008f003d7220 */ /* 0x040fe40000410000 */
[C---:B------:R-:W-:Y:S02]  /*12c60*/  FMUL.FTZ R146, R0.reuse, R146 ;  /* 0x0000009200927220 */ /* 0x040fe40000410000 */
[----:B------:R-:W-:Y:S01]  /*12c70*/  FMUL.FTZ R147, R0, R147 ;  /* 0x0000009300937220 */ /* 0x000fe20000410000 */
[----:B---3--:R-:W-:Y:S01]  /*12c80*/  @P0 MOV R3, 0x3f317218 ;  /* 0x3f31721800030802 */ /* 0x008fe20000000f00 */
[----:B----4-:R-:W-:Y:S02]  /*12c90*/  @P0 FMUL.FTZ R2, R2, 0.69314718246459960938 ;  /* 0x3f31721802020820 */ /* 0x010fe40000410000 */
[----:B------:R-:W-:Y:S02]  /*12ca0*/  FMUL.FTZ R150, R0, R150 ;  /* 0x0000009600967220 */ /* 0x000fe40000410000 */
[----:B------:R-:W-:-:S02]  /*12cb0*/  @P0 FMUL.FTZ R3, R3, c[0x0][0x2d0] ;  /* 0x0000b40003030a20 */ /* 0x000fc40000410000 */
        /* <DEDUP_REMOVED lines=56> */
[----:B------:R-:W-:Y:S01]  /*13040*/  FMUL.FTZ R131, R0, R131 ;  /* 0x0000008300837220 */ /* 0x000fe20000410000 */
[----:B------:R-:W-:Y:S01]  /*13050*/  PRMT R0, R52, 0x7610, R0 ;  /* 0x0000761034007816 */ /* 0x000fe20000000000 */
[----:B------:R-:W-:Y:S02]  /*13060*/  @P0 FFMA.FTZ R65, R3, R12, R2 ;  /* 0x0000000c03410223 */ /* 0x000fe40000010002 */
.L_x_1457:
[----:B-1----:R1:W5:Y:S01]  /*13070*/  LDL R52, [R1+0x54] ;  /* 0x0000540001347983 */ /* 0x0023620000100800 */
[----:B------:R-:W-:Y:S03]  /*13080*/  BSSY B0, `(.L_x_1498) ;  /* 0x0000012000007945 */ /* 0x000fe60003800000 */
[----:B------:R-:W2:Y:S02]  /*13090*/  S2R R69, SR_TID.X ;  /* 0x0000000000457919 */ /* 0x000ea40000002100 */
[----:B--2---:R-:W-:-:S13]  /*130a0*/  LOP3.LUT P0, RZ, R69, 0xff, RZ, 0xc0, !PT ;  /* 0x000000ff45ff7812 */ /* 0x004fda000780c0ff */
[----:B------:R-:W-:Y:S05]  /*130b0*/  @P0 BRA `(.L_x_1499) ;  /* 0x000000e000000947 */ /* 0x000fea0003800000 */
[----:B-1----:R-:W1:Y:S01]  /*130c0*/  S2R R12, SR_LANEID ;  /* 0x00000000000c7919 */ /* 0x002e620000000000 */
        /* <DEDUP_REMOVED lines=13> */
.L_x_1499:
[----:B-1----:R-:W-:Y:S05]  /*131a0*/  BSYNC B0 ;  /* 0x0000000000007941 */ /* 0x002fea0003800000 */
.L_x_1498:
        /* <DEDUP_REMOVED lines=145> */
[----:B------:R2:W-:Y:S01]  /*13ac0*/  STL [R1], RZ ;  /* 0x000000ff01007387 */ /* 0x0005e20000100800 */
[----:B-1----:R-:W-:Y:S01]  /*13ad0*/  SHF.R.S32.HI R67, RZ, 0x1f, R69 ;  /* 0x0000001fff437819 */ /* 0x002fe20000011445 */
[----:B------:R-:W-:Y:S01]  /*13ae0*/  IMAD.MOV.U32 R3, RZ, RZ, 0x1f ;  /* 0x0000001fff037424 */ /* 0x000fe200078e00ff */
[----:B------:R-:W-:-:S02]  /*13af0*/  MOV R2, 0x13b40 ;  /* 0x00013b4000027802 */ /* 0x000fc40000000f00 */
[----:B------:R-:W-:-:S04]  /*13b00*/  LEA.HI R67, R67, R69, RZ, 0x7 ;  /* 0x0000004543437211 */ /* 0x000fc800078f38ff */
[----:B------:R-:W-:-:S05]  /*13b10*/  SHF.R.S32.HI R67, RZ, 0x7, R67 ;  /* 0x00000007ff437819 */ /* 0x000fca0000011443 */
[----:B------:R-:W-:Y:S02]  /*13b20*/  IMAD.MOV.U32 R44, RZ, RZ, R67 ;  /* 0x000000ffff2c7224 */ /* 0x000fe400078e0043 */
[----:B--2---:R-:W-:Y:S05]  /*13b30*/  CALL.REL.NOINC `($__internal_8_$__cuda_sm70_shflsync_idx_p) ;  /* 0x00004ce000007944 */ /* 0x004fea0003c00000 */
.L_x_1502:
        /* <DEDUP_REMOVED lines=8> */
[----:B------:R-:W1:Y:S01]  /*13bc0*/  S2R R16, SR_TID.X ;  /* 0x0000000000107919 */ /* 0x000e620000002100 */
[----:B------:R-:W-:Y:S02]  /*13bd0*/  ULDC UR5, c[0x0][0x4e8] ;  /* 0x00013a0000057ab9 */ /* 0x000fe40000000800 */
[----:B------:R-:W-:Y:S02]  /*13be0*/  ULDC UR4, c[0x0][0x388] ;  /* 0x0000e20000047ab9 */ /* 0x000fe40000000800 */
[----:B------:R-:W-:Y:S01]  /*13bf0*/  UIMAD UR4, UR5, UR4, URZ ;  /* 0x00000004050472a4 */ /* 0x000fe2000f8e023f */
[C---:B------:R-:W-:Y:S01]  /*13c00*/  IADD3 R80, R245.reuse, 0xc0, RZ ;  /* 0x000000c0f5507810 */ /* 0x040fe20007ffe0ff */
[----:B------:R-:W-:Y:S01]  /*13c10*/  BSSY B0, `(.L_x_1503) ;  /* 0x0000075000007945 */ /* 0x000fe20003800000 */
[----:B------:R-:W-:-:S02]  /*13c20*/  IADD3 R83, R245, 0x80, RZ ;  /* 0x00000080f5537810 */ /* 0x000fc40007ffe0ff */
[C---:B------:R-:W-:Y:S02]  /*13c30*/  IADD3 R85, R245.reuse, 0x40, RZ ;  /* 0x00000040f5557810 */ /* 0x040fe40007ffe0ff */
[----:B------:R-:W-:Y:S02]  /*13c40*/  SHF.R.S32.HI R80, RZ, 0x1f, R80 ;  /* 0x0000001fff507819 */ /* 0x000fe40000011450 */
[C---:B------:R-:W-:Y:S02]  /*13c50*/  IADD3 R82, R245.reuse, 0x80, RZ ;  /* 0x00000080f5527810 */ /* 0x040fe40007ffe0ff */
[----:B------:R-:W-:Y:S02]  /*13c60*/  SHF.R.S32.HI R83, RZ, 0x1f, R83 ;  /* 0x0000001fff537819 */ /* 0x000fe40000011453 */
[----:B------:R-:W-:Y:S02]  /*13c70*/  IADD3 R84, R245, 0x40, RZ ;  /* 0x00000040f5547810 */ /* 0x000fe40007ffe0ff */
[----:B------:R-:W-:-:S02]  /*13c80*/  SHF.R.S32.HI R85, RZ, 0x1f, R85 ;  /* 0x0000001fff557819 */ /* 0x000fc40000011455 */
[----:B------:R-:W-:Y:S02]  /*13c90*/  SHF.R.S32.HI R86, RZ, 0x1f, R245 ;  /* 0x0000001fff567819 */ /* 0x000fe400000114f5 */
[----:B----4-:R-:W-:Y:S01]  /*13ca0*/  SHF.R.S32.HI R5, RZ, 0x1f, R10 ;  /* 0x0000001fff057819 */ /* 0x010fe2000001140a */
[----:B--2---:R-:W-:-:S04]  /*13cb0*/  IMAD.IADD R4, R2, 0x1, R15 ;  /* 0x0000000102047824 */ /* 0x004fc800078e020f */
[----:B------:R-:W-:Y:S02]  /*13cc0*/  IMAD R6, R5, c[0x0][0x490], RZ ;  /* 0x0001240005067a24 */ /* 0x000fe400078e02ff */
[----:B------:R-:W-:-:S04]  /*13cd0*/  @P0 IMAD.HI.U32 R7, R4, c[0x0][0x4ec], RZ ;  /* 0x00013b0004070a27 */ /* 0x000fc800078e00ff */
[----:B------:R-:W-:Y:S01]  /*13ce0*/  IMAD.MOV.U32 R0, RZ, RZ, R4 ;  /* 0x000000ffff007224 */ /* 0x000fe200078e0004 */
[----:B------:R-:W-:Y:S01]  /*13cf0*/  @P0 SHF.R.U32.HI R0, RZ, c[0x0][0x4f0], R7 ;  /* 0x00013c00ff000a19 */ /* 0x000fe20000011607 */
[----:B------:R-:W-:-:S04]  /*13d00*/  IMAD.WIDE.U32 R2, R10, c[0x0][0x490], RZ ;  /* 0x000124000a027a25 */ /* 0x000fc800078e00ff */
[----:B------:R-:W-:Y:S01]  /*13d10*/  IMAD R6, R10, c[0x0][0x494], R6 ;  /* 0x000125000a067a24 */ /* 0x000fe200078e0206 */
[----:B------:R-:W-:Y:S02]  /*13d20*/  SHF.R.S32.HI R11, RZ, 0x1f, R12 ;  /* 0x0000001fff0b7819 */ /* 0x000fe4000001140c */
[----:B------:R-:W-:Y:S01]  /*13d30*/  IADD3 R8, -R0, RZ, RZ ;  /* 0x000000ff00087210 */ /* 0x000fe20007ffe1ff */
[----:B------:R-:W-:Y:S02]  /*13d40*/  IMAD.IADD R3, R3, 0x1, R6 ;  /* 0x0000000103037824 */ /* 0x000fe400078e0206 */
[----:B------:R-:W-:Y:S02]  /*13d50*/  IMAD R9, R11, c[0x0][0x498], RZ ;  /* 0x000126000b097a24 */ /* 0x000fe400078e02ff */
[----:B------:R-:W-:-:S04]  /*13d60*/  IMAD.WIDE.U32 R6, R12, c[0x0][0x498], R2 ;  /* 0x000126000c067a25 */ /* 0x000fc800078e0002 */
[----:B------:R-:W-:Y:S01]  /*13d70*/  IMAD R2, R8, c[0x0][0x4e8], R4 ;  /* 0x00013a0008027a24 */ /* 0x000fe200078e0204 */
[----:B------:R-:W-:Y:S01]  /*13d80*/  IADD3 R4, P1, R0, R6, RZ ;  /* 0x0000000600047210 */ /* 0x000fe20007f3e0ff */
[----:B------:R-:W-:Y:S01]  /*13d90*/  IMAD R3, R12, c[0x0][0x49c], R9 ;  /* 0x000127000c037a24 */ /* 0x000fe200078e0209 */
[----:B------:R-:W-:Y:S02]  /*13da0*/  SHF.R.S32.HI R8, RZ, 0x1f, R0 ;  /* 0x0000001fff087819 */ /* 0x000fe40000011400 */
[----:B------:R-:W-:Y:S01]  /*13db0*/  SHF.R.S32.HI R6, RZ, 0x1f, R2 ;  /* 0x0000001fff067819 */ /* 0x000fe20000011402 */
[----:B------:R-:W-:Y:S01]  /*13dc0*/  IMAD R0, R5, c[0x0][0x3e8], RZ ;  /* 0x0000fa0005007a24 */ /* 0x000fe200078e02ff */
[----:B------:R-:W-:Y:S01]  /*13dd0*/  IADD3.X R5, R8, R7, R3, P1, !PT ;  /* 0x0000000708057210 */ /* 0x000fe20000ffe403 */
[----:B---3--:R-:W-:Y:S02]  /*13de0*/  IMAD.IADD R8, R14, 0x1, R15 ;  /* 0x000000010e087824 */ /* 0x008fe400078e020f */
[----:B------:R-:W-:-:S02]  /*13df0*/  IMAD R3, R6, c[0x0][0x488], RZ ;  /* 0x0001220006037a24 */ /* 0x000fc400078e02ff */
[C---:B------:R-:W-:Y:S02]  /*13e00*/  IMAD R9, R10.reuse, c[0x0][0x3ec], R0 ;  /* 0x0000fb000a097a24 */ /* 0x040fe400078e0200 */
[----:B------:R-:W-:-:S04]  /*13e10*/  IMAD.WIDE.U32 R6, R10, c[0x0][0x3e8], RZ ;  /* 0x0000fa000a067a25 */ /* 0x000fc800078e00ff */
[C---:B------:R-:W-:Y:S02]  /*13e20*/  IMAD R10, R2.reuse, c[0x0][0x48c], R3 ;  /* 0x00012300020a7a24 */ /* 0x040fe400078e0203 */
[----:B------:R-:W-:-:S04]  /*13e30*/  IMAD.WIDE.U32 R4, R2, c[0x0][0x488], R4 ;  /* 0x0001220002047a25 */ /* 0x000fc800078e0004 */
[----:B------:R-:W-:Y:S01]  /*13e40*/  @P0 IMAD.HI.U32 R2, R8, c[0x0][0x4ec], RZ ;  /* 0x00013b0008020a27 */ /* 0x000fe200078e00ff */
[----:B-1----:R-:W-:-:S03]  /*13e50*/  SHF.R.S32.HI R14, RZ, 0x1f, R16 ;  /* 0x0000001fff0e7819 */ /* 0x002fc60000011410 */
[----:B------:R-:W-:Y:S01]  /*13e60*/  IMAD.MOV.U32 R0, RZ, RZ, R8 ;  /* 0x000000ffff007224 */ /* 0x000fe200078e0008 */
[----:B------:R-:W-:Y:S01]  /*13e70*/  @P0 SHF.R.U32.HI R0, RZ, c[0x0][0x4f0], R2 ;  /* 0x00013c00ff000a19 */ /* 0x000fe20000011602 */
[----:B------:R-:W-:Y:S01]  /*13e80*/  IMAD.IADD R3, R7, 0x1, R9 ;  /* 0x0000000107037824 */ /* 0x000fe200078e0209 */
[----:B------:R-:W-:Y:S02]  /*13e90*/  IADD3 R5, R5, R10, RZ ;  /* 0x0000000a05057210 */ /* 0x000fe40007ffe0ff */
[----:B------:R-:W-:Y:S01]  /*13ea0*/  LEA R9, P0, R4, c[0x0][0x450], 0x2 ;  /* 0x0001140004097a11 */ /* 0x000fe200078010ff */
[----:B------:R-:W-:Y:S01]  /*13eb0*/  IMAD.MOV.U32 R2, RZ, RZ, R6 ;  /* 0x000000ffff027224 */ /* 0x000fe200078e0006 */
[----:B------:R-:W-:Y:S01]  /*13ec0*/  LEA.HI R14, R14, R16, RZ, 0x5 ;  /* 0x000000100e0e7211 */ /* 0x000fe200078f28ff */
[----:B------:R-:W-:Y:S01]  /*13ed0*/  IMAD R6, R11, c[0x0][0x3f0], RZ ;  /* 0x0000fc000b067a24 */ /* 0x000fe200078e02ff */
[----:B------:R-:W-:Y:S02]  /*13ee0*/  LEA.HI.X R5, R4, c[0x0][0x454], R5, 0x2, P0 ;  /* 0x0001150004057a11 */ /* 0x000fe400000f1405 */
[----:B------:R-:W-:Y:S01]  /*13ef0*/  LOP3.LUT R14, R14, 0xffffffe0, RZ, 0xc0, !PT ;  /* 0xffffffe00e0e7812 */ /* 0x000fe200078ec0ff */
[----:B------:R-:W-:Y:S01]  /*13f00*/  IMAD R10, R12, c[0x0][0x3f4], R6 ;  /* 0x0000fd000c0a7a24 */ /* 0x000fe200078e0206 */
[----:B------:R-:W-:Y:S01]  /*13f10*/  SHFL.IDX PT, R4, R9, 0x1, 0x1c1f ;  /* 0x003c1f0009047f89 */ /* 0x000fe200000e0000 */
[----:B------:R-:W-:-:S03]  /*13f20*/  IMAD.MOV R11, RZ, RZ, -R0 ;  /* 0x000000ffff0b7224 */ /* 0x000fc600078e0a00 */
[----:B------:R1:W-:Y:S01]  /*13f30*/  SHFL.IDX PT, R6, R9, RZ, 0x1c1f ;  /* 0x001c1fff09067589 */ /* 0x0003e200000e0000 */
[----:B------:R-:W-:-:S03]  /*13f40*/  IMAD.IADD R14, R16, 0x1, -R14 ;  /* 0x00000001100e7824 */ /* 0x000fc600078e0a0e */
[----:B------:R-:W2:Y:S04]  /*13f50*/  SHFL.IDX PT, R7, R5, RZ, 0x1c1f ;  /* 0x001c1fff05077589 */ /* 0x000ea800000e0000 */
[----:B------:R-:W3:Y:S01]  /*13f60*/  SHFL.IDX PT, R5, R5, 0x1, 0x1c1f ;  /* 0x003c1f0005057f89 */ /* 0x000ee200000e0000 */
[----:B------:R-:W-:Y:S01]  /*13f70*/  LOP3.LUT P0, RZ, R14, 0x3, RZ, 0xc0, !PT ;  /* 0x000000030eff7812 */ /* 0x000fe2000780c0ff */
[----:B------:R-:W-:Y:S02]  /*13f80*/  IMAD R8, R11, c[0x0][0x4e8], R8 ;  /* 0x00013a000b087a24 */ /* 0x000fe400078e0208 */
[----:B-1----:R-:W-:-:S05]  /*13f90*/  IMAD.IADD R9, R13, 0x1, R15 ;  /* 0x000000010d097824 */ /* 0x002fca00078e020f */
[C---:B------:R-:W-:Y:S02]  /*13fa0*/  IADD3 R11, R9.reuse, 0x8, RZ ;  /* 0x00000008090b7810 */ /* 0x040fe40007ffe0ff */
[----:B------:R-:W-:Y:S02]  /*13fb0*/  ISETP.GE.OR P1, PT, R9, UR4, P0 ;  /* 0x0000000409007c0c */ /* 0x000fe40008726670 */
[----:B------:R-:W-:Y:S01]  /*13fc0*/  ISETP.GE.OR P0, PT, R11, UR4, P0 ;  /* 0x000000040b007c0c */ /* 0x000fe20008706670 */
[----:B------:R-:W-:Y:S01]  /*13fd0*/  IMAD.WIDE.U32 R2, R12, c[0x0][0x3f0], R2 ;  /* 0x0000fc000c027a25 */ /* 0x000fe200078e0002 */
[----:B------:R-:W-:-:S04]  /*13fe0*/  SHF.R.S32.HI R12, RZ, 0x1f, R0 ;  /* 0x0000001fff0c7819 */ /* 0x000fc80000011400 */
[----:B------:R-:W-:Y:S01]  /*13ff0*/  IADD3 R3, R3, R10, RZ ;  /* 0x0000000a03037210 */ /* 0x000fe20007ffe0ff */
[----:B------:R-:W-:-:S04]  /*14000*/  IMAD R10, R12, c[0x0][0x3e0], RZ ;  /* 0x0000f8000c0a7a24 */ /* 0x000fc800078e02ff */
[----:B--2---:R1:W-:Y:S01]  /*14010*/  @!P1 ST.E [R6.64], R184 ;  /* 0x000000b806009985 */ /* 0x0043e2000c101906 */
[----:B------:R-:W-:-:S03]  /*14020*/  IMAD R9, R0, c[0x0][0x3e4], R10 ;  /* 0x0000f90000097a24 */ /* 0x000fc600078e020a */
[----:B---3--:R1:W-:Y:S01]  /*14030*/  @!P0 ST.E [R4.64], R65 ;  /* 0x0000004104008985 */ /* 0x0083e2000c101906 */
[----:B------:R-:W-:Y:S01]  /*14040*/  IMAD.WIDE.U32 R2, R0, c[0x0][0x3e0], R2 ;  /* 0x0000f80000027a25 */ /* 0x000fe200078e0002 */
[----:B------:R-:W-:Y:S02]  /*14050*/  SHF.R.S32.HI R0, RZ, 0x1f, R8 ;  /* 0x0000001fff007819 */ /* 0x000fe40000011408 */
[----:B------:R1:W2:Y:S01]  /*14060*/  LDS.128 R44, [R243+0x1080] ;  /* 0x00108000f32c7984 */ /* 0x0002a20000000c00 */
[----:B------:R-:W-:-:S03]  /*14070*/  SHF.R.S32.HI R13, RZ, 0x1f, R16 ;  /* 0x0000001fff0d7819 */ /* 0x000fc60000011410 */
        /* <DEDUP_REMOVED lines=23> */
[----:B------:R-:W-:-:S03]  /*141f0*/  IADD3 R15, R245, 0xc0, RZ ;  /* 0x000000c0f50f7810 */ /* 0x000fc60007ffe0ff */
[----:B------:R1:W1:Y:S08]  /*14200*/  SHFL.IDX PT, R2, R12, RZ, 0x181f ;  /* 0x00181fff0c027589 */ /* 0x00027000000e0000 */
[----:B------:R-:W-:Y:S05]  /*14210*/  @P0 BRA `(.L_x_1504) ;  /* 0x0000014000000947 */ /* 0x000fea0003800000 */
[----:B--234-:R-:W2:Y:S01]  /*14220*/  LDS.128 R28, [R243+0x80] ;  /* 0x00008000f31c7984 */ /* 0x01cea20000000c00 */
[----:B------:R-:W-:Y:S02]  /*14230*/  ISETP.GE.AND P3, PT, R245, c[0x0][0x3c8], PT ;  /* 0x0000f200f5007a0c */ /* 0x000fe40003f66270 */
[----:B------:R-:W-:Y:S01]  /*14240*/  ISETP.GE.AND P2, PT, R84, c[0x0][0x3c8], PT ;  /* 0x0000f20054007a0c */ /* 0x000fe20003f46270 */
[----:B------:R-:W3:Y:S01]  /*14250*/  LDS.128 R24, [R243+0x4080] ;  /* 0x00408000f3187984 */ /* 0x000ee20000000c00 */
[----:B------:R-:W-:-:S02]  /*14260*/  ISETP.GE.AND P1, PT, R82, c[0x0][0x3c8], PT ;  /* 0x0000f20052007a0c */ /* 0x000fc40003f26270 */
[----:B------:R-:W-:Y:S01]  /*14270*/  ISETP.GE.AND P0, PT, R15, c[0x0][0x3c8], PT ;  /* 0x0000f2000f007a0c */ /* 0x000fe20003f06270 */
[----:B------:R-:W4:Y:S04]  /*14280*/  LDS.128 R20, [R243+0x8080] ;  /* 0x00808000f3147984 */ /* 0x000f280000000c00 */
[----:B------:R-:W5:Y:S02]  /*14290*/  LDS.128 R16, [R243+0xc080] ;  /* 0x00c08000f3107984 */ /* 0x000f640000000c00 */
[CC--:B-1----:R-:W-:Y:S02]  /*142a0*/  @!P3 LEA R10, P4, R245.reuse, R0.reuse, 0x1 ;  /* 0x00000000f50ab211 */ /* 0x0c2fe400078808ff */
[----:B------:R-:W-:Y:S02]  /*142b0*/  @!P2 LEA R8, P6, R84, R0, 0x1 ;  /* 0x000000005408a211 */ /* 0x000fe400078c08ff */
[----:B------:R-:W-:-:S02]  /*142c0*/  @!P3 LEA.HI.X R11, R245, R2, R86, 0x1, P4 ;  /* 0x00000002f50bb211 */ /* 0x000fc400020f0c56 */
[-C--:B------:R-:W-:Y:S02]  /*142d0*/  @!P1 LEA R6, P5, R82, R0.reuse, 0x1 ;  /* 0x0000000052069211 */ /* 0x080fe400078a08ff */
[C---:B------:R-:W-:Y:S02]  /*142e0*/  @!P0 LEA R4, P4, R15.reuse, R0, 0x1 ;  /* 0x000000000f048211 */ /* 0x040fe400078808ff */
[-C--:B------:R-:W-:Y:S02]  /*142f0*/  @!P2 LEA.HI.X R9, R84, R2.reuse, R85, 0x1, P6 ;  /* 0x000000025409a211 */ /* 0x080fe400030f0c55 */
[-C--:B------:R-:W-:Y:S02]  /*14300*/  @!P1 LEA.HI.X R7, R82, R2.reuse, R83, 0x1, P5 ;  /* 0x0000000252079211 */ /* 0x080fe400028f0c53 */
[----:B------:R-:W-:Y:S01]  /*14310*/  @!P0 LEA.HI.X R5, R15, R2, R80, 0x1, P4 ;  /* 0x000000020f058211 */ /* 0x000fe200020f0c50 */
[----:B--2---:R1:W-:Y:S04]  /*14320*/  @!P3 ST.E.128 [R10.64], R28 ;  /* 0x0000001c0a00b985 */ /* 0x0043e8000c101d06 */
[----:B---3--:R1:W-:Y:S04]  /*14330*/  @!P2 ST.E.128 [R8.64], R24 ;  /* 0x000000180800a985 */ /* 0x0083e8000c101d06 */
[----:B----4-:R1:W-:Y:S04]  /*14340*/  @!P1 ST.E.128 [R6.64], R20 ;  /* 0x0000001406009985 */ /* 0x0103e8000c101d06 */
[----:B-----5:R1:W-:Y:S02]  /*14350*/  @!P0 ST.E.128 [R4.64], R16 ;  /* 0x0000001004008985 */ /* 0x0203e4000c101d06 */
.L_x_1504:
[----:B--234-:R-:W-:Y:S05]  /*14360*/  BSYNC B0 ;  /* 0x0000000000007941 */ /* 0x01cfea0003800000 */
.L_x_1503:
[----:B------:R-:W-:Y:S01]  /*14370*/  IADD3 R3, R13, 0x20, RZ ;  /* 0x000000200d037810 */ /* 0x000fe20007ffe0ff */
[----:B-1----:R1:W2:Y:S01]  /*14380*/  SHFL.IDX PT, R2, R12, 0x1, 0x181f ;  /* 0x00381f000c027f89 */ /* 0x0022a200000e0000 */
[----:B------:R-:W-:Y:S02]  /*14390*/  BSSY B0, `(.L_x_1505) ;  /* 0x0000014000007945 */ /* 0x000fe40003800000 */
[----:B------:R-:W-:Y:S01]  /*143a0*/  ISETP.GE.AND P0, PT, R3, UR4, PT ;  /* 0x0000000403007c0c */ /* 0x000fe2000bf06270 */
[----:B------:R1:W3:-:S12]  /*143b0*/  SHFL.IDX PT, R0, R14, 0x1, 0x181f ;  /* 0x00381f000e007f89 */ /* 0x0002d800000e0000 */
[----:B------:R-:W-:Y:S05]  /*143c0*/  @P0 BRA `(.L_x_1506) ;  /* 0x0000010000000947 */ /* 0x000fea0003800000 */
[----:B------:R-:W-:Y:S02]  /*143d0*/  ISETP.GE.AND P3, PT, R245, c[0x0][0x3c8], PT ;  /* 0x0000f200f5007a0c */ /* 0x000fe40003f66270 */
[----:B------:R-:W-:Y:S02]  /*143e0*/  ISETP.GE.AND P2, PT, R84, c[0x0][0x3c8], PT ;  /* 0x0000f20054007a0c */ /* 0x000fe40003f46270 */
[----:B------:R-:W-:Y:S02]  /*143f0*/  ISETP.GE.AND P1, PT, R82, c[0x0][0x3c8], PT ;  /* 0x0000f20052007a0c */ /* 0x000fe40003f26270 */
[----:B------:R-:W-:-:S07]  /*14400*/  ISETP.GE.AND P0, PT, R15, c[0x0][0x3c8], PT ;  /* 0x0000f2000f007a0c */ /* 0x000fce0003f06270 */
[CC--:B---3--:R-:W-:Y:S02]  /*14410*/  @!P3 LEA R10, P4, R245.reuse, R0.reuse, 0x1 ;  /* 0x00000000f50ab211 */ /* 0x0c8fe400078808ff */
[----:B------:R-:W-:Y:S02]  /*14420*/  @!P2 LEA R8, P6, R84, R0, 0x1 ;  /* 0x000000005408a211 */ /* 0x000fe400078c08ff */
[----:B--2---:R-:W-:Y:S02]  /*14430*/  @!P3 LEA.HI.X R11, R245, R2, R86, 0x1, P4 ;  /* 0x00000002f50bb211 */ /* 0x004fe400020f0c56 */
        /* <DEDUP_REMOVED lines=9> */
.L_x_1506:
[----:B------:R-:W-:Y:S05]  /*144d0*/  BSYNC B0 ;  /* 0x0000000000007941 */ /* 0x000fea0003800000 */
.L_x_1505:
[----:B------:R-:W-:Y:S01]  /*144e0*/  IADD3 R3, R13, 0x40, RZ ;  /* 0x000000400d037810 */ /* 0x000fe20007ffe0ff */
[----:B--2---:R2:W4:Y:S01]  /*144f0*/  SHFL.IDX PT, R2, R12, 0x2, 0x181f ;  /* 0x00581f000c027f89 */ /* 0x00452200000e0000 */
[----:B------:R-:W-:Y:S02]  /*14500*/  BSSY B0, `(.L_x_1507) ;  /* 0x0000014000007945 */ /* 0x000fe40003800000 */
[----:B------:R-:W-:Y:S01]  /*14510*/  ISETP.GE.AND P0, PT, R3, UR4, PT ;  /* 0x0000000403007c0c */ /* 0x000fe2000bf06270 */
[----:B---3--:R2:W3:-:S12]  /*14520*/  SHFL.IDX PT, R0, R14, 0x2, 0x181f ;  /* 0x00581f000e007f89 */ /* 0x0084d800000e0000 */
[----:B------:R-:W-:Y:S05]  /*14530*/  @P0 BRA `(.L_x_1508) ;  /* 0x0000010000000947 */ /* 0x000fea0003800000 */
[----:B------:R-:W-:Y:S02]  /*14540*/  ISETP.GE.AND P3, PT, R245, c[0x0][0x3c8], PT ;  /* 0x0000f200f5007a0c */ /* 0x000fe40003f66270 */
[----:B------:R-:W-:Y:S02]  /*14550*/  ISETP.GE.AND P2, PT, R84, c[0x0][0x3c8], PT ;  /* 0x0000f20054007a0c */ /* 0x000fe40003f46270 */
[----:B------:R-:W-:Y:S02]  /*14560*/  ISETP.GE.AND P1, PT, R82, c[0x0][0x3c8], PT ;  /* 0x0000f20052007a0c */ /* 0x000fe40003f26270 */
[----:B------:R-:W-:-:S07]  /*14570*/  ISETP.GE.AND P0, PT, R15, c[0x0][0x3c8], PT ;  /* 0x0000f2000f007a0c */ /* 0x000fce0003f06270 */
[CC--:B---3--:R-:W-:Y:S02]  /*14580*/  @!P3 LEA R10, P4, R245.reuse, R0.reuse, 0x1 ;  /* 0x00000000f50ab211 */ /* 0x0c8fe400078808ff */
[----:B------:R-:W-:Y:S02]  /*14590*/  @!P2 LEA R8, P6, R84, R0, 0x1 ;  /* 0x000000005408a211 */ /* 0x000fe400078c08ff */
[----:B----4-:R-:W-:Y:S02]  /*145a0*/  @!P3 LEA.HI.X R11, R245, R2, R86, 0x1, P4 ;  /* 0x00000002f50bb211 */ /* 0x010fe400020f0c56 */
        /* <DEDUP_REMOVED lines=9> */
.L_x_1508:
[----:B------:R-:W-:Y:S05]  /*14640*/  BSYNC B0 ;  /* 0x0000000000007941 */ /* 0x000fea0003800000 */
.L_x_1507:
[----:B------:R-:W-:Y:S01]  /*14650*/  IADD3 R3, R13, 0x60, RZ ;  /* 0x000000600d037810 */ /* 0x000fe20007ffe0ff */
[----:B----4-:R4:W1:Y:S03]  /*14660*/  SHFL.IDX PT, R2, R12, 0x3, 0x181f ;  /* 0x00781f000c027f89 */ /* 0x01086600000e0000 */
[----:B------:R-:W-:Y:S01]  /*14670*/  ISETP.GE.AND P0, PT, R3, UR4, PT ;  /* 0x0000000403007c0c */ /* 0x000fe2000bf06270 */
[----:B---3--:R4:W3:-:S12]  /*14680*/  SHFL.IDX PT, R0, R14, 0x3, 0x181f ;  /* 0x00781f000e007f89 */ /* 0x0088d800000e0000 */
[----:B------:R-:W-:Y:S05]  /*14690*/  @P0 BRA `(.L_x_1509) ;  /* 0x00000e9000000947 */ /* 0x000fea0003800000 */
[----:B------:R-:W-:Y:S02]  /*146a0*/  ISETP.GE.AND P2, PT, R245, c[0x0][0x3c8], PT ;  /* 0x0000f200f5007a0c */ /* 0x000fe40003f46270 */
[----:B------:R-:W-:Y:S02]  /*146b0*/  ISETP.GE.AND P1, PT, R84, c[0x0][0x3c8], PT ;  /* 0x0000f20054007a0c */ /* 0x000fe40003f26270 */
[----:B------:R-:W-:-:S09]  /*146c0*/  ISETP.GE.AND P0, PT, R82, c[0x0][0x3c8], PT ;  /* 0x0000f20052007a0c */ /* 0x000fd20003f06270 */
[CC--:B---3--:R-:W-:Y:S02]  /*146d0*/  @!P2 LEA R8, P5, R245.reuse, R0.reuse, 0x1 ;  /* 0x00000000f508a211 */ /* 0x0c8fe400078a08ff */
[-C--:B------:R-:W-:Y:S02]  /*146e0*/  @!P1 LEA R6, P4, R84, R0.reuse, 0x1 ;  /* 0x0000000054069211 */ /* 0x080fe400078808ff */
[----:B------:R-:W-:Y:S02]  /*146f0*/  @!P0 LEA R4, P3, R82, R0, 0x1 ;  /* 0x0000000052048211 */ /* 0x000fe400078608ff */
[-C--:B-1----:R-:W-:Y:S02]  /*14700*/  @!P2 LEA.HI.X R9, R245, R2.reuse, R86, 0x1, P5 ;  /* 0x00000002f509a211 */ /* 0x082fe400028f0c56 */
[-C--:B------:R-:W-:Y:S02]  /*14710*/  @!P1 LEA.HI.X R7, R84, R2.reuse, R85, 0x1, P4 ;  /* 0x0000000254079211 */ /* 0x080fe400020f0c55 */
[----:B------:R-:W-:Y:S01]  /*14720*/  @!P0 LEA.HI.X R5, R82, R2, R83, 0x1, P3 ;  /* 0x0000000252058211 */ /* 0x000fe200018f0c53 */
[----:B------:R1:W-:Y:S04]  /*14730*/  @!P2 ST.E.128 [R8.64], R72 ;  /* 0x000000480800a985 */ /* 0x0003e8000c101d06 */
[----:B------:R1:W-:Y:S04]  /*14740*/  @!P1 ST.E.128 [R6.64], R68 ;  /* 0x0000004406009985 */ /* 0x0003e8000c101d06 */
[----:B------:R1:W-:Y:S01]  /*14750*/  @!P0 ST.E.128 [R4.64], R64 ;  /* 0x0000004004008985 */ /* 0x0003e2000c101d06 */
[----:B------:R-:W-:-:S13]  /*14760*/  ISETP.GE.AND P0, PT, R15, c[0x0][0x3c8], PT ;  /* 0x0000f2000f007a0c */ /* 0x000fda0003f06270 */
[----:B------:R-:W-:Y:S05]  /*14770*/  @P0 BRA `(.L_x_1509) ;  /* 0x00000db000000947 */ /* 0x000fea0003800000 */
[----:B-1----:R-:W-:-:S04]  /*14780*/  LEA R4, P0, R15, R0, 0x1 ;  /* 0x000000000f047211 */ /* 0x002fc800078008ff */
[----:B------:R-:W-:-:S05]  /*14790*/  LEA.HI.X R5, R15, R2, R80, 0x1, P0 ;  /* 0x000000020f057211 */ /* 0x000fca00000f0c50 */
[----:B------:R1:W-:Y:S01]  /*147a0*/  ST.E.128 [R4.64], R76 ;  /* 0x0000004c04007985 */ /* 0x0003e2000c101d06 */
[----:B------:R-:W-:Y:S05]  /*147b0*/  BRA `(.L_x_1509) ;  /* 0x00000d7000007947 */ /* 0x000fea0003800000 */
.L_x_1501:
[----:B------:R-:W2:Y:S04]  /*147c0*/  LDL R2, [R1+0x48] ;  /* 0x0000480001027983 */ /* 0x000ea80000100800 */
[----:B------:R-:W3:Y:S04]  /*147d0*/  LDL R0, [R1+0x44] ;  /* 0x0000440001007983 */ /* 0x000ee80000100800 */
[----:B------:R-:W4:Y:S04]  /*147e0*/  LDL R4, [R1+0x40] ;  /* 0x0000400001047983 */ /* 0x000f280000100800 */
[----:B------:R-:W1:Y:S01]  /*147f0*/  S2R R3, SR_TID.X ;  /* 0x0000000000037919 */ /* 0x000e620000002100 */
[----:B------:R-:W-:Y:S01]  /*14800*/  BSSY B0, `(.L_x_1510) ;  /* 0x0000026000007945 */ /* 0x000fe20003800000 */
[----:B-1----:R-:W-:Y:S01]  /*14810*/  ISETP.GE.AND P0, PT, R3, 0x80, PT ;  /* 0x000000800300780c */ /* 0x002fe20003f06270 */
        /* <DEDUP_REMOVED lines=36> */
.L_x_1511:
[----:B------:R-:W-:Y:S05]  /*14a60*/  BSYNC B0 ;  /* 0x0000000000007941 */ /* 0x000fea0003800000 */
.L_x_1510:
[----:B------:R-:W2:Y:S01]  /*14a70*/  LDL R2, [R1+0x10] ;  /* 0x0000100001027983 */ /* 0x000ea20000100800 */
[----:B-1----:R-:W-:Y:S01]  /*14a80*/  MOV R0, c[0x0][0x4e8] ;  /* 0x00013a0000007a02 */ /* 0x002fe20000000f00 */
[----:B------:R-:W-:-:S03]  /*14a90*/  IMAD R6, R10, c[0x0][0x3f0], RZ ;  /* 0x0000fc000a067a24 */ /* 0x000fc600078e02ff */
[----:B------:R-:W-:Y:S01]  /*14aa0*/  ISETP.NE.AND P0, PT, R0, 0x1, PT ;  /* 0x000000010000780c */ /* 0x000fe20003f05270 */
[----:B------:R-:W-:Y:S02]  /*14ab0*/  IMAD R0, R9, c[0x0][0x3e8], RZ ;  /* 0x0000fa0009007a24 */ /* 0x000fe400078e02ff */
[----:B------:R-:W-:Y:S02]  /*14ac0*/  IMAD R8, R11, c[0x0][0x3f4], R6 ;  /* 0x0000fd000b087a24 */ /* 0x000fe400078e0206 */
[----:B------:R-:W-:Y:S01]  /*14ad0*/  IMAD R5, R12, c[0x0][0x3ec], R0 ;  /* 0x0000fb000c057a24 */ /* 0x000fe200078e0200 */
[----:B--2---:R-:W-:Y:S01]  /*14ae0*/  IADD3 R4, R2, R13, RZ ;  /* 0x0000000d02047210 */ /* 0x004fe20007ffe0ff */
        /* <DEDUP_REMOVED lines=22> */
[----:B------:R1:W2:Y:S02]  /*14c50*/  SHFL.IDX PT, R4, R5, RZ, 0x181f ;  /* 0x00181fff05047589 */ /* 0x0002a400000e0000 */
.L_x_1550:
[----:B------:R-:W-:Y:S05]  /*14c60*/  BRA.DIV ~URZ, `(.L_x_1513) ;  /* 0x000037927f007947 */ /* 0x000fea000b800000 */
[----:B------:R3:W4:Y:S02]  /*14c70*/  SHFL.IDX PT, R0, R13, RZ, 0x181f ;  /* 0x00181fff0d007589 */ /* 0x00072400000e0000 */
.L_x_1551:
[----:B------:R-:W5:Y:S04]  /*14c80*/  LDL.LU R3, [R1+0x40] ;  /* 0x0000400001037983 */ /* 0x000f680000300800 */
[----:B------:R-:W1:Y:S01]  /*14c90*/  S2R R6, SR_TID.X ;  /* 0x0000000000067919 */ /* 0x000e620000002100 */
[----:B------:R-:W-:-:S04]  /*14ca0*/  IMAD.MOV.U32 R14, RZ, RZ, c[0x0][0x4e8] ;  /* 0x00013a00ff0e7624 */ /* 0x000fc800078e00ff */
[----:B------:R-:W-:Y:S01]  /*14cb0*/  IMAD R14, R14, c[0x0][0x388], RZ ;  /* 0x0000e2000e0e7a24 */ /* 0x000fe200078e02ff */
[----:B-1----:R-:W-:-:S04]  /*14cc0*/  SHF.R.S32.HI R2, RZ, 0x1f, R6 ;  /* 0x0000001fff027819 */ /* 0x002fc80000011406 */
[----:B------:R-:W-:-:S04]  /*14cd0*/  LEA.HI R2, R2, R6, RZ, 0x3 ;  /* 0x0000000602027211 */ /* 0x000fc800078f18ff */
[----:B------:R-:W-:Y:S01]  /*14ce0*/  SHF.R.S32.HI R2, RZ, 0x3, R2 ;  /* 0x00000003ff027819 */ /* 0x000fe20000011402 */
[----:B------:R-:W-:Y:S04]  /*14cf0*/  BSSY B0, `(.L_x_1514) ;  /* 0x000001e000007945 */ /* 0x000fe80003800000 */
[----:B-----5:R-:W-:-:S05]  /*14d00*/  IMAD.IADD R12, R2, 0x1, R3 ;  /* 0x00000001020c7824 */ /* 0x020fca00078e0203 */
[----:B------:R-:W-:-:S13]  /*14d10*/  ISETP.GE.AND P0, PT, R12, R14, PT ;  /* 0x0000000e0c00720c */ /* 0x000fda0003f06270 */
[----:B------:R-:W-:Y:S05]  /*14d20*/  @P0 BRA `(.L_x_1515) ;  /* 0x000001a000000947 */ /* 0x000fea0003800000 */
[C---:B------:R-:W-:Y:S02]  /*14d30*/  ISETP.GE.AND P3, PT, R245.reuse, c[0x0][0x3c8], PT ;  /* 0x0000f200f5007a0c */ /* 0x040fe40003f66270 */
[C---:B------:R-:W-:Y:S02]  /*14d40*/  IADD3 R2, R245.reuse, 0x40, RZ ;  /* 0x00000040f5027810 */ /* 0x040fe40007ffe0ff */
[C---:B------:R-:W-:Y:S02]  /*14d50*/  IADD3 R17, R245.reuse, 0x80, RZ ;  /* 0x00000080f5117810 */ /* 0x040fe40007ffe0ff */
[----:B------:R-:W-:Y:S02]  /*14d60*/  ISETP.GE.AND P2, PT, R2, c[0x0][0x3c8], PT ;  /* 0x0000f20002007a0c */ /* 0x000fe40003f46270 */
[----:B------:R-:W-:Y:S02]  /*14d70*/  IADD3 R15, R245, 0xc0, RZ ;  /* 0x000000c0f50f7810 */ /* 0x000fe40007ffe0ff */
[----:B------:R-:W-:-:S02]  /*14d80*/  ISETP.GE.AND P1, PT, R17, c[0x0][0x3c8], PT ;  /* 0x0000f20011007a0c */ /* 0x000fc40003f26270 */
[----:B------:R-:W-:Y:S02]  /*14d90*/  SHF.R.S32.HI R3, RZ, 0x1f, R245 ;  /* 0x0000001fff037819 */ /* 0x000fe400000114f5 */
[----:B----4-:R-:W-:Y:S02]  /*14da0*/  @!P3 LEA R10, P4, R245, R0, 0x1 ;  /* 0x00000000f50ab211 */ /* 0x010fe400078808ff */
[----:B------:R-:W-:Y:S02]  /*14db0*/  ISETP.GE.AND P0, PT, R15, c[0x0][0x3c8], PT ;  /* 0x0000f2000f007a0c */ /* 0x000fe40003f06270 */
[C---:B--2---:R-:W-:Y:S02]  /*14dc0*/  @!P3 LEA.HI.X R11, R245.reuse, R4, R3, 0x1, P4 ;  /* 0x00000004f50bb211 */ /* 0x044fe400020f0c03 */
[----:B------:R-:W-:Y:S02]  /*14dd0*/  IADD3 R3, R245, 0x40, RZ ;  /* 0x00000040f5037810 */ /* 0x000fe40007ffe0ff */
[----:B------:R-:W-:Y:S01]  /*14de0*/  @!P2 LEA R8, P6, R2, R0, 0x1 ;  /* 0x000000000208a211 */ /* 0x000fe200078c08ff */
[----:B------:R1:W-:Y:S01]  /*14df0*/  @!P3 ST.E.128 [R10.64], RZ ;  /* 0x000000ff0a00b985 */ /* 0x0003e2000c101d06 */
[----:B------:R-:W-:-:S02]  /*14e00*/  SHF.R.S32.HI R3, RZ, 0x1f, R3 ;  /* 0x0000001fff037819 */ /* 0x000fc40000011403 */
[C---:B------:R-:W-:Y:S02]  /*14e10*/  IADD3 R18, R245.reuse, 0x80, RZ ;  /* 0x00000080f5127810 */ /* 0x040fe40007ffe0ff */
[----:B------:R-:W-:Y:S02]  /*14e20*/  IADD3 R16, R245, 0xc0, RZ ;  /* 0x000000c0f5107810 */ /* 0x000fe40007ffe0ff */
[----:B------:R-:W-:Y:S02]  /*14e30*/  @!P1 LEA R6, P5, R17, R0, 0x1 ;  /* 0x0000000011069211 */ /* 0x000fe400078a08ff */
[----:B------:R-:W-:Y:S02]  /*14e40*/  SHF.R.S32.HI R18, RZ, 0x1f, R18 ;  /* 0x0000001fff127819 */ /* 0x000fe40000011412 */
[----:B------:R-:W-:Y:S02]  /*14e50*/  @!P2 LEA.HI.X R9, R2, R4, R3, 0x1, P6 ;  /* 0x000000040209a211 */ /* 0x000fe400030f0c03 */
[----:B------:R-:W-:-:S02]  /*14e60*/  SHF.R.S32.HI R16, RZ, 0x1f, R16 ;  /* 0x0000001fff107819 */ /* 0x000fc40000011410 */
[----:B------:R-:W-:Y:S01]  /*14e70*/  @!P0 LEA R2, P4, R15, R0, 0x1 ;  /* 0x000000000f028211 */ /* 0x000fe200078808ff */
[----:B------:R1:W-:Y:S01]  /*14e80*/  @!P2 ST.E.128 [R8.64], RZ ;  /* 0x000000ff0800a985 */ /* 0x0003e2000c101d06 */
[-C--:B------:R-:W-:Y:S02]  /*14e90*/  @!P1 LEA.HI.X R7, R17, R4.reuse, R18, 0x1, P5 ;  /* 0x0000000411079211 */ /* 0x080fe400028f0c12 */
[----:B------:R-:W-:-:S03]  /*14ea0*/  @!P0 LEA.HI.X R3, R15, R4, R16, 0x1, P4 ;  /* 0x000000040f038211 */ /* 0x000fc600020f0c10 */
[----:B------:R1:W-:Y:S04]  /*14eb0*/  @!P1 ST.E.128 [R6.64], RZ ;  /* 0x000000ff06009985 */ /* 0x0003e8000c101d06 */
[----:B------:R1:W-:Y:S02]  /*14ec0*/  @!P0 ST.E.128 [R2.64], RZ ;  /* 0x000000ff02008985 */ /* 0x0003e4000c101d06 */
.L_x_1515:
[----:B------:R-:W-:Y:S05]  /*14ed0*/  BSYNC B0 ;  /* 0x0000000000007941 */ /* 0x000fea0003800000 */
.L_x_1514:
[----:B------:R-:W-:Y:S05]  /*14ee0*/  BRA.DIV ~URZ, `(.L_x_1516) ;  /* 0x000035827f007947 */ /* 0x000fea000b800000 */
[----:B--2---:R2:W1:Y:S04]  /*14ef0*/  SHFL.IDX PT, R4, R5, 0x1, 0x181f ;  /* 0x00381f0005047f89 */ /* 0x00446800000e0000 */
[----:B----4-:R2:W4:Y:S02]  /*14f00*/  SHFL.IDX PT, R0, R13, 0x1, 0x181f ;  /* 0x00381f000d007f89 */ /* 0x01052400000e0000 */
.L_x_1552:
[----:B-1----:R-:W-:Y:S01]  /*14f10*/  IADD3 R2, R12, 0x20, RZ ;  /* 0x000000200c027810 */ /* 0x002fe20007ffe0ff */
[----:B------:R-:W-:Y:S03]  /*14f20*/  BSSY B0, `(.L_x_1517) ;  /* 0x000001d000007945 */ /* 0x000fe60003800000 */
[----:B------:R-:W-:-:S13]  /*14f30*/  ISETP.GE.AND P0, PT, R2, R14, PT ;  /* 0x0000000e0200720c */ /* 0x000fda0003f06270 */
[----:B------:R-:W-:Y:S05]  /*14f40*/  @P0 BRA `(.L_x_1518) ;  /* 0x000001a000000947 */ /* 0x000fea0003800000 */
[C---:B------:R-:W-:Y:S02]  /*14f50*/  IADD3 R3, R245.reuse, 0x40, RZ ;  /* 0x00000040f5037810 */ /* 0x040fe40007ffe0ff */
[C---:B------:R-:W-:Y:S02]  /*14f60*/  ISETP.GE.AND P3, PT, R245.reuse, c[0x0][0x3c8], PT ;  /* 0x0000f200f5007a0c */ /* 0x040fe40003f66270 */
[C---:B------:R-:W-:Y:S02]  /*14f70*/  IADD3 R17, R245.reuse, 0x80, RZ ;  /* 0x00000080f5117810 */ /* 0x040fe40007ffe0ff */
[----:B------:R-:W-:Y:S02]  /*14f80*/  IADD3 R15, R245, 0xc0, RZ ;  /* 0x000000c0f50f7810 */ /* 0x000fe40007ffe0ff */
[----:B------:R-:W-:Y:S02]  /*14f90*/  ISETP.GE.AND P2, PT, R3, c[0x0][0x3c8], PT ;  /* 0x0000f20003007a0c */ /* 0x000fe40003f46270 */
[----:B------:R-:W-:-:S02]  /*14fa0*/  ISETP.GE.AND P1, PT, R17, c[0x0][0x3c8], PT ;  /* 0x0000f20011007a0c */ /* 0x000fc40003f26270 */
[----:B------:R-:W-:Y:S02]  /*14fb0*/  ISETP.GE.AND P0, PT, R15, c[0x0][0x3c8], PT ;  /* 0x0000f2000f007a0c */ /* 0x000fe40003f06270 */
[----:B------:R-:W-:Y:S02]  /*14fc0*/  SHF.R.S32.HI R6, RZ, 0x1f, R245 ;  /* 0x0000001fff067819 */ /* 0x000fe400000114f5 */
[C---:B----4-:R-:W-:Y:S02]  /*14fd0*/  @!P3 LEA R10, P4, R245.reuse, R0, 0x1 ;  /* 0x00000000f50ab211 */ /* 0x050fe400078808ff */
[C---:B------:R-:W-:Y:S02]  /*14fe0*/  IADD3 R19, R245.reuse, 0x40, RZ ;  /* 0x00000040f5137810 */ /* 0x040fe40007ffe0ff */
[C---:B------:R-:W-:Y:S02]  /*14ff0*/  IADD3 R18, R245.reuse, 0x80, RZ ;  /* 0x00000080f5127810 */ /* 0x040fe40007ffe0ff */
[----:B------:R-:W-:-:S02]  /*15000*/  IADD3 R16, R245, 0xc0, RZ ;  /* 0x000000c0f5107810 */ /* 0x000fc40007ffe0ff */
[----:B------:R-:W-:Y:S02]  /*15010*/  @!P2 LEA R8, P6, R3, R0, 0x1 ;  /* 0x000000000308a211 */ /* 0x000fe400078c08ff */
[----:B------:R-:W-:Y:S02]  /*15020*/  @!P3 LEA.HI.X R11, R245, R4, R6, 0x1, P4 ;  /* 0x00000004f50bb211 */ /* 0x000fe400020f0c06 */
[----:B------:R-:W-:Y:S02]  /*15030*/  SHF.R.S32.HI R19, RZ, 0x1f, R19 ;  /* 0x0000001fff137819 */ /* 0x000fe40000011413 */
[----:B------:R-:W-:Y:S01]  /*15040*/  @!P1 LEA R6, P5, R17, R0, 0x1 ;  /* 0x0000000011069211 */ /* 0x000fe200078a08ff */
[----:B------:R1:W-:Y:S01]  /*15050*/  @!P3 ST.E.128 [R10.64], RZ ;  /* 0x000000ff0a00b985 */ /* 0x0003e2000c101d06 */
[----:B------:R-:W-:Y:S02]  /*15060*/  SHF.R.S32.HI R18, RZ, 0x1f, R18 ;  /* 0x0000001fff127819 */ /* 0x000fe40000011412 */
[----:B------:R-:W-:-:S02]  /*15070*/  SHF.R.S32.HI R16, RZ, 0x1f, R16 ;  /* 0x0000001fff107819 */ /* 0x000fc40000011410 */
[----:B------:R-:W-:Y:S02]  /*15080*/  @!P0 LEA R2, P4, R15, R0, 0x1 ;  /* 0x000000000f028211 */ /* 0x000fe400078808ff */
[-C--:B------:R-:W-:Y:S02]  /*15090*/  @!P2 LEA.HI.X R9, R3, R4.reuse, R19, 0x1, P6 ;  /* 0x000000040309a211 */ /* 0x080fe400030f0c13 */
[-C--:B------:R-:W-:Y:S02]  /*150a0*/  @!P1 LEA.HI.X R7, R17, R4.reuse, R18, 0x1, P5 ;  /* 0x0000000411079211 */ /* 0x080fe400028f0c12 */
[----:B------:R-:W-:Y:S01]  /*150b0*/  @!P0 LEA.HI.X R3, R15, R4, R16, 0x1, P4 ;  /* 0x000000040f038211 */ /* 0x000fe200020f0c10 */
[----:B------:R1:W-:Y:S04]  /*150c0*/  @!P2 ST.E.128 [R8.64], RZ ;  /* 0x000000ff0800a985 */ /* 0x0003e8000c101d06 */
[----:B------:R1:W-:Y:S04]  /*150d0*/  @!P1 ST.E.128 [R6.64], RZ ;  /* 0x000000ff06009985 */ /* 0x0003e8000c101d06 */
[----:B------:R1:W-:Y:S02]  /*150e0*/  @!P0 ST.E.128 [R2.64], RZ ;  /* 0x000000ff02008985 */ /* 0x0003e4000c101d06 */
.L_x_1518:
[----:B------:R-:W-:Y:S05]  /*150f0*/  BSYNC B0 ;  /* 0x0000000000007941 */ /* 0x000fea0003800000 */
.L_x_1517:
[----:B------:R-:W-:Y:S05]  /*15100*/  BRA.DIV ~URZ, `(.L_x_1519) ;  /* 0x000034527f007947 */ /* 0x000fea000b800000 */
[----:B------:R1:W2:Y:S02]  /*15110*/  SHFL.IDX PT, R4, R5, 0x2, 0x181f ;  /* 0x00581f0005047f89 */ /* 0x0002a400000e0000 */
.L_x_1553:
[----:B------:R-:W-:Y:S05]  /*15120*/  BRA.DIV ~URZ, `(.L_x_1520) ;  /* 0x000034b27f007947 */ /* 0x000fea000b800000 */
[----:B----4-:R4:W1:Y:S02]  /*15130*/  SHFL.IDX PT, R0, R13, 0x2, 0x181f ;  /* 0x00581f000d007f89 */ /* 0x01086400000e0000 */
.L_x_1554:
        /* <DEDUP_REMOVED lines=12> */
[C---:B------:R-:W-:Y:S02]  /*15200*/  @!P3 LEA R10, P4, R245.reuse, R0, 0x1 ;  /* 0x00000000f50ab211 */ /* 0x040fe400078808ff */
[C---:B------:R-:W-:Y:S02]  /*15210*/  IADD3 R19, R245.reuse, 0x40, RZ ;  /* 0x00000040f5137810 */ /* 0x040fe40007ffe0ff */
[C---:B------:R-:W-:Y:S02]  /*15220*/  IADD3 R18, R245.reuse, 0x80, RZ ;  /* 0x00000080f5127810 */ /* 0x040fe40007ffe0ff */
[----:B------:R-:W-:-:S02]  /*15230*/  IADD3 R16, R245, 0xc0, RZ ;  /* 0x000000c0f5107810 */ /* 0x000fc40007ffe0ff */
[----:B------:R-:W-:Y:S02]  /*15240*/  @!P2 LEA R8, P6, R3, R0, 0x1 ;  /* 0x000000000308a211 */ /* 0x000fe400078c08ff */
[----:B--2---:R-:W-:Y:S02]  /*15250*/  @!P3 LEA.HI.X R11, R245, R4, R6, 0x1, P4 ;  /* 0x00000004f50bb211 */ /* 0x004fe400020f0c06 */
        /* <DEDUP_REMOVED lines=12> */
.L_x_1522:
[----:B------:R-:W-:Y:S05]  /*15320*/  BSYNC B0 ;  /* 0x0000000000007941 */ /* 0x000fea0003800000 */
.L_x_1521:
[----:B------:R-:W-:Y:S05]  /*15330*/  BRA.DIV ~URZ, `(.L_x_1523) ;  /* 0x000033227f007947 */ /* 0x000fea000b800000 */
[----:B--2---:R2:W1:Y:S04]  /*15340*/  SHFL.IDX PT, R4, R5, 0x3, 0x181f ;  /* 0x00781f0005047f89 */ /* 0x00446800000e0000 */
[----:B------:R2:W3:Y:S02]  /*15350*/  SHFL.IDX PT, R0, R13, 0x3, 0x181f ;  /* 0x00781f000d007f89 */ /* 0x0004e400000e0000 */
.L_x_1555:
[----:B-1----:R-:W-:-:S04]  /*15360*/  IADD3 R2, R12, 0x60, RZ ;  /* 0x000000600c027810 */ /* 0x002fc80007ffe0ff */
[----:B------:R-:W-:-:S13]  /*15370*/  ISETP.GE.AND P0, PT, R2, R14, PT ;  /* 0x0000000e0200720c */ /* 0x000fda0003f06270 */
[----:B------:R-:W-:Y:S05]  /*15380*/  @P0 BRA `(.L_x_1509) ;  /* 0x000001a000000947 */ /* 0x000fea0003800000 */
[C---:B------:R-:W-:Y:S02]  /*15390*/  IADD3 R3, R245.reuse, 0x40, RZ ;  /* 0x00000040f5037810 */ /* 0x040fe40007ffe0ff */
[C---:B------:R-:W-:Y:S02]  /*153a0*/  ISETP.GE.AND P3, PT, R245.reuse, c[0x0][0x3c8], PT ;  /* 0x0000f200f5007a0c */ /* 0x040fe40003f66270 */
[C---:B------:R-:W-:Y:S02]  /*153b0*/  IADD3 R15, R245.reuse, 0x80, RZ ;  /* 0x00000080f50f7810 */ /* 0x040fe40007ffe0ff */
[----:B--2---:R-:W-:Y:S02]  /*153c0*/  IADD3 R5, R245, 0xc0, RZ ;  /* 0x000000c0f5057810 */ /* 0x004fe40007ffe0ff */
[----:B------:R-:W-:Y:S02]  /*153d0*/  ISETP.GE.AND P2, PT, R3, c[0x0][0x3c8], PT ;  /* 0x0000f20003007a0c */ /* 0x000fe40003f46270 */
[----:B------:R-:W-:-:S02]  /*153e0*/  ISETP.GE.AND P1, PT, R15, c[0x0][0x3c8], PT ;  /* 0x0000f2000f007a0c */ /* 0x000fc40003f26270 */
[----:B------:R-:W-:Y:S02]  /*153f0*/  ISETP.GE.AND P0, PT, R5, c[0x0][0x3c8], PT ;  /* 0x0000f20005007a0c */ /* 0x000fe40003f06270 */
[----:B------:R-:W-:Y:S02]  /*15400*/  SHF.R.S32.HI R6, RZ, 0x1f, R245 ;  /* 0x0000001fff067819 */ /* 0x000fe400000114f5 */
[C---:B---3--:R-:W-:Y:S02]  /*15410*/  @!P3 LEA R10, P4, R245.reuse, R0, 0x1 ;  /* 0x00000000f50ab211 */ /* 0x048fe400078808ff */
[C---:B------:R-:W-:Y:S02]  /*15420*/  IADD3 R17, R245.reuse, 0x40, RZ ;  /* 0x00000040f5117810 */ /* 0x040fe40007ffe0ff */
[C---:B------:R-:W-:Y:S02]  /*15430*/  IADD3 R16, R245.reuse, 0x80, RZ ;  /* 0x00000080f5107810 */ /* 0x040fe40007ffe0ff */
[----:B----4-:R-:W-:-:S02]  /*15440*/  IADD3 R13, R245, 0xc0, RZ ;  /* 0x000000c0f50d7810 */ /* 0x010fc40007ffe0ff */
        /* <DEDUP_REMOVED lines=14> */
.L_x_1509:
[----:B------:R-:W-:Y:S05]  /*15530*/  BSYNC B1 ;  /* 0x0000000000017941 */ /* 0x000fea0003800000 */
.L_x_1500:
[----:B---3--:R-:W3:Y:S02]  /*15540*/  LDL R0, [R1+0x78] ;  /* 0x0000780001007983 */ /* 0x008ee40000100800 */
        /* <DEDUP_REMOVED lines=8> */
[----:B---3--:R3:W2:Y:S02]  /*155d0*/  SHFL.IDX PT, R0, R81, RZ, 0x1f ;  /* 0x00001fff51007589 */ /* 0x0086a400000e0000 */
.L_x_1556:
[----:B-1----:R-:W1:Y:S01]  /*155e0*/  S2R R2, SR_TID.X ;  /* 0x0000000000027919 */ /* 0x002e620000002100 */
[----:B------:R-:W-:Y:S03]  /*155f0*/  WARPSYNC 0xffffffff ;  /* 0xffffffff00007948 */ /* 0x000fe60003800000 */
[----:B------:R-:W-:Y:S06]  /*15600*/  BAR.SYNC.DEFER_BLOCKING 0x4, 0x100 ;  /* 0x0104000000007b1d */ /* 0x000fec0000010000 */
[----:B--2---:R2:W-:Y:S01]  /*15610*/  STL [R1+0x54], R0 ;  /* 0x0000540001007387 */ /* 0x0045e20000100800 */
[----:B-1----:R-:W-:-:S13]  /*15620*/  LOP3.LUT P0, RZ, R2, 0xff, RZ, 0xc0, !PT ;  /* 0x000000ff02ff7812 */ /* 0x002fda000780c0ff */
[----:B------:R2:W-:Y:S04]  /*15630*/  @!P0 STS [0x28100], R81 ;  /* 0x02810051ff008388 */ /* 0x0005e80000000800 */
[----:B------:R-:W-:Y:S06]  /*15640*/  BAR.ARV 0x5, 0x100 ;  /* 0x0144000000007b1d */ /* 0x000fec0000002000 */
.L_x_1524:
[----:B--23--:R-:W2:Y:S02]  /*15650*/  LDL R0, [R1+0x54] ;  /* 0x0000540001007983 */ /* 0x00cea40000100800 */
[----:B--2---:R-:W-:-:S13]  /*15660*/  ISETP.GE.AND P0, PT, R0, c[0x0][0x538], PT ;  /* 0x00014e0000007a0c */ /* 0x004fda0003f06270 */
[----:B-1--4-:R-:W-:Y:S01]  /*15670*/  @P0 CALL.REL.NOINC `(.L_x_1526) ;  /* 0x0000001000000944 */ /* 0x012fe20003c00000 */
[----:B------:R-:W-:Y:S05]  /*15680*/  BRA `(.L_x_1527) ;  /* 0xfffeb22000007947 */ /* 0x000fea000383ffff */
.L_x_1526:
[----:B------:R-:W-:Y:S05]  /*15690*/  EXIT ;  /* 0x000000000000794d */ /* 0x000fea0003800000 */
.L_x_1458:
[----:B------:R1:W-:Y:S01]  /*156a0*/  STL [R1], RZ ;  /* 0x000000ff01007387 */ /* 0x0003e20000100800 */
[----:B------:R-:W-:Y:S01]  /*156b0*/  IMAD.MOV.U32 R44, RZ, RZ, R5 ;  /* 0x000000ffff2c7224 */ /* 0x000fe200078e0005 */
[----:B------:R-:W-:Y:S02]  /*156c0*/  MOV R3, 0x181f ;  /* 0x0000181f00037802 */ /* 0x000fe40000000f00 */
[----:B------:R-:W-:Y:S02]  /*156d0*/  MOV R2, 0x156f0 ;  /* 0x000156f000027802 */ /* 0x000fe40000000f00 */
[----:B-1---5:R-:W-:Y:S05]  /*156e0*/  CALL.REL.NOINC `($__internal_8_$__cuda_sm70_shflsync_idx_p) ;  /* 0x0000313000007944 */ /* 0x022fea0003c00000 */
[----:B-----5:R-:W-:Y:S01]  /*156f0*/  MOV R4, R44 ;  /* 0x0000002c00047202 */ /* 0x020fe20000000f00 */
[----:B-1----:R-:W-:Y:S05]  /*15700*/  BRA `(.L_x_1528) ;  /* 0xfffebe5000007947 */ /* 0x002fea000383ffff */
.L_x_1459:
[----:B------:R3:W-:Y:S01]  /*15710*/  STL [R1], RZ ;  /* 0x000000ff01007387 */ /* 0x0007e20000100800 */
[----:B------:R-:W-:Y:S01]  /*15720*/  IMAD.MOV.U32 R44, RZ, RZ, R13 ;  /* 0x000000ffff2c7224 */ /* 0x000fe200078e000d */
[----:B------:R-:W-:Y:S02]  /*15730*/  MOV R3, 0x181f ;  /* 0x0000181f00037802 */ /* 0x000fe40000000f00 */
[----:B------:R-:W-:Y:S02]  /*15740*/  MOV R2, 0x15760 ;  /* 0x0001576000027802 */ /* 0x000fe40000000f00 */
[----:B-123-5:R-:W-:Y:S05]  /*15750*/  CALL.REL.NOINC `($__internal_8_$__cuda_sm70_shflsync_idx_p) ;  /* 0x000030c000007944 */ /* 0x02efea0003c00000 */
[----:B-----5:R-:W-:Y:S01]  /*15760*/  MOV R0, R44 ;  /* 0x0000002c00007202 */ /* 0x020fe20000000f00 */
[----:B-1----:R-:W-:Y:S05]  /*15770*/  BRA `(.L_x_1529) ;  /* 0xfffebe0000007947 */ /* 0x002fea000383ffff */
.L_x_1462:
[----:B----4-:R-:W-:Y:S01]  /*15780*/  MOV R0, 0x1 ;  /* 0x0000000100007802 */ /* 0x010fe20000000f00 */
[----:B------:R-:W-:Y:S01]  /*15790*/  IMAD.MOV.U32 R44, RZ, RZ, R5 ;  /* 0x000000ffff2c7224 */ /* 0x000fe200078e0005 */
[----:B-1----:R-:W-:Y:S01]  /*157a0*/  MOV R2, 0x157e0 ;  /* 0x000157e000027802 */ /* 0x002fe20000000f00 */
[----:B------:R-:W-:-:S02]  /*157b0*/  IMAD.MOV.U32 R3, RZ, RZ, 0x181f ;  /* 0x0000181fff037424 */ /* 0x000fc400078e00ff */
[----:B------:R1:W-:Y:S04]  /*157c0*/  STL [R1], R0 ;  /* 0x0000000001007387 */ /* 0x0003e80000100800 */
[----:B-12--5:R-:W-:Y:S05]  /*157d0*/  CALL.REL.NOINC `($__internal_8_$__cuda_sm70_shflsync_idx_p) ;  /* 0x0000304000007944 */ /* 0x026fea0003c00000 */
[----:B-----5:R-:W-:Y:S01]  /*157e0*/  MOV R0, 0x1 ;  /* 0x0000000100007802 */ /* 0x020fe20000000f00 */
[----:B------:R-:W-:Y:S01]  /*157f0*/  IMAD.MOV.U32 R4, RZ, RZ, R44 ;  /* 0x000000ffff047224 */ /* 0x000fe200078e002c */
[----:B------:R-:W-:Y:S01]  /*15800*/  MOV R3, 0x181f ;  /* 0x0000181f00037802 */ /* 0x000fe20000000f00 */
[----:B------:R-:W-:Y:S01]  /*15810*/  IMAD.MOV.U32 R44, RZ, RZ, R13 ;  /* 0x000000ffff2c7224 */ /* 0x000fe200078e000d */
[----:B------:R-:W-:Y:S01]  /*15820*/  MOV R2, 0x15850 ;  /* 0x0001585000027802 */ /* 0x000fe20000000f00 */
[----:B------:R2:W-:Y:S04]  /*15830*/  STL [R1], R0 ;  /* 0x0000000001007387 */ /* 0x0005e80000100800 */
[----:B-12---:R-:W-:Y:S05]  /*15840*/  CALL.REL.NOINC `($__internal_8_$__cuda_sm70_shflsync_idx_p) ;  /* 0x00002fd000007944 */ /* 0x006fea0003c00000 */
[----:B-----5:R-:W-:Y:S01]  /*15850*/  MOV R0, R44 ;  /* 0x0000002c00007202 */ /* 0x020fe20000000f00 */
[----:B-1----:R-:W-:Y:S05]  /*15860*/  BRA `(.L_x_1530) ;  /* 0xfffebf9000007947 */ /* 0x002fea000383ffff */
.L_x_1465:
[----:B----4-:R-:W-:Y:S01]  /*15870*/  MOV R0, 0x2 ;  /* 0x0000000200007802 */ /* 0x010fe20000000f00 */
[----:B------:R-:W-:Y:S01]  /*15880*/  IMAD.MOV.U32 R44, RZ, RZ, R5 ;  /* 0x000000ffff2c7224 */ /* 0x000fe200078e0005 */
[----:B-1----:R-:W-:Y:S01]  /*15890*/  MOV R2, 0x158d0 ;  /* 0x000158d000027802 */ /* 0x002fe20000000f00 */
[----:B------:R-:W-:Y:S02]  /*158a0*/  IMAD.MOV.U32 R3, RZ, RZ, 0x181f ;  /* 0x0000181fff037424 */ /* 0x000fe400078e00ff */
[----:B------:R1:W-:Y:S04]  /*158b0*/  STL [R1], R0 ;  /* 0x0000000001007387 */ /* 0x0003e80000100800 */
[----:B-123-5:R-:W-:Y:S05]  /*158c0*/  CALL.REL.NOINC `($__internal_8_$__cuda_sm70_shflsync_idx_p) ;  /* 0x00002f5000007944 */ /* 0x02efea0003c00000 */
[----:B-----5:R-:W-:Y:S01]  /*158d0*/  MOV R4, R44 ;  /* 0x0000002c00047202 */ /* 0x020fe20000000f00 */
[----:B-1----:R-:W-:Y:S05]  /*158e0*/  BRA `(.L_x_1531) ;  /* 0xfffec11000007947 */ /* 0x002fea000383ffff */
.L_x_1466:
[----:B----4-:R-:W-:Y:S01]  /*158f0*/  MOV R0, 0x2 ;  /* 0x0000000200007802 */ /* 0x010fe20000000f00 */
[----:B------:R-:W-:Y:S01]  /*15900*/  IMAD.MOV.U32 R44, RZ, RZ, R13 ;  /* 0x000000ffff2c7224 */ /* 0x000fe200078e000d */
[----:B-1----:R-:W-:Y:S01]  /*15910*/  MOV R2, 0x15950 ;  /* 0x0001595000027802 */ /* 0x002fe20000000f00 */
[----:B------:R-:W-:-:S02]  /*15920*/  IMAD.MOV.U32 R3, RZ, RZ, 0x181f ;  /* 0x0000181fff037424 */ /* 0x000fc400078e00ff */
[----:B------:R1:W-:Y:S04]  /*15930*/  STL [R1], R0 ;  /* 0x0000000001007387 */ /* 0x0003e80000100800 */
[----:B-123-5:R-:W-:Y:S05]  /*15940*/  CALL.REL.NOINC `($__internal_8_$__cuda_sm70_shflsync_idx_p) ;  /* 0x00002ed000007944 */ /* 0x02efea0003c00000 */
[----:B-----5:R-:W-:Y:S01]  /*15950*/  MOV R0, R44 ;  /* 0x0000002c00007202 */ /* 0x020fe20000000f00 */
[----:B-1----:R-:W-:Y:S05]  /*15960*/  BRA `(.L_x_1532) ;  /* 0xfffec0b000007947 */ /* 0x002fea000383ffff */
.L_x_1469:
[----:B--2---:R-:W-:Y:S01]  /*15970*/  MOV R0, 0x3 ;  /* 0x0000000300007802 */ /* 0x004fe20000000f00 */
[----:B------:R-:W-:Y:S01]  /*15980*/  IMAD.MOV.U32 R44, RZ, RZ, R5 ;  /* 0x000000ffff2c7224 */ /* 0x000fe200078e0005 */
[----:B-1----:R-:W-:Y:S01]  /*15990*/  MOV R2, 0x159d0 ;  /* 0x000159d000027802 */ /* 0x002fe20000000f00 */
[----:B------:R-:W-:Y:S02]  /*159a0*/  IMAD.MOV.U32 R3, RZ, RZ, 0x181f ;  /* 0x0000181fff037424 */ /* 0x000fe400078e00ff */
[----:B------:R1:W-:Y:S04]  /*159b0*/  STL [R1], R0 ;  /* 0x0000000001007387 */ /* 0x0003e80000100800 */
[----:B-1-345:R-:W-:Y:S05]  /*159c0*/  CALL.REL.NOINC `($__internal_8_$__cuda_sm70_shflsync_idx_p) ;  /* 0x00002e5000007944 */ /* 0x03afea0003c00000 */
        /* <DEDUP_REMOVED lines=9> */
.L_x_1472:
[----:B------:R1:W-:Y:S01]  /*15a60*/  STL [R1], RZ ;  /* 0x000000ff01007387 */ /* 0x0003e20000100800 */
[----:B------:R-:W-:Y:S01]  /*15a70*/  IMAD.MOV.U32 R44, RZ, RZ, R22 ;  /* 0x000000ffff2c7224 */ /* 0x000fe200078e0016 */
[----:B------:R-:W-:-:S02]  /*15a80*/  MOV R3, 0x181f ;  /* 0x0000181f00037802 */ /* 0x000fc40000000f00 */
[----:B------:R-:W-:Y:S02]  /*15a90*/  MOV R2, 0x15ab0 ;  /* 0x00015ab000027802 */ /* 0x000fe40000000f00 */
[----:B-1----:R-:W-:Y:S05]  /*15aa0*/  CALL.REL.NOINC `($__internal_8_$__cuda_sm70_shflsync_idx_p) ;  /* 0x00002d7000007944 */ /* 0x002fea0003c00000 */
[----:B-----5:R-:W-:Y:S01]  /*15ab0*/  MOV R4, R44 ;  /* 0x0000002c00047202 */ /* 0x020fe20000000f00 */
[----:B-1----:R-:W-:Y:S05]  /*15ac0*/  BRA `(.L_x_1534) ;  /* 0xfffeec4000007947 */ /* 0x002fea000383ffff */
.L_x_1473:
[----:B------:R3:W-:Y:S01]  /*15ad0*/  STL [R1], RZ ;  /* 0x000000ff01007387 */ /* 0x0007e20000100800 */
[----:B------:R-:W-:Y:S01]  /*15ae0*/  IMAD.MOV.U32 R44, RZ, RZ, R23 ;  /* 0x000000ffff2c7224 */ /* 0x000fe200078e0017 */
[----:B------:R-:W-:Y:S02]  /*15af0*/  MOV R3, 0x181f ;  /* 0x0000181f00037802 */ /* 0x000fe40000000f00 */
[----:B------:R-:W-:Y:S02]  /*15b00*/  MOV R2, 0x15b20 ;  /* 0x00015b2000027802 */ /* 0x000fe40000000f00 */
[----:B-123--:R-:W-:Y:S05]  /*15b10*/  CALL.REL.NOINC `($__internal_8_$__cuda_sm70_shflsync_idx_p) ;  /* 0x00002d0000007944 */ /* 0x00efea0003c00000 */
[C---:B-----5:R-:W-:Y:S02]  /*15b20*/  IADD3 R0, R245.reuse, 0x40, RZ ;  /* 0x00000040f5007810 */ /* 0x060fe40007ffe0ff */
[----:B------:R-:W-:Y:S02]  /*15b30*/  IADD3 R8, P0, R44, R156, RZ ;  /* 0x0000009c2c087210 */ /* 0x000fe40007f1e0ff */
[----:B------:R-:W-:Y:S02]  /*15b40*/  ISETP.GE.AND P2, PT, R0, c[0x0][0x1d4], PT ;  /* 0x0000750000007a0c */ /* 0x000fe40003f46270 */
[----:B------:R-:W-:Y:S01]  /*15b50*/  IADD3 R0, R245, 0xc0, RZ ;  /* 0x000000c0f5007810 */ /* 0x000fe20007ffe0ff */
[----:B------:R-:W-:Y:S01]  /*15b60*/  IMAD.X R9, R4, 0x1, R133, P0 ;  /* 0x0000000104097824 */ /* 0x000fe200000e0685 */
[----:B------:R-:W-:-:S02]  /*15b70*/  IADD3 R10, P1, R44, R155, RZ ;  /* 0x0000009b2c0a7210 */ /* 0x000fc40007f3e0ff */
[----:B------:R-:W-:Y:S01]  /*15b80*/  ISETP.GE.AND P0, PT, R0, c[0x0][0x1d4], PT ;  /* 0x0000750000007a0c */ /* 0x000fe20003f06270 */
[----:B------:R-:W-:Y:S01]  /*15b90*/  IMAD.MOV.U32 R0, RZ, RZ, 0x1 ;  /* 0x00000001ff007424 */ /* 0x000fe200078e00ff */
[C---:B------:R-:W-:Y:S01]  /*15ba0*/  IADD3 R5, R245.reuse, 0x80, RZ ;  /* 0x00000080f5057810 */ /* 0x040fe20007ffe0ff */
[----:B------:R-:W-:Y:S01]  /*15bb0*/  IMAD.X R11, R4, 0x1, R132, P1 ;  /* 0x00000001040b7824 */ /* 0x000fe200008e0684 */
[----:B------:R-:W-:Y:S02]  /*15bc0*/  ISETP.GE.AND P3, PT, R245, c[0x0][0x1d4], PT ;  /* 0x00007500f5007a0c */ /* 0x000fe40003f66270 */
[----:B------:R2:W-:Y:S01]  /*15bd0*/  STL [R1], R0 ;  /* 0x0000000001007387 */ /* 0x0005e20000100800 */
[----:B------:R-:W-:Y:S02]  /*15be0*/  ISETP.GE.AND P1, PT, R5, c[0x0][0x1d4], PT ;  /* 0x0000750005007a0c */ /* 0x000fe40003f26270 */
[C---:B------:R-:W-:Y:S02]  /*15bf0*/  IADD3 R6, P5, R44.reuse, R157, RZ ;  /* 0x0000009d2c067210 */ /* 0x040fe40007fbe0ff */
[----:B------:R-:W-:Y:S01]  /*15c00*/  IADD3 R2, P4, R44, R158, RZ ;  /* 0x0000009e2c027210 */ /* 0x000fe20007f9e0ff */
[----:B------:R-:W-:Y:S01]  /*15c10*/  IMAD.MOV.U32 R44, RZ, RZ, R22 ;  /* 0x000000ffff2c7224 */ /* 0x000fe200078e0016 */
[----:B------:R-:W-:Y:S01]  /*15c20*/  SEL R5, RZ, 0x10, P3 ;  /* 0x00000010ff057807 */ /* 0x000fe20001800000 */
[C---:B------:R-:W-:Y:S01]  /*15c30*/  IMAD.X R7, R4.reuse, 0x1, R134, P5 ;  /* 0x0000000104077824 */ /* 0x040fe200028e0686 */
[----:B------:R-:W-:Y:S01]  /*15c40*/  SEL R14, RZ, 0x10, P2 ;  /* 0x00000010ff0e7807 */ /* 0x000fe20001000000 */
[----:B------:R-:W-:Y:S01]  /*15c50*/  IMAD.X R3, R4, 0x1, R152, P4 ;  /* 0x0000000104037824 */ /* 0x000fe200020e0698 */
[----:B------:R-:W-:Y:S01]  /*15c60*/  @!PT LDS RZ, [RZ] ;  /* 0x00000000fffff984 */ /* 0x000fe20000000800 */
[----:B------:R-:W-:Y:S01]  /*15c70*/  @!PT LDS RZ, [RZ] ;  /* 0x00000000fffff984 */ /* 0x000fe20000000800 */
[----:B------:R-:W-:Y:S01]  /*15c80*/  @!PT LDS RZ, [RZ] ;  /* 0x00000000fffff984 */ /* 0x000fe20000000800 */
[----:B------:R2:W-:Y:S01]  /*15c90*/  LDGSTS.E.BYPASS.LTC128B.128 [R243+0xc100], [R10.64], !P3 ;  /* 0x0c1000000af37fae */ /* 0x0005e2000d901d46 */
[----:B------:R-:W-:-:S02]  /*15ca0*/  SEL R13, RZ, 0x10, P1 ;  /* 0x00000010ff0d7807 */ /* 0x000fc40000800000 */
[----:B------:R-:W-:Y:S01]  /*15cb0*/  SEL R12, RZ, 0x10, P0 ;  /* 0x00000010ff0c7807 */ /* 0x000fe20000000000 */
[----:B------:R2:W-:Y:S04]  /*15cc0*/  LDGSTS.E.BYPASS.LTC128B.128 [R243+0xf100], [R8.64], !P2 ;  /* 0x0f10000008f37fae */ /* 0x0005e8000d101d46 */
[----:B------:R2:W-:Y:S04]  /*15cd0*/  LDGSTS.E.BYPASS.LTC128B.128 [R243+0x12100], [R6.64], !P1 ;  /* 0x1210000006f37fae */ /* 0x0005e8000c901d46 */
[----:B------:R3:W-:Y:S02]  /*15ce0*/  LDGSTS.E.BYPASS.LTC128B.128 [R243+0x15100], [R2.64], !P0 ;  /* 0x1510000002f37fae */ /* 0x0007e4000c101d46 */
[----:B---3--:R-:W-:Y:S01]  /*15cf0*/  IMAD.MOV.U32 R3, RZ, RZ, 0x181f ;  /* 0x0000181fff037424 */ /* 0x008fe200078e00ff */
[----:B------:R-:W-:-:S02]  /*15d00*/  MOV R2, 0x15d20 ;  /* 0x00015d2000027802 */ /* 0x000fc40000000f00 */
[----:B-12---:R-:W-:Y:S05]  /*15d10*/  CALL.REL.NOINC `($__internal_8_$__cuda_sm70_shflsync_idx_p) ;  /* 0x00002b0000007944 */ /* 0x006fea0003c00000 */
[----:B------:R-:W-:Y:S01]  /*15d20*/  MOV R2, 0x1 ;  /* 0x0000000100027802 */ /* 0x000fe20000000f00 */
[----:B-----5:R-:W-:Y:S01]  /*15d30*/  IMAD.MOV.U32 R0, RZ, RZ, R44 ;  /* 0x000000ffff007224 */ /* 0x020fe200078e002c */
[----:B------:R-:W-:Y:S01]  /*15d40*/  MOV R3, 0x181f ;  /* 0x0000181f00037802 */ /* 0x000fe20000000f00 */
[----:B------:R-:W-:-:S02]  /*15d50*/  IMAD.MOV.U32 R44, RZ, RZ, R23 ;  /* 0x000000ffff2c7224 */ /* 0x000fc400078e0017 */
[----:B------:R2:W-:Y:S02]  /*15d60*/  STL [R1], R2 ;  /* 0x0000000201007387 */ /* 0x0005e40000100800 */
[----:B--2---:R-:W-:Y:S02]  /*15d70*/  MOV R2, 0x15d90 ;  /* 0x00015d9000027802 */ /* 0x004fe40000000f00 */
[----:B-1----:R-:W-:Y:S05]  /*15d80*/  CALL.REL.NOINC `($__internal_8_$__cuda_sm70_shflsync_idx_p) ;  /* 0x00002a9000007944 */ /* 0x002fea0003c00000 */
[----:B------:R-:W-:Y:S02]  /*15d90*/  IADD3 R10, -R5, 0x10, RZ ;  /* 0x00000010050a7810 */ /* 0x000fe40007ffe1ff */
[----:B------:R-:W-:Y:S02]  /*15da0*/  IADD3 R2, -R14, 0x10, RZ ;  /* 0x000000100e027810 */ /* 0x000fe40007ffe1ff */
[----:B------:R-:W-:Y:S02]  /*15db0*/  LOP3.LUT R10, R10, 0xf, RZ, 0xc0, !PT ;  /* 0x0000000f0a0a7812 */ /* 0x000fe400078ec0ff */
[----:B------:R-:W-:Y:S02]  /*15dc0*/  IADD3 R6, -R13, 0x10, RZ ;  /* 0x000000100d067810 */ /* 0x000fe40007ffe1ff */
[----:B------:R-:W-:-:S02]  /*15dd0*/  IADD3 R3, -R12, 0x10, RZ ;  /* 0x000000100c037810 */ /* 0x000fc40007ffe1ff */
[----:B------:R-:W-:Y:S02]  /*15de0*/  LOP3.LUT R2, R2, 0xf, RZ, 0xc0, !PT ;  /* 0x0000000f02027812 */ /* 0x000fe400078ec0ff */
[-C--:B------:R-:W-:Y:S02]  /*15df0*/  IADD3 R10, P1, P0, R10, R44.reuse, R155 ;  /* 0x0000002c0a0a7210 */ /* 0x080fe4000783e09b */
[----:B------:R-:W-:Y:S02]  /*15e00*/  LOP3.LUT R6, R6, 0xf, RZ, 0xc0, !PT ;  /* 0x0000000f06067812 */ /* 0x000fe400078ec0ff */
[----:B------:R-:W-:Y:S02]  /*15e10*/  LOP3.LUT R3, R3, 0xf, RZ, 0xc0, !PT ;  /* 0x0000000f03037812 */ /* 0x000fe400078ec0ff */
[----:B------:R-:W-:Y:S02]  /*15e20*/  IADD3 R8, P5, P4, R2, R44, R156 ;  /* 0x0000002c02087210 */ /* 0x000fe40007cbe09c */
[----:B-----5:R-:W-:-:S02]  /*15e30*/  IADD3.X R11, RZ, R0, R132, P1, P0 ;  /* 0x00000000ff0b7210 */ /* 0x020fc40000fe0484 */
[-C--:B------:R-:W-:Y:S02]  /*15e40*/  IADD3 R6, P3, P2, R6, R44.reuse, R157 ;  /* 0x0000002c06067210 */ /* 0x080fe40007a7e09d */
[----:B------:R-:W-:Y:S01]  /*15e50*/  IADD3 R2, P1, P0, R3, R44, R158 ;  /* 0x0000002c03027210 */ /* 0x000fe2000783e09e */
[----:B------:R-:W-:Y:S01]  /*15e60*/  IMAD.MOV.U32 R44, RZ, RZ, R22 ;  /* 0x000000ffff2c7224 */ /* 0x000fe200078e0016 */
[-C--:B------:R-:W-:Y:S02]  /*15e70*/  IADD3.X R9, RZ, R0.reuse, R133, P5, P4 ;  /* 0x00000000ff097210 */ /* 0x080fe40002fe8485 */
[-C--:B------:R-:W-:Y:S02]  /*15e80*/  IADD3.X R7, RZ, R0.reuse, R134, P3, P2 ;  /* 0x00000000ff077210 */ /* 0x080fe40001fe4486 */
[----:B------:R-:W-:Y:S01]  /*15e90*/  IADD3.X R3, RZ, R0, R152, P1, P0 ;  /* 0x00000000ff037210 */ /* 0x000fe20000fe0498 */
[----:B------:R-:W-:Y:S01]  /*15ea0*/  IMAD.MOV.U32 R0, RZ, RZ, 0x2 ;  /* 0x00000002ff007424 */ /* 0x000fe200078e00ff */
[----:B------:R-:W-:-:S02]  /*15eb0*/  ISETP.NE.U32.AND P3, PT, R5, RZ, PT ;  /* 0x000000ff0500720c */ /* 0x000fc40003f65070 */
[----:B------:R-:W-:Y:S02]  /*15ec0*/  ISETP.NE.U32.AND P2, PT, R14, RZ, PT ;  /* 0x000000ff0e00720c */ /* 0x000fe40003f45070 */
[----:B------:R2:W-:Y:S01]  /*15ed0*/  STL [R1], R0 ;  /* 0x0000000001007387 */ /* 0x0005e20000100800 */
[----:B------:R-:W-:Y:S02]  /*15ee0*/  ISETP.NE.U32.AND P1, PT, R13, RZ, PT ;  /* 0x000000ff0d00720c */ /* 0x000fe40003f25070 */
[----:B------:R-:W-:-:S06]  /*15ef0*/  ISETP.NE.U32.AND P0, PT, R12, RZ, PT ;  /* 0x000000ff0c00720c */ /* 0x000fcc0003f05070 */
[----:B------:R-:W-:Y:S01]  /*15f00*/  @!PT LDS RZ, [RZ] ;  /* 0x00000000fffff984 */ /* 0x000fe20000000800 */
[----:B------:R-:W-:Y:S01]  /*15f10*/  @!PT LDS RZ, [RZ] ;  /* 0x00000000fffff984 */ /* 0x000fe20000000800 */
[----:B------:R-:W-:Y:S01]  /*15f20*/  @!PT LDS RZ, [RZ] ;  /* 0x00000000fffff984 */ /* 0x000fe20000000800 */
[----:B------:R2:W-:Y:S04]  /*15f30*/  LDGSTS.E.BYPASS.LTC128B.128.ZFILL [R243+0xd100], [R10.64], P3 ;  /* 0x0d1000000af37fae */ /* 0x0005e80009941d46 */
[----:B------:R2:W-:Y:S04]  /*15f40*/  LDGSTS.E.BYPASS.LTC128B.128.ZFILL [R243+0x10100], [R8.64], P2 ;  /* 0x1010000008f37fae */ /* 0x0005e80009141d46 */
[----:B------:R2:W-:Y:S04]  /*15f50*/  LDGSTS.E.BYPASS.LTC128B.128.ZFILL [R243+0x13100], [R6.64], P1 ;  /* 0x1310000006f37fae */ /* 0x0005e80008941d46 */
[----:B------:R3:W-:Y:S02]  /*15f60*/  LDGSTS.E.BYPASS.LTC128B.128.ZFILL [R243+0x16100], [R2.64], P0 ;  /* 0x1610000002f37fae */ /* 0x0007e40008141d46 */
[----:B---3--:R-:W-:Y:S01]  /*15f70*/  IMAD.MOV.U32 R3, RZ, RZ, 0x181f ;  /* 0x0000181fff037424 */ /* 0x008fe200078e00ff */
[----:B------:R-:W-:-:S02]  /*15f80*/  MOV R2, 0x15fa0 ;  /* 0x00015fa000027802 */ /* 0x000fc40000000f00 */
[----:B-12---:R-:W-:Y:S05]  /*15f90*/  CALL.REL.NOINC `($__internal_8_$__cuda_sm70_shflsync_idx_p) ;  /* 0x0000288000007944 */ /* 0x006fea0003c00000 */
        /* <DEDUP_REMOVED lines=9> */
.L_x_1474:
[----:B------:R1:W-:Y:S01]  /*16030*/  STL [R1], RZ ;  /* 0x000000ff01007387 */ /* 0x0003e20000100800 */
[----:B------:R-:W-:Y:S01]  /*16040*/  IMAD.MOV.U32 R44, RZ, RZ, R4 ;  /* 0x000000ffff2c7224 */ /* 0x000fe200078e0004 */
[----:B------:R-:W-:-:S02]  /*16050*/  MOV R3, 0x1c1f ;  /* 0x00001c1f00037802 */ /* 0x000fc40000000f00 */
[----:B------:R-:W-:Y:S02]  /*16060*/  MOV R2, 0x16080 ;  /* 0x0001608000027802 */ /* 0x000fe40000000f00 */
[----:B-1----:R-:W-:Y:S05]  /*16070*/  CALL.REL.NOINC `($__internal_8_$__cuda_sm70_shflsync_idx_p) ;  /* 0x000027a000007944 */ /* 0x002fea0003c00000 */
[----:B-----5:R-:W-:Y:S01]  /*16080*/  MOV R0, R44 ;  /* 0x0000002c00007202 */ /* 0x020fe20000000f00 */
[----:B-1----:R-:W-:Y:S05]  /*16090*/  BRA `(.L_x_1536) ;  /* 0xfffeeba000007947 */ /* 0x002fea000383ffff */
.L_x_1475:
[----:B------:R-:W-:Y:S01]  /*160a0*/  MOV R0, 0x1 ;  /* 0x0000000100007802 */ /* 0x000fe20000000f00 */
[----:B------:R-:W-:Y:S01]  /*160b0*/  IMAD.MOV.U32 R44, RZ, RZ, R4 ;  /* 0x000000ffff2c7224 */ /* 0x000fe200078e0004 */
[----:B------:R-:W-:Y:S01]  /*160c0*/  MOV R2, 0x16100 ;  /* 0x0001610000027802 */ /* 0x000fe20000000f00 */
[----:B------:R-:W-:Y:S02]  /*160d0*/  IMAD.MOV.U32 R3, RZ, RZ, 0x1c1f ;  /* 0x00001c1fff037424 */ /* 0x000fe400078e00ff */
[----:B------:R2:W-:Y:S04]  /*160e0*/  STL [R1], R0 ;  /* 0x0000000001007387 */ /* 0x0005e80000100800 */
[----:B-12---:R-:W-:Y:S05]  /*160f0*/  CALL.REL.NOINC `($__internal_8_$__cuda_sm70_shflsync_idx_p) ;  /* 0x0000272000007944 */ /* 0x006fea0003c00000 */
        /* <DEDUP_REMOVED lines=89> */
[----:B------:R-:W-:Y:S01]  /*16690*/  ISETP.GT.AND P0, PT, R0, 0x59, PT ;  /* 0x000000590000780c */ /* 0x000fe20003f04270 */
[----:B------:R-:W-:Y:S01]  /*166a0*/  IMAD.MOV.U32 R0, RZ, RZ, 0x2 ;  /* 0x00000002ff007424 */ /* 0x000fe200078e00ff */
[----:B------:R-:W-:Y:S02]  /*166b0*/  FSEL R249, R31, -INF , P1 ;  /* 0xff8000001ff97808 */ /* 0x000fe40000800000 */
[----:B------:R-:W-:-:S02]  /*166c0*/  FMNMX.FTZ R5, R250, R5, !PT ;  /* 0x00000005fa057209 */ /* 0x000fc40007810000 */
[----:B------:R-:W-:Y:S02]  /*166d0*/  FMNMX.FTZ R132, R237, R132, !PT ;  /* 0x00000084ed847209 */ /* 0x000fe40007810000 */
[----:B------:R-:W-:Y:S02]  /*166e0*/  FSEL R248, R30, -INF , P0 ;  /* 0xff8000001ef87808 */ /* 0x000fe40000000000 */
[----:B------:R-:W-:Y:S01]  /*166f0*/  FMNMX.FTZ R5, R249, R5, !PT ;  /* 0x00000005f9057209 */ /* 0x000fe20007810000 */
[----:B------:R-:W-:Y:S01]  /*16700*/  IMAD.MOV.U32 R4, RZ, RZ, R132 ;  /* 0x000000ffff047224 */ /* 0x000fe200078e0084 */
[----:B------:R-:W-:Y:S02]  /*16710*/  MOV R2, 0x16740 ;  /* 0x0001674000027802 */ /* 0x000fe40000000f00 */
[----:B------:R-:W-:Y:S02]  /*16720*/  FMNMX.FTZ R5, R248, R5, !PT ;  /* 0x00000005f8057209 */ /* 0x000fe40007810000 */
[----:B-1----:R-:W-:Y:S05]  /*16730*/  CALL.REL.NOINC `($__internal_7_$__cuda_sm70_shflsync_bfly_p) ;  /* 0x0000208000007944 */ /* 0x002fea0003c00000 */
[----:B------:R-:W-:Y:S01]  /*16740*/  FMNMX.FTZ R132, R132, R0, !PT ;  /* 0x0000000084847209 */ /* 0x000fe20007810000 */
[----:B------:R-:W-:Y:S01]  /*16750*/  IMAD.MOV.U32 R0, RZ, RZ, 0x1 ;  /* 0x00000001ff007424 */ /* 0x000fe200078e00ff */
[----:B------:R-:W-:-:S03]  /*16760*/  MOV R2, 0x16790 ;  /* 0x0001679000027802 */ /* 0x000fc60000000f00 */
[----:B------:R-:W-:Y:S02]  /*16770*/  IMAD.MOV.U32 R4, RZ, RZ, R132 ;  /* 0x000000ffff047224 */ /* 0x000fe400078e0084 */
[----:B------:R-:W-:Y:S05]  /*16780*/  CALL.REL.NOINC `($__internal_7_$__cuda_sm70_shflsync_bfly_p) ;  /* 0x0000203000007944 */ /* 0x000fea0003c00000 */
[----:B------:R-:W-:Y:S01]  /*16790*/  FMNMX.FTZ R132, R132, R0, !PT ;  /* 0x0000000084847209 */ /* 0x000fe20007810000 */
[----:B------:R-:W-:Y:S01]  /*167a0*/  IMAD.MOV.U32 R4, RZ, RZ, R5 ;  /* 0x000000ffff047224 */ /* 0x000fe200078e0005 */
[----:B------:R-:W-:Y:S01]  /*167b0*/  MOV R2, 0x167e0 ;  /* 0x000167e000027802 */ /* 0x000fe20000000f00 */
[----:B------:R-:W-:Y:S02]  /*167c0*/  IMAD.MOV.U32 R0, RZ, RZ, 0x2 ;  /* 0x00000002ff007424 */ /* 0x000fe400078e00ff */
[----:B------:R-:W-:Y:S05]  /*167d0*/  CALL.REL.NOINC `($__internal_7_$__cuda_sm70_shflsync_bfly_p) ;  /* 0x00001fe000007944 */ /* 0x000fea0003c00000 */
[----:B------:R-:W-:Y:S01]  /*167e0*/  FMNMX.FTZ R4, R5, R0, !PT ;  /* 0x0000000005047209 */ /* 0x000fe20007810000 */
[----:B------:R-:W-:Y:S01]  /*167f0*/  IMAD.MOV.U32 R0, RZ, RZ, 0x1 ;  /* 0x00000001ff007424 */ /* 0x000fe200078e00ff */
[----:B------:R-:W-:Y:S02]  /*16800*/  MOV R2, 0x16820 ;  /* 0x0001682000027802 */ /* 0x000fe40000000f00 */
[----:B------:R-:W-:Y:S05]  /*16810*/  CALL.REL.NOINC `($__internal_7_$__cuda_sm70_shflsync_bfly_p) ;  /* 0x00001fa000007944 */ /* 0x000fea0003c00000 */
[----:B------:R-:W-:Y:S01]  /*16820*/  MOV R12, R0 ;  /* 0x00000000000c7202 */ /* 0x000fe20000000f00 */
[----:B------:R-:W-:Y:S05]  /*16830*/  BRA `(.L_x_1537) ;  /* 0xfffeedb000007947 */ /* 0x000fea000383ffff */
.L_x_1479:
[----:B------:R-:W-:Y:S01]  /*16840*/  MOV R3, 0x181f ;  /* 0x0000181f00037802 */ /* 0x000fe20000000f00 */
[----:B------:R2:W-:Y:S01]  /*16850*/  STL [R1], RZ ;  /* 0x000000ff01007387 */ /* 0x0005e20000100800 */
[----:B------:R-:W-:Y:S01]  /*16860*/  MOV R2, 0x16890 ;  /* 0x0001689000027802 */ /* 0x000fe20000000f00 */
[----:B------:R-:W-:Y:S02]  /*16870*/  IMAD.MOV.U32 R44, RZ, RZ, R5 ;  /* 0x000000ffff2c7224 */ /* 0x000fe400078e0005 */
[----:B-12---:R-:W-:Y:S05]  /*16880*/  CALL.REL.NOINC `($__internal_8_$__cuda_sm70_shflsync_idx_p) ;  /* 0x00001f9000007944 */ /* 0x006fea0003c00000 */
[----:B-----5:R-:W-:Y:S01]  /*16890*/  MOV R4, R44 ;  /* 0x0000002c00047202 */ /* 0x020fe20000000f00 */
[----:B-1----:R-:W-:-:S05]  /*168a0*/  BRA `(.L_x_1538) ;  /* 0xffff167000007947 */ /* 0x002fca000383ffff */
.L_x_1480:
[----:B------:R-:W-:Y:S01]  /*168b0*/  MOV R3, 0x181f ;  /* 0x0000181f00037802 */ /* 0x000fe20000000f00 */
[----:B------:R4:W-:Y:S01]  /*168c0*/  STL [R1], RZ ;  /* 0x000000ff01007387 */ /* 0x0009e20000100800 */
[----:B------:R-:W-:Y:S01]  /*168d0*/  MOV R2, 0x16900 ;  /* 0x0001690000027802 */ /* 0x000fe20000000f00 */
[----:B------:R-:W-:Y:S02]  /*168e0*/  IMAD.MOV.U32 R44, RZ, RZ, R6 ;  /* 0x000000ffff2c7224 */ /* 0x000fe400078e0006 */
[----:B-1234-:R-:W-:Y:S05]  /*168f0*/  CALL.REL.NOINC `($__internal_8_$__cuda_sm70_shflsync_idx_p) ;  /* 0x00001f2000007944 */ /* 0x01efea0003c00000 */
[C---:B------:R-:W-:Y:S02]  /*16900*/  ISETP.GE.AND P3, PT, R245.reuse, c[0x0][0x1d4], PT ;  /* 0x00007500f5007a0c */ /* 0x040fe40003f66270 */
[C---:B-----5:R-:W-:Y:S02]  /*16910*/  IADD3 R0, R245.reuse, 0x40, RZ ;  /* 0x00000040f5007810 */ /* 0x060fe40007ffe0ff */
[----:B------:R-:W-:Y:S02]  /*16920*/  IADD3 R20, P0, R44, R28, RZ ;  /* 0x0000001c2c147210 */ /* 0x000fe40007f1e0ff */
[----:B------:R-:W-:Y:S02]  /*16930*/  ISETP.GE.AND P2, PT, R0, c[0x0][0x1d4], PT ;  /* 0x0000750000007a0c */ /* 0x000fe40003f46270 */
[C---:B------:R-:W-:Y:S01]  /*16940*/  IADD3 R0, R245.reuse, 0x80, RZ ;  /* 0x00000080f5007810 */ /* 0x040fe20007ffe0ff */
[----:B------:R-:W-:Y:S01]  /*16950*/  IMAD.X R21, R4, 0x1, R7, P0 ;  /* 0x0000000104157824 */ /* 0x000fe200000e0607 */
[----:B------:R-:W-:Y:S02]  /*16960*/  IADD3 R2, P0, R44, R29, RZ ;  /* 0x0000001d2c027210 */ /* 0x000fe40007f1e0ff */
[----:B------:R-:W-:Y:S02]  /*16970*/  ISETP.GE.AND P1, PT, R0, c[0x0][0x1d4], PT ;  /* 0x0000750000007a0c */ /* 0x000fe40003f26270 */
[----:B------:R-:W-:Y:S01]  /*16980*/  @!PT LDS RZ, [RZ] ;  /* 0x00000000fffff984 */ /* 0x000fe20000000800 */
[----:B------:R-:W-:Y:S01]  /*16990*/  @!PT LDS RZ, [RZ] ;  /* 0x00000000fffff984 */ /* 0x000fe20000000800 */
[----:B------:R-:W-:Y:S01]  /*169a0*/  @!PT LDS RZ, [RZ] ;  /* 0x00000000fffff984 */ /* 0x000fe20000000800 */
[----:B------:R2:W-:Y:S01]  /*169b0*/  LDGSTS.E.BYPASS.LTC128B.128 [R243+0x100], [R20.64], !P3 ;  /* 0x0010000014f37fae */ /* 0x0005e2000d901d46 */
[----:B------:R-:W-:Y:S01]  /*169c0*/  IADD3 R0, R245, 0xc0, RZ ;  /* 0x000000c0f5007810 */ /* 0x000fe20007ffe0ff */
[----:B------:R-:W-:Y:S01]  /*169d0*/  IMAD.X R3, R4, 0x1, R12, P0 ;  /* 0x0000000104037824 */ /* 0x000fe200000e060c */
[----:B------:R-:W-:Y:S02]  /*169e0*/  SEL R15, RZ, 0x10, P3 ;  /* 0x00000010ff0f7807 */ /* 0x000fe40001800000 */
[----:B------:R-:W-:Y:S02]  /*169f0*/  SEL R23, RZ, 0x10, P1 ;  /* 0x00000010ff177807 */ /* 0x000fe40000800000 */
[----:B------:R3:W-:Y:S01]  /*16a00*/  LDGSTS.E.BYPASS.LTC128B.128 [R243+0x3100], [R2.64], !P2 ;  /* 0x0310000002f37fae */ /* 0x0007e2000d101d46 */
[----:B--2---:R-:W-:Y:S02]  /*16a10*/  SEL R20, RZ, 0x10, P2 ;  /* 0x00000010ff147807 */ /* 0x004fe40001000000 */
[----:B---3--:R-:W-:Y:S05]  /*16a20*/  IADD3 R2, P0, R44, R30, RZ ;  /* 0x0000001e2c027210 */ /* 0x008fea0007f1e0ff */
[----:B------:R-:W-:Y:S05]  /*16a30*/  IMAD.X R3, R4, 0x1, R13, P0 ;  /* 0x0000000104037824 */ /* 0x000fea00000e060d */
[----:B------:R2:W-:Y:S02]  /*16a40*/  LDGSTS.E.BYPASS.LTC128B.128 [R243+0x6100], [R2.64], !P1 ;  /* 0x0610000002f37fae */ /* 0x0005e4000c901d46 */
[----:B--2---:R-:W-:Y:S01]  /*16a50*/  IADD3 R2, P0, R44, R31, RZ ;  /* 0x0000001f2c027210 */ /* 0x004fe20007f1e0ff */
[----:B------:R-:W-:Y:S04]  /*16a60*/  IMAD.MOV.U32 R44, RZ, RZ, R5 ;  /* 0x000000ffff2c7224 */ /* 0x000fe800078e0005 */
[----:B------:R-:W-:Y:S01]  /*16a70*/  IMAD.X R3, R4, 0x1, R14, P0 ;  /* 0x0000000104037824 */ /* 0x000fe200000e060e */
[----:B------:R-:W-:Y:S01]  /*16a80*/  ISETP.GE.AND P0, PT, R0, c[0x0][0x1d4], PT ;  /* 0x0000750000007a0c */ /* 0x000fe20003f06270 */
[----:B------:R-:W-:Y:S03]  /*16a90*/  IMAD.MOV.U32 R0, RZ, RZ, 0x1 ;  /* 0x00000001ff007424 */ /* 0x000fe600078e00ff */
[----:B------:R-:W-:Y:S02]  /*16aa0*/  SEL R22, RZ, 0x10, P0 ;  /* 0x00000010ff167807 */ /* 0x000fe40000000000 */
[----:B------:R2:W-:Y:S07]  /*16ab0*/  STL [R1], R0 ;  /* 0x0000000001007387 */ /* 0x0005ee0000100800 */
[----:B------:R3:W-:Y:S02]  /*16ac0*/  LDGSTS.E.BYPASS.LTC128B.128 [R243+0x9100], [R2.64], !P0 ;  /* 0x0910000002f37fae */ /* 0x0007e4000c101d46 */
[----:B---3--:R-:W-:Y:S01]  /*16ad0*/  MOV R2, 0x16b00 ;  /* 0x00016b0000027802 */ /* 0x008fe20000000f00 */
[----:B------:R-:W-:Y:S02]  /*16ae0*/  IMAD.MOV.U32 R3, RZ, RZ, 0x181f ;  /* 0x0000181fff037424 */ /* 0x000fe400078e00ff */
[----:B-12---:R-:W-:Y:S05]  /*16af0*/  CALL.REL.NOINC `($__internal_8_$__cuda_sm70_shflsync_idx_p) ;  /* 0x00001d2000007944 */ /* 0x006fea0003c00000 */
[----:B------:R-:W-:Y:S01]  /*16b00*/  MOV R2, 0x1 ;  /* 0x0000000100027802 */ /* 0x000fe20000000f00 */
[----:B-----5:R-:W-:Y:S01]  /*16b10*/  IMAD.MOV.U32 R0, RZ, RZ, R44 ;  /* 0x000000ffff007224 */ /* 0x020fe200078e002c */
[----:B------:R-:W-:Y:S01]  /*16b20*/  MOV R3, 0x181f ;  /* 0x0000181f00037802 */ /* 0x000fe20000000f00 */
[----:B------:R-:W-:Y:S02]  /*16b30*/  IMAD.MOV.U32 R44, RZ, RZ, R6 ;  /* 0x000000ffff2c7224 */ /* 0x000fe400078e0006 */
[----:B------:R2:W-:Y:S02]  /*16b40*/  STL [R1], R2 ;  /* 0x0000000201007387 */ /* 0x0005e40000100800 */
[----:B--2---:R-:W-:Y:S02]  /*16b50*/  MOV R2, 0x16b70 ;  /* 0x00016b7000027802 */ /* 0x004fe40000000f00 */
[----:B-1----:R-:W-:Y:S05]  /*16b60*/  CALL.REL.NOINC `($__internal_8_$__cuda_sm70_shflsync_idx_p) ;  /* 0x00001cb000007944 */ /* 0x002fea0003c00000 */
[C---:B------:R-:W-:Y:S02]  /*16b70*/  IADD3 R2, -R15.reuse, 0x10, RZ ;  /* 0x000000100f027810 */ /* 0x040fe40007ffe1ff */
[----:B------:R-:W-:Y:S02]  /*16b80*/  ISETP.NE.U32.AND P2, PT, R15, RZ, PT ;  /* 0x000000ff0f00720c */ /* 0x000fe40003f45070 */
[----:B------:R-:W-:Y:S04]  /*16b90*/  LOP3.LUT R2, R2, 0xf, RZ, 0xc0, !PT ;  /* 0x0000000f02027812 */ /* 0x000fe800078ec0ff */
[----:B------:R-:W-:Y:S04]  /*16ba0*/  IADD3 R2, P1, P0, R2, R44, R28 ;  /* 0x0000002c02027210 */ /* 0x000fe8000783e01c */
[----:B-----5:R-:W-:Y:S05]  /*16bb0*/  IADD3.X R3, RZ, R0, R7, P1, P0 ;  /* 0x00000000ff037210 */ /* 0x020fea0000fe0407 */
[----:B------:R-:W-:Y:S01]  /*16bc0*/  @!PT LDS RZ, [RZ] ;  /* 0x00000000fffff984 */ /* 0x000fe20000000800 */
[----:B------:R-:W-:Y:S01]  /*16bd0*/  @!PT LDS RZ, [RZ] ;  /* 0x00000000fffff984 */ /* 0x000fe20000000800 */
[----:B------:R-:W-:Y:S01]  /*16be0*/  @!PT LDS RZ, [RZ] ;  /* 0x00000000fffff984 */ /* 0x000fe20000000800 */
[----:B------:R2:W-:Y:S01]  /*16bf0*/  LDGSTS.E.BYPASS.LTC128B.128.ZFILL [R243+0x1100], [R2.64], P2 ;  /* 0x0110000002f37fae */ /* 0x0005e20009141d46 */
[C---:B------:R-:W-:Y:S02]  /*16c00*/  ISETP.NE.U32.AND P2, PT, R20.reuse, RZ, PT ;  /* 0x000000ff1400720c */ /* 0x040fe40003f45070 */
[----:B--2---:R-:W-:Y:S04]  /*16c10*/  IADD3 R2, -R20, 0x10, RZ ;  /* 0x0000001014027810 */ /* 0x004fe80007ffe1ff */
[----:B------:R-:W-:Y:S04]  /*16c20*/  LOP3.LUT R2, R2, 0xf, RZ, 0xc0, !PT ;  /* 0x0000000f02027812 */ /* 0x000fe800078ec0ff */
[----:B------:R-:W-:Y:S04]  /*16c30*/  IADD3 R2, P1, P0, R2, R44, R29 ;  /* 0x0000002c02027210 */ /* 0x000fe8000783e01d */
[----:B------:R-:W-:Y:S05]  /*16c40*/  IADD3.X R3, RZ, R0, R12, P1, P0 ;  /* 0x00000000ff037210 */ /* 0x000fea0000fe040c */
        /* <DEDUP_REMOVED lines=10> */
[----:B------:R-:W-:Y:S01]  /*16cf0*/  IADD3 R2, P1, P0, R2, R44, R31 ;  /* 0x0000002c02027210 */ /* 0x000fe2000783e01f */
[----:B------:R-:W-:Y:S03]  /*16d00*/  IMAD.MOV.U32 R44, RZ, RZ, R5 ;  /* 0x000000ffff2c7224 */ /* 0x000fe600078e0005 */
[----:B------:R-:W-:Y:S01]  /*16d10*/  IADD3.X R3, RZ, R0, R14, P1, P0 ;  /* 0x00000000ff037210 */ /* 0x000fe20000fe040e */
[----:B------:R-:W-:Y:S04]  /*16d20*/  IMAD.MOV.U32 R0, RZ, RZ, 0x2 ;  /* 0x00000002ff007424 */ /* 0x000fe800078e00ff */
[----:B------:R2:W-:Y:S04]  /*16d30*/  LDGSTS.E.BYPASS.LTC128B.128.ZFILL [R243+0xa100], [R2.64], P2 ;  /* 0x0a10000002f37fae */ /* 0x0005e80009141d46 */
[----:B------:R3:W-:Y:S01]  /*16d40*/  STL [R1], R0 ;  /* 0x0000000001007387 */ /* 0x0007e20000100800 */
[----:B--2---:R-:W-:Y:S01]  /*16d50*/  MOV R2, 0x16d80 ;  /* 0x00016d8000027802 */ /* 0x004fe20000000f00 */
[----:B------:R-:W-:Y:S02]  /*16d60*/  IMAD.MOV.U32 R3, RZ, RZ, 0x181f ;  /* 0x0000181fff037424 */ /* 0x000fe400078e00ff */
[----:B-1-3--:R-:W-:Y:S05]  /*16d70*/  CALL.REL.NOINC `($__internal_8_$__cuda_sm70_shflsync_idx_p) ;  /* 0x00001aa000007944 */ /* 0x00afea0003c00000 */
        /* <DEDUP_REMOVED lines=8> */
[----:B-1----:R-:W-:-:S05]  /*16e00*/  BRA `(.L_x_1539) ;  /* 0xffff13a000007947 */ /* 0x002fca000383ffff */
.L_x_1483:
[----:B------:R-:W-:Y:S01]  /*16e10*/  MOV R3, 0x181f ;  /* 0x0000181f00037802 */ /* 0x000fe20000000f00 */
[----:B------:R2:W-:Y:S01]  /*16e20*/  STL [R1], RZ ;  /* 0x000000ff01007387 */ /* 0x0005e20000100800 */
[----:B------:R-:W-:Y:S01]  /*16e30*/  MOV R2, 0x16e60 ;  /* 0x00016e6000027802 */ /* 0x000fe20000000f00 */
[----:B------:R-:W-:Y:S02]  /*16e40*/  IMAD.MOV.U32 R44, RZ, RZ, R5 ;  /* 0x000000ffff2c7224 */ /* 0x000fe400078e0005 */
[----:B-12---:R-:W-:Y:S05]  /*16e50*/  CALL.REL.NOINC `($__internal_8_$__cuda_sm70_shflsync_idx_p) ;  /* 0x000019c000007944 */ /* 0x006fea0003c00000 */
[----:B-----5:R-:W-:Y:S01]  /*16e60*/  MOV R4, R44 ;  /* 0x0000002c00047202 */ /* 0x020fe20000000f00 */
[----:B-1----:R-:W-:-:S05]  /*16e70*/  BRA `(.L_x_1540) ;  /* 0xffff30f000007947 */ /* 0x002fca000383ffff */
.L_x_1484:
        /* <DEDUP_REMOVED lines=86> */
.L_x_1485:
[----:B------:R-:W-:Y:S01]  /*173e0*/  MOV R3, 0x1c1f ;  /* 0x00001c1f00037802 */ /* 0x000fe20000000f00 */
[----:B------:R2:W-:Y:S01]  /*173f0*/  STL [R1], RZ ;  /* 0x000000ff01007387 */ /* 0x0005e20000100800 */
[----:B------:R-:W-:Y:S01]  /*17400*/  MOV R2, 0x17430 ;  /* 0x0001743000027802 */ /* 0x000fe20000000f00 */
[----:B------:R-:W-:Y:S02]  /*17410*/  IMAD.MOV.U32 R44, RZ, RZ, R4 ;  /* 0x000000ffff2c7224 */ /* 0x000fe400078e0004 */
[----:B-12---:R-:W-:Y:S05]  /*17420*/  CALL.REL.NOINC `($__internal_8_$__cuda_sm70_shflsync_idx_p) ;  /* 0x000013f000007944 */ /* 0x006fea0003c00000 */
[----:B-----5:R-:W-:Y:S01]  /*17430*/  MOV R0, R44 ;  /* 0x0000002c00007202 */ /* 0x020fe20000000f00 */
[----:B-1----:R-:W-:-:S05]  /*17440*/  BRA `(.L_x_1542) ;  /* 0xffff308000007947 */ /* 0x002fca000383ffff */
.L_x_1486:
[----:B------:R-:W-:Y:S01]  /*17450*/  MOV R0, 0x1 ;  /* 0x0000000100007802 */ /* 0x000fe20000000f00 */
[----:B------:R-:W-:Y:S01]  /*17460*/  IMAD.MOV.U32 R44, RZ, RZ, R4 ;  /* 0x000000ffff2c7224 */ /* 0x000fe200078e0004 */
[----:B------:R-:W-:Y:S01]  /*17470*/  MOV R2, 0x174b0 ;  /* 0x000174b000027802 */ /* 0x000fe20000000f00 */
[----:B------:R-:W-:Y:S02]  /*17480*/  IMAD.MOV.U32 R3, RZ, RZ, 0x1c1f ;  /* 0x00001c1fff037424 */ /* 0x000fe400078e00ff */
[----:B------:R1:W-:Y:S04]  /*17490*/  STL [R1], R0 ;  /* 0x0000000001007387 */ /* 0x0003e80000100800 */
[----:B-12---:R-:W-:Y:S05]  /*174a0*/  CALL.REL.NOINC `($__internal_8_$__cuda_sm70_shflsync_idx_p) ;  /* 0x0000137000007944 */ /* 0x006fea0003c00000 */
[----:B-----5:R-:W-:Y:S01]  /*174b0*/  FMNMX.FTZ R0, R6, R133, !PT ;  /* 0x0000008506007209 */ /* 0x020fe20007810000 */
[----:B------:R-:W-:Y:S03]  /*174c0*/  IMAD.IADD R44, R5, 0x1, R44 ;  /* 0x00000001052c7824 */ /* 0x000fe600078e022c */
        /* <DEDUP_REMOVED lines=82> */
[----:B------:R-:W-:Y:S02]  /*179f0*/  ISETP.GT.AND P1, PT, R44, 0x58, PT ;  /* 0x000000582c00780c */ /* 0x000fe40003f24270 */
[----:B------:R-:W-:Y:S01]  /*17a00*/  FMNMX.FTZ R4, R213, R0, !PT ;  /* 0x00000000d5047209 */ /* 0x000fe20007810000 */
[----:B------:R-:W-:Y:S01]  /*17a10*/  IMAD.MOV.U32 R0, RZ, RZ, 0x2 ;  /* 0x00000002ff007424 */ /* 0x000fe200078e00ff */
[----:B------:R-:W-:Y:S02]  /*17a20*/  FSEL R235, R47, -INF , P2 ;  /* 0xff8000002feb7808 */ /* 0x000fe40001000000 */
[----:B------:R-:W-:Y:S02]  /*17a30*/  FMNMX.FTZ R13, R236, R13, !PT ;  /* 0x0000000dec0d7209 */ /* 0x000fe40007810000 */
[----:B------:R-:W-:Y:S02]  /*17a40*/  ISETP.GT.AND P0, PT, R44, 0x59, PT ;  /* 0x000000592c00780c */ /* 0x000fe40003f04270 */
[----:B------:R-:W-:Y:S02]  /*17a50*/  FMNMX.FTZ R4, R212, R4, !PT ;  /* 0x00000004d4047209 */ /* 0x000fe40007810000 */
[----:B------:R-:W-:Y:S02]  /*17a60*/  FSEL R227, R50, -INF , P1 ;  /* 0xff80000032e37808 */ /* 0x000fe40000800000 */
[----:B------:R-:W-:Y:S02]  /*17a70*/  FMNMX.FTZ R13, R235, R13, !PT ;  /* 0x0000000deb0d7209 */ /* 0x000fe40007810000 */
[----:B------:R-:W-:Y:S02]  /*17a80*/  FMNMX.FTZ R4, R211, R4, !PT ;  /* 0x00000004d3047209 */ /* 0x000fe40007810000 */
[----:B------:R-:W-:Y:S02]  /*17a90*/  FSEL R226, R51, -INF , P0 ;  /* 0xff80000033e27808 */ /* 0x000fe40000000000 */
[----:B------:R-:W-:Y:S02]  /*17aa0*/  FMNMX.FTZ R13, R227, R13, !PT ;  /* 0x0000000de30d7209 */ /* 0x000fe40007810000 */
[----:B------:R-:W-:Y:S02]  /*17ab0*/  FMNMX.FTZ R4, R210, R4, !PT ;  /* 0x00000004d2047209 */ /* 0x000fe40007810000 */
[----:B------:R-:W-:Y:S02]  /*17ac0*/  FMNMX.FTZ R13, R226, R13, !PT ;  /* 0x0000000de20d7209 */ /* 0x000fe40007810000 */
[----:B------:R-:W-:Y:S02]  /*17ad0*/  MOV R2, 0x17af0 ;  /* 0x00017af000027802 */ /* 0x000fe40000000f00 */
[----:B-1----:R-:W-:Y:S05]  /*17ae0*/  CALL.REL.NOINC `($__internal_7_$__cuda_sm70_shflsync_bfly_p) ;  /* 0x00000cd000007944 */ /* 0x002fea0003c00000 */
[----:B------:R-:W-:Y:S01]  /*17af0*/  FMNMX.FTZ R4, R4, R0, !PT ;  /* 0x0000000004047209 */ /* 0x000fe20007810000 */
[----:B------:R-:W-:Y:S01]  /*17b00*/  IMAD.MOV.U32 R0, RZ, RZ, 0x1 ;  /* 0x00000001ff007424 */ /* 0x000fe200078e00ff */
[----:B------:R-:W-:Y:S02]  /*17b10*/  MOV R2, 0x17b30 ;  /* 0x00017b3000027802 */ /* 0x000fe40000000f00 */
        /* <DEDUP_REMOVED lines=10> */
[----:B------:R-:W-:-:S05]  /*17bc0*/  BRA `(.L_x_1543) ;  /* 0xffff32b000007947 */ /* 0x000fca000383ffff */
.L_x_1489:
[----:B-1--4-:R-:W-:Y:S01]  /*17bd0*/  MOV R3, 0x181f ;  /* 0x0000181f00037802 */ /* 0x012fe20000000f00 */
[----:B------:R1:W-:Y:S01]  /*17be0*/  STL [R1], RZ ;  /* 0x000000ff01007387 */ /* 0x0003e20000100800 */
[----:B------:R-:W-:Y:S01]  /*17bf0*/  MOV R2, 0x17c20 ;  /* 0x00017c2000027802 */ /* 0x000fe20000000f00 */
[----:B------:R-:W-:Y:S02]  /*17c00*/  IMAD.MOV.U32 R44, RZ, RZ, R12 ;  /* 0x000000ffff2c7224 */ /* 0x000fe400078e000c */
[----:B-1----:R-:W-:Y:S05]  /*17c10*/  CALL.REL.NOINC `($__internal_8_$__cuda_sm70_shflsync_idx_p) ;  /* 0x00000c0000007944 */ /* 0x002fea0003c00000 */
[----:B------:R-:W-:Y:S01]  /*17c20*/  MOV R2, R44 ;  /* 0x0000002c00027202 */ /* 0x000fe20000000f00 */
[----:B-1---5:R-:W-:-:S05]  /*17c30*/  BRA `(.L_x_1544) ;  /* 0xffff5d4000007947 */ /* 0x022fca000383ffff */
.L_x_1492:
[----:B------:R-:W-:Y:S01]  /*17c40*/  MOV R3, 0x181f ;  /* 0x0000181f00037802 */ /* 0x000fe20000000f00 */
[----:B------:R2:W-:Y:S01]  /*17c50*/  STL [R1], RZ ;  /* 0x000000ff01007387 */ /* 0x0005e20000100800 */
[----:B------:R-:W-:Y:S01]  /*17c60*/  MOV R2, 0x17c90 ;  /* 0x00017c9000027802 */ /* 0x000fe20000000f00 */
[----:B------:R-:W-:Y:S02]  /*17c70*/  IMAD.MOV.U32 R44, RZ, RZ, R5 ;  /* 0x000000ffff2c7224 */ /* 0x000fe400078e0005 */
[----:B-12---:R-:W-:Y:S05]  /*17c80*/  CALL.REL.NOINC `($__internal_8_$__cuda_sm70_shflsync_idx_p) ;  /* 0x00000b9000007944 */ /* 0x006fea0003c00000 */
[----:B-----5:R-:W-:Y:S01]  /*17c90*/  MOV R4, R44 ;  /* 0x0000002c00047202 */ /* 0x020fe20000000f00 */
[----:B-1----:R-:W-:-:S05]  /*17ca0*/  BRA `(.L_x_1545) ;  /* 0xffff7cb000007947 */ /* 0x002fca000383ffff */
.L_x_1493:
[----:B------:R-:W-:Y:S01]  /*17cb0*/  MOV R3, 0x181f ;  /* 0x0000181f00037802 */ /* 0x000fe20000000f00 */
[----:B------:R4:W-:Y:S01]  /*17cc0*/  STL [R1], RZ ;  /* 0x000000ff01007387 */ /* 0x0009e20000100800 */
[----:B------:R-:W-:Y:S01]  /*17cd0*/  MOV R2, 0x17d00 ;  /* 0x00017d0000027802 */ /* 0x000fe20000000f00 */
[----:B------:R-:W-:Y:S02]  /*17ce0*/  IMAD.MOV.U32 R44, RZ, RZ, R6 ;  /* 0x000000ffff2c7224 */ /* 0x000fe400078e0006 */
[----:B-1234-:R-:W-:Y:S05]  /*17cf0*/  CALL.REL.NOINC `($__internal_8_$__cuda_sm70_shflsync_idx_p) ;  /* 0x00000b2000007944 */ /* 0x01efea0003c00000 */
[----:B------:R-:W-:Y:S01]  /*17d00*/  IADD3 R2, -R244, 0x10, RZ ;  /* 0x00000010f4027810 */ /* 0x000fe20007ffe1ff */
[----:B-----5:R-:W-:Y:S03]  /*17d10*/  IMAD.MOV.U32 R0, RZ, RZ, 0x1 ;  /* 0x00000001ff007424 */ /* 0x020fe600078e00ff */
[----:B------:R-:W-:Y:S02]  /*17d20*/  LOP3.LUT R2, R2, 0xf, RZ, 0xc0, !PT ;  /* 0x0000000f02027812 */ /* 0x000fe400078ec0ff */
[----:B------:R2:W-:Y:S02]  /*17d30*/  STL [R1], R0 ;  /* 0x0000000001007387 */ /* 0x0005e40000100800 */
[----:B------:R-:W-:Y:S04]  /*17d40*/  IADD3 R2, P1, P0, R2, R44, R11 ;  /* 0x0000002c02027210 */ /* 0x000fe8000783e00b */
[----:B------:R-:W-:Y:S02]  /*17d50*/  IADD3.X R3, RZ, R4, R7, P1, P0 ;  /* 0x00000004ff037210 */ /* 0x000fe40000fe0407 */
[----:B------:R-:W-:Y:S11]  /*17d60*/  ISETP.NE.U32.AND P0, PT, R244, RZ, PT ;  /* 0x000000fff400720c */ /* 0x000ff60003f05070 */
[----:B------:R-:W-:Y:S02]  /*17d70*/  @!UPT UIADD3 URZ, URZ, URZ, URZ ;  /* 0x0000003f3f3ff290 */ /* 0x000fe4000fffe03f */
[----:B------:R-:W-:Y:S01]  /*17d80*/  @!PT LDS RZ, [RZ] ;  /* 0x00000000fffff984 */ /* 0x000fe20000000800 */
[----:B------:R-:W-:Y:S01]  /*17d90*/  @!PT LDS RZ, [RZ] ;  /* 0x00000000fffff984 */ /* 0x000fe20000000800 */
[----:B------:R-:W-:Y:S01]  /*17da0*/  @!PT LDS RZ, [RZ] ;  /* 0x00000000fffff984 */ /* 0x000fe20000000800 */
[----:B------:R3:W-:Y:S02]  /*17db0*/  LDGSTS.E.BYPASS.LTC128B.128.ZFILL [R243+0xc100], [R2.64], P0 ;  /* 0x0c10000002f37fae */ /* 0x0007e40008141d46 */
[----:B---3--:R-:W-:Y:S05]  /*17dc0*/  IADD3 R2, P0, R44, R16, RZ ;  /* 0x000000102c027210 */ /* 0x008fea0007f1e0ff */
[----:B------:R-:W-:Y:S01]  /*17dd0*/  IMAD.X R3, R4, 0x1, R8, P0 ;  /* 0x0000000104037824 */ /* 0x000fe200000e0608 */
[----:B------:R-:W-:Y:S04]  /*17de0*/  IADD3 R12, P0, R44, R17, RZ ;  /* 0x000000112c0c7210 */ /* 0x000fe80007f1e0ff */
[----:B------:R3:W-:Y:S01]  /*17df0*/  LDGSTS.E.BYPASS.LTC128B.128 [R243+0xf100], [R2.64], !P5 ;  /* 0x0f10000002f37fae */ /* 0x0007e2000e901d46 */
[----:B------:R-:W-:Y:S05]  /*17e00*/  IMAD.X R13, R4, 0x1, R9, P0 ;  /* 0x00000001040d7824 */ /* 0x000fea00000e0609 */
[----:B------:R2:W-:Y:S01]  /*17e10*/  LDGSTS.E.BYPASS.LTC128B.128 [R243+0x12100], [R12.64], !P4 ;  /* 0x121000000cf37fae */ /* 0x0005e2000e101d46 */
[----:B---3--:R-:W-:Y:S01]  /*17e20*/  IADD3 R2, P0, R44, R18, RZ ;  /* 0x000000122c027210 */ /* 0x008fe20007f1e0ff */
[----:B------:R-:W-:Y:S04]  /*17e30*/  IMAD.MOV.U32 R44, RZ, RZ, R5 ;  /* 0x000000ffff2c7224 */ /* 0x000fe800078e0005 */
[----:B------:R-:W-:Y:S05]  /*17e40*/  IMAD.X R3, R4, 0x1, R10, P0 ;  /* 0x0000000104037824 */ /* 0x000fea00000e060a */
        /* <DEDUP_REMOVED lines=11> */
[----:B------:R-:W-:Y:S04]  /*17f00*/  IADD3 R2, -R244, 0x10, RZ ;  /* 0x00000010f4027810 */ /* 0x000fe80007ffe1ff */
[----:B------:R-:W-:Y:S04]  /*17f10*/  LOP3.LUT R2, R2, 0xf, RZ, 0xc0, !PT ;  /* 0x0000000f02027812 */ /* 0x000fe800078ec0ff */
[----:B------:R-:W-:Y:S04]  /*17f20*/  IADD3 R2, P1, P0, R2, R44, R11 ;  /* 0x0000002c02027210 */ /* 0x000fe8000783e00b */
[----:B-----5:R-:W-:Y:S02]  /*17f30*/  IADD3.X R3, RZ, R0, R7, P1, P0 ;  /* 0x00000000ff037210 */ /* 0x020fe40000fe0407 */
[----:B------:R-:W-:Y:S11]  /*17f40*/  ISETP.NE.U32.AND P0, PT, R244, RZ, PT ;  /* 0x000000fff400720c */ /* 0x000ff60003f05070 */
[----:B------:R-:W-:Y:S02]  /*17f50*/  @!UPT UIADD3 URZ, URZ, URZ, URZ ;  /* 0x0000003f3f3ff290 */ /* 0x000fe4000fffe03f */
[----:B------:R-:W-:Y:S01]  /*17f60*/  @!PT LDS RZ, [RZ] ;  /* 0x00000000fffff984 */ /* 0x000fe20000000800 */
[----:B------:R-:W-:Y:S01]  /*17f70*/  @!PT LDS RZ, [RZ] ;  /* 0x00000000fffff984 */ /* 0x000fe20000000800 */
[----:B------:R-:W-:Y:S01]  /*17f80*/  @!PT LDS RZ, [RZ] ;  /* 0x00000000fffff984 */ /* 0x000fe20000000800 */
[----:B------:R2:W-:Y:S02]  /*17f90*/  LDGSTS.E.BYPASS.LTC128B.128.ZFILL [R243+0xd100], [R2.64], P0 ;  /* 0x0d10000002f37fae */ /* 0x0005e40008141d46 */
[----:B--2---:R-:W-:Y:S05]  /*17fa0*/  IADD3 R2, P0, R44, R16, RZ ;  /* 0x000000102c027210 */ /* 0x004fea0007f1e0ff */
[----:B------:R-:W-:Y:S01]  /*17fb0*/  IMAD.X R3, R0, 0x1, R8, P0 ;  /* 0x0000000100037824 */ /* 0x000fe200000e0608 */
[----:B------:R-:W-:Y:S04]  /*17fc0*/  IADD3 R12, P0, R44, R17, RZ ;  /* 0x000000112c0c7210 */ /* 0x000fe80007f1e0ff */
[----:B------:R2:W-:Y:S01]  /*17fd0*/  LDGSTS.E.BYPASS.LTC128B.128 [R243+0x10100], [R2.64], !P5 ;  /* 0x1010000002f37fae */ /* 0x0005e2000e901d46 */
[----:B------:R-:W-:Y:S05]  /*17fe0*/  IMAD.X R13, R0, 0x1, R9, P0 ;  /* 0x00000001000d7824 */ /* 0x000fea00000e0609 */
[----:B------:R3:W-:Y:S01]  /*17ff0*/  LDGSTS.E.BYPASS.LTC128B.128 [R243+0x13100], [R12.64], !P4 ;  /* 0x131000000cf37fae */ /* 0x0007e2000e101d46 */
[----:B--2---:R-:W-:Y:S01]  /*18000*/  IADD3 R2, P0, R44, R18, RZ ;  /* 0x000000122c027210 */ /* 0x004fe20007f1e0ff */
[----:B------:R-:W-:Y:S04]  /*18010*/  IMAD.MOV.U32 R44, RZ, RZ, R5 ;  /* 0x000000ffff2c7224 */ /* 0x000fe800078e0005 */
[----:B------:R-:W-:Y:S02]  /*18020*/  IMAD.X R3, R0, 0x1, R10, P0 ;  /* 0x0000000100037824 */ /* 0x000fe400000e060a */
[----:B------:R-:W-:Y:S03]  /*18030*/  IMAD.MOV.U32 R0, RZ, RZ, 0x2 ;  /* 0x00000002ff007424 */ /* 0x000fe600078e00ff */
[----:B------:R2:W-:Y:S04]  /*18040*/  LDGSTS.E.BYPASS.LTC128B.128 [R243+0x16100], [R2.64], !P3 ;  /* 0x1610000002f37fae */ /* 0x0005e8000d901d46 */
        /* <DEDUP_REMOVED lines=13> */
.L_x_1494:
[----:B------:R-:W-:Y:S02]  /*18120*/  MOV R0, 0x2 ;  /* 0x0000000200007802 */ /* 0x000fe40000000f00 */
[----:B------:R-:W-:Y:S02]  /*18130*/  MOV R2, 0x18150 ;  /* 0x0001815000027802 */ /* 0x000fe40000000f00 */
[----:B----4-:R-:W-:Y:S05]  /*18140*/  CALL.REL.NOINC `($__internal_7_$__cuda_sm70_shflsync_bfly_p) ;  /* 0x0000067000007944 */ /* 0x010fea0003c00000 */
        /* <DEDUP_REMOVED lines=14> */
.L_x_1496:
[----:B------:R1:W5:Y:S01]  /*18230*/  LDL R4, [R1+0x8] ;  /* 0x0000080001047983 */ /* 0x0003620000100800 */
[----:B------:R-:W-:-:S02]  /*18240*/  MOV R0, 0x2 ;  /* 0x0000000200007802 */ /* 0x000fc40000000f00 */
[----:B------:R-:W-:Y:S02]  /*18250*/  MOV R2, 0x18270 ;  /* 0x0001827000027802 */ /* 0x000fe40000000f00 */
[----:B-1---5:R-:W-:Y:S05]  /*18260*/  CALL.REL.NOINC `($__internal_7_$__cuda_sm70_shflsync_bfly_p) ;  /* 0x0000055000007944 */ /* 0x022fea0003c00000 */
[----:B------:R-:W-:Y:S01]  /*18270*/  MOV R5, R0 ;  /* 0x0000000000057202 */ /* 0x000fe20000000f00 */
[----:B------:R-:W-:Y:S05]  /*18280*/  BRA `(.L_x_1548) ;  /* 0xffffa40000007947 */ /* 0x000fea000383ffff */
.L_x_1497:
[----:B------:R-:W-:Y:S01]  /*18290*/  IMAD.MOV.U32 R4, RZ, RZ, R5 ;  /* 0x000000ffff047224 */ /* 0x000fe200078e0005 */
[----:B------:R-:W-:Y:S02]  /*182a0*/  MOV R0, 0x1 ;  /* 0x0000000100007802 */ /* 0x000fe40000000f00 */
[----:B------:R-:W-:Y:S02]  /*182b0*/  MOV R2, 0x182d0 ;  /* 0x000182d000027802 */ /* 0x000fe40000000f00 */
[----:B------:R-:W-:Y:S05]  /*182c0*/  CALL.REL.NOINC `($__internal_7_$__cuda_sm70_shflsync_bfly_p) ;  /* 0x000004f000007944 */ /* 0x000fea0003c00000 */
[----:B------:R1:W5:Y:S01]  /*182d0*/  LDL R4, [R1+0xc] ;  /* 0x00000c0001047983 */ /* 0x0003620000100800 */
[----:B------:R-:W-:Y:S01]  /*182e0*/  FADD.FTZ R5, R5, R0 ;  /* 0x0000000005057221 */ /* 0x000fe20000010000 */
[----:B------:R-:W-:Y:S02]  /*182f0*/  MOV R0, 0x2 ;  /* 0x0000000200007802 */ /* 0x000fe40000000f00 */
[----:B------:R-:W-:Y:S02]  /*18300*/  MOV R2, 0x18320 ;  /* 0x0001832000027802 */ /* 0x000fe40000000f00 */
[----:B-1---5:R-:W-:Y:S05]  /*18310*/  CALL.REL.NOINC `($__internal_7_$__cuda_sm70_shflsync_bfly_p) ;  /* 0x000004a000007944 */ /* 0x022fea0003c00000 */
[----:B------:R-:W2:Y:S02]  /*18320*/  LDL.LU R2, [R1+0xc] ;  /* 0x00000c0001027983 */ /* 0x000ea40000300800 */
[----:B--2---:R-:W-:Y:S01]  /*18330*/  FADD.FTZ R4, R2, R0 ;  /* 0x0000000002047221 */ /* 0x004fe20000010000 */
[----:B------:R-:W-:-:S02]  /*18340*/  MOV R0, 0x1 ;  /* 0x0000000100007802 */ /* 0x000fc40000000f00 */
[----:B------:R-:W-:Y:S02]  /*18350*/  MOV R2, 0x18370 ;  /* 0x0001837000027802 */ /* 0x000fe40000000f00 */
[----:B------:R-:W-:Y:S05]  /*18360*/  CALL.REL.NOINC `($__internal_7_$__cuda_sm70_shflsync_bfly_p) ;  /* 0x0000045000007944 */ /* 0x000fea0003c00000 */
[----:B------:R-:W-:Y:S01]  /*18370*/  MOV R3, R0 ;  /* 0x0000000000037202 */ /* 0x000fe20000000f00 */
[----:B------:R-:W-:Y:S05]  /*18380*/  BRA `(.L_x_1549) ;  /* 0xffffa39000007947 */ /* 0x000fea000383ffff */
.L_x_1512:
[----:B------:R1:W-:Y:S01]  /*18390*/  STL [R1], RZ ;  /* 0x000000ff01007387 */ /* 0x0003e20000100800 */
[----:B------:R-:W-:Y:S01]  /*183a0*/  IMAD.MOV.U32 R44, RZ, RZ, R5 ;  /* 0x000000ffff2c7224 */ /* 0x000fe200078e0005 */
[----:B------:R-:W-:Y:S02]  /*183b0*/  MOV R3, 0x181f ;  /* 0x0000181f00037802 */ /* 0x000fe40000000f00 */
[----:B------:R-:W-:Y:S02]  /*183c0*/  MOV R2, 0x183e0 ;  /* 0x000183e000027802 */ /* 0x000fe40000000f00 */
[----:B-1----:R-:W-:Y:S05]  /*183d0*/  CALL.REL.NOINC `($__internal_8_$__cuda_sm70_shflsync_idx_p) ;  /* 0x0000044000007944 */ /* 0x002fea0003c00000 */
[----:B-----5:R-:W-:Y:S01]  /*183e0*/  MOV R4, R44 ;  /* 0x0000002c00047202 */ /* 0x020fe20000000f00 */
[----:B-1----:R-:W-:Y:S05]  /*183f0*/  BRA `(.L_x_1550) ;  /* 0xffffc86000007947 */ /* 0x002fea000383ffff */
.L_x_1513:
[----:B------:R3:W-:Y:S01]  /*18400*/  STL [R1], RZ ;  /* 0x000000ff01007387 */ /* 0x0007e20000100800 */
[----:B------:R-:W-:Y:S01]  /*18410*/  IMAD.MOV.U32 R44, RZ, RZ, R13 ;  /* 0x000000ffff2c7224 */ /* 0x000fe200078e000d */
[----:B------:R-:W-:Y:S02]  /*18420*/  MOV R3, 0x181f ;  /* 0x0000181f00037802 */ /* 0x000fe40000000f00 */
[----:B------:R-:W-:-:S02]  /*18430*/  MOV R2, 0x18450 ;  /* 0x0001845000027802 */ /* 0x000fc40000000f00 */
[----:B-123--:R-:W-:Y:S05]  /*18440*/  CALL.REL.NOINC `($__internal_8_$__cuda_sm70_shflsync_idx_p) ;  /* 0x000003d000007944 */ /* 0x00efea0003c00000 */
[----:B-----5:R-:W-:Y:S01]  /*18450*/  MOV R0, R44 ;  /* 0x0000002c00007202 */ /* 0x020fe20000000f00 */
[----:B-1----:R-:W-:Y:S05]  /*18460*/  BRA `(.L_x_1551) ;  /* 0xffffc81000007947 */ /* 0x002fea000383ffff */
.L_x_1516:
[----:B----4-:R-:W-:Y:S01]  /*18470*/  MOV R0, 0x1 ;  /* 0x0000000100007802 */ /* 0x010fe20000000f00 */
[----:B------:R-:W-:Y:S01]  /*18480*/  IMAD.MOV.U32 R44, RZ, RZ, R5 ;  /* 0x000000ffff2c7224 */ /* 0x000fe200078e0005 */
[----:B-1----:R-:W-:Y:S01]  /*18490*/  MOV R2, 0x184d0 ;  /* 0x000184d000027802 */ /* 0x002fe20000000f00 */
[----:B------:R-:W-:-:S02]  /*184a0*/  IMAD.MOV.U32 R3, RZ, RZ, 0x181f ;  /* 0x0000181fff037424 */ /* 0x000fc400078e00ff */
[----:B------:R1:W-:Y:S04]  /*184b0*/  STL [R1], R0 ;  /* 0x0000000001007387 */ /* 0x0003e80000100800 */
[----:B-123--:R-:W-:Y:S05]  /*184c0*/  CALL.REL.NOINC `($__internal_8_$__cuda_sm70_shflsync_idx_p) ;  /* 0x0000035000007944 */ /* 0x00efea0003c00000 */
        /* <DEDUP_REMOVED lines=9> */
.L_x_1519:
[----:B----4-:R-:W-:Y:S01]  /*18560*/  MOV R0, 0x2 ;  /* 0x0000000200007802 */ /* 0x010fe20000000f00 */
[----:B------:R-:W-:Y:S01]  /*18570*/  IMAD.MOV.U32 R44, RZ, RZ, R5 ;  /* 0x000000ffff2c7224 */ /* 0x000fe200078e0005 */
[----:B-1----:R-:W-:Y:S01]  /*18580*/  MOV R2, 0x185c0 ;  /* 0x000185c000027802 */ /* 0x002fe20000000f00 */
[----:B------:R-:W-:Y:S02]  /*18590*/  IMAD.MOV.U32 R3, RZ, RZ, 0x181f ;  /* 0x0000181fff037424 */ /* 0x000fe400078e00ff */
[----:B------:R1:W-:Y:S04]  /*185a0*/  STL [R1], R0 ;  /* 0x0000000001007387 */ /* 0x0003e80000100800 */
[----:B-123--:R-:W-:Y:S05]  /*185b0*/  CALL.REL.NOINC `($__internal_8_$__cuda_sm70_shflsync_idx_p) ;  /* 0x0000026000007944 */ /* 0x00efea0003c00000 */
[----:B-----5:R-:W-:Y:S01]  /*185c0*/  MOV R4, R44 ;  /* 0x0000002c00047202 */ /* 0x020fe20000000f00 */
[----:B-1----:R-:W-:Y:S05]  /*185d0*/  BRA `(.L_x_1553) ;  /* 0xffffcb4000007947 */ /* 0x002fea000383ffff */
.L_x_1520:
[----:B----4-:R-:W-:Y:S01]  /*185e0*/  MOV R0, 0x2 ;  /* 0x0000000200007802 */ /* 0x010fe20000000f00 */
[----:B------:R-:W-:Y:S01]  /*185f0*/  IMAD.MOV.U32 R44, RZ, RZ, R13 ;  /* 0x000000ffff2c7224 */ /* 0x000fe200078e000d */
[----:B-1----:R-:W-:Y:S01]  /*18600*/  MOV R2, 0x18640 ;  /* 0x0001864000027802 */ /* 0x002fe20000000f00 */
[----:B------:R-:W-:-:S02]  /*18610*/  IMAD.MOV.U32 R3, RZ, RZ, 0x181f ;  /* 0x0000181fff037424 */ /* 0x000fc400078e00ff */
[----:B------:R1:W-:Y:S04]  /*18620*/  STL [R1], R0 ;  /* 0x0000000001007387 */ /* 0x0003e80000100800 */
[----:B-123--:R-:W-:Y:S05]  /*18630*/  CALL.REL.NOINC `($__internal_8_$__cuda_sm70_shflsync_idx_p) ;  /* 0x000001e000007944 */ /* 0x00efea0003c00000 */
[----:B-----5:R-:W-:Y:S01]  /*18640*/  MOV R0, R44 ;  /* 0x0000002c00007202 */ /* 0x020fe20000000f00 */
[----:B-1----:R-:W-:Y:S05]  /*18650*/  BRA `(.L_x_1554) ;  /* 0xffffcae000007947 */ /* 0x002fea000383ffff */
.L_x_1523:
[----:B------:R-:W-:Y:S01]  /*18660*/  MOV R0, 0x3 ;  /* 0x0000000300007802 */ /* 0x000fe20000000f00 */
[----:B------:R-:W-:Y:S01]  /*18670*/  IMAD.MOV.U32 R44, RZ, RZ, R5 ;  /* 0x000000ffff2c7224 */ /* 0x000fe200078e0005 */
[----:B-1----:R-:W-:Y:S01]  /*18680*/  MOV R2, 0x186c0 ;  /* 0x000186c000027802 */ /* 0x002fe20000000f00 */
[----:B------:R-:W-:Y:S02]  /*18690*/  IMAD.MOV.U32 R3, RZ, RZ, 0x181f ;  /* 0x0000181fff037424 */ /* 0x000fe400078e00ff */
[----:B------:R1:W-:Y:S04]  /*186a0*/  STL [R1], R0 ;  /* 0x0000000001007387 */ /* 0x0003e80000100800 */
[----:B-1234-:R-:W-:Y:S05]  /*186b0*/  CALL.REL.NOINC `($__internal_8_$__cuda_sm70_shflsync_idx_p) ;  /* 0x0000016000007944 */ /* 0x01efea0003c00000 */
        /* <DEDUP_REMOVED lines=9> */
.L_x_1525:
[----:B------:R2:W-:Y:S01]  /*18750*/  STL [R1], RZ ;  /* 0x000000ff01007387 */ /* 0x0005e20000100800 */
[----:B------:R-:W-:Y:S01]  /*18760*/  IMAD.MOV.U32 R44, RZ, RZ, R81 ;  /* 0x000000ffff2c7224 */ /* 0x000fe200078e0051 */
[----:B-1----:R-:W-:-:S02]  /*18770*/  MOV R3, 0x1f ;  /* 0x0000001f00037802 */ /* 0x002fc40000000f00 */
[----:B------:R-:W-:Y:S02]  /*18780*/  MOV R2, 0x187a0 ;  /* 0x000187a000027802 */ /* 0x000fe40000000f00 */
[----:B--234-:R-:W-:Y:S05]  /*18790*/  CALL.REL.NOINC `($__internal_8_$__cuda_sm70_shflsync_idx_p) ;  /* 0x0000008000007944 */ /* 0x01cfea0003c00000 */
[----:B-----5:R-:W-:Y:S01]  /*187a0*/  MOV R0, R44 ;  /* 0x0000002c00007202 */ /* 0x020fe20000000f00 */
[----:B-1----:R-:W-:Y:S05]  /*187b0*/  BRA `(.L_x_1556) ;  /* 0xffffce2000007947 */ /* 0x002fea000383ffff */
        .weak           $__internal_7_$__cuda_sm70_shflsync_bfly_p
        .type           $__internal_7_$__cuda_sm70_shflsync_bfly_p,@function
        .size           $__internal_7_$__cuda_sm70_shflsync_bfly_p,($__internal_8_$__cuda_sm70_shflsync_idx_p - $__internal_7_$__cuda_sm70_shflsync_bfly_p)
$__internal_7_$__cuda_sm70_shflsync_bfly_p:
[----:B------:R-:W-:Y:S02]  /*187c0*/  MOV R22, 0xffffffff ;  /* 0xffffffff00167802 */ /* 0x000fe40000000f00 */
[----:B------:R-:W-:Y:S02]  /*187d0*/  MOV R3, 0x1f ;  /* 0x0000001f00037802 */ /* 0x000fe40000000f00 */
[----:B------:R-:W-:Y:S04]  /*187e0*/  WARPSYNC R22 ;  /* 0x0000001600007348 */ /* 0x000fe80003800000 */
[----:B------:R1:W2:Y:S02]  /*187f0*/  SHFL.BFLY PT, R0, R4, R0, R3 ;  /* 0x0c00000004007389 */ /* 0x0002a400000e0003 */
[----:B-1----:R-:W-:-:S04]  /*18800*/  MOV R3, 0x0 ;  /* 0x0000000000037802 */ /* 0x002fc80000000f00 */
[----:B--2---:R-:W-:Y:S05]  /*18810*/  RET.REL.NODEC R2 `(_ZN7cutlass13device_kernelIN5flash19enable_sm80_to_sm89INS1_16FlashAttnFwdSm80INS1_25CollectiveMainloopFwdSm80ILi8ELi1ELb0EN4cute5tupleIJNS5_1CILi128EEENS7_ILi96EEENS7_ILi256EEEEEELi256ENS_6half_tEfNS_4arch4Sm80ELb1ELb0ELb1ELb0ELb1ELb0ELb1ELb0EEENS1_21CollectiveEpilogueFwdINS6_IJS8_SA_S9_EEENS6_IJNS7_ILi1EEESI_SI_EEESC_SE_Li256ELb0ELb1ELb0ELb0EEENS1_30DynamicPersistentTileSchedulerILi256ELi256ELb0ELb1ELb0EEEEEEEEEvNT_6ParamsE) ;  /* 0xfffe77e002007950 */ /* 0x004fea0003c3ffff */
        .weak           $__internal_8_$__cuda_sm70_shflsync_idx_p
        .type           $__internal_8_$__cuda_sm70_shflsync_idx_p,@function
        .size           $__internal_8_$__cuda_sm70_shflsync_idx_p,(.L_x_1789 - $__internal_8_$__cuda_sm70_shflsync_idx_p)
$__internal_8_$__cuda_sm70_shflsync_idx_p:
[----:B------:R1:W-:Y:S04]  /*18820*/  STL [R1+0x84], R4 ;  /* 0x0000840401007387 */ /* 0x0003e80000100800 */
[----:B------:R2:W-:Y:S01]  /*18830*/  STL [R1+0x80], R0 ;  /* 0x0000800001007387 */ /* 0x0005e20000100800 */
[----:B-1----:R-:W-:-:S03]  /*18840*/  MOV R4, 0xffffffff ;  /* 0xffffffff00047802 */ /* 0x002fc60000000f00 */
[----:B--2---:R-:W2:Y:S01]  /*18850*/  LDL.LU R0, [R1] ;  /* 0x0000000001007983 */ /* 0x004ea20000300800 */
[----:B------:R-:W-:Y:S04]  /*18860*/  WARPSYNC R4 ;  /* 0x0000000400007348 */ /* 0x000fe80003800000 */
[----:B--2---:R1:W2:Y:S04]  /*18870*/  SHFL.IDX PT, R44, R44, R0, R3 ;  /* 0x000000002c2c7389 */ /* 0x0042a800000e0003 */
[----:B-1----:R1:W5:Y:S04]  /*18880*/  LDL.LU R4, [R1+0x84] ;  /* 0x0000840001047983 */ /* 0x0023680000300800 */
[----:B------:R1:W5:Y:S01]  /*18890*/  LDL.LU R0, [R1+0x80] ;  /* 0x0000800001007983 */ /* 0x0003620000300800 */
[----:B------:R-:W-:-:S04]  /*188a0*/  MOV R3, 0x0 ;  /* 0x0000000000037802 */ /* 0x000fc80000000f00 */
[----:B--2---:R-:W-:Y:S05]  /*188b0*/  RET.REL.NODEC R2 `(_ZN7cutlass13device_kernelIN5flash19enable_sm80_to_sm89INS1_16FlashAttnFwdSm80INS1_25CollectiveMainloopFwdSm80ILi8ELi1ELb0EN4cute5tupleIJNS5_1CILi128EEENS7_ILi96EEENS7_ILi256EEEEEELi256ENS_6half_tEfNS_4arch4Sm80ELb1ELb0ELb1ELb0ELb1ELb0ELb1ELb0EEENS1_21CollectiveEpilogueFwdINS6_IJS8_SA_S9_EEENS6_IJNS7_ILi1EEESI_SI_EEESC_SE_Li256ELb0ELb1ELb0ELb0EEENS1_30DynamicPersistentTileSchedulerILi256ELi256ELb0ELb1ELb0EEEEEEEEEvNT_6ParamsE) ;  /* 0xfffe774002007950 */ /* 0x004fea0003c3ffff */
.L_x_1557:
        /* <DEDUP_REMOVED lines=12> */
.L_x_1789:


//--------------------- .text._ZN7cutlass13device_kernelIN5flash19enable_sm80_to_sm89INS1_16FlashAttnFwdSm80INS1_25CollectiveMainloopFwdSm80ILi8ELi1ELb0EN4cute5tupleIJNS5_1CILi128EEENS7_ILi96EEENS7_ILi256EEEEEELi256ENS_6half_tEfNS_4arch4Sm80ELb1ELb0ELb1ELb1ELb1ELb0ELb1ELb0EEENS1_21CollectiveEpilogueFwdINS6_IJS8_SA_S9_EEENS6_IJNS7_ILi1EEESI_SI_EEESC_SE_Li256ELb1ELb1ELb0ELb0EEENS1_19SingleTileSchedulerILb1ELb0ELb1ELi128EEEEEEEEEvNT_6ParamsE --------------------------
	.section	.text._ZN7cutlass13device_kernelIN5flash19enable_sm80_to_sm89INS1_16FlashAttnFwdSm80INS1_25CollectiveMainloopFwdSm80ILi8ELi1ELb0EN4cute5tupleIJNS5_1CILi128EEENS7_ILi96EEENS7_ILi256EEEEEELi256ENS_6half_tEfNS_4arch4Sm80ELb1ELb0ELb1ELb1ELb1ELb0ELb1ELb0EEENS1_21CollectiveEpilogueFwdINS6_IJS8_SA_S9_EEENS6_IJNS7_ILi1EEESI_SI_EEESC_SE_Li256ELb1ELb1ELb0ELb0EEENS1_19SingleTileSchedulerILb1ELb0ELb1ELi128EEEEEEEEEvNT_6ParamsE,"ax",@progbits
	.sectioninfo	@"SHI_REGISTERS=255"
	.align	128
.text._ZN7cutlass13device_kernelIN5flash19enable_sm80_to_sm89INS1_16FlashAttnFwdSm80INS1_25CollectiveMainloopFwdSm80ILi8ELi1ELb0EN4cute5tupleIJNS5_1CILi128EEENS7_ILi96EEENS7_ILi256EEEEEELi256ENS_6half_tEfNS_4arch4Sm80ELb1ELb0ELb1ELb1ELb1ELb0ELb1ELb0EEENS1_21CollectiveEpilogueFwdINS6_IJS8_SA_S9_EEENS6_IJNS7_ILi1EEESI_SI_EEESC_SE_Li256ELb1ELb1ELb0ELb0EEENS1_19SingleTileSchedulerILb1ELb0ELb1ELi128EEEEEEEEEvNT_6ParamsE:
        .type           _ZN7cutlass13device_kernelIN5flash19enable_sm80_to_sm89INS1_16FlashAttnFwdSm80INS1_25CollectiveMainloopFwdSm80ILi8ELi1ELb0EN4cute5tupleIJNS5_1CILi128EEENS7_ILi96EEENS7_ILi256EEEEEELi256ENS_6half_tEfNS_4arch4Sm80ELb1ELb0ELb1ELb1ELb1ELb0ELb1ELb0EEENS1_21CollectiveEpilogueFwdINS6_IJS8_SA_S9_EEENS6_IJNS7_ILi1EEESI_SI_EEESC_SE_Li256ELb1ELb1ELb0ELb0EEENS1_19SingleTileSchedulerILb1ELb0ELb1ELi128EEEEEEEEEvNT_6ParamsE,@function
        .size           _ZN7cutlass13device_kernelIN5flash19enable_sm80_to_sm89INS1_16FlashAttnFwdSm80INS1_25CollectiveMainloopFwdSm80ILi8ELi1ELb0EN4cute5tupleIJNS5_1CILi128EEENS7_ILi96EEENS7_ILi256EEEEEELi256ENS_6half_tEfNS_4arch4Sm80ELb1ELb0ELb1ELb1ELb1ELb0ELb1ELb0EEENS1_21CollectiveEpilogueFwdINS6_IJS8_SA_S9_EEENS6_IJNS7_ILi1EEESI_SI_EEESC_SE_Li256ELb1ELb1ELb0ELb0EEENS1_19SingleTileSchedulerILb1ELb0ELb1ELi128EEEEEEEEEvNT_6ParamsE,(.L_x_1792 - _ZN7cutlass13device_kernelIN5flash19enable_sm80_to_sm89INS1_16FlashAttnFwdSm80INS1_25CollectiveMainloopFwdSm80ILi8ELi1ELb0EN4cute5tupleIJNS5_1CILi128EEENS7_ILi96EEENS7_ILi256EEEEEELi256ENS_6half_tEfNS_4arch4Sm80ELb1ELb0ELb1ELb1ELb1ELb0ELb1ELb0EEENS1_21CollectiveEpilogueFwdINS6_IJS8_SA_S9_EEENS6_IJNS7_ILi1EEESI_SI_EEESC_SE_Li256ELb1ELb1ELb0ELb0EEENS1_19SingleTileSchedulerILb1ELb0ELb1ELi128EEEEEEEEEvNT_6ParamsE)
        .other          _ZN7cutlass13device_kernelIN5flash19enable_sm80_to_sm89INS1_16FlashAttnFwdSm80INS1_25CollectiveMainloopFwdSm80ILi8ELi1ELb0EN4cute5tupleIJNS5_1CILi128EEENS7_ILi96EEENS7_ILi256EEEEEELi256ENS_6half_tEfNS_4arch4Sm80ELb1ELb0ELb1ELb1ELb1ELb0ELb1ELb0EEENS1_21CollectiveEpilogueFwdINS6_IJS8_SA_S9_EEENS6_IJNS7_ILi1EEESI_SI_EEESC_SE_Li256ELb1ELb1ELb0ELb0EEENS1_19SingleTileSchedulerILb1ELb0ELb1ELi128EEEEEEEEEvNT_6ParamsE,@"STO_CUDA_ENTRY STV_DEFAULT"
_ZN7cutlass13device_kernelIN5flash19enable_sm80_to_sm89INS1_16FlashAttnFwdSm80INS1_25CollectiveMainloopFwdSm80ILi8ELi1ELb0EN4cute5tupleIJNS5_1CILi128EEENS7_ILi96EEENS7_ILi256EEEEEELi256ENS_6half_tEfNS_4arch4Sm80ELb1ELb0ELb1ELb1ELb1ELb0ELb1ELb0EEENS1_21CollectiveEpilogueFwdINS6_IJS8_SA_S9_EEENS6_IJNS7_ILi1EEESI_SI_EEESC_SE_Li256ELb1ELb1ELb0ELb0EEENS1_19SingleTileSchedulerILb1ELb0ELb1ELi128EEEEEEEEEvNT_6ParamsE:
        /* <DEDUP_REMOVED lines=21> */
.L_x_1559:
        /* <DEDUP_REMOVED lines=13> */
.L_x_1561:
[----:B------:R-:W-:Y:S02]  /*0220*/  ULDC UR5, c[0x0][0x54c] ;  /* 0x0001530000057ab9 */ /* 0x000fe40000000800 */
.L_x_1560:
[----:B------:R-:W-:Y:S02]  /*0230*/  ULDC UR4, c[0x0][0x548] ;  /* 0x0001520000047ab9 */ /* 0x000fe40000000800 */
[----:B------:R-:W-:-:S02]  /*0240*/  USHF.L.U32 UR11, UR10, 0x7, URZ ;  /* 0x000000070a0b7899 */ /* 0x000fc4000800063f */
[----:B------:R-:W-:-:S04]  /*0250*/  UIMAD UR4, UR5, UR4, URZ ;  /* 0x00000004050472a4 */ /* 0x000fc8000f8e023f */
[----:B------:R-:W-:-:S04]  /*0260*/  UISETP.GE.AND UP0, UPT, UR11, UR4, UPT ;  /* 0x000000040b00728c */ /* 0x000fc8000bf06270 */
[----:B------:R-:W-:Y:S01]  /*0270*/  USEL UR14, UR14, 0xffffffff, !UP0 ;  /* 0xffffffff0e0e7887 */ /* 0x000fe2000c000000 */
[----:B------:R-:W-:Y:S05]  /*0280*/  BRA `(.L_x_1562) ;  /* 0x000001b000007947 */ /* 0x000fea0003800000 */
.L_x_1558:
        /* <DEDUP_REMOVED lines=8> */
.L_x_1563:
        /* <DEDUP_REMOVED lines=13> */
.L_x_1565:
[----:B------:R-:W-:Y:S02]  /*03e0*/  ULDC UR5, c[0x0][0x54c] ;  /* 0x0001530000057ab9 */ /* 0x000fe40000000800 */
.L_x_1564:
[----:B------:R-:W-:Y:S02]  /*03f0*/  ULDC UR4, c[0x0][0x548] ;  /* 0x0001520000047ab9 */ /* 0x000fe40000000800 */
[----:B------:R-:W-:-:S02]  /*0400*/  USHF.L.U32 UR11, UR10, 0x7, URZ ;  /* 0x000000070a0b7899 */ /* 0x000fc4000800063f */
[----:B------:R-:W-:-:S04]  /*0410*/  UIMAD UR4, UR5, UR4, URZ ;  /* 0x00000004050472a4 */ /* 0x000fc8000f8e023f */
[----:B------:R-:W-:-:S04]  /*0420*/  UISETP.GE.AND UP0, UPT, UR11, UR4, UPT ;  /* 0x000000040b00728c */ /* 0x000fc8000bf06270 */
[----:B------:R-:W-:-:S06]  /*0430*/  USEL UR14, UR14, 0xffffffff, !UP0 ;  /* 0xffffffff0e0e7887 */ /* 0x000fcc000c000000 */
.L_x_1562:
[----:B------:R-:W-:-:S13]  /*0440*/  ISETP.LE.AND P0, PT, RZ, UR14, PT ;  /* 0x0000000eff007c0c */ /* 0x000fda000bf03270 */
[----:B------:R-:W-:Y:S05]  /*0450*/  @!P0 EXIT ;  /* 0x000000000000894d */ /* 0x000fea0003800000 */
[----:B------:R-:W-:Y:S02]  /*0460*/  ULDC.64 UR8, c[0x0][0x370] ;  /* 0x0000dc0000087ab9 */ /* 0x000fe40000000a00 */
[----:B------:R-:W-:Y:S02]  /*0470*/  ULDC.64 UR4, c[0x0][0x360] ;  /* 0x0000d80000047ab9 */ /* 0x000fe40000000a00 */
[----:B------:R-:W-:Y:S02]  /*0480*/  UISETP.NE.U32.AND UP1, UPT, URZ, UR8, UPT ;  /* 0x000000083f00728c */ /* 0x000fe4000bf25070 */
        /* <DEDUP_REMOVED lines=21> */
[----:B------:R-:W2:Y:S04]  /*05e0*/  @P2 LDG.E R4, [R4.64] ;  /* 0x0000001004042981 */ /* 0x000ea8000c1e1900 */
[----:B------:R-:W3:Y:S04]  /*05f0*/  @P0 LDG.E R0, [R8.64] ;  /* 0x0000001008000981 */ /* 0x000ee8000c1e1900 */
[----:B------:R-:W4:Y:S01]  /*0600*/  @P1 LDG.E R3, [R6.64] ;  /* 0x0000001006031981 */ /* 0x000f22000c1e1900 */
        /* <DEDUP_REMOVED lines=12> */
[----:B------:R-:W-:Y:S05]  /*06d0*/  @!P1 BRA `(.L_x_1566) ;  /* 0x0000005000009947 */ /* 0x000fea0003800000 */
[----:B------:R1:W4:Y:S04]  /*06e0*/  LDG.E R0, [R6.64] ;  /* 0x0000001006007981 */ /* 0x000328000c1e1900 */
[----:B-1----:R-:W5:Y:S01]  /*06f0*/  LDG.E R6, [R6.64+0x4] ;  /* 0x0000041006067981 */ /* 0x002f62000c1e1900 */
[----:B---34-:R-:W1:Y:S08]  /*0700*/  R2UR UR13, R0 ;  /* 0x00000000000d73c2 */ /* 0x018e7000000e0000 */
[----:B-----5:R-:W1:Y:S02]  /*0710*/  R2UR UR4, R6 ;  /* 0x00000000060473c2 */ /* 0x020e6400000e0000 */
[----:B-1----:R-:W-:-:S06]  /*0720*/  UIADD3 UR13, -UR13, UR4, URZ ;  /* 0x000000040d0d7290 */ /* 0x002fcc000fffe13f */
.L_x_1566:
[----:B------:R-:W-:-:S04]  /*0730*/  ISETP.NE.U32.AND P0, PT, RZ, c[0x0][0x368], PT ;  /* 0x0000da00ff007a0c */ /* 0x000fc80003f05070 */
[----:B------:R-:W-:-:S13]  /*0740*/  ISETP.NE.AND.EX P0, PT, RZ, c[0x0][0x36c], PT, P0 ;  /* 0x0000db00ff007a0c */ /* 0x000fda0003f05300 */
[----:B------:R-:W-:Y:S05]  /*0750*/  @!P0 BRA `(.L_x_1567) ;  /* 0x0000007000008947 */ /* 0x000fea0003800000 */
[----:B------:R-:W-:Y:S02]  /*0760*/  ULDC.64 UR4, c[0x0][0x368] ;  /* 0x0000da0000047ab9 */ /* 0x000fe40000000a00 */
[----:B------:R-:W-:-:S06]  /*0770*/  UIMAD.WIDE UR4, UR14, UR15, UR4 ;  /* 0x0000000f0e0472a5 */ /* 0x000fcc000f8e0204 */
[----:B------:R-:W-:Y:S02]  /*0780*/  MOV R4, UR4 ;  /* 0x0000000400047c02 */ /* 0x000fe40008000f00 */
[----:B------:R-:W-:-:S05]  /*0790*/  MOV R5, UR5 ;  /* 0x0000000500057c02 */ /* 0x000fca0008000f00 */
[----:B------:R-:W4:Y:S02]  /*07a0*/  LDG.E R4, [R4.64] ;  /* 0x0000001004047981 */ /* 0x000f24000c1e1900 */
[----:B----4-:R1:W4:Y:S02]  /*07b0*/  R2UR UR7, R4 ;  /* 0x00000000040773c2 */ /* 0x01032400000e0000 */
[----:B-1--4-:R-:W-:Y:S05]  /*07c0*/  BRA `(.L_x_1568) ;  /* 0x000000c000007947 */ /* 0x012fea0003800000 */
.L_x_1567:
[----:B------:R-:W-:-:S04]  /*07d0*/  ISETP.NE.U32.AND P0, PT, RZ, c[0x0][0x350], PT ;  /* 0x0000d400ff007a0c */ /* 0x000fc80003f05070 */
[----:B------:R-:W-:-:S13]  /*07e0*/  ISETP.NE.AND.EX P0, PT, RZ, c[0x0][0x354], PT, P0 ;  /* 0x0000d500ff007a0c */ /* 0x000fda0003f05300 */
[----:B------:R-:W-:Y:S05]  /*07f0*/  @!P0 BRA `(.L_x_1568) ;  /* 0x0000009000008947 */ /* 0x000fea0003800000 */
[----:B------:R-:W-:Y:S02]  /*0800*/  ULDC.64 UR4, c[0x0][0x350] ;  /* 0x0000d40000047ab9 */ /* 0x000fe40000000a00 */
[----:B------:R-:W-:-:S06]  /*0810*/  UIMAD.WIDE UR4, UR14, UR15, UR4 ;  /* 0x0000000f0e0472a5 */ /* 0x000fcc000f8e0204 */
[----:B------:R-:W-:Y:S02]  /*0820*/  MOV R4, UR4 ;  /* 0x0000000400047c02 */ /* 0x000fe40008000f00 */
[----:B------:R-:W-:-:S05]  /*0830*/  MOV R5, UR5 ;  /* 0x0000000500057c02 */ /* 0x000fca0008000f00 */
[----:B------:R-:W4:Y:S04]  /*0840*/  LDG.E R3, [R4.64] ;  /* 0x0000001004037981 */ /* 0x000f28000c1e1900 */
[----:B------:R-:W5:Y:S01]  /*0850*/  LDG.E R0, [R4.64+0x4] ;  /* 0x0000041004007981 */ /* 0x000f62000c1e1900 */
[----:B----4-:R-:W1:Y:S08]  /*0860*/  R2UR UR4, R3 ;  /* 0x00000000030473c2 */ /* 0x010e7000000e0000 */
[----:B-----5:R-:W1:Y:S02]  /*0870*/  R2UR UR7, R0 ;  /* 0x00000000000773c2 */ /* 0x020e6400000e0000 */
[----:B-1----:R-:W-:-:S06]  /*0880*/  UIADD3 UR7, -UR4, UR7, URZ ;  /* 0x0000000704077290 */ /* 0x002fcc000fffe13f */
.L_x_1568:
[----:B------:R-:W-:Y:S01]  /*0890*/  ULDC UR4, c[0x0][0x2c4] ;  /* 0x0000b10000047ab9 */ /* 0x000fe20000000800 */
[----:B------:R-:W-:Y:S01]  /*08a0*/  PLOP3.LUT P2, PT, PT, PT, PT, 0x80, 0x0 ;  /* 0x000000000000781c */ /* 0x000fe20003f4f070 */
[----:B------:R-:W-:Y:S01]  /*08b0*/  UISETP.NE.AND UP1, UPT, UR4, 0x1, UPT ;  /* 0x000000010400788c */ /* 0x000fe2000bf25270 */
[----:B------:R-:W-:Y:S01]  /*08c0*/  CS2R R4, SRZ ;  /* 0x0000000000047805 */ /* 0x000fe2000001ff00 */
[----:B--2---:R-:W-:Y:S01]  /*08d0*/  UIADD3 UR7, -UR12, UR7, URZ ;  /* 0x000000070c077290 */ /* 0x004fe2000fffe13f */
[----:B------:R-:W-:Y:S01]  /*08e0*/  IMAD.MOV.U32 R130, RZ, RZ, RZ ;  /* 0x000000ffff827224 */ /* 0x000fe200078e00ff */
[----:B------:R-:W-:Y:S01]  /*08f0*/  ULDC.64 UR4, c[0x0][0x2c8] ;  /* 0x0000b20000047ab9 */ /* 0x000fe20000000a00 */
[----:B------:R-:W-:Y:S01]  /*0900*/  IMAD.MOV.U32 R128, RZ, RZ, RZ ;  /* 0x000000ffff807224 */ /* 0x000fe200078e00ff */
[----:B------:R-:W-:Y:S01]  /*0910*/  UIADD3 UR6, UR7, 0x5f, URZ ;  /* 0x0000005f07067890 */ /* 0x000fe2000fffe03f */
[----:B------:R-:W-:Y:S01]  /*0920*/  CS2R R126, SRZ ;  /* 0x00000000007e7805 */ /* 0x000fe2000001ff00 */
[----:B------:R-:W-:Y:S01]  /*0930*/  CS2R R124, SRZ ;  /* 0x00000000007c7805 */ /* 0x000fe2000001ff00 */
[----:B------:R-:W-:Y:S01]  /*0940*/  CS2R R122, SRZ ;  /* 0x00000000007a7805 */ /* 0x000fe2000001ff00 */
[----:B------:R-:W-:Y:S01]  /*0950*/  CS2R R120, SRZ ;  /* 0x0000000000787805 */ /* 0x000fe2000001ff00 */
[----:B------:R-:W-:Y:S01]  /*0960*/  @UP1 UIADD3 UR20, UR11, 0x7f, URZ ;  /* 0x0000007f0b141890 */ /* 0x000fe2000fffe03f */
[----:B------:R-:W-:Y:S01]  /*0970*/  CS2R R118, SRZ ;  /* 0x0000000000767805 */ /* 0x000fe2000001ff00 */
[----:B------:R-:W-:Y:S01]  /*0980*/  CS2R R116, SRZ ;  /* 0x0000000000747805 */ /* 0x000fe2000001ff00 */
[----:B------:R-:W-:Y:S01]  /*0990*/  CS2R R114, SRZ ;  /* 0x0000000000727805 */ /* 0x000fe2000001ff00 */
[----:B------:R-:W-:Y:S01]  /*09a0*/  UIMAD.WIDE.U32 UR20, UR20, UR4, URZ ;  /* 0x00000004141472a5 */ /* 0x000fe2000f8e003f */
[----:B------:R-:W-:Y:S01]  /*09b0*/  CS2R R112, SRZ ;  /* 0x0000000000707805 */ /* 0x000fe2000001ff00 */
[----:B------:R-:W-:Y:S01]  /*09c0*/  UIADD3 UR4, UR11, 0x7f, URZ ;  /* 0x0000007f0b047890 */ /* 0x000fe2000fffe03f */
[----:B------:R-:W-:Y:S01]  /*09d0*/  CS2R R110, SRZ ;  /* 0x00000000006e7805 */ /* 0x000fe2000001ff00 */
[----:B------:R-:W-:Y:S01]  /*09e0*/  @UP1 USHF.R.U32.HI UR4, URZ, UR5, UR21 ;  /* 0x000000053f041299 */ /* 0x000fe20008011615 */
[----:B------:R-:W-:Y:S01]  /*09f0*/  CS2R R108, SRZ ;  /* 0x00000000006c7805 */ /* 0x000fe2000001ff00 */
[----:B---3--:R-:W-:Y:S01]  /*0a00*/  UIADD3 UR5, UR7, 0x60, -UR13 ;  /* 0x0000006007057890 */ /* 0x008fe2000fffe80d */
[----:B------:R-:W-:Y:S01]  /*0a10*/  CS2R R106, SRZ ;  /* 0x00000000006a7805 */ /* 0x000fe2000001ff00 */
[----:B------:R-:W-:Y:S01]  /*0a20*/  UIMAD.WIDE UR20, UR6, 0x2aaaaaab, URZ ;  /* 0x2aaaaaab061478a5 */ /* 0x000fe2000f8e023f */
[----:B------:R-:W-:Y:S01]  /*0a30*/  CS2R R104, SRZ ;  /* 0x0000000000687805 */ /* 0x000fe2000001ff00 */
[----:B------:R-:W-:Y:S01]  /*0a40*/  UIADD3 UR4, UR5, UR4, URZ ;  /* 0x0000000405047290 */ /* 0x000fe2000fffe03f */
[----:B------:R-:W-:Y:S01]  /*0a50*/  CS2R R102, SRZ ;  /* 0x0000000000667805 */ /* 0x000fe2000001ff00 */
[----:B------:R-:W-:Y:S01]  /*0a60*/  CS2R R100, SRZ ;  /* 0x0000000000647805 */ /* 0x000fe2000001ff00 */
[----:B------:R-:W-:Y:S01]  /*0a70*/  CS2R R98, SRZ ;  /* 0x0000000000627805 */ /* 0x000fe2000001ff00 */
[----:B------:R-:W-:Y:S01]  /*0a80*/  UIMAD.WIDE UR4, UR4, 0x2aaaaaab, URZ ;  /* 0x2aaaaaab040478a5 */ /* 0x000fe2000f8e023f */
[----:B------:R-:W-:Y:S01]  /*0a90*/  CS2R R96, SRZ ;  /* 0x0000000000607805 */ /* 0x000fe2000001ff00 */
[----:B------:R-:W-:Y:S01]  /*0aa0*/  UMOV UR19, UR21 ;  /* 0x0000001500137c82 */ /* 0x000fe20008000000 */
[----:B------:R-:W-:Y:S01]  /*0ab0*/  CS2R R94, SRZ ;  /* 0x00000000005e7805 */ /* 0x000fe2000001ff00 */
[----:B------:R-:W-:Y:S01]  /*0ac0*/  USHF.R.U32.HI UR6, URZ, 0x1f, UR19 ;  /* 0x0000001f3f067899 */ /* 0x000fe20008011613 */
[----:B------:R-:W-:Y:S01]  /*0ad0*/  CS2R R92, SRZ ;  /* 0x00000000005c7805 */ /* 0x000fe2000001ff00 */
[----:B------:R-:W-:Y:S01]  /*0ae0*/  USHF.R.U32.HI UR4, URZ, 0x1f, UR5 ;  /* 0x0000001f3f047899 */ /* 0x000fe20008011605 */
[----:B------:R-:W-:Y:S01]  /*0af0*/  CS2R R90, SRZ ;  /* 0x00000000005a7805 */ /* 0x000fe2000001ff00 */
[----:B------:R-:W-:Y:S01]  /*0b00*/  ULEA.HI.SX32 UR6, UR19, UR6, 0x1c ;  /* 0x0000000613067291 */ /* 0x000fe2000f8fe23f */
[----:B------:R-:W-:Y:S01]  /*0b10*/  CS2R R88, SRZ ;  /* 0x0000000000587805 */ /* 0x000fe2000001ff00 */
[----:B------:R-:W-:Y:S01]  /*0b20*/  ULEA.HI.SX32 UR4, UR5, UR4, 0x1c ;  /* 0x0000000405047291 */ /* 0x000fe2000f8fe23f */
        /* <DEDUP_REMOVED lines=61> */
[----:B------:R-:W-:Y:S01]  /*0f00*/  LEA.HI R84, R7, R2, RZ, 0x3 ;  /* 0x0000000207547211 */ /* 0x000fe200078f18ff */
[----:B------:R-:W-:Y:S01]  /*0f10*/  UIMAD UR15, UR15, UR4, URZ ;  /* 0x000000040f0f72a4 */ /* 0x000fe2000f8e023f */
[----:B------:R-:W-:Y:S01]  /*0f20*/  PLOP3.LUT P1, PT, PT, PT, UP1, 0x80, 0x0 ;  /* 0x000000000000781c */ /* 0x000fe20003f2f018 */
[----:B------:R-:W-:Y:S01]  /*0f30*/  UIMAD.WIDE.U32 UR20, UR18, UR4, URZ ;  /* 0x00000004121472a5 */ /* 0x000fe2000f8e003f */
[----:B------:R-:W-:Y:S01]  /*0f40*/  LOP3.LUT R13, R84, 0xfffffff8, RZ, 0xc0, !PT ;  /* 0xfffffff8540d7812 */ /* 0x000fe200078ec0ff */
[----:B------:R-:W-:Y:S01]  /*0f50*/  UIMAD UR15, UR18, UR5, UR15 ;  /* 0x00000005120f72a4 */ /* 0x000fe2000f8e020f */
[----:B------:R-:W-:Y:S01]  /*0f60*/  SHF.R.S32.HI R84, RZ, 0x3, R84 ;  /* 0x00000003ff547819 */ /* 0x000fe20000011454 */
[----:B------:R-:W-:Y:S01]  /*0f70*/  USHF.R.S32.HI UR18, URZ, 0x1f, UR14 ;  /* 0x0000001f3f127899 */ /* 0x000fe2000801140e */
[----:B------:R-:W-:Y:S01]  /*0f80*/  PLOP3.LUT P0, PT, PT, PT, UP1, 0x80, 0x0 ;  /* 0x000000000000781c */ /* 0x000fe20003f0f018 */
[----:B------:R-:W-:Y:S01]  /*0f90*/  IMAD.IADD R13, R2, 0x1, -R13 ;  /* 0x00000001020d7824 */ /* 0x000fe200078e0a0d */
[----:B------:R-:W-:Y:S01]  /*0fa0*/  ULDC.64 UR4, c[0x0][0x1b8] ;  /* 0x00006e0000047ab9 */ /* 0x000fe20000000a00 */
[----:B------:R-:W-:Y:S01]  /*0fb0*/  IMAD.SHL.U32 R251, R84, 0x40, RZ ;  /* 0x0000004054fb7824 */ /* 0x000fe200078e00ff */
[----:B------:R-:W-:Y:S01]  /*0fc0*/  UIADD3 UR21, UR21, UR15, URZ ;  /* 0x0000000f15157290 */ /* 0x000fe2000fffe03f */
[C---:B------:R-:W-:Y:S01]  /*0fd0*/  IMAD R112, R13.reuse, 0x20, R84 ;  /* 0x000000200d707824 */ /* 0x040fe200078e0254 */
[----:B------:R-:W-:Y:S01]  /*0fe0*/  UIMAD UR15, UR8, UR4, URZ ;  /* 0x00000004080f72a4 */ /* 0x000fe2000f8e023f */
[----:B------:R-:W-:Y:S01]  /*0ff0*/  IMAD.SHL.U32 R211, R13, 0x8, RZ ;  /* 0x000000080dd37824 */ /* 0x000fe200078e00ff */
[----:B------:R-:W-:Y:S01]  /*1000*/  UIMAD.WIDE.U32 UR20, UR9, UR4, UR20 ;  /* 0x00000004091472a5 */ /* 0x000fe2000f8e0014 */
[----:B------:R-:W-:Y:S01]  /*1010*/  LOP3.LUT R251, R251, 0x1c0, RZ, 0xc0, !PT ;  /* 0x000001c0fbfb7812 */ /* 0x000fe200078ec0ff */
[----:B------:R-:W-:Y:S01]  /*1020*/  UIMAD UR15, UR9, UR5, UR15 ;  /* 0x00000005090f72a4 */ /* 0x000fe2000f8e020f */
[----:B------:R-:W-:Y:S01]  /*1030*/  IADD3 R0, R112, UR11, RZ ;  /* 0x0000000b70007c10 */ /* 0x000fe2000fffe0ff */
[----:B------:R-:W-:Y:S01]  /*1040*/  USEL UR18, UR18, URZ, !UP2 ;  /* 0x0000003f12127287 */ /* 0x000fe2000d000000 */
[----:B------:R3:W-:Y:S01]  /*1050*/  STL [R1+0x8], R112 ;  /* 0x0000087001007387 */ /* 0x0007e20000100800 */
[----:B------:R-:W-:Y:S01]  /*1060*/  ULDC.64 UR4, c[0x0][0x1c0] ;  /* 0x0000700000047ab9 */ /* 0x000fe20000000a00 */
[C---:B------:R-:W-:Y:S01]  /*1070*/  IADD3 R12, R211.reuse, 0x40, RZ ;  /* 0x00000040d30c7810 */ /* 0x040fe20007ffe0ff */
[----:B-1----:R-:W-:Y:S01]  /*1080*/  @P1 IMAD.HI.U32 R4, R0, c[0x0][0x2c8], RZ ;  /* 0x0000b20000041a27 */ /* 0x002fe200078e00ff */
[----:B------:R-:W-:Y:S01]  /*1090*/  USEL UR19, UR14, URZ, !UP2 ;  /* 0x0000003f0e137287 */ /* 0x000fe2000d000000 */
[----:B------:R3:W-:Y:S01]  /*10a0*/  STL [R1+0x1c], R211 ;  /* 0x00001cd301007387 */ /* 0x0007e20000100800 */
[----:B------:R-:W-:Y:S01]  /*10b0*/  UIMAD UR18, UR18, UR4, URZ ;  /* 0x00000004121272a4 */ /* 0x000fe2000f8e023f */
[----:B------:R-:W-:Y:S01]  /*10c0*/  IMAD.MOV.U32 R6, RZ, RZ, R0 ;  /* 0x000000ffff067224 */ /* 0x000fe200078e0000 */
[----:B------:R-:W-:Y:S01]  /*10d0*/  UIADD3 UR21, UR21, UR15, URZ ;  /* 0x0000000f15157290 */ /* 0x000fe2000fffe03f */
[----:B------:R-:W-:Y:S01]  /*10e0*/  @P0 SHF.R.U32.HI R6, RZ, c[0x0][0x2cc], R4 ;  /* 0x0000b300ff060a19 */ /* 0x000fe20000011604 */
[----:B------:R-:W-:Y:S01]  /*10f0*/  UIMAD UR5, UR19, UR5, UR18 ;  /* 0x00000005130572a4 */ /* 0x000fe2000f8e0212 */
[C---:B------:R-:W-:Y:S01]  /*1100*/  IADD3 R85, R211.reuse, 0x80, RZ ;  /* 0x00000080d3557810 */ /* 0x040fe20007ffe0ff */
[----:B------:R-:W-:Y:S01]  /*1110*/  UIMAD.WIDE.U32 UR20, UR19, UR4, UR20 ;  /* 0x00000004131472a5 */ /* 0x000fe2000f8e0014 */
[--C-:B------:R-:W-:Y:S01]  /*1120*/  SHF.R.S32.HI R5, RZ, 0x1f, R6.reuse ;  /* 0x0000001fff057819 */ /* 0x100fe20000011406 */
[----:B------:R-:W-:Y:S01]  /*1130*/  IMAD.MOV R4, RZ, RZ, -R6 ;  /* 0x000000ffff047224 */ /* 0x000fe200078e0a06 */
[----:B------:R-:W-:Y:S01]  /*1140*/  ULDC UR4, c[0x0][0x2c4] ;  /* 0x0000b10000047ab9 */ /* 0x000fe20000000800 */
[----:B------:R-:W-:Y:S01]  /*1150*/  ISETP.GE.AND P4, PT, R211, c[0x0][0x198], PT ;  /* 0x00006600d3007a0c */ /* 0x000fe20003f86270 */
[----:B------:R-:W-:Y:S01]  /*1160*/  UIADD3 UR5, UR21, UR5, URZ ;  /* 0x0000000515057290 */ /* 0x000fe2000fffe03f */
[----:B------:R-:W-:Y:S01]  /*1170*/  IMAD R4, R4, c[0x0][0x2c4], R0 ;  /* 0x0000b10004047a24 */ /* 0x000fe200078e0200 */
[----:B------:R-:W-:Y:S01]  /*1180*/  UIMAD UR4, UR13, UR4, URZ ;  /* 0x000000040d0472a4 */ /* 0x000fe2000f8e023f */
[----:B------:R-:W-:Y:S01]  /*1190*/  IMAD.U32 R9, RZ, RZ, UR21 ;  /* 0x00000015ff097e24 */ /* 0x000fe2000f8e00ff */
[----:B------:R-:W-:Y:S01]  /*11a0*/  ISETP.GE.AND P3, PT, R12, c[0x0][0x198], PT ;  /* 0x000066000c007a0c */ /* 0x000fe20003f66270 */
[----:B------:R-:W-:Y:S01]  /*11b0*/  IMAD.U32 R8, RZ, RZ, UR20 ;  /* 0x00000014ff087e24 */ /* 0x000fe2000f8e00ff */
[----:B------:R-:W-:Y:S01]  /*11c0*/  SHF.R.S32.HI R0, RZ, 0x1f, R4 ;  /* 0x0000001fff007819 */ /* 0x000fe20000011404 */
[----:B------:R-:W-:Y:S01]  /*11d0*/  IMAD.U32 R9, RZ, RZ, UR5 ;  /* 0x00000005ff097e24 */ /* 0x000fe2000f8e00ff */
[----:B------:R-:W-:Y:S01]  /*11e0*/  ISETP.GE.AND P6, PT, R85, c[0x0][0x198], PT ;  /* 0x0000660055007a0c */ /* 0x000fe20003fc6270 */
[----:B------:R-:W-:Y:S01]  /*11f0*/  IMAD R5, R5, c[0x0][0x1b0], RZ ;  /* 0x00006c0005057a24 */ /* 0x000fe200078e02ff */
[----:B------:R-:W-:Y:S01]  /*1200*/  BSSY B0, `(.L_x_1570) ;  /* 0x0000039000007945 */ /* 0x000fe20003800000 */
[----:B------:R-:W-:-:S04]  /*1210*/  IMAD.WIDE.U32 R8, R6, c[0x0][0x1b0], R8 ;  /* 0x00006c0006087a25 */ /* 0x000fc800078e0008 */
[----:B------:R-:W-:Y:S02]  /*1220*/  IMAD R5, R6, c[0x0][0x1b4], R5 ;  /* 0x00006d0006057a24 */ /* 0x000fe400078e0205 */
[----:B------:R-:W-:Y:S02]  /*1230*/  IMAD R0, R0, c[0x0][0x1a8], RZ ;  /* 0x00006a0000007a24 */ /* 0x000fe400078e02ff */
[----:B------:R-:W-:Y:S02]  /*1240*/  IMAD.IADD R11, R9, 0x1, R5 ;  /* 0x00000001090b7824 */ /* 0x000fe400078e0205 */
[----:B------:R-:W-:Y:S01]  /*1250*/  IMAD.MOV.U32 R10, RZ, RZ, R8 ;  /* 0x000000ffff0a7224 */ /* 0x000fe200078e0008 */
[----:B------:R-:W-:Y:S01]  /*1260*/  IADD3 R8, R84, UR11, RZ ;  /* 0x0000000b54087c10 */ /* 0x000fe2000fffe0ff */
[C---:B------:R-:W-:Y:S02]  /*1270*/  IMAD R9, R4.reuse, c[0x0][0x1ac], R0 ;  /* 0x00006b0004097a24 */ /* 0x040fe400078e0200 */
[----:B------:R-:W-:Y:S01]  /*1280*/  IMAD.WIDE.U32 R4, R4, c[0x0][0x1a8], R10 ;  /* 0x00006a0004047a25 */ /* 0x000fe200078e000a */
[----:B------:R-:W-:-:S02]  /*1290*/  LEA.HI R11, R7, R2, RZ, 0x4 ;  /* 0x00000002070b7211 */ /* 0x000fc400078f20ff */
[----:B------:R-:W-:Y:S01]  /*12a0*/  LEA.HI R10, R7, R2, RZ, 0x6 ;  /* 0x00000002070a7211 */ /* 0x000fe200078f30ff */
[----:B------:R-:W-:Y:S01]  /*12b0*/  IMAD.IADD R9, R5, 0x1, R9 ;  /* 0x0000000105097824 */ /* 0x000fe200078e0209 */
[----:B------:R-:W-:Y:S02]  /*12c0*/  LOP3.LUT R0, R11, 0xfffffff0, RZ, 0xc0, !PT ;  /* 0xfffffff00b007812 */ /* 0x000fe400078ec0ff */
[----:B------:R-:W-:Y:S01]  /*12d0*/  LEA R16, P0, R4, c[0x0][0x160], 0x1 ;  /* 0x0000580004107a11 */ /* 0x000fe200078008ff */
[----:B------:R-:W-:Y:S02]  /*12e0*/  IMAD.SHL.U32 R10, R10, 0x8, RZ ;  /* 0x000000080a0a7824 */ /* 0x000fe400078e00ff */
[----:B------:R-:W-:Y:S01]  /*12f0*/  IMAD.IADD R0, R2, 0x1, -R0 ;  /* 0x0000000102007824 */ /* 0x000fe200078e0a00 */
[----:B------:R-:W-:Y:S01]  /*1300*/  LEA.HI.X R9, R4, c[0x0][0x164], R9, 0x1, P0 ;  /* 0x0000590004097a11 */ /* 0x000fe200000f0c09 */
[----:B------:R-:W-:Y:S01]  /*1310*/  IMAD.MOV.U32 R4, RZ, RZ, 0x10 ;  /* 0x00000010ff047424 */ /* 0x000fe200078e00ff */
[----:B------:R-:W-:Y:S01]  /*1320*/  ISETP.GE.AND P0, PT, R8, UR4, PT ;  /* 0x0000000408007c0c */ /* 0x000fe2000bf06270 */
[----:B------:R3:W1:Y:S01]  /*1330*/  SHFL.IDX PT, R18, R16, RZ, 0x181f ;  /* 0x00181fff10127589 */ /* 0x00066200000e0000 */
[----:B------:R-:W-:-:S03]  /*1340*/  SHF.R.S32.HI R6, RZ, 0x1f, R0 ;  /* 0x0000001fff067819 */ /* 0x000fc60000011400 */
[----:B------:R3:W4:Y:S01]  /*1350*/  SHFL.IDX PT, R19, R9, RZ, 0x181f ;  /* 0x00181fff09137589 */ /* 0x00072200000e0000 */
[----:B------:R-:W-:-:S04]  /*1360*/  LEA.HI R6, R6, R0, RZ, 0x3 ;  /* 0x0000000006067211 */ /* 0x000fc800078f18ff */
[----:B------:R-:W-:-:S05]  /*1370*/  LOP3.LUT R5, R6, 0xfffffff8, RZ, 0xc0, !PT ;  /* 0xfffffff806057812 */ /* 0x000fca00078ec0ff */
[----:B------:R-:W-:Y:S01]  /*1380*/  IMAD.IADD R5, R0, 0x1, -R5 ;  /* 0x0000000100057824 */ /* 0x000fe200078e0a05 */
[----:B------:R-:W-:-:S04]  /*1390*/  IADD3 R0, R211, 0xc0, RZ ;  /* 0x000000c0d3007810 */ /* 0x000fc80007ffe0ff */
[----:B------:R-:W-:Y:S01]  /*13a0*/  ISETP.GE.AND P5, PT, R0, c[0x0][0x198], PT ;  /* 0x0000660000007a0c */ /* 0x000fe20003fa6270 */
[----:B--2---:R2:W5:Y:S03]  /*13b0*/  @P2 R2UR UR19, R3 ;  /* 0x00000000031323c2 */ /* 0x00456600000e0000 */
[----:B------:R-:W-:Y:S01]  /*13c0*/  R2P PR, R5, 0x6 ;  /* 0x0000000605007804 */ /* 0x000fe20000000000 */
[----:B-----5:R-:W-:-:S04]  /*13d0*/  @!UP0 UMOV UR19, UR14 ;  /* 0x0000000e00138c82 */ /* 0x020fc80008000000 */
[----:B------:R-:W-:Y:S02]  /*13e0*/  SEL R4, R4, 0xfffffff0, !P1 ;  /* 0xfffffff004047807 */ /* 0x000fe40004800000 */
[----:B--2---:R-:W-:Y:S02]  /*13f0*/  SHF.R.U32.HI R3, RZ, 0x3, R251 ;  /* 0x00000003ff037819 */ /* 0x004fe400000116fb */
[----:B------:R-:W-:-:S04]  /*1400*/  LOP3.LUT R251, R251, 0x38, R211, 0xf8, !PT ;  /* 0x00000038fbfb7812 */ /* 0x000fc800078ef8d3 */
[----:B------:R-:W-:Y:S01]  /*1410*/  LOP3.LUT R251, R251, R3, RZ, 0x3c, !PT ;  /* 0x00000003fbfb7212 */ /* 0x000fe200078e3cff */
[----:B------:R-:W-:-:S03]  /*1420*/  IMAD.MOV.U32 R3, RZ, RZ, 0x20 ;  /* 0x00000020ff037424 */ /* 0x000fc600078e00ff */
[----:B------:R-:W-:Y:S02]  /*1430*/  LOP3.LUT R251, R251, 0xfffffe00, R10, 0xf8, !PT ;  /* 0xfffffe00fbfb7812 */ /* 0x000fe400078ef80a */
        /* <DEDUP_REMOVED lines=21> */
.L_x_1571:
[----:B-1-34-:R-:W-:Y:S05]  /*1590*/  BSYNC B0 ;  /* 0x0000000000007941 */ /* 0x01afea0003800000 */
.L_x_1570:
        /* <DEDUP_REMOVED lines=25> */
.L_x_1573:
[----:B------:R-:W-:Y:S05]  /*1730*/  BSYNC B0 ;  /* 0x0000000000007941 */ /* 0x000fea0003800000 */
.L_x_1572:
        /* <DEDUP_REMOVED lines=25> */
.L_x_1575:
[----:B------:R-:W-:Y:S05]  /*18d0*/  BSYNC B0 ;  /* 0x0000000000007941 */ /* 0x000fea0003800000 */
.L_x_1574:
[----:B------:R-:W-:Y:S01]  /*18e0*/  IMAD.MOV.U32 R252, RZ, RZ, c[0x0][0x2b8] ;  /* 0x0000ae00fffc7624 */ /* 0x000fe200078e00ff */
[----:B------:R-:W-:Y:S01]  /*18f0*/  UMOV UR15, 0x60 ;  /* 0x00000060000f7882 */ /* 0x000fe20000000000 */
[----:B-12---:R-:W-:Y:S01]  /*1900*/  SHFL.IDX PT, R16, R16, 0x3, 0x181f ;  /* 0x00781f0010107f89 */ /* 0x006fe200000e0000 */
[----:B------:R-:W-:Y:S01]  /*1910*/  UIMAD UR15, UR6, UR15, -0x60 ;  /* 0xffffffa0060f74a4 */ /* 0x000fe2000f8e020f */
[----:B---3--:R-:W-:Y:S01]  /*1920*/  SHF.R.S32.HI R15, RZ, 0x1f, R12 ;  /* 0x0000001fff0f7819 */ /* 0x008fe2000001140c */
[----:B------:R-:W-:Y:S01]  /*1930*/  IMAD.SHL.U32 R251, R251, 0x2, RZ ;  /* 0x00000002fbfb7824 */ /* 0x000fe200078e00ff */
[----:B------:R-:W-:Y:S01]  /*1940*/  ISETP.NE.AND P2, PT, R252, 0x1, PT ;  /* 0x00000001fc00780c */ /* 0x000fe20003f45270 */
[----:B------:R1:W2:Y:S01]  /*1950*/  SHFL.IDX PT, R17, R9, 0x3, 0x181f ;  /* 0x00781f0009117f89 */ /* 0x0002a200000e0000 */
[----:B------:R-:W-:Y:S01]  /*1960*/  LEA.HI R15, R15, R12, RZ, 0x3 ;  /* 0x0000000c0f0f7211 */ /* 0x000fe200078f18ff */
[----:B------:R-:W-:Y:S01]  /*1970*/  USHF.R.S32.HI UR18, URZ, 0x1f, UR19 ;  /* 0x0000001f3f127899 */ /* 0x000fe20008011413 */
[----:B------:R-:W-:Y:S01]  /*1980*/  IADD3 R10, R112, UR15, RZ ;  /* 0x0000000f700a7c10 */ /* 0x000fe2000fffe0ff */
[----:B------:R-:W-:Y:S01]  /*1990*/  IMAD.MOV.U32 R23, RZ, RZ, RZ ;  /* 0x000000ffff177224 */ /* 0x000fe200078e00ff */
[----:B------:R-:W-:-:S02]  /*19a0*/  LOP3.LUT R209, R15, 0xfffffff8, RZ, 0xc0, !PT ;  /* 0xfffffff80fd17812 */ /* 0x000fc400078ec0ff */
[----:B------:R-:W-:Y:S01]  /*19b0*/  ISETP.GE.AND P1, PT, R10, UR7, PT ;  /* 0x000000070a007c0c */ /* 0x000fe2000bf26270 */
[----:B------:R-:W-:Y:S02]  /*19c0*/  IMAD.SHL.U32 R249, R13, 0x40, RZ ;  /* 0x000000400df97824 */ /* 0x000fe400078e00ff */
[----:B------:R-:W-:Y:S01]  /*19d0*/  STL [R1+0x18], R209 ;  /* 0x000018d101007387 */ /* 0x000fe20000100800 */
[----:B------:R-:W-:Y:S02]  /*19e0*/  ISETP.GT.OR P1, PT, R112, 0x5f, P1 ;  /* 0x0000005f7000780c */ /* 0x000fe40000f24670 */
[----:B-1----:R-:W-:Y:S02]  /*19f0*/  IADD3 R9, R8, 0x60, RZ ;  /* 0x0000006008097810 */ /* 0x002fe40007ffe0ff */
[----:B------:R-:W-:Y:S02]  /*1a00*/  IADD3 R8, R10, UR12, RZ ;  /* 0x0000000c0a087c10 */ /* 0x000fe4000fffe0ff */
[----:B------:R-:W-:Y:S01]  /*1a10*/  ISETP.GE.AND P0, PT, R9, UR4, PT ;  /* 0x0000000409007c0c */ /* 0x000fe2000bf06270 */
[----:B------:R-:W-:Y:S01]  /*1a20*/  ULDC.64 UR4, c[0x0][0x2b0] ;  /* 0x0000ac0000047ab9 */ /* 0x000fe20000000a00 */
[----:B------:R-:W-:Y:S01]  /*1a30*/  SHF.R.S32.HI R10, RZ, 0x1f, R0 ;  /* 0x0000001fff0a7819 */ /* 0x000fe20000011400 */
[----:B------:R-:W-:Y:S01]  /*1a40*/  @P2 IMAD.HI.U32 R14, R8, c[0x0][0x2bc], RZ ;  /* 0x0000af00080e2a27 */ /* 0x000fe200078e00ff */
[----:B------:R-:W-:-:S02]  /*1a50*/  UIMAD UR18, UR18, UR4, URZ ;  /* 0x00000004121272a4 */ /* 0x000fc4000f8e023f */
[----:B------:R-:W-:Y:S01]  /*1a60*/  LEA.HI R10, R10, R0, RZ, 0x3 ;  /* 0x000000000a0a7211 */ /* 0x000fe200078f18ff */
[----:B------:R-:W-:Y:S01]  /*1a70*/  IMAD.MOV.U32 R9, RZ, RZ, R8 ;  /* 0x000000ffff097224 */ /* 0x000fe200078e0008 */
[----:B------:R-:W-:Y:S01]  /*1a80*/  @P2 SHF.R.U32.HI R9, RZ, c[0x0][0x2c0], R14 ;  /* 0x0000b000ff092a19 */ /* 0x000fe2000001160e */
[----:B------:R-:W-:Y:S01]  /*1a90*/  UIMAD.WIDE.U32 UR20, UR19, UR4, URZ ;  /* 0x00000004131472a5 */ /* 0x000fe2000f8e003f */
[----:B------:R-:W-:Y:S01]  /*1aa0*/  SHF.R.S32.HI R14, RZ, 0x1f, R85 ;  /* 0x0000001fff0e7819 */ /* 0x000fe20000011455 */
[----:B------:R-:W-:Y:S01]  /*1ab0*/  UIMAD UR18, UR19, UR5, UR18 ;  /* 0x00000005131272a4 */ /* 0x000fe2000f8e0212 */
[----:B------:R-:W-:Y:S01]  /*1ac0*/  LOP3.LUT R111, R10, 0xfffffff8, RZ, 0xc0, !PT ;  /* 0xfffffff80a6f7812 */ /* 0x000fe200078ec0ff */
[--C-:B--2---:R-:W-:Y:S01]  /*1ad0*/  @!P0 IMAD.WIDE R20, R211, 0x2, R16.reuse ;  /* 0x00000002d3148825 */ /* 0x104fe200078e0210 */
[----:B------:R-:W-:Y:S01]  /*1ae0*/  LEA.HI R14, R14, R85, RZ, 0x3 ;  /* 0x000000550e0e7211 */ /* 0x000fe200078f18ff */
[----:B------:R-:W-:Y:S01]  /*1af0*/  UIADD3 UR18, UR21, UR18, URZ ;  /* 0x0000001215127290 */ /* 0x000fe2000fffe03f */
[----:B------:R-:W-:Y:S01]  /*1b00*/  @!P1 IADD3 R15, P2, R9, UR20, RZ ;  /* 0x00000014090f9c10 */ /* 0x000fe2000ff5e0ff */
[----:B----4-:R-:W-:Y:S01]  /*1b10*/  @!P0 IMAD.WIDE R18, R209, 0x2, R16 ;  /* 0x00000002d1128825 */ /* 0x010fe200078e0210 */
[----:B------:R-:W-:Y:S01]  /*1b20*/  LOP3.LUT R207, R14, 0xfffffff8, RZ, 0xc0, !PT ;  /* 0xfffffff80ecf7812 */ /* 0x000fe200078ec0ff */
[----:B------:R-:W-:Y:S01]  /*1b30*/  @!PT LDS RZ, [RZ] ;  /* 0x00000000fffff984 */ /* 0x000fe20000000800 */
[----:B------:R1:W-:Y:S01]  /*1b40*/  @!P0 LDGSTS.E.BYPASS.LTC128B.128 [R251+0x1b100], [R20.64], !P4 ;  /* 0x1b10000014fb8fae */ /* 0x0003e2000e101d50 */
[----:B------:R-:W-:Y:S01]  /*1b50*/  LOP3.LUT R249, R249, 0x1c0, RZ, 0xc0, !PT ;  /* 0x000001c0f9f97812 */ /* 0x000fe200078ec0ff */
[----:B------:R-:W-:Y:S01]  /*1b60*/  ULDC.64 UR4, c[0x0][0x1e8] ;  /* 0x00007a0000047ab9 */ /* 0x000fe20000000a00 */
[----:B------:R-:W-:Y:S01]  /*1b70*/  @!P1 LEA.HI.X.SX32 R10, R9, UR18, 0x1, P2 ;  /* 0x00000012090a9c11 */ /* 0x000fe200090f0eff */
[----:B------:R2:W-:Y:S01]  /*1b80*/  @!P0 LDGSTS.E.BYPASS.LTC128B.128 [R251+0x1f100], [R18.64], !P3 ;  /* 0x1f10000012fb8fae */ /* 0x0005e2000d901d50 */
[----:B------:R-:W-:-:S03]  /*1b90*/  @!P1 LEA R14, P2, R15, c[0x0][0x2a0], 0x2 ;  /* 0x0000a8000f0e9a11 */ /* 0x000fc600078410ff */
[----:B------:R-:W-:Y:S01]  /*1ba0*/  STL [R1+0x14], R207 ;  /* 0x000014cf01007387 */ /* 0x000fe20000100800 */
[----:B------:R-:W-:Y:S01]  /*1bb0*/  @!P1 LEA.HI.X R15, R15, c[0x0][0x2a4], R10, 0x2, P2 ;  /* 0x0000a9000f0f9a11 */ /* 0x000fe200010f140a */
[--C-:B--2---:R-:W-:Y:S01]  /*1bc0*/  @!P0 IMAD.WIDE R18, R207, 0x2, R16.reuse ;  /* 0x00000002cf128825 */ /* 0x104fe200078e0210 */
[----:B------:R-:W-:Y:S01]  /*1bd0*/  UIMAD UR19, UR8, UR4, URZ ;  /* 0x00000004081372a4 */ /* 0x000fe2000f8e023f */
[----:B------:R-:W-:Y:S01]  /*1be0*/  ISETP.GE.AND P4, PT, R85, c[0x0][0x1d4], PT ;  /* 0x0000750055007a0c */ /* 0x000fe20003f86270 */
[----:B------:R-:W-:Y:S01]  /*1bf0*/  UIMAD.WIDE.U32 UR22, UR9, UR4, URZ ;  /* 0x00000004091672a5 */ /* 0x000fe2000f8e003f */
[----:B------:R-:W-:Y:S01]  /*1c00*/  @!P0 IMAD.WIDE R16, R111, 0x2, R16 ;  /* 0x000000026f108825 */ /* 0x000fe200078e0210 */
[----:B------:R2:W-:Y:S04]  /*1c10*/  @!P0 LDGSTS.E.BYPASS.LTC128B.128 [R251+0x23100], [R18.64], !P6 ;  /* 0x2310000012fb8fae */ /* 0x0005e8000f101d50 */
[----:B------:R3:W-:Y:S04]  /*1c20*/  @!P0 LDGSTS.E.BYPASS.LTC128B.128 [R251+0x27100], [R16.64], !P5 ;  /* 0x2710000010fb8fae */ /* 0x0007e8000e901d50 */
[----:B------:R-:W0:Y:S04]  /*1c30*/  LDGDEPBAR ;  /* 0x00000000000079af */ /* 0x000e280000000000 */
[----:B------:R-:W-:Y:S01]  /*1c40*/  BAR.SYNC.DEFER_BLOCKING 0x0 ;  /* 0x0000000000007b1d */ /* 0x000fe20000010000 */
[----:B------:R-:W-:-:S04]  /*1c50*/  IMAD.MOV R9, RZ, RZ, -R9 ;  /* 0x000000ffff097224 */ /* 0x000fc800078e0a09 */
[----:B------:R-:W-:Y:S01]  /*1c60*/  IMAD R24, R9, c[0x0][0x2b8], R8 ;  /* 0x0000ae0009187a24 */ /* 0x000fe200078e0208 */
[----:B------:R-:W-:Y:S01]  /*1c70*/  STL [R1+0x10], R111 ;  /* 0x0000106f01007387 */ /* 0x000fe20000100800 */
[----:B------:R-:W-:-:S03]  /*1c80*/  IMAD.SHL.U32 R8, R84, 0x8, RZ ;  /* 0x0000000854087824 */ /* 0x000fc600078e00ff */
[----:B------:R-:W-:Y:S02]  /*1c90*/  SHF.R.S32.HI R10, RZ, 0x1f, R24 ;  /* 0x0000001fff0a7819 */ /* 0x000fe40000011418 */
[----:B------:R-:W-:-:S03]  /*1ca0*/  LOP3.LUT R8, R249, 0x8, R8, 0xf8, !PT ;  /* 0x00000008f9087812 */ /* 0x000fc600078ef808 */
[----:B------:R-:W-:Y:S01]  /*1cb0*/  IMAD R9, R10, c[0x0][0x1e0], RZ ;  /* 0x000078000a097a24 */ /* 0x000fe200078e02ff */
[----:B------:R-:W-:Y:S01]  /*1cc0*/  SHF.R.U32.HI R249, RZ, 0x3, R249 ;  /* 0x00000003fff97819 */ /* 0x000fe200000116f9 */
[----:B---3--:R-:W-:-:S03]  /*1cd0*/  IMAD.WIDE.U32 R16, R24, c[0x0][0x1e0], RZ ;  /* 0x0000780018107a25 */ /* 0x008fc600078e00ff */
[----:B------:R-:W-:Y:S01]  /*1ce0*/  LOP3.LUT R249, R8, R249, RZ, 0x3c, !PT ;  /* 0x000000f908f97212 */ /* 0x000fe200078e3cff */
[----:B------:R-:W-:Y:S01]  /*1cf0*/  IMAD R9, R24, c[0x0][0x1e4], R9 ;  /* 0x0000790018097a24 */ /* 0x000fe200078e0209 */
[----:B------:R3:W4:Y:S01]  /*1d00*/  @!P1 LDG.E R23, [R14.64] ;  /* 0x000000100e179981 */ /* 0x000722000c1e1900 */
[----:B------:R-:W-:Y:S01]  /*1d10*/  UIMAD UR19, UR9, UR5, UR19 ;  /* 0x00000005091372a4 */ /* 0x000fe2000f8e0213 */
[----:B------:R-:W-:Y:S01]  /*1d20*/  IMAD R10, R10, c[0x0][0x208], RZ ;  /* 0x000082000a0a7a24 */ /* 0x000fe200078e02ff */
[----:B------:R-:W-:Y:S01]  /*1d30*/  LOP3.LUT P1, RZ, R13, 0x2, RZ, 0xc0, !PT ;  /* 0x000000020dff7812 */ /* 0x000fe2000782c0ff */
[----:B------:R-:W-:Y:S01]  /*1d40*/  IMAD.IADD R17, R17, 0x1, R9 ;  /* 0x0000000111117824 */ /* 0x000fe200078e0209 */
[----:B------:R-:W-:Y:S01]  /*1d50*/  UIADD3 UR19, UR23, UR19, URZ ;  /* 0x0000001317137290 */ /* 0x000fe2000fffe03f */
[C---:B--2---:R-:W-:Y:S01]  /*1d60*/  IMAD.WIDE.U32 R18, R24.reuse, c[0x0][0x208], RZ ;  /* 0x0000820018127a25 */ /* 0x044fe200078e00ff */
[----:B------:R-:W-:Y:S01]  /*1d70*/  ULDC.64 UR4, c[0x0][0x210] ;  /* 0x0000840000047ab9 */ /* 0x000fe20000000a00 */
[----:B------:R-:W-:Y:S01]  /*1d80*/  ISETP.GE.AND P2, PT, R211, c[0x0][0x1d4], PT ;  /* 0x00007500d3007a0c */ /* 0x000fe20003f46270 */
[----:B------:R-:W-:Y:S01]  /*1d90*/  UIMAD UR8, UR8, UR4, URZ ;  /* 0x00000004080872a4 */ /* 0x000fe2000f8e023f */
[----:B------:R-:W-:Y:S01]  /*1da0*/  IMAD R10, R24, c[0x0][0x20c], R10 ;  /* 0x00008300180a7a24 */ /* 0x000fe200078e020a */
[----:B------:R-:W-:Y:S01]  /*1db0*/  UIMAD.WIDE.U32 UR24, UR9, UR4, URZ ;  /* 0x00000004091872a5 */ /* 0x000fe2000f8e003f */
[----:B------:R-:W-:Y:S01]  /*1dc0*/  ISETP.GE.AND P5, PT, R12, c[0x0][0x1d4], PT ;  /* 0x000075000c007a0c */ /* 0x000fe20003fa6270 */
[----:B------:R-:W-:Y:S01]  /*1dd0*/  UIMAD UR8, UR9, UR5, UR8 ;  /* 0x00000005090872a4 */ /* 0x000fe2000f8e0208 */
[----:B------:R-:W-:Y:S01]  /*1de0*/  IMAD.IADD R19, R19, 0x1, R10 ;  /* 0x0000000113137824 */ /* 0x000fe200078e020a */
[----:B------:R-:W-:Y:S01]  /*1df0*/  UIADD3 UR4, UR6, -0x1, URZ ;  /* 0xffffffff06047890 */ /* 0x000fe2000fffe03f */
[----:B------:R-:W-:Y:S01]  /*1e00*/  ISETP.GE.AND P6, PT, R0, c[0x0][0x1d4], PT ;  /* 0x0000750000007a0c */ /* 0x000fe20003fc6270 */
[----:B------:R-:W-:Y:S01]  /*1e10*/  UIADD3 UR8, UR25, UR8, URZ ;  /* 0x0000000819087290 */ /* 0x000fe2000fffe03f */
[----:B-1----:R-:W-:Y:S01]  /*1e20*/  IMAD.U32 R20, RZ, RZ, UR9 ;  /* 0x00000009ff147e24 */ /* 0x002fe2000f8e00ff */
[----:B------:R-:W-:Y:S01]  /*1e30*/  UIMAD UR4, UR4, -0x60, UR7 ;  /* 0xffffffa0040478a4 */ /* 0x000fe2000f8e0207 */
[----:B------:R-:W-:Y:S01]  /*1e40*/  IMAD.SHL.U32 R5, R5, 0x40, RZ ;  /* 0x0000004005057824 */ /* 0x000fe200078e00ff */
[----:B------:R-:W-:Y:S01]  /*1e50*/  LEA.HI R109, R7, R2, RZ, 0x5 ;  /* 0x00000002076d7211 */ /* 0x000fe200078f28ff */
[----:B------:R-:W-:Y:S01]  /*1e60*/  IMAD.SHL.U32 R6, R6, 0x40, RZ ;  /* 0x0000004006067824 */ /* 0x000fe200078e00ff */
[----:B------:R-:W-:Y:S01]  /*1e70*/  SHF.R.S32.HI R210, RZ, 0x1f, R209 ;  /* 0x0000001fffd27819 */ /* 0x000fe200000114d1 */
[----:B------:R-:W-:Y:S01]  /*1e80*/  UISETP.GE.AND UP0, UPT, UR6, 0x2, UPT ;  /* 0x000000020600788c */ /* 0x000fe2000bf06270 */
[----:B---3--:R-:W-:-:S02]  /*1e90*/  SHF.R.S32.HI R14, RZ, 0x4, R11 ;  /* 0x00000004ff0e7819 */ /* 0x008fc4000001140b */
[----:B------:R-:W-:Y:S02]  /*1ea0*/  IADD3 R84, -R84, UR4, RZ ;  /* 0x0000000454547c10 */ /* 0x000fe4000fffe1ff */
[----:B------:R-:W-:Y:S02]  /*1eb0*/  LEA.HI R11, R11, R14, RZ, 0x1 ;  /* 0x0000000e0b0b7211 */ /* 0x000fe400078f08ff */
[----:B------:R-:W-:Y:S02]  /*1ec0*/  LOP3.LUT R5, R5, 0x1c0, RZ, 0xc0, !PT ;  /* 0x000001c005057812 */ /* 0x000fe400078ec0ff */
[----:B------:R-:W-:Y:S02]  /*1ed0*/  LOP3.LUT R11, R11, 0xfffffffe, RZ, 0xc0, !PT ;  /* 0xfffffffe0b0b7812 */ /* 0x000fe400078ec0ff */
[----:B------:R-:W-:Y:S02]  /*1ee0*/  LOP3.LUT R6, R6, 0xfffffe00, RZ, 0xc0, !PT ;  /* 0xfffffe0006067812 */ /* 0x000fe400078ec0ff */
[----:B------:R-:W-:Y:S01]  /*1ef0*/  SHF.R.S32.HI R108, RZ, 0x5, R109 ;  /* 0x00000005ff6c7819 */ /* 0x000fe2000001146d */
[----:B------:R-:W-:Y:S01]  /*1f00*/  IMAD.IADD R11, R14, 0x1, -R11 ;  /* 0x000000010e0b7824 */ /* 0x000fe200078e0a0b */
[----:B------:R-:W-:-:S02]  /*1f10*/  SHF.R.S32.HI R208, RZ, 0x1f, R207 ;  /* 0x0000001fffd07819 */ /* 0x000fc400000114cf */
[----:B------:R-:W-:Y:S01]  /*1f20*/  SEL R110, RZ, 0x10, P6 ;  /* 0x00000010ff6e7807 */ /* 0x000fe20003000000 */
[C---:B------:R-:W-:Y:S02]  /*1f30*/  IMAD R249, R11.reuse, 0x200, R249 ;  /* 0x000002000bf97824 */ /* 0x040fe400078e02f9 */
[----:B------:R-:W-:Y:S02]  /*1f40*/  IMAD.SHL.U32 R11, R11, 0x8, RZ ;  /* 0x000000080b0b7824 */ /* 0x000fe400078e00ff */
[----:B------:R-:W-:Y:S02]  /*1f50*/  IMAD.SHL.U32 R249, R249, 0x2, RZ ;  /* 0x00000002f9f97824 */ /* 0x000fe400078e00ff */
[----:B------:R-:W-:Y:S01]  /*1f60*/  IMAD R250, R108, 0x400, R6 ;  /* 0x000004006cfa7824 */ /* 0x000fe200078e0206 */
[----:B------:R-:W-:Y:S02]  /*1f70*/  LOP3.LUT R11, R5, 0x8, R11, 0xf8, !PT ;  /* 0x00000008050b7812 */ /* 0x000fe400078ef80b */
[----:B------:R-:W-:-:S02]  /*1f80*/  IADD3 R248, R249, 0xc120, RZ ;  /* 0x0000c120f9f87810 */ /* 0x000fc40007ffe0ff */
[----:B------:R-:W-:-:S04]  /*1f90*/  SHF.R.U32.HI R5, RZ, 0x3, R5 ;  /* 0x00000003ff057819 */ /* 0x000fc80000011605 */
[----:B------:R-:W-:-:S05]  /*1fa0*/  LOP3.LUT R5, R11, R5, RZ, 0x3c, !PT ;  /* 0x000000050b057212 */ /* 0x000fca00078e3cff */
[----:B------:R-:W-:-:S04]  /*1fb0*/  IMAD.IADD R250, R5, 0x1, R250 ;  /* 0x0000000105fa7824 */ /* 0x000fc800078e02fa */
[----:B------:R-:W-:-:S04]  /*1fc0*/  IMAD.SHL.U32 R250, R250, 0x2, RZ ;  /* 0x00000002fafa7824 */ /* 0x000fc800078e00ff */
[--C-:B------:R-:W-:Y:S02]  /*1fd0*/  IMAD R246, R4, 0x2, R250.reuse ;  /* 0x0000000204f67824 */ /* 0x100fe400078e02fa */
[C---:B------:R-:W-:Y:S02]  /*1fe0*/  IMAD R245, R3.reuse, 0x2, R250 ;  /* 0x0000000203f57824 */ /* 0x040fe400078e02fa */
[----:B------:R-:W-:Y:S01]  /*1ff0*/  IMAD R243, R3, 0x2, R246 ;  /* 0x0000000203f37824 */ /* 0x000fe200078e02f6 */
[----:B----4-:R-:W-:Y:S01]  /*2000*/  SHF.R.S32.HI R8, RZ, 0x1f, R23 ;  /* 0x0000001fff087819 */ /* 0x010fe20000011417 */
[C---:B------:R-:W-:Y:S01]  /*2010*/  IMAD.WIDE.U32 R16, R23.reuse, c[0x0][0x1f0], R16 ;  /* 0x00007c0017107a25 */ /* 0x040fe200078e0010 */
[----:B------:R-:W-:Y:S03]  /*2020*/  STL [R1], R23 ;  /* 0x0000001701007387 */ /* 0x000fe60000100800 */
[----:B------:R-:W-:Y:S01]  /*2030*/  IMAD R14, R8, c[0x0][0x1f0], RZ ;  /* 0x00007c00080e7a24 */ /* 0x000fe200078e02ff */
[----:B------:R-:W-:Y:S01]  /*2040*/  IADD3 R9, P0, R16, UR22, RZ ;  /* 0x0000001610097c10 */ /* 0x000fe2000ff1e0ff */
[----:B------:R-:W-:Y:S01]  /*2050*/  IMAD R8, R8, c[0x0][0x218], RZ ;  /* 0x0000860008087a24 */ /* 0x000fe200078e02ff */
[----:B------:R-:W-:Y:S01]  /*2060*/  STL [R1+0x4], R24 ;  /* 0x0000041801007387 */ /* 0x000fe20000100800 */
[----:B------:R-:W-:-:S02]  /*2070*/  IMAD R14, R23, c[0x0][0x1f4], R14 ;  /* 0x00007d00170e7a24 */ /* 0x000fc400078e020e */
[----:B------:R-:W-:Y:S01]  /*2080*/  IMAD.WIDE.U32 R18, R23, c[0x0][0x218], R18 ;  /* 0x0000860017127a25 */ /* 0x000fe200078e0012 */
[----:B------:R-:W-:Y:S02]  /*2090*/  STL [R1+0x28], R210 ;  /* 0x000028d201007387 */ /* 0x000fe40000100800 */
[----:B------:R-:W-:Y:S01]  /*20a0*/  IADD3.X R14, R17, UR19, R14, P0, !PT ;  /* 0x00000013110e7c10 */ /* 0x000fe200087fe40e */
[----:B------:R-:W-:Y:S01]  /*20b0*/  IMAD R8, R23, c[0x0][0x21c], R8 ;  /* 0x0000870017087a24 */ /* 0x000fe200078e0208 */
[----:B------:R-:W-:-:S04]  /*20c0*/  LEA R22, P0, R9, c[0x0][0x1c8], 0x1 ;  /* 0x0000720009167a11 */ /* 0x000fc800078008ff */
[----:B------:R-:W-:Y:S01]  /*20d0*/  LEA.HI.X R14, R9, c[0x0][0x1cc], R14, 0x1, P0 ;  /* 0x00007300090e7a11 */ /* 0x000fe200000f0c0e */
[----:B------:R-:W-:Y:S01]  /*20e0*/  SHFL.IDX PT, R16, R22, RZ, 0x181f ;  /* 0x00181fff16107589 */ /* 0x000fe200000e0000 */
[----:B------:R-:W-:Y:S02]  /*20f0*/  IADD3 R10, P0, R18, UR24, RZ ;  /* 0x00000018120a7c10 */ /* 0x000fe4000ff1e0ff */
[----:B------:R-:W-:Y:S01]  /*2100*/  IADD3 R9, R249, 0xc100, RZ ;  /* 0x0000c100f9097810 */ /* 0x000fe20007ffe0ff */
[----:B------:R-:W1:Y:S01]  /*2110*/  SHFL.IDX PT, R17, R14, RZ, 0x181f ;  /* 0x00181fff0e117589 */ /* 0x000e6200000e0000 */
[----:B------:R-:W-:Y:S02]  /*2120*/  IADD3.X R8, R19, UR8, R8, P0, !PT ;  /* 0x0000000813087c10 */ /* 0x000fe400087fe408 */
[----:B------:R-:W-:Y:S01]  /*2130*/  LEA R80, P0, R10, c[0x0][0x1f8], 0x1 ;  /* 0x00007e000a507a11 */ /* 0x000fe200078008ff */
[----:B------:R-:W-:Y:S01]  /*2140*/  SHFL.IDX PT, R22, R22, 0x1, 0x181f ;  /* 0x00381f0016167f89 */ /* 0x000fe200000e0000 */
[----:B------:R-:W-:Y:S01]  /*2150*/  @P1 IADD3 R248, R9, -0x20, RZ ;  /* 0xffffffe009f81810 */ /* 0x000fe20007ffe0ff */
[----:B------:R-:W-:Y:S01]  /*2160*/  IMAD R9, R24, c[0x0][0x1e0], RZ ;  /* 0x0000780018097a24 */ /* 0x000fe200078e02ff */
[----:B------:R-:W-:Y:S01]  /*2170*/  LEA.HI.X R8, R10, c[0x0][0x1fc], R8, 0x1, P0 ;  /* 0x00007f000a087a11 */ /* 0x000fe200000f0c08 */
[----:B------:R-:W-:Y:S01]  /*2180*/  SHFL.IDX PT, R21, R14, 0x2, 0x181f ;  /* 0x00581f000e157f89 */ /* 0x000fe200000e0000 */
[----:B------:R-:W-:Y:S01]  /*2190*/  ISETP.GE.AND P0, PT, R84, 0x1, PT ;  /* 0x000000015400780c */ /* 0x000fe20003f06270 */
[----:B------:R-:W-:Y:S01]  /*21a0*/  IMAD R9, R23, c[0x0][0x1f0], R9 ;  /* 0x00007c0017097a24 */ /* 0x000fe200078e0209 */
[C---:B------:R-:W-:Y:S01]  /*21b0*/  IADD3 R239, R248.reuse, 0x800, RZ ;  /* 0x00000800f8ef7810 */ /* 0x040fe20007ffe0ff */
[----:B------:R-:W-:Y:S01]  /*21c0*/  SHFL.IDX PT, R23, R14, 0x1, 0x181f ;  /* 0x00381f000e177f89 */ /* 0x000fe200000e0000 */
[----:B------:R-:W-:Y:S01]  /*21d0*/  IADD3 R238, R248, 0x1000, RZ ;  /* 0x00001000f8ee7810 */ /* 0x000fe20007ffe0ff */
[----:B------:R-:W-:Y:S01]  /*21e0*/  IMAD R20, R20, c[0x0][0x1e8], R9 ;  /* 0x00007a0014147a24 */ /* 0x000fe200078e0209 */
[C---:B------:R-:W-:Y:S01]  /*21f0*/  IADD3 R237, R248.reuse, 0x1800, RZ ;  /* 0x00001800f8ed7810 */ /* 0x040fe20007ffe0ff */
[----:B------:R-:W2:Y:S01]  /*2200*/  SHFL.IDX PT, R38, R80, RZ, 0x181f ;  /* 0x00181fff50267589 */ /* 0x000ea200000e0000 */
[----:B------:R-:W-:-:S02]  /*2210*/  IADD3 R236, R248, 0x2000, RZ ;  /* 0x00002000f8ec7810 */ /* 0x000fc40007ffe0ff */
[----:B------:R-:W-:Y:S01]  /*2220*/  LEA R20, R20, c[0x0][0x1c8], 0x1 ;  /* 0x0000720014147a11 */ /* 0x000fe200078e08ff */
[----:B------:R-:W3:Y:S01]  /*2230*/  SHFL.IDX PT, R10, R8, RZ, 0x181f ;  /* 0x00181fff080a7589 */ /* 0x000ee200000e0000 */
[C---:B------:R-:W-:Y:S02]  /*2240*/  IADD3 R235, R248.reuse, 0x2800, RZ ;  /* 0x00002800f8eb7810 */ /* 0x040fe40007ffe0ff */
[C---:B------:R-:W-:Y:S01]  /*2250*/  IADD3 R233, R248.reuse, 0x3000, RZ ;  /* 0x00003000f8e97810 */ /* 0x040fe20007ffe0ff */
[--C-:B-1----:R-:W-:Y:S01]  /*2260*/  @P0 IMAD.WIDE R28, R211, 0x2, R16.reuse ;  /* 0x00000002d31c0825 */ /* 0x102fe200078e0210 */
[----:B------:R-:W-:Y:S01]  /*2270*/  SHFL.IDX PT, R20, R20, 0x2, 0x181f ;  /* 0x00581f0014147f89 */ /* 0x000fe200000e0000 */
[C---:B------:R-:W-:Y:S02]  /*2280*/  IADD3 R232, R248.reuse, 0x3800, RZ ;  /* 0x00003800f8e87810 */ /* 0x040fe40007ffe0ff */
[----:B------:R-:W-:Y:S01]  /*2290*/  @P0 IMAD.WIDE R26, R209, 0x2, R16 ;  /* 0x00000002d11a0825 */ /* 0x000fe200078e0210 */
[----:B------:R1:W-:Y:S01]  /*22a0*/  @P0 LDGSTS.E.BYPASS.LTC128B.128 [R251+0xc100], [R28.64], !P2 ;  /* 0x0c1000001cfb0fae */ /* 0x0003e2000d101d50 */
[----:B------:R-:W-:-:S02]  /*22b0*/  IADD3 R231, R248, 0x4000, RZ ;  /* 0x00004000f8e77810 */ /* 0x000fc40007ffe0ff */
[--C-:B------:R-:W-:Y:S01]  /*22c0*/  @P0 IMAD.WIDE R24, R207, 0x2, R16.reuse ;  /* 0x00000002cf180825 */ /* 0x100fe200078e0210 */
[----:B------:R4:W-:Y:S01]  /*22d0*/  @P0 LDGSTS.E.BYPASS.LTC128B.128 [R251+0xf100], [R26.64], !P5 ;  /* 0x0f1000001afb0fae */ /* 0x0009e2000e901d50 */
[C---:B------:R-:W-:Y:S02]  /*22e0*/  IADD3 R230, R248.reuse, 0x4800, RZ ;  /* 0x00004800f8e67810 */ /* 0x040fe40007ffe0ff */
[----:B------:R-:W-:Y:S01]  /*22f0*/  @P0 IMAD.WIDE R30, R111, 0x2, R16 ;  /* 0x000000026f1e0825 */ /* 0x000fe200078e0210 */
[----:B------:R5:W-:Y:S01]  /*2300*/  @P0 LDGSTS.E.BYPASS.LTC128B.128 [R251+0x12100], [R24.64], !P4 ;  /* 0x1210000018fb0fae */ /* 0x000be2000e101d50 */
[----:B------:R-:W-:Y:S02]  /*2310*/  IADD3 R229, R248, 0x5000, RZ ;  /* 0x00005000f8e57810 */ /* 0x000fe40007ffe0ff */
[----:B------:R-:W-:Y:S01]  /*2320*/  IMAD.WIDE R16, R211, 0x2, RZ ;  /* 0x00000002d3107825 */ /* 0x000fe200078e02ff */
[----:B------:R1:W-:Y:S01]  /*2330*/  @P0 LDGSTS.E.BYPASS.LTC128B.128 [R251+0x15100], [R30.64], !P6 ;  /* 0x151000001efb0fae */ /* 0x0003e2000f101d50 */
[----:B------:R-:W-:-:S02]  /*2340*/  ISETP.GE.AND P0, PT, R84, 0x21, PT ;  /* 0x000000215400780c */ /* 0x000fc40003f06270 */
[----:B------:R-:W-:Y:S01]  /*2350*/  IADD3 R228, R248, 0x5800, RZ ;  /* 0x00005800f8e47810 */ /* 0x000fe20007ffe0ff */
[----:B------:R-:W1:Y:S01]  /*2360*/  SHFL.IDX PT, R18, R80, 0x1, 0x181f ;  /* 0x00381f0050127f89 */ /* 0x000e6200000e0000 */
[----:B--2---:R-:W-:Y:S02]  /*2370*/  IADD3 R52, P1, R38, R16, RZ ;  /* 0x0000001026347210 */ /* 0x004fe40007f3e0ff */
[C---:B------:R-:W-:Y:S01]  /*2380*/  IADD3 R227, R248.reuse, 0x6000, RZ ;  /* 0x00006000f8e37810 */ /* 0x040fe20007ffe0ff */
[----:B------:R-:W2:Y:S01]  /*2390*/  SHFL.IDX PT, R9, R8, 0x1, 0x181f ;  /* 0x00381f0008097f89 */ /* 0x000ea200000e0000 */
[----:B------:R-:W-:Y:S01]  /*23a0*/  IADD3 R226, R248, 0x6800, RZ ;  /* 0x00006800f8e27810 */ /* 0x000fe20007ffe0ff */
[----:B---3--:R-:W-:Y:S01]  /*23b0*/  IMAD.X R53, R10, 0x1, R17, P1 ;  /* 0x000000010a357824 */ /* 0x008fe200008e0611 */
[C---:B------:R-:W-:Y:S01]  /*23c0*/  IADD3 R225, R248.reuse, 0x7000, RZ ;  /* 0x00007000f8e17810 */ /* 0x040fe20007ffe0ff */
[----:B------:R-:W3:Y:S01]  /*23d0*/  SHFL.IDX PT, R80, R80, 0x2, 0x181f ;  /* 0x00581f0050507f89 */ /* 0x000ee200000e0000 */
[C---:B------:R-:W-:Y:S01]  /*23e0*/  IADD3 R224, R248.reuse, 0x7800, RZ ;  /* 0x00007800f8e07810 */ /* 0x040fe20007ffe0ff */
[--C-:B------:R-:W-:Y:S01]  /*23f0*/  @P0 IMAD.WIDE R14, R209, 0x2, R22.reuse ;  /* 0x00000002d10e0825 */ /* 0x100fe200078e0216 */
[C---:B------:R-:W-:Y:S01]  /*2400*/  IADD3 R223, R248.reuse, 0x8000, RZ ;  /* 0x00008000f8df7810 */ /* 0x040fe20007ffe0ff */
[----:B------:R-:W3:Y:S01]  /*2410*/  SHFL.IDX PT, R8, R8, 0x2, 0x181f ;  /* 0x00581f0008087f89 */ /* 0x000ee200000e0000 */
[C---:B------:R-:W-:Y:S01]  /*2420*/  IADD3 R222, R248.reuse, 0x8800, RZ ;  /* 0x00008800f8de7810 */ /* 0x040fe20007ffe0ff */
[----:B----4-:R-:W-:Y:S01]  /*2430*/  @P0 IMAD.WIDE R26, R211, 0x2, R22 ;  /* 0x00000002d31a0825 */ /* 0x010fe200078e0216 */
[----:B------:R-:W-:-:S02]  /*2440*/  IADD3 R221, R248, 0x9000, RZ ;  /* 0x00009000f8dd7810 */ /* 0x000fc40007ffe0ff */
[C---:B------:R-:W-:Y:S01]  /*2450*/  IADD3 R220, R248.reuse, 0x9800, RZ ;  /* 0x00009800f8dc7810 */ /* 0x040fe20007ffe0ff */
[--C-:B-----5:R-:W-:Y:S01]  /*2460*/  @P0 IMAD.WIDE R24, R207, 0x2, R22.reuse ;  /* 0x00000002cf180825 */ /* 0x120fe200078e0216 */
[----:B------:R4:W-:Y:S01]  /*2470*/  @P0 LDGSTS.E.BYPASS.LTC128B.128 [R251+0xd100], [R26.64], !P2 ;  /* 0x0d1000001afb0fae */ /* 0x0009e2000d101d50 */
[----:B------:R-:W-:Y:S02]  /*2480*/  IADD3 R219, R248, 0xa000, RZ ;  /* 0x0000a000f8db7810 */ /* 0x000fe40007ffe0ff */
[----:B------:R-:W-:Y:S01]  /*2490*/  @P0 IMAD.WIDE R22, R111, 0x2, R22 ;  /* 0x000000026f160825 */ /* 0x000fe200078e0216 */
[----:B------:R5:W-:Y:S01]  /*24a0*/  @P0 LDGSTS.E.BYPASS.LTC128B.128 [R251+0x10100], [R14.64], !P5 ;  /* 0x101000000efb0fae */ /* 0x000be2000e901d50 */
[----:B-1----:R-:W-:Y:S02]  /*24b0*/  IADD3 R36, P1, R16, R18, RZ ;  /* 0x0000001210247210 */ /* 0x002fe40007f3e0ff */
[C---:B------:R-:W-:Y:S01]  /*24c0*/  IADD3 R218, R248.reuse, 0xa800, RZ ;  /* 0x0000a800f8da7810 */ /* 0x040fe20007ffe0ff */
[----:B------:R1:W-:Y:S01]  /*24d0*/  @P0 LDGSTS.E.BYPASS.LTC128B.128 [R251+0x13100], [R24.64], !P4 ;  /* 0x1310000018fb0fae */ /* 0x0003e2000e101d50 */
[C---:B------:R-:W-:Y:S01]  /*24e0*/  IADD3 R217, R248.reuse, 0xb000, RZ ;  /* 0x0000b000f8d97810 */ /* 0x040fe20007ffe0ff */
[----:B--2---:R-:W-:Y:S01]  /*24f0*/  IMAD.X R37, R17, 0x1, R9, P1 ;  /* 0x0000000111257824 */ /* 0x004fe200008e0609 */
[----:B------:R-:W-:Y:S01]  /*2500*/  IADD3 R216, R248, 0xb800, RZ ;  /* 0x0000b800f8d87810 */ /* 0x000fe20007ffe0ff */
[----:B------:R2:W-:Y:S01]  /*2510*/  @P0 LDGSTS.E.BYPASS.LTC128B.128 [R251+0x16100], [R22.64], !P6 ;  /* 0x1610000016fb0fae */ /* 0x0005e2000f101d50 */
[----:B------:R-:W-:-:S02]  /*2520*/  ISETP.GT.AND P0, PT, R84, 0x40, PT ;  /* 0x000000405400780c */ /* 0x000fc40003f04270 */
[----:B---3--:R-:W-:-:S05]  /*2530*/  IADD3 R16, P1, R16, R80, RZ ;  /* 0x0000005010107210 */ /* 0x008fca0007f3e0ff */
[----:B------:R-:W-:Y:S02]  /*2540*/  IMAD.X R17, R17, 0x1, R8, P1 ;  /* 0x0000000111117824 */ /* 0x000fe400008e0608 */
[----:B-----5:R-:W-:-:S04]  /*2550*/  IMAD.WIDE R14, R209, 0x2, RZ ;  /* 0x00000002d10e7825 */ /* 0x020fc800078e02ff */
[----:B-1----:R-:W-:Y:S01]  /*2560*/  @P0 IMAD.WIDE R24, R211, 0x2, R20 ;  /* 0x00000002d3180825 */ /* 0x002fe200078e0214 */
[----:B------:R-:W-:-:S03]  /*2570*/  IADD3 R46, P1, R38, R14, RZ ;  /* 0x0000000e262e7210 */ /* 0x000fc60007f3e0ff */
[----:B--2---:R-:W-:Y:S01]  /*2580*/  @P0 IMAD.WIDE R22, R209, 0x2, R20 ;  /* 0x00000002d1160825 */ /* 0x004fe200078e0214 */
[----:B------:R1:W-:Y:S03]  /*2590*/  @P0 LDGSTS.E.BYPASS.LTC128B.128 [R251+0xe100], [R24.64], !P2 ;  /* 0x0e10000018fb0fae */ /* 0x0003e6000d101d50 */
[----:B------:R-:W-:Y:S01]  /*25a0*/  IMAD.X R47, R10, 0x1, R15, P1 ;  /* 0x000000010a2f7824 */ /* 0x000fe200008e060f */
[----:B------:R2:W-:Y:S01]  /*25b0*/  @P0 LDGSTS.E.BYPASS.LTC128B.128 [R251+0x11100], [R22.64], !P5 ;  /* 0x1110000016fb0fae */ /* 0x0005e2000e901d50 */
[----:B----4-:R-:W-:-:S05]  /*25c0*/  IADD3 R26, P1, R14, R18, RZ ;  /* 0x000000120e1a7210 */ /* 0x010fca0007f3e0ff */
[----:B------:R-:W-:Y:S01]  /*25d0*/  IMAD.X R27, R15, 0x1, R9, P1 ;  /* 0x000000010f1b7824 */ /* 0x000fe200008e0609 */
[----:B------:R-:W-:-:S05]  /*25e0*/  IADD3 R14, P1, R14, R80, RZ ;  /* 0x000000500e0e7210 */ /* 0x000fca0007f3e0ff */
[----:B------:R-:W-:Y:S02]  /*25f0*/  IMAD.X R15, R15, 0x1, R8, P1 ;  /* 0x000000010f0f7824 */ /* 0x000fe400008e0608 */
[----:B-1----:R-:W-:-:S04]  /*2600*/  @P0 IMAD.WIDE R24, R207, 0x2, R20 ;  /* 0x00000002cf180825 */ /* 0x002fc800078e0214 */
[----:B------:R-:W-:Y:S01]  /*2610*/  @P0 IMAD.WIDE R20, R111, 0x2, R20 ;  /* 0x000000026f140825 */ /* 0x000fe200078e0214 */
[----:B------:R1:W-:Y:S03]  /*2620*/  @P0 LDGSTS.E.BYPASS.LTC128B.128 [R251+0x14100], [R24.64], !P4 ;  /* 0x1410000018fb0fae */ /* 0x0003e6000e101d50 */
[----:B--2---:R-:W-:Y:S01]  /*2630*/  IMAD.WIDE R22, R207, 0x2, RZ ;  /* 0x00000002cf167825 */ /* 0x004fe200078e02ff */
[----:B------:R2:W-:Y:S04]  /*2640*/  @P0 LDGSTS.E.BYPASS.LTC128B.128 [R251+0x17100], [R20.64], !P6 ;  /* 0x1710000014fb0fae */ /* 0x0005e8000f101d50 */
[----:B------:R-:W0:Y:S01]  /*2650*/  LDGDEPBAR ;  /* 0x00000000000079af */ /* 0x000e220000000000 */
[----:B------:R-:W-:-:S05]  /*2660*/  IADD3 R44, P0, R38, R22, RZ ;  /* 0x00000016262c7210 */ /* 0x000fca0007f1e0ff */
[----:B------:R-:W-:Y:S01]  /*2670*/  IMAD.X R45, R10, 0x1, R23, P0 ;  /* 0x000000010a2d7824 */ /* 0x000fe200000e0617 */
[----:B------:R-:W-:-:S05]  /*2680*/  IADD3 R82, P0, R22, R80, RZ ;  /* 0x0000005016527210 */ /* 0x000fca0007f1e0ff */
[----:B------:R-:W-:Y:S01]  /*2690*/  IMAD.X R83, R23, 0x1, R8, P0 ;  /* 0x0000000117537824 */ /* 0x000fe200000e0608 */
[----:B-1----:R-:W-:Y:S01]  /*26a0*/  IADD3 R24, P1, R22, R18, RZ ;  /* 0x0000001216187210 */ /* 0x002fe20007f3e0ff */
[----:B--2---:R-:W-:Y:S01]  /*26b0*/  IMAD.WIDE R20, R111, 0x2, RZ ;  /* 0x000000026f147825 */ /* 0x004fe200078e02ff */
[----:B------:R-:W-:-:S04]  /*26c0*/  DEPBAR.LE SB0, 0x1 ;  /* 0x000080400000791a */ /* 0x000fc80000000000 */
[----:B------:R-:W-:-:S04]  /*26d0*/  DEPBAR.LE SB0, 0x0 ;  /* 0x000080000000791a */ /* 0x000fc80000000000 */
[----:B------:R-:W-:Y:S01]  /*26e0*/  BAR.SYNC.DEFER_BLOCKING 0x0 ;  /* 0x0000000000007b1d */ /* 0x000fe20000010000 */
[----:B------:R-:W-:Y:S01]  /*26f0*/  IADD3 R38, P3, R38, R20, RZ ;  /* 0x0000001426267210 */ /* 0x000fe20007f7e0ff */
[----:B------:R-:W-:Y:S01]  /*2700*/  IMAD.X R25, R23, 0x1, R9, P1 ;  /* 0x0000000117197824 */ /* 0x000fe200008e0609 */
[C---:B------:R-:W-:Y:S02]  /*2710*/  IADD3 R80, P0, R20.reuse, R80, RZ ;  /* 0x0000005014507210 */ /* 0x040fe40007f1e0ff */
[----:B------:R-:W-:Y:S01]  /*2720*/  IADD3 R18, P1, R20, R18, RZ ;  /* 0x0000001214127210 */ /* 0x000fe20007f3e0ff */
[----:B------:R-:W-:Y:S01]  /*2730*/  IMAD.X R39, R10, 0x1, R21, P3 ;  /* 0x000000010a277824 */ /* 0x000fe200018e0615 */
[----:B------:R-:W-:Y:S01]  /*2740*/  ISETP.GE.AND P3, PT, R211, c[0x0][0x1d4], PT ;  /* 0x00007500d3007a0c */ /* 0x000fe20003f66270 */
[C---:B------:R-:W-:Y:S02]  /*2750*/  IMAD.X R81, R21.reuse, 0x1, R8, P0 ;  /* 0x0000000115517824 */ /* 0x040fe400000e0608 */
[----:B------:R-:W-:Y:S01]  /*2760*/  IMAD.X R19, R21, 0x1, R9, P1 ;  /* 0x0000000115137824 */ /* 0x000fe200008e0609 */
[----:B------:R-:W-:-:S02]  /*2770*/  ISETP.LT.OR P0, PT, R84, 0x1, P3 ;  /* 0x000000015400780c */ /* 0x000fc40001f01670 */
[----:B------:R-:W-:Y:S02]  /*2780*/  ISETP.GE.AND P1, PT, R12, c[0x0][0x1d4], PT ;  /* 0x000075000c007a0c */ /* 0x000fe40003f26270 */
[----:B------:R-:W-:Y:S01]  /*2790*/  ISETP.GE.AND P3, PT, R85, c[0x0][0x1d4], PT ;  /* 0x0000750055007a0c */ /* 0x000fe20003f66270 */
[----:B------:R-:W-:Y:S04]  /*27a0*/  LDSM.16.M88.4 R64, [R250+0x18100] ;  /* 0x01810000fa40783b */ /* 0x000fe80000000200 */
[----:B------:R-:W-:Y:S04]  /*27b0*/  LDSM.16.M88.4 R96, [R246+0x18100] ;  /* 0x01810000f660783b */ /* 0x000fe80000000200 */
[----:B------:R-:W-:Y:S04]  /*27c0*/  LDSM.16.M88.4 R20, [R249+0xc100] ;  /* 0x00c10000f914783b */ /* 0x000fe80000000200 */
[----:B------:R-:W-:Y:S04]  /*27d0*/  LDSM.16.M88.4 R32, [R249+0xc900] ;  /* 0x00c90000f920783b */ /* 0x000fe80000000200 */
[----:B------:R-:W-:Y:S04]  /*27e0*/  LDSM.16.M88.4 R8, [R249+0xd100] ;  /* 0x00d10000f908783b */ /* 0x000fe80000000200 */
[----:B------:R-:W1:Y:S04]  /*27f0*/  LDSM.16.M88.4 R48, [R249+0xd900] ;  /* 0x00d90000f930783b */ /* 0x000e680000000200 */
[----:B------:R-:W-:Y:S04]  /*2800*/  LDSM.16.M88.4 R40, [R249+0xe100] ;  /* 0x00e10000f928783b */ /* 0x000fe80000000200 */
[----:B------:R-:W-:Y:S04]  /*2810*/  LDSM.16.M88.4 R76, [R249+0xe900] ;  /* 0x00e90000f94c783b */ /* 0x000fe80000000200 */
[----:B------:R-:W-:Y:S04]  /*2820*/  LDSM.16.M88.4 R68, [R248] ;  /* 0x00000000f844783b */ /* 0x000fe80000000200 */
[----:B------:R-:W-:Y:S04]  /*2830*/  LDSM.16.M88.4 R28, [R248+0x800] ;  /* 0x00080000f81c783b */ /* 0x000fe80000000200 */
[----:B------:R-:W-:Y:S04]  /*2840*/  LDSM.16.M88.4 R72, [R248+0x1000] ;  /* 0x00100000f848783b */ /* 0x000fe80000000200 */
[----:B------:R-:W2:Y:S04]  /*2850*/  LDSM.16.M88.4 R60, [R248+0x1800] ;  /* 0x00180000f83c783b */ /* 0x000ea80000000200 */
[----:B------:R-:W3:Y:S04]  /*2860*/  LDSM.16.M88.4 R56, [R248+0x2000] ;  /* 0x00200000f838783b */ /* 0x000ee80000000200 */
[----:B------:R-:W4:Y:S04]  /*2870*/  LDSM.16.M88.4 R100, [R248+0x2800] ;  /* 0x00280000f864783b */ /* 0x000f280000000200 */
[----:B------:R-:W-:Y:S01]  /*2880*/  @!PT LDS RZ, [RZ] ;  /* 0x00000000fffff984 */ /* 0x000fe20000000800 */
[----:B------:R-:W-:Y:S01]  /*2890*/  @!PT LDS RZ, [RZ] ;  /* 0x00000000fffff984 */ /* 0x000fe20000000800 */
[----:B------:R-:W-:Y:S01]  /*28a0*/  @!PT LDS RZ, [RZ] ;  /* 0x00000000fffff984 */ /* 0x000fe20000000800 */
[----:B------:R1:W-:Y:S01]  /*28b0*/  LDGSTS.E.BYPASS.LTC128B.128 [R251+0x100], [R52.64], !P0 ;  /* 0x0010000034fb7fae */ /* 0x0003e2000c101d50 */
[----:B------:R-:W-:-:S13]  /*28c0*/  ISETP.LT.OR P0, PT, R84, 0x1, P1 ;  /* 0x000000015400780c */ /* 0x000fda0000f01670 */
[----:B------:R5:W-:Y:S01]  /*28d0*/  LDGSTS.E.BYPASS.LTC128B.128 [R251+0x3100], [R46.64], !P0 ;  /* 0x031000002efb7fae */ /* 0x000be2000c101d50 */
[----:B------:R-:W-:Y:S02]  /*28e0*/  ISETP.LT.OR P0, PT, R84, 0x1, P3 ;  /* 0x000000015400780c */ /* 0x000fe40001f01670 */
[----:B------:R-:W-:Y:S01]  /*28f0*/  ISETP.GE.AND P3, PT, R0, c[0x0][0x1d4], PT ;  /* 0x0000750000007a0c */ /* 0x000fe20003f66270 */
[----:B------:R-:W-:Y:S01]  /*2900*/  IMAD.MOV.U32 R0, RZ, RZ, 0x40 ;  /* 0x00000040ff007424 */ /* 0x000fe200078e00ff */
[C---:B-1----:R-:W-:Y:S09]  /*2910*/  HMMA.16816.F32 R52, R64.reuse, R48, RZ ;  /* 0x000000304034723c */ /* 0x042ff200000018ff */
[----:B------:R5:W-:Y:S01]  /*2920*/  LDGSTS.E.BYPASS.LTC128B.128 [R251+0x6100], [R44.64], !P0 ;  /* 0x061000002cfb7fae */ /* 0x000be2000c101d50 */
[----:B------:R-:W-:Y:S01]  /*2930*/  ISETP.LT.OR P0, PT, R84, 0x1, P3 ;  /* 0x000000015400780c */ /* 0x000fe20001f01670 */
[----:B------:R-:W-:Y:S11]  /*2940*/  HMMA.16816.F32 R48, R64, R50, RZ ;  /* 0x000000324030723c */ /* 0x000ff600000018ff */
[----:B------:R-:W-:Y:S01]  /*2950*/  @!UPT UIADD3 URZ, URZ, URZ, URZ ;  /* 0x0000003f3f3ff290 */ /* 0x000fe2000fffe03f */
[----:B------:R1:W-:Y:S01]  /*2960*/  LDGSTS.E.BYPASS.LTC128B.128 [R251+0x9100], [R38.64], !P0 ;  /* 0x0910000026fb7fae */ /* 0x0003e2000c101d50 */
[----:B------:R-:W-:-:S04]  /*2970*/  ISETP.GE.AND P0, PT, R211, c[0x0][0x1d4], PT ;  /* 0x00007500d3007a0c */ /* 0x000fc80003f06270 */
[C---:B------:R-:W-:Y:S01]  /*2980*/  ISETP.LT.OR P0, PT, R84.reuse, 0x21, P0 ;  /* 0x000000215400780c */ /* 0x040fe20000701670 */
[----:B--2---:R-:W-:Y:S08]  /*2990*/  HMMA.16816.F32 R52, R96, R60, R52 ;  /* 0x0000003c6034723c */ /* 0x004ff00000001834 */
[----:B-----5:R-:W-:Y:S04]  /*29a0*/  HMMA.16816.F32 R44, R64, R40, RZ ;  /* 0x00000028402c723c */ /* 0x020fe800000018ff */
[----:B------:R1:W-:Y:S01]  /*29b0*/  LDGSTS.E.BYPASS.LTC128B.128 [R251+0x1100], [R36.64], !P0 ;  /* 0x0110000024fb7fae */ /* 0x0003e2000c101d50 */
[----:B------:R-:W-:-:S03]  /*29c0*/  ISETP.LT.OR P0, PT, R84, 0x21, P1 ;  /* 0x000000215400780c */ /* 0x000fc60000f01670 */
[----:B------:R-:W-:Y:S10]  /*29d0*/  HMMA.16816.F32 R40, R64, R42, RZ ;  /* 0x0000002a4028723c */ /* 0x000ff400000018ff */
[----:B------:R2:W-:Y:S01]  /*29e0*/  LDGSTS.E.BYPASS.LTC128B.128 [R251+0x4100], [R26.64], !P0 ;  /* 0x041000001afb7fae */ /* 0x0005e2000c101d50 */
[----:B------:R-:W-:Y:S01]  /*29f0*/  ISETP.GE.AND P0, PT, R85, c[0x0][0x1d4], PT ;  /* 0x0000750055007a0c */ /* 0x000fe20003f06270 */
[----:B------:R-:W-:Y:S03]  /*2a00*/  HMMA.16816.F32 R48, R96, R62, R48 ;  /* 0x0000003e6030723c */ /* 0x000fe60000001830 */
[----:B------:R-:W-:-:S05]  /*2a10*/  ISETP.LT.OR P0, PT, R84, 0x21, P0 ;  /* 0x000000215400780c */ /* 0x000fca0000701670 */
[----:B---3--:R-:W-:Y:S08]  /*2a20*/  HMMA.16816.F32 R44, R96, R56, R44 ;  /* 0x00000038602c723c */ /* 0x008ff0000000182c */
[----:B------:R2:W-:Y:S01]  /*2a30*/  LDGSTS.E.BYPASS.LTC128B.128 [R251+0x7100], [R24.64], !P0 ;  /* 0x0710000018fb7fae */ /* 0x0005e2000c101d50 */
[----:B------:R-:W-:Y:S01]  /*2a40*/  ISETP.LT.OR P0, PT, R84, 0x21, P3 ;  /* 0x000000215400780c */ /* 0x000fe20001f01670 */
[----:B-1----:R-:W-:Y:S08]  /*2a50*/  HMMA.16816.F32 R36, R64, R76, RZ ;  /* 0x0000004c4024723c */ /* 0x002ff000000018ff */
[----:B------:R-:W-:Y:S04]  /*2a60*/  HMMA.16816.F32 R40, R96, R58, R40 ;  /* 0x0000003a6028723c */ /* 0x000fe80000001828 */
[----:B------:R1:W-:Y:S01]  /*2a70*/  LDGSTS.E.BYPASS.LTC128B.128 [R251+0xa100], [R18.64], !P0 ;  /* 0x0a10000012fb7fae */ /* 0x0003e2000c101d50 */
[----:B------:R-:W-:-:S04]  /*2a80*/  ISETP.GE.AND P0, PT, R211, c[0x0][0x1d4], PT ;  /* 0x00007500d3007a0c */ /* 0x000fc80003f06270 */
[----:B------:R-:W-:-:S07]  /*2a90*/  ISETP.LT.OR P0, PT, R84, 0x41, P0 ;  /* 0x000000415400780c */ /* 0x000fce0000701670 */
[----:B----4-:R-:W-:Y:S06]  /*2aa0*/  HMMA.16816.F32 R36, R96, R100, R36 ;  /* 0x000000646024723c */ /* 0x010fec0000001824 */
[----:B------:R1:W-:Y:S01]  /*2ab0*/  LDGSTS.E.BYPASS.LTC128B.128 [R251+0x2100], [R16.64], !P0 ;  /* 0x0210000010fb7fae */ /* 0x0003e2000c101d50 */
[----:B------:R-:W-:Y:S01]  /*2ac0*/  ISETP.LT.OR P0, PT, R84, 0x41, P1 ;  /* 0x000000415400780c */ /* 0x000fe20000f01670 */
[----:B--2---:R-:W-:Y:S01]  /*2ad0*/  HMMA.16816.F32 R24, R64, R20, RZ ;  /* 0x000000144018723c */ /* 0x004fe200000018ff */
[----:B------:R-:W-:-:S04]  /*2ae0*/  ISETP.GE.AND P1, PT, R85, c[0x0][0x1d4], PT ;  /* 0x0000750055007a0c */ /* 0x000fc80003f26270 */
[----:B------:R-:W-:-:S03]  /*2af0*/  ISETP.LT.OR P1, PT, R84, 0x41, P1 ;  /* 0x000000415400780c */ /* 0x000fc60000f21670 */
[----:B------:R-:W-:Y:S04]  /*2b00*/  HMMA.16816.F32 R20, R64, R22, RZ ;  /* 0x000000164014723c */ /* 0x000fe800000018ff */
[----:B------:R2:W-:Y:S01]  /*2b10*/  LDGSTS.E.BYPASS.LTC128B.128 [R251+0x5100], [R14.64], !P0 ;  /* 0x051000000efb7fae */ /* 0x0005e2000c101d50 */
[----:B------:R-:W-:-:S04]  /*2b20*/  LOP3.LUT P0, RZ, R13, 0x4, RZ, 0xc0, !PT ;  /* 0x000000040dff7812 */ /* 0x000fc8000780c0ff */
[----:B------:R-:W-:Y:S01]  /*2b30*/  SEL R0, R0, 0xffffffc0, !P0 ;  /* 0xffffffc000007807 */ /* 0x000fe20004000000 */
[----:B------:R3:W-:Y:S01]  /*2b40*/  LDGSTS.E.BYPASS.LTC128B.128 [R251+0x8100], [R82.64], !P1 ;  /* 0x0810000052fb7fae */ /* 0x0007e2000c901d50 */
[----:B------:R-:W-:Y:S02]  /*2b50*/  ISETP.LT.OR P0, PT, R84, 0x41, P3 ;  /* 0x000000415400780c */ /* 0x000fe40001f01670 */
[----:B------:R-:W-:Y:S01]  /*2b60*/  ISETP.GT.AND P3, PT, R112, 0x5f, PT ;  /* 0x0000005f7000780c */ /* 0x000fe20003f64270 */
[----:B------:R-:W-:Y:S02]  /*2b70*/  IMAD.IADD R244, R249, 0x1, R0 ;  /* 0x00000001f9f47824 */ /* 0x000fe400078e0200 */
[----:B------:R-:W-:Y:S01]  /*2b80*/  HMMA.16816.F32 R24, R96, R68, R24 ;  /* 0x000000446018723c */ /* 0x000fe20000001818 */
[----:B------:R-:W-:Y:S01]  /*2b90*/  IMAD.IADD R234, R0, 0x1, R248 ;  /* 0x0000000100ea7824 */ /* 0x000fe200078e02f8 */
[----:B------:R-:W-:-:S06]  /*2ba0*/  IADD3 R0, R251, 0x100, RZ ;  /* 0x00000100fb007810 */ /* 0x000fcc0007ffe0ff */
[----:B------:R-:W-:Y:S01]  /*2bb0*/  HMMA.16816.F32 R20, R96, R70, R20 ;  /* 0x000000466014723c */ /* 0x000fe20000001814 */
[----:B------:R3:W-:Y:S01]  /*2bc0*/  LDGSTS.E.BYPASS.LTC128B.128 [R251+0xb100], [R80.64], !P0 ;  /* 0x0b10000050fb7fae */ /* 0x0007e2000c101d50 */
[----:B------:R-:W-:-:S03]  /*2bd0*/  PLOP3.LUT P0, PT, PT, PT, UP0, 0x40, 0x0 ;  /* 0x000000000000781c */ /* 0x000fc60003f0e808 */
[----:B------:R-:W-:Y:S03]  /*2be0*/  LDSM.16.M88.4 R68, [R244+0xc100] ;  /* 0x00c10000f444783b */ /* 0x000fe60000000200 */
[C---:B--2---:R-:W-:Y:S01]  /*2bf0*/  HMMA.16816.F32 R12, R64.reuse, R32, RZ ;  /* 0x00000020400c723c */ /* 0x044fe200000018ff */
[----:B------:R-:W-:Y:S04]  /*2c00*/  LDSM.16.M88.4 R60, [R244+0xd100] ;  /* 0x00d10000f43c783b */ /* 0x000fe80000000200 */
[----:B------:R-:W-:Y:S03]  /*2c10*/  LDSM.16.M88.4 R92, [R244+0xd900] ;  /* 0x00d90000f45c783b */ /* 0x000fe60000000200 */
[C---:B------:R-:W-:Y:S01]  /*2c20*/  HMMA.16816.F32 R32, R64.reuse, R34, RZ ;  /* 0x000000224020723c */ /* 0x040fe200000018ff */
[----:B------:R-:W-:Y:S04]  /*2c30*/  LDSM.16.M88.4 R88, [R244+0xe100] ;  /* 0x00e10000f458783b */ /* 0x000fe80000000200 */
[----:B------:R-:W-:Y:S03]  /*2c40*/  LDSM.16.M88.4 R84, [R244+0xe900] ;  /* 0x00e90000f454783b */ /* 0x000fe60000000200 */
[----:B-1----:R-:W-:Y:S01]  /*2c50*/  HMMA.16816.F32 R16, R64, R8, RZ ;  /* 0x000000084010723c */ /* 0x002fe200000018ff */
[----:B------:R-:W-:Y:S04]  /*2c60*/  LDSM.16.M88.4 R56, [R234] ;  /* 0x00000000ea38783b */ /* 0x000fe80000000200 */
[----:B---3--:R-:W-:Y:S03]  /*2c70*/  LDSM.16.M88.4 R80, [R234+0x800] ;  /* 0x00080000ea50783b */ /* 0x008fe60000000200 */
[C---:B------:R-:W-:Y:S01]  /*2c80*/  HMMA.16816.F32 R12, R96.reuse, R28, R12 ;  /* 0x0000001c600c723c */ /* 0x040fe2000000180c */
[----:B------:R-:W-:Y:S04]  /*2c90*/  LDSM.16.M88.4 R104, [R244+0x15900] ;  /* 0x01590000f468783b */ /* 0x000fe80000000200 */
[----:B------:R-:W0:Y:S03]  /*2ca0*/  LDGDEPBAR ;  /* 0x00000000000079af */ /* 0x000e260000000000 */
[----:B------:R-:W-:Y:S01]  /*2cb0*/  HMMA.16816.F32 R32, R96, R30, R32 ;  /* 0x0000001e6020723c */ /* 0x000fe20000001820 */
[----:B------:R-:W1:Y:S07]  /*2cc0*/  LDSM.16.M88.4 R28, [R245+0x18100] ;  /* 0x01810000f51c783b */ /* 0x000e6e0000000200 */
[C---:B------:R-:W-:Y:S08]  /*2cd0*/  HMMA.16816.F32 R8, R64.reuse, R10, RZ ;  /* 0x0000000a4008723c */ /* 0x040ff000000018ff */
[----:B------:R-:W-:Y:S01]  /*2ce0*/  HMMA.16816.F32 R64, R64, R78, RZ ;  /* 0x0000004e4040723c */ /* 0x000fe200000018ff */
[----:B------:R-:W2:Y:S07]  /*2cf0*/  LDSM.16.M88.4 R76, [R244+0xc900] ;  /* 0x00c90000f44c783b */ /* 0x000eae0000000200 */
[C---:B------:R-:W-:Y:S08]  /*2d00*/  HMMA.16816.F32 R16, R96.reuse, R72, R16 ;  /* 0x000000486010723c */ /* 0x040ff00000001810 */
[C---:B------:R-:W-:Y:S01]  /*2d10*/  HMMA.16816.F32 R8, R96.reuse, R74, R8 ;  /* 0x0000004a6008723c */ /* 0x040fe20000001808 */
[----:B------:R-:W3:Y:S07]  /*2d20*/  LDSM.16.M88.4 R72, [R243+0x18100] ;  /* 0x01810000f348783b */ /* 0x000eee0000000200 */
[----:B------:R-:W-:Y:S01]  /*2d30*/  HMMA.16816.F32 R64, R96, R102, R64 ;  /* 0x000000666040723c */ /* 0x000fe20000001840 */
[----:B------:R-:W-:Y:S04]  /*2d40*/  LDSM.16.M88.4 R96, [R234+0x2800] ;  /* 0x00280000ea60783b */ /* 0x000fe80000000200 */
[----:B------:R-:W-:Y:S03]  /*2d50*/  LDSM.16.M88.4 R100, [R249+0x17100] ;  /* 0x01710000f964783b */ /* 0x000fe60000000200 */
[C---:B-1----:R-:W-:Y:S08]  /*2d60*/  HMMA.16816.F32 R24, R28.reuse, R68, R24 ;  /* 0x000000441c18723c */ /* 0x042ff00000001818 */
[C---:B------:R-:W-:Y:S01]  /*2d70*/  HMMA.16816.F32 R20, R28.reuse, R70, R20 ;  /* 0x000000461c14723c */ /* 0x040fe20000001814 */
[----:B------:R-:W1:Y:S07]  /*2d80*/  LDSM.16.M88.4 R68, [R234+0x1000] ;  /* 0x00100000ea44783b */ /* 0x000e6e0000000200 */
[C---:B------:R-:W-:Y:S08]  /*2d90*/  HMMA.16816.F32 R16, R28.reuse, R60, R16 ;  /* 0x0000003c1c10723c */ /* 0x040ff00000001810 */
[C---:B------:R-:W-:Y:S01]  /*2da0*/  HMMA.16816.F32 R8, R28.reuse, R62, R8 ;  /* 0x0000003e1c08723c */ /* 0x040fe20000001808 */
[----:B------:R-:W-:Y:S07]  /*2db0*/  LDSM.16.M88.4 R60, [R234+0x2000] ;  /* 0x00200000ea3c783b */ /* 0x000fee0000000200 */
[C---:B--2---:R-:W-:Y:S08]  /*2dc0*/  HMMA.16816.F32 R12, R28.reuse, R76, R12 ;  /* 0x0000004c1c0c723c */ /* 0x044ff0000000180c */
        /* <DEDUP_REMOVED lines=10> */
[----:B------:R-:W-:Y:S04]  /*2e70*/  LDSM.16.M88.4 R64, [R250+0x1c100] ;  /* 0x01c10000fa40783b */ /* 0x000fe80000000200 */
[----:B------:R-:W-:Y:S03]  /*2e80*/  LDSM.16.M88.4 R84, [R249+0x11100] ;  /* 0x01110000f954783b */ /* 0x000fe60000000200 */
        /* <DEDUP_REMOVED lines=8> */
[----:B------:R-:W4:Y:S07]  /*2f10*/  LDSM.16.M88.4 R80, [R249+0x11900] ;  /* 0x01190000f950783b */ /* 0x000f2e0000000200 */
[C---:B--2---:R-:W-:Y:S08]  /*2f20*/  HMMA.16816.F32 R52, R72.reuse, R76, R52 ;  /* 0x0000004c4834723c */ /* 0x044ff00000001834 */
[C---:B------:R-:W-:Y:S01]  /*2f30*/  HMMA.16816.F32 R48, R72.reuse, R78, R48 ;  /* 0x0000004e4830723c */ /* 0x040fe20000001830 */
[----:B------:R-:W-:Y:S07]  /*2f40*/  LDSM.16.M88.4 R76, [R248+0x3000] ;  /* 0x00300000f84c783b */ /* 0x000fee0000000200 */
[C---:B------:R-:W-:Y:S08]  /*2f50*/  HMMA.16816.F32 R44, R72.reuse, R60, R44 ;  /* 0x0000003c482c723c */ /* 0x040ff0000000182c */
[C---:B------:R-:W-:Y:S01]  /*2f60*/  HMMA.16816.F32 R40, R72.reuse, R62, R40 ;  /* 0x0000003e4828723c */ /* 0x040fe20000001828 */
[----:B------:R-:W-:Y:S07]  /*2f70*/  LDSM.16.M88.4 R60, [R246+0x1c100] ;  /* 0x01c10000f63c783b */ /* 0x000fee0000000200 */
[C---:B------:R-:W-:Y:S08]  /*2f80*/  HMMA.16816.F32 R36, R72.reuse, R96, R36 ;  /* 0x000000604824723c */ /* 0x040ff00000001824 */
[----:B------:R-:W-:Y:S01]  /*2f90*/  HMMA.16816.F32 R28, R72, R98, R28 ;  /* 0x00000062481c723c */ /* 0x000fe2000000181c */
[----:B------:R-:W2:Y:S04]  /*2fa0*/  LDSM.16.M88.4 R72, [R248+0x3800] ;  /* 0x00380000f848783b */ /* 0x000ea80000000200 */
        /* <DEDUP_REMOVED lines=24> */
[C---:B------:R-:W-:Y:S01]  /*3130*/  HMMA.16816.F32 R8, R60.reuse, R58, R8 ;  /* 0x0000003a3c08723c */ /* 0x040fe20000001808 */
[----:B------:R-:W3:Y:S07]  /*3140*/  LDSM.16.M88.4 R56, [R244+0x11100] ;  /* 0x01110000f438783b */ /* 0x000eee0000000200 */
[C---:B------:R-:W-:Y:S08]  /*3150*/  HMMA.16816.F32 R24, R60.reuse, R76, R24 ;  /* 0x0000004c3c18723c */ /* 0x040ff00000001818 */
        /* <DEDUP_REMOVED lines=8> */
[C---:B--2---:R-:W-:Y:S08]  /*31e0*/  HMMA.16816.F32 R24, R72.reuse, R92, R24 ;  /* 0x0000005c4818723c */ /* 0x044ff00000001818 */
[----:B------:R-:W-:Y:S01]  /*31f0*/  HMMA.16816.F32 R20, R72, R94, R20 ;  /* 0x0000005e4814723c */ /* 0x000fe20000001814 */
        /* <DEDUP_REMOVED lines=15> */
[----:B------:R-:W-:Y:S01]  /*32f0*/  HMMA.16816.F32 R20, R64, R70, R20 ;  /* 0x000000464014723c */ /* 0x000fe20000001814 */
[----:B------:R-:W1:Y:S07]  /*3300*/  LDSM.16.M88.4 R68, [R234+0x5000] ;  /* 0x00500000ea44783b */ /* 0x000e6e0000000200 */
[C---:B------:R-:W-:Y:S08]  /*3310*/  HMMA.16816.F32 R36, R72.reuse, R76, R36 ;  /* 0x0000004c4824723c */ /* 0x040ff00000001824 */
[C---:B------:R-:W-:Y:S01]  /*3320*/  HMMA.16816.F32 R28, R72.reuse, R78, R28 ;  /* 0x0000004e481c723c */ /* 0x040fe2000000181c */
[----:B------:R-:W4:Y:S07]  /*3330*/  LDSM.16.M88.4 R76, [R234+0x4800] ;  /* 0x00480000ea4c783b */ /* 0x000f2e0000000200 */
[C---:B------:R-:W-:Y:S08]  /*3340*/  HMMA.16816.F32 R52, R72.reuse, R80, R52 ;  /* 0x000000504834723c */ /* 0x040ff00000001834 */
[----:B------:R-:W-:Y:S01]  /*3350*/  HMMA.16816.F32 R48, R72, R82, R48 ;  /* 0x000000524830723c */ /* 0x000fe20000001830 */
[----:B------:R-:W-:Y:S04]  /*3360*/  LDSM.16.M88.4 R72, [R249+0x12100] ;  /* 0x01210000f948783b */ /* 0x000fe80000000200 */
[----:B------:R-:W-:Y:S03]  /*3370*/  LDSM.16.M88.4 R80, [R249+0x13100] ;  /* 0x01310000f950783b */ /* 0x000fe60000000200 */
        /* <DEDUP_REMOVED lines=11> */
[----:B------:R-:W-:Y:S07]  /*3430*/  LDSM.16.M88.4 R76, [R249+0x14100] ;  /* 0x01410000f94c783b */ /* 0x000fee0000000200 */
[C---:B------:R-:W-:Y:S08]  /*3440*/  HMMA.16816.F32 R36, R64.reuse, R84, R36 ;  /* 0x000000544024723c */ /* 0x040ff00000001824 */
[----:B------:R-:W-:Y:S01]  /*3450*/  HMMA.16816.F32 R28, R64, R86, R28 ;  /* 0x00000056401c723c */ /* 0x000fe2000000181c */
[----:B------:R-:W4:Y:S04]  /*3460*/  LDSM.16.M88.4 R64, [R249+0x14900] ;  /* 0x01490000f940783b */ /* 0x000f280000000200 */
[----:B------:R-:W-:Y:S03]  /*3470*/  LDSM.16.M88.4 R84, [R244+0x12100] ;  /* 0x01210000f454783b */ /* 0x000fe60000000200 */
[C---:B--2---:R-:W-:Y:S08]  /*3480*/  HMMA.16816.F32 R24, R60.reuse, R72, R24 ;  /* 0x000000483c18723c */ /* 0x044ff00000001818 */
[C---:B------:R-:W-:Y:S01]  /*3490*/  HMMA.16816.F32 R20, R60.reuse, R74, R20 ;  /* 0x0000004a3c14723c */ /* 0x040fe20000001814 */
[----:B------:R-:W-:Y:S07]  /*34a0*/  LDSM.16.M88.4 R72, [R248+0x6000] ;  /* 0x00600000f848783b */ /* 0x000fee0000000200 */
[C---:B---3--:R-:W-:Y:S08]  /*34b0*/  HMMA.16816.F32 R12, R60.reuse, R56, R12 ;  /* 0x000000383c0c723c */ /* 0x048ff0000000180c */
[C---:B------:R-:W-:Y:S01]  /*34c0*/  HMMA.16816.F32 R32, R60.reuse, R58, R32 ;  /* 0x0000003a3c20723c */ /* 0x040fe20000001820 */
[----:B------:R-:W2:Y:S07]  /*34d0*/  LDSM.16.M88.4 R56, [R246+0x20100] ;  /* 0x02010000f638783b */ /* 0x000eae0000000200 */
[C---:B-1----:R-:W-:Y:S08]  /*34e0*/  HMMA.16816.F32 R52, R60.reuse, R68, R52 ;  /* 0x000000443c34723c */ /* 0x042ff00000001834 */
[C---:B------:R-:W-:Y:S01]  /*34f0*/  HMMA.16816.F32 R48, R60.reuse, R70, R48 ;  /* 0x000000463c30723c */ /* 0x040fe20000001830 */
[----:B------:R-:W1:Y:S07]  /*3500*/  LDSM.16.M88.4 R68, [R248+0x6800] ;  /* 0x00680000f844783b */ /* 0x000e6e0000000200 */
[C---:B------:R-:W-:Y:S08]  /*3510*/  HMMA.16816.F32 R16, R60.reuse, R80, R16 ;  /* 0x000000503c10723c */ /* 0x040ff00000001810 */
[C---:B------:R-:W-:Y:S01]  /*3520*/  HMMA.16816.F32 R8, R60.reuse, R82, R8 ;  /* 0x000000523c08723c */ /* 0x040fe20000001808 */
[----:B------:R-:W-:Y:S07]  /*3530*/  LDSM.16.M88.4 R80, [R244+0x12900] ;  /* 0x01290000f450783b */ /* 0x000fee0000000200 */
[C---:B----4-:R-:W-:Y:S08]  /*3540*/  HMMA.16816.F32 R36, R60.reuse, R64, R36 ;  /* 0x000000403c24723c */ /* 0x050ff00000001824 */
[C---:B------:R-:W-:Y:S01]  /*3550*/  HMMA.16816.F32 R28, R60.reuse, R66, R28 ;  /* 0x000000423c1c723c */ /* 0x040fe2000000181c */
[----:B------:R-:W3:Y:S07]  /*3560*/  LDSM.16.M88.4 R64, [R248+0x8800] ;  /* 0x00880000f840783b */ /* 0x000eee0000000200 */
[C---:B------:R-:W-:Y:S08]  /*3570*/  HMMA.16816.F32 R44, R60.reuse, R76, R44 ;  /* 0x0000004c3c2c723c */ /* 0x040ff0000000182c */
[----:B------:R-:W-:Y:S01]  /*3580*/  HMMA.16816.F32 R40, R60, R78, R40 ;  /* 0x0000004e3c28723c */ /* 0x000fe20000001828 */
[----:B------:R-:W4:Y:S04]  /*3590*/  LDSM.16.M88.4 R60, [R245+0x20100] ;  /* 0x02010000f53c783b */ /* 0x000f280000000200 */
[----:B------:R-:W5:Y:S03]  /*35a0*/  LDSM.16.M88.4 R76, [R244+0x13100] ;  /* 0x01310000f44c783b */ /* 0x000f660000000200 */
        /* <DEDUP_REMOVED lines=15> */
[C---:B---3--:R-:W-:Y:S08]  /*36a0*/  HMMA.16816.F32 R36, R56.reuse, R64, R36 ;  /* 0x000000403824723c */ /* 0x048ff00000001824 */
[----:B------:R-:W-:Y:S01]  /*36b0*/  HMMA.16816.F32 R28, R56, R66, R28 ;  /* 0x00000042381c723c */ /* 0x000fe2000000181c */
[----:B------:R-:W-:Y:S04]  /*36c0*/  LDSM.16.M88.4 R56, [R243+0x20100] ;  /* 0x02010000f338783b */ /* 0x000fe80000000200 */
[----:B------:R-:W3:Y:S03]  /*36d0*/  LDSM.16.M88.4 R64, [R234+0x6000] ;  /* 0x00600000ea40783b */ /* 0x000ee60000000200 */
[C---:B----4-:R-:W-:Y:S08]  /*36e0*/  HMMA.16816.F32 R24, R60.reuse, R84, R24 ;  /* 0x000000543c18723c */ /* 0x050ff00000001818 */
[C---:B------:R-:W-:Y:S01]  /*36f0*/  HMMA.16816.F32 R20, R60.reuse, R86, R20 ;  /* 0x000000563c14723c */ /* 0x040fe20000001814 */
[----:B------:R-:W4:Y:S07]  /*3700*/  LDSM.16.M88.4 R84, [R234+0x7000] ;  /* 0x00700000ea54783b */ /* 0x000f2e0000000200 */
[C---:B------:R-:W-:Y:S08]  /*3710*/  HMMA.16816.F32 R12, R60.reuse, R80, R12 ;  /* 0x000000503c0c723c */ /* 0x040ff0000000180c */
[C---:B------:R-:W-:Y:S01]  /*3720*/  HMMA.16816.F32 R32, R60.reuse, R82, R32 ;  /* 0x000000523c20723c */ /* 0x040fe20000001820 */
[----:B------:R-:W3:Y:S07]  /*3730*/  LDSM.16.M88.4 R80, [R234+0x7800] ;  /* 0x00780000ea50783b */ /* 0x000eee0000000200 */
[C---:B-----5:R-:W-:Y:S08]  /*3740*/  HMMA.16816.F32 R16, R60.reuse, R76, R16 ;  /* 0x0000004c3c10723c */ /* 0x060ff00000001810 */
[C---:B------:R-:W-:Y:S01]  /*3750*/  HMMA.16816.F32 R8, R60.reuse, R78, R8 ;  /* 0x0000004e3c08723c */ /* 0x040fe20000001808 */
[----:B------:R-:W5:Y:S07]  /*3760*/  LDSM.16.M88.4 R76, [R234+0x8000] ;  /* 0x00800000ea4c783b */ /* 0x000f6e0000000200 */
[C---:B--2---:R-:W-:Y:S08]  /*3770*/  HMMA.16816.F32 R52, R60.reuse, R72, R52 ;  /* 0x000000483c34723c */ /* 0x044ff00000001834 */
[C---:B------:R-:W-:Y:S01]  /*3780*/  HMMA.16816.F32 R48, R60.reuse, R74, R48 ;  /* 0x0000004a3c30723c */ /* 0x040fe20000001830 */
[----:B------:R-:W2:Y:S07]  /*3790*/  LDSM.16.M88.4 R72, [R234+0x8800] ;  /* 0x00880000ea48783b */ /* 0x000eae0000000200 */
[C---:B-1----:R-:W-:Y:S08]  /*37a0*/  HMMA.16816.F32 R44, R60.reuse, R68, R44 ;  /* 0x000000443c2c723c */ /* 0x042ff0000000182c */
[C---:B------:R-:W-:Y:S01]  /*37b0*/  HMMA.16816.F32 R40, R60.reuse, R70, R40 ;  /* 0x000000463c28723c */ /* 0x040fe20000001828 */
[----:B------:R-:W-:Y:S07]  /*37c0*/  LDSM.16.M88.4 R68, [R249+0x15100] ;  /* 0x01510000f944783b */ /* 0x000fee0000000200 */
[C---:B------:R-:W-:Y:S08]  /*37d0*/  HMMA.16816.F32 R36, R60.reuse, R96, R36 ;  /* 0x000000603c24723c */ /* 0x040ff00000001824 */
[----:B------:R-:W-:Y:S01]  /*37e0*/  HMMA.16816.F32 R28, R60, R98, R28 ;  /* 0x000000623c1c723c */ /* 0x000fe2000000181c */
[----:B------:R-:W1:Y:S04]  /*37f0*/  LDSM.16.M88.4 R60, [R249+0x15900] ;  /* 0x01590000f93c783b */ /* 0x000e680000000200 */
[----:B------:R-:W-:Y:S03]  /*3800*/  LDSM.16.M88.4 R96, [R249+0x17900] ;  /* 0x01790000f960783b */ /* 0x000fe60000000200 */
[C---:B---3--:R-:W-:Y:S08]  /*3810*/  HMMA.16816.F32 R24, R56.reuse, R64, R24 ;  /* 0x000000403818723c */ /* 0x048ff00000001818 */
[C---:B------:R-:W-:Y:S01]  /*3820*/  HMMA.16816.F32 R20, R56.reuse, R66, R20 ;  /* 0x000000423814723c */ /* 0x040fe20000001814 */
[----:B------:R-:W3:Y:S07]  /*3830*/  LDSM.16.M88.4 R64, [R249+0x16100] ;  /* 0x01610000f940783b */ /* 0x000eee0000000200 */
[C---:B------:R-:W-:Y:S08]  /*3840*/  HMMA.16816.F32 R12, R56.reuse, R88, R12 ;  /* 0x00000058380c723c */ /* 0x040ff0000000180c */
[C---:B------:R-:W-:Y:S01]  /*3850*/  HMMA.16816.F32 R32, R56.reuse, R90, R32 ;  /* 0x0000005a3820723c */ /* 0x040fe20000001820 */
[----:B------:R-:W-:Y:S07]  /*3860*/  LDSM.16.M88.4 R88, [R248+0x9000] ;  /* 0x00900000f858783b */ /* 0x000fee0000000200 */
[C---:B----4-:R-:W-:Y:S08]  /*3870*/  HMMA.16816.F32 R16, R56.reuse, R84, R16 ;  /* 0x000000543810723c */ /* 0x050ff00000001810 */
[C---:B------:R-:W-:Y:S01]  /*3880*/  HMMA.16816.F32 R8, R56.reuse, R86, R8 ;  /* 0x000000563808723c */ /* 0x040fe20000001808 */
[----:B------:R-:W-:Y:S07]  /*3890*/  LDSM.16.M88.4 R84, [R245+0x24100] ;  /* 0x02410000f554783b */ /* 0x000fee0000000200 */
[C---:B------:R-:W-:Y:S08]  /*38a0*/  HMMA.16816.F32 R52, R56.reuse, R80, R52 ;  /* 0x000000503834723c */ /* 0x040ff00000001834 */
[C---:B------:R-:W-:Y:S01]  /*38b0*/  HMMA.16816.F32 R48, R56.reuse, R82, R48 ;  /* 0x000000523830723c */ /* 0x040fe20000001830 */
[----:B------:R-:W-:Y:S07]  /*38c0*/  LDSM.16.M88.4 R80, [R248+0x9800] ;  /* 0x00980000f850783b */ /* 0x000fee0000000200 */
[C---:B-----5:R-:W-:Y:S08]  /*38d0*/  HMMA.16816.F32 R44, R56.reuse, R76, R44 ;  /* 0x0000004c382c723c */ /* 0x060ff0000000182c */
[C---:B------:R-:W-:Y:S01]  /*38e0*/  HMMA.16816.F32 R40, R56.reuse, R78, R40 ;  /* 0x0000004e3828723c */ /* 0x040fe20000001828 */
[----:B------:R-:W-:Y:S07]  /*38f0*/  LDSM.16.M88.4 R76, [R248+0xa000] ;  /* 0x00a00000f84c783b */ /* 0x000fee0000000200 */
[C---:B--2---:R-:W-:Y:S08]  /*3900*/  HMMA.16816.F32 R36, R56.reuse, R72, R36 ;  /* 0x000000483824723c */ /* 0x044ff00000001824 */
[----:B------:R-:W-:Y:S01]  /*3910*/  HMMA.16816.F32 R28, R56, R74, R28 ;  /* 0x0000004a381c723c */ /* 0x000fe2000000181c */
[----:B------:R-:W2:Y:S04]  /*3920*/  LDSM.16.M88.4 R56, [R249+0x16900] ;  /* 0x01690000f938783b */ /* 0x000ea80000000200 */
[----:B------:R-:W-:Y:S03]  /*3930*/  LDSM.16.M88.4 R72, [R248+0xa800] ;  /* 0x00a80000f848783b */ /* 0x000fe60000000200 */
[C---:B-1----:R-:W-:Y:S08]  /*3940*/  HMMA.16816.F32 R12, R92.reuse, R60, R12 ;  /* 0x0000003c5c0c723c */ /* 0x042ff0000000180c */
[C---:B------:R-:W-:Y:S01]  /*3950*/  HMMA.16816.F32 R32, R92.reuse, R62, R32 ;  /* 0x0000003e5c20723c */ /* 0x040fe20000001820 */
[----:B------:R-:W1:Y:S07]  /*3960*/  LDSM.16.M88.4 R60, [R246+0x24100] ;  /* 0x02410000f63c783b */ /* 0x000e6e0000000200 */
[C---:B------:R-:W-:Y:S08]  /*3970*/  HMMA.16816.F32 R24, R92.reuse, R68, R24 ;  /* 0x000000445c18723c */ /* 0x040ff00000001818 */
[C---:B------:R-:W-:Y:S01]  /*3980*/  HMMA.16816.F32 R20, R92.reuse, R70, R20 ;  /* 0x000000465c14723c */ /* 0x040fe20000001814 */
[----:B------:R-:W-:Y:S07]  /*3990*/  LDSM.16.M88.4 R68, [R248+0xb000] ;  /* 0x00b00000f844783b */ /* 0x000fee0000000200 */
[C---:B---3--:R-:W-:Y:S08]  /*39a0*/  HMMA.16816.F32 R16, R92.reuse, R64, R16 ;  /* 0x000000405c10723c */ /* 0x048ff00000001810 */
[C---:B------:R-:W-:Y:S01]  /*39b0*/  HMMA.16816.F32 R8, R92.reuse, R66, R8 ;  /* 0x000000425c08723c */ /* 0x040fe20000001808 */
[----:B------:R-:W3:Y:S07]  /*39c0*/  LDSM.16.M88.4 R64, [R248+0xb800] ;  /* 0x00b80000f840783b */ /* 0x000eee0000000200 */
        /* <DEDUP_REMOVED lines=8> */
[----:B------:R-:W-:Y:S04]  /*3a50*/  LDSM.16.M88.4 R96, [R244+0x16900] ;  /* 0x01690000f460783b */ /* 0x000fe80000000200 */
[----:B------:R-:W-:Y:S03]  /*3a60*/  LDSM.16.M88.4 R92, [R244+0x17100] ;  /* 0x01710000f45c783b */ /* 0x000fe60000000200 */
[C---:B-1----:R-:W-:Y:S08]  /*3a70*/  HMMA.16816.F32 R24, R60.reuse, R88, R24 ;  /* 0x000000583c18723c */ /* 0x042ff00000001818 */
[C---:B------:R-:W-:Y:S01]  /*3a80*/  HMMA.16816.F32 R20, R60.reuse, R90, R20 ;  /* 0x0000005a3c14723c */ /* 0x040fe20000001814 */
[----:B------:R-:W1:Y:S07]  /*3a90*/  LDSM.16.M88.4 R88, [R244+0x17900] ;  /* 0x01790000f458783b */ /* 0x000e6e0000000200 */
[C---:B---3--:R-:W-:Y:S08]  /*3aa0*/  HMMA.16816.F32 R36, R60.reuse, R64, R36 ;  /* 0x000000403c24723c */ /* 0x048ff00000001824 */
        /* <DEDUP_REMOVED lines=12> */
[----:B------:R-:W-:Y:S01]  /*3b70*/  HMMA.16816.F32 R28, R60, R66, R28 ;  /* 0x000000423c1c723c */ /* 0x000fe2000000181c */
[----:B------:R-:W-:Y:S04]  /*3b80*/  LDSM.16.M88.4 R64, [R234+0xa800] ;  /* 0x00a80000ea40783b */ /* 0x000fe80000000200 */
[----:B------:R-:W-:Y:S03]  /*3b90*/  LDSM.16.M88.4 R60, [R234+0xb000] ;  /* 0x00b00000ea3c783b */ /* 0x000fe60000000200 */
[C---:B--2---:R-:W-:Y:S08]  /*3ba0*/  HMMA.16816.F32 R24, R84.reuse, R56, R24 ;  /* 0x000000385418723c */ /* 0x044ff00000001818 */
[----:B------:R-:W-:Y:S01]  /*3bb0*/  HMMA.16816.F32 R20, R84, R58, R20 ;  /* 0x0000003a5414723c */ /* 0x000fe20000001814 */
[----:B------:R-:W2:Y:S01]  /*3bc0*/  LDSM.16.M88.4 R56, [R234+0xb800] ;  /* 0x00b80000ea38783b */ /* 0x000ea20000000200 */
[----:B------:R-:W-:-:S06]  /*3bd0*/  DEPBAR.LE SB0, 0x0 ;  /* 0x000080000000791a */ /* 0x000fcc0000000000 */
        /* <DEDUP_REMOVED lines=21> */
[----:B------:R-:W-:Y:S07]  /*3d30*/  HMMA.16816.F32 R56, R68, R58, R28 ;  /* 0x0000003a4438723c */ /* 0x000fee000000181c */
[----:B------:R-:W-:-:S02]  /*3d40*/  SHF.R.S32.HI R70, RZ, 0x1f, R111 ;  /* 0x0000001fff467819 */ /* 0x000fc4000001146f */
[----:B------:R-:W-:-:S03]  /*3d50*/  SHF.R.S32.HI R28, RZ, 0x1f, R211 ;  /* 0x0000001fff1c7819 */ /* 0x000fc600000114d3 */
[----:B------:R1:W-:Y:S04]  /*3d60*/  STL [R1+0x20], R70 ;  /* 0x0000204601007387 */ /* 0x0003e80000100800 */
[----:B------:R1:W-:Y:S04]  /*3d70*/  STL [R1+0x24], R208 ;  /* 0x000024d001007387 */ /* 0x0003e80000100800 */
[----:B------:R-:W-:Y:S06]  /*3d80*/  BAR.SYNC.DEFER_BLOCKING 0x0 ;  /* 0x0000000000007b1d */ /* 0x000fec0000010000 */
[----:B------:R-:W-:Y:S05]  /*3d90*/  @P0 BRA `(.L_x_1576) ;  /* 0x000005f000000947 */ /* 0x000fea0003800000 */
[----:B------:R-:W-:Y:S01]  /*3da0*/  IMAD.U32 R0, RZ, RZ, UR15 ;  /* 0x0000000fff007e24 */ /* 0x000fe2000f8e00ff */
        /* <DEDUP_REMOVED lines=17> */
[----:B------:R-:W-:Y:S02]  /*3ec0*/  IADD3 R78, -R64, 0x10, RZ ;  /* 0x00000010404e7810 */ /* 0x000fe40007ffe1ff */
[----:B------:R-:W-:Y:S02]  /*3ed0*/  SHF.L.U64.HI R63, R209, 0x1, R210 ;  /* 0x00000001d13f7819 */ /* 0x000fe400000102d2 */
[----:B------:R-:W-:-:S02]  /*3ee0*/  SHF.R.S32.HI R0, RZ, 0x1f, R62 ;  /* 0x0000001fff007819 */ /* 0x000fc4000001143e */
[----:B------:R-:W-:Y:S02]  /*3ef0*/  LOP3.LUT R78, R78, 0xf, RZ, 0xc0, !PT ;  /* 0x0000000f4e4e7812 */ /* 0x000fe400078ec0ff */
[----:B------:R-:W-:Y:S01]  /*3f00*/  IADD3 R72, -R110, 0x10, RZ ;  /* 0x000000106e487810 */ /* 0x000fe20007ffe1ff */
[----:B------:R-:W-:Y:S01]  /*3f10*/  IMAD R0, R0, c[0x0][0x1e0], RZ ;  /* 0x0000780000007a24 */ /* 0x000fe200078e02ff */
[----:B------:R-:W-:Y:S02]  /*3f20*/  SHF.L.U64.HI R60, R207, 0x1, R208 ;  /* 0x00000001cf3c7819 */ /* 0x000fe400000102d0 */
[----:B------:R-:W-:Y:S01]  /*3f30*/  LOP3.LUT R72, R72, 0xf, RZ, 0xc0, !PT ;  /* 0x0000000f48487812 */ /* 0x000fe200078ec0ff */
[C---:B------:R-:W-:Y:S01]  /*3f40*/  IMAD R0, R62.reuse, c[0x0][0x1e4], R0 ;  /* 0x000079003e007a24 */ /* 0x040fe200078e0200 */
[----:B------:R-:W-:Y:S01]  /*3f50*/  SHF.L.U64.HI R29, R111, 0x1, R70 ;  /* 0x000000016f1d7819 */ /* 0x000fe20000010246 */
[----:B--2---:R-:W-:-:S04]  /*3f60*/  IMAD.WIDE.U32 R30, R62, c[0x0][0x1e0], RZ ;  /* 0x000078003e1e7a25 */ /* 0x004fc800078e00ff */
[----:B------:R-:W-:Y:S01]  /*3f70*/  IMAD.IADD R31, R31, 0x1, R0 ;  /* 0x000000011f1f7824 */ /* 0x000fe200078e0200 */
[----:B---3--:R-:W-:-:S03]  /*3f80*/  SHF.R.S32.HI R0, RZ, 0x1f, R61 ;  /* 0x0000001fff007819 */ /* 0x008fc6000001143d */
[C---:B------:R-:W-:Y:S01]  /*3f90*/  IMAD.WIDE.U32 R30, R61.reuse, c[0x0][0x1f0], R30 ;  /* 0x00007c003d1e7a25 */ /* 0x040fe200078e001e */
[----:B------:R2:W-:Y:S03]  /*3fa0*/  STL [R1], R61 ;  /* 0x0000003d01007387 */ /* 0x0005e60000100800 */
[----:B------:R-:W-:Y:S01]  /*3fb0*/  IMAD R0, R0, c[0x0][0x1f0], RZ ;  /* 0x00007c0000007a24 */ /* 0x000fe200078e02ff */
[----:B------:R-:W-:Y:S01]  /*3fc0*/  IADD3 R67, P0, R30, UR22, RZ ;  /* 0x000000161e437c10 */ /* 0x000fe2000ff1e0ff */
[----:B------:R3:W-:Y:S01]  /*3fd0*/  STL [R1+0x4], R62 ;  /* 0x0000043e01007387 */ /* 0x0007e20000100800 */
[----:B------:R-:W-:Y:S01]  /*3fe0*/  SEL R30, RZ, 0x10, P4 ;  /* 0x00000010ff1e7807 */ /* 0x000fe20002000000 */
[----:B------:R-:W-:-:S03]  /*3ff0*/  IMAD R0, R61, c[0x0][0x1f4], R0 ;  /* 0x00007d003d007a24 */ /* 0x000fc600078e0200 */
[----:B------:R-:W-:Y:S02]  /*4000*/  IADD3 R74, -R30, 0x10, RZ ;  /* 0x000000101e4a7810 */ /* 0x000fe40007ffe1ff */
[----:B------:R-:W-:Y:S01]  /*4010*/  IADD3.X R0, R31, UR19, R0, P0, !PT ;  /* 0x000000131f007c10 */ /* 0x000fe200087fe400 */
[----:B------:R-:W-:Y:S01]  /*4020*/  IMAD.SHL.U32 R31, R207, 0x2, RZ ;  /* 0x00000002cf1f7824 */ /* 0x000fe200078e00ff */
[C---:B------:R-:W-:Y:S02]  /*4030*/  LEA R68, P0, R67.reuse, c[0x0][0x1c8], 0x1 ;  /* 0x0000720043447a11 */ /* 0x040fe400078008ff */
[----:B------:R-:W-:Y:S02]  /*4040*/  LOP3.LUT R74, R74, 0xf, RZ, 0xc0, !PT ;  /* 0x0000000f4a4a7812 */ /* 0x000fe400078ec0ff */
[----:B------:R-:W-:Y:S01]  /*4050*/  LEA.HI.X R67, R67, c[0x0][0x1cc], R0, 0x1, P0 ;  /* 0x0000730043437a11 */ /* 0x000fe200000f0c00 */
[----:B------:R-:W4:Y:S01]  /*4060*/  SHFL.IDX PT, R73, R68, 0x2, 0x181f ;  /* 0x00581f0044497f89 */ /* 0x000f2200000e0000 */
[----:B------:R-:W-:-:S03]  /*4070*/  IMAD.SHL.U32 R0, R111, 0x2, RZ ;  /* 0x000000026f007824 */ /* 0x000fc600078e00ff */
[----:B------:R-:W5:Y:S01]  /*4080*/  SHFL.IDX PT, R69, R67, 0x2, 0x181f ;  /* 0x00581f0043457f89 */ /* 0x000f6200000e0000 */
[----:B--2---:R-:W-:-:S03]  /*4090*/  SEL R61, RZ, 0x10, P5 ;  /* 0x00000010ff3d7807 */ /* 0x004fc60002800000 */
[----:B-1----:R-:W-:Y:S01]  /*40a0*/  SHFL.IDX PT, R70, R67, RZ, 0x181f ;  /* 0x00181fff43467589 */ /* 0x002fe200000e0000 */
[----:B------:R-:W-:Y:S01]  /*40b0*/  IADD3 R76, -R61, 0x10, RZ ;  /* 0x000000103d4c7810 */ /* 0x000fe20007ffe1ff */
[----:B---3--:R-:W-:Y:S02]  /*40c0*/  IMAD.SHL.U32 R62, R209, 0x2, RZ ;  /* 0x00000002d13e7824 */ /* 0x008fe400078e00ff */
[----:B------:R-:W-:Y:S01]  /*40d0*/  SHFL.IDX PT, R67, R67, 0x1, 0x181f ;  /* 0x00381f0043437f89 */ /* 0x000fe200000e0000 */
[----:B------:R-:W-:Y:S02]  /*40e0*/  LOP3.LUT R76, R76, 0xf, RZ, 0xc0, !PT ;  /* 0x0000000f4c4c7812 */ /* 0x000fe400078ec0ff */
[----:B----4-:R-:W-:-:S04]  /*40f0*/  IADD3 R78, P1, P0, R78, R73, R65 ;  /* 0x000000494e4e7210 */ /* 0x010fc8000783e041 */
[----:B-----5:R-:W-:Y:S02]  /*4100*/  IADD3.X R79, RZ, R69, R66, P1, P0 ;  /* 0x00000045ff4f7210 */ /* 0x020fe40000fe0442 */
        /* <DEDUP_REMOVED lines=40> */
.L_x_1576:
[----:B------:R-:W-:Y:S01]  /*4390*/  FMUL.FTZ R9, R9, c[0x0][0x320] ;  /* 0x0000c80009097a20 */ /* 0x000fe20000410000 */
[----:B------:R-:W-:Y:S01]  /*43a0*/  LEA.HI R7, R7, R2, RZ, 0x2 ;  /* 0x0000000207077211 */ /* 0x000fe200078f10ff */
[----:B------:R-:W-:Y:S01]  /*43b0*/  FMUL.FTZ R13, R13, c[0x0][0x320] ;  /* 0x0000c8000d0d7a20 */ /* 0x000fe20000410000 */
[----:B------:R-:W-:Y:S01]  /*43c0*/  PLOP3.LUT P0, PT, PT, PT, UP1, 0x80, 0x0 ;  /* 0x000000000000781c */ /* 0x000fe20003f0f018 */
[----:B------:R2:W-:Y:S01]  /*43d0*/  MUFU.TANH R29, R9 ;  /* 0x00000009001d7308 */ /* 0x0005e20000002400 */
[----:B------:R-:W-:Y:S01]  /*43e0*/  FMUL.FTZ R8, R8, c[0x0][0x320] ;  /* 0x0000c80008087a20 */ /* 0x000fe20000410000 */
[----:B------:R-:W-:Y:S01]  /*43f0*/  LOP3.LUT R7, R7, 0xfffffffc, RZ, 0xc0, !PT ;  /* 0xfffffffc07077812 */ /* 0x000fe200078ec0ff */
[----:B------:R-:W-:Y:S01]  /*4400*/  FMUL.FTZ R0, R16, c[0x0][0x320] ;  /* 0x0000c80010007a20 */ /* 0x000fe20000410000 */
[----:B------:R-:W-:Y:S01]  /*4410*/  @UP1 USHF.L.U32 UR10, UR10, 0x7, URZ ;  /* 0x000000070a0a1899 */ /* 0x000fe2000800063f */
[----:B------:R-:W-:Y:S01]  /*4420*/  FMUL.FTZ R20, R20, c[0x0][0x320] ;  /* 0x0000c80014147a20 */ /* 0x000fe20000410000 */
[----:B------:R-:W-:Y:S01]  /*4430*/  UIADD3 UR6, UR6, -0x2, URZ ;  /* 0xfffffffe06067890 */ /* 0x000fe2000fffe03f */
[----:B------:R-:W-:Y:S01]  /*4440*/  IMAD.IADD R7, R2, 0x1, -R7 ;  /* 0x0000000102077824 */ /* 0x000fe200078e0a07 */
[----:B------:R3:W-:Y:S01]  /*4450*/  MUFU.TANH R30, R13 ;  /* 0x0000000d001e7308 */ /* 0x0007e20000002400 */
[----:B------:R-:W-:Y:S01]  /*4460*/  FMUL.FTZ R12, R12, c[0x0][0x320] ;  /* 0x0000c8000c0c7a20 */ /* 0x000fe20000410000 */
[----:B------:R-:W0:Y:S01]  /*4470*/  LDGDEPBAR ;  /* 0x00000000000079af */ /* 0x000e220000000000 */
[----:B------:R-:W-:-:S02]  /*4480*/  FMUL.FTZ R17, R17, c[0x0][0x320] ;  /* 0x0000c80011117a20 */ /* 0x000fc40000410000 */
[----:B------:R-:W-:Y:S02]  /*4490*/  FMUL.FTZ R44, R44, c[0x0][0x320] ;  /* 0x0000c8002c2c7a20 */ /* 0x000fe40000410000 */
[----:B------:R-:W-:Y:S01]  /*44a0*/  FMUL.FTZ R25, R25, c[0x0][0x320] ;  /* 0x0000c80019197a20 */ /* 0x000fe20000410000 */
[----:B--2---:R-:W-:Y:S01]  /*44b0*/  LOP3.LUT R9, R109, 0xffffffe0, RZ, 0xc0, !PT ;  /* 0xffffffe06d097812 */ /* 0x004fe200078ec0ff */
[----:B------:R-:W-:Y:S01]  /*44c0*/  MUFU.TANH R31, R20 ;  /* 0x00000014001f7308 */ /* 0x000fe20000002400 */
[----:B------:R-:W-:Y:S02]  /*44d0*/  FMUL.FTZ R24, R24, c[0x0][0x320] ;  /* 0x0000c80018187a20 */ /* 0x000fe40000410000 */
[----:B------:R-:W-:Y:S02]  /*44e0*/  FMUL.FTZ R40, R40, c[0x0][0x320] ;  /* 0x0000c80028287a20 */ /* 0x000fe40000410000 */
[----:B------:R-:W-:Y:S02]  /*44f0*/  IMAD.IADD R9, R2, 0x1, -R9 ;  /* 0x0000000102097824 */ /* 0x000fe400078e0a09 */
[----:B---3--:R-:W-:Y:S01]  /*4500*/  FMUL.FTZ R13, R32, c[0x0][0x320] ;  /* 0x0000c800200d7a20 */ /* 0x008fe20000410000 */
[----:B------:R2:W-:Y:S01]  /*4510*/  MUFU.TANH R20, R12 ;  /* 0x0000000c00147308 */ /* 0x0005e20000002400 */
[----:B------:R-:W-:Y:S01]  /*4520*/  FMUL.FTZ R41, R41, c[0x0][0x320] ;  /* 0x0000c80029297a20 */ /* 0x000fe20000410000 */
[----:B------:R-:W-:Y:S01]  /*4530*/  SHF.R.S32.HI R16, RZ, 0x1f, R9 ;  /* 0x0000001fff107819 */ /* 0x000fe20000011409 */
[----:B------:R-:W-:-:S02]  /*4540*/  FMUL.FTZ R21, R21, c[0x0][0x320] ;  /* 0x0000c80015157a20 */ /* 0x000fc40000410000 */
[----:B------:R-:W-:Y:S01]  /*4550*/  FMUL.FTZ R52, R52, c[0x0][0x320] ;  /* 0x0000c80034347a20 */ /* 0x000fe20000410000 */
[----:B------:R-:W-:Y:S01]  /*4560*/  LEA.HI R2, R16, R9, RZ, 0x2 ;  /* 0x0000000910027211 */ /* 0x000fe200078f10ff */
[----:B------:R-:W-:Y:S01]  /*4570*/  FMUL.FTZ R53, R53, c[0x0][0x320] ;  /* 0x0000c80035357a20 */ /* 0x000fe20000410000 */
[----:B------:R3:W-:Y:S01]  /*4580*/  MUFU.TANH R32, R8 ;  /* 0x0000000800207308 */ /* 0x0007e20000002400 */
[----:B------:R-:W-:Y:S01]  /*4590*/  LEA.HI R16, R7, R7, RZ, 0x1 ;  /* 0x0000000707107211 */ /* 0x000fe200078f08ff */
[----:B------:R-:W-:Y:S02]  /*45a0*/  FMUL.FTZ R48, R48, c[0x0][0x320] ;  /* 0x0000c80030307a20 */ /* 0x000fe40000410000 */
[----:B------:R-:W-:Y:S01]  /*45b0*/  FMUL.FTZ R49, R49, c[0x0][0x320] ;  /* 0x0000c80031317a20 */ /* 0x000fe20000410000 */
[----:B------:R-:W-:Y:S01]  /*45c0*/  LOP3.LUT R16, R16, 0x1ffffffe, RZ, 0xc0, !PT ;  /* 0x1ffffffe10107812 */ /* 0x000fe200078ec0ff */
[----:B------:R-:W-:Y:S02]  /*45d0*/  FMUL.FTZ R45, R45, c[0x0][0x320] ;  /* 0x0000c8002d2d7a20 */ /* 0x000fe40000410000 */
[----:B--2---:R-:W-:Y:S01]  /*45e0*/  FMUL.FTZ R12, R33, c[0x0][0x320] ;  /* 0x0000c800210c7a20 */ /* 0x004fe20000410000 */
[----:B------:R-:W-:Y:S01]  /*45f0*/  MUFU.TANH R197, R44 ;  /* 0x0000002c00c57308 */ /* 0x000fe20000002400 */
[----:B------:R-:W-:-:S02]  /*4600*/  IMAD.IADD R16, R7, 0x1, -R16 ;  /* 0x0000000107107824 */ /* 0x000fc400078e0a10 */
[----:B------:R-:W-:Y:S02]  /*4610*/  FMUL.FTZ R7, R37, c[0x0][0x320] ;  /* 0x0000c80025077a20 */ /* 0x000fe40000410000 */
[----:B------:R-:W-:Y:S01]  /*4620*/  FMUL.FTZ R51, R51, c[0x0][0x320] ;  /* 0x0000c80033337a20 */ /* 0x000fe20000410000 */
[----:B---3--:R-:W-:Y:S02]  /*4630*/  SHF.R.S32.HI R8, RZ, 0x1f, R108 ;  /* 0x0000001fff087819 */ /* 0x008fe4000001146c */
[----:B------:R2:W-:Y:S01]  /*4640*/  MUFU.TANH R33, R17 ;  /* 0x0000001100217308 */ /* 0x0005e20000002400 */
[----:B------:R-:W-:Y:S01]  /*4650*/  FMUL.FTZ R50, R50, c[0x0][0x320] ;  /* 0x0000c80032327a20 */ /* 0x000fe20000410000 */
[----:B------:R-:W-:Y:S01]  /*4660*/  LEA.HI R8, R8, R108, RZ, 0x3 ;  /* 0x0000006c08087211 */ /* 0x000fe200078f18ff */
[----:B------:R-:W-:Y:S02]  /*4670*/  FMUL.FTZ R22, R22, c[0x0][0x320] ;  /* 0x0000c80016167a20 */ /* 0x000fe40000410000 */
[----:B------:R-:W-:Y:S01]  /*4680*/  FMUL.FTZ R18, R18, c[0x0][0x320] ;  /* 0x0000c80012127a20 */ /* 0x000fe20000410000 */
[----:B------:R-:W-:-:S02]  /*4690*/  LOP3.LUT R8, R8, 0xffffff8, RZ, 0xc0, !PT ;  /* 0x0ffffff808087812 */ /* 0x000fc400078ec0ff */
[----:B------:R-:W-:Y:S01]  /*46a0*/  MUFU.TANH R60, R25 ;  /* 0x00000019003c7308 */ /* 0x000fe20000002400 */
[----:B------:R-:W-:Y:S02]  /*46b0*/  FMUL.FTZ R19, R19, c[0x0][0x320] ;  /* 0x0000c80013137a20 */ /* 0x000fe40000410000 */
[----:B------:R-:W-:Y:S02]  /*46c0*/  FMUL.FTZ R11, R11, c[0x0][0x320] ;  /* 0x0000c8000b0b7a20 */ /* 0x000fe40000410000 */
[----:B------:R-:W-:Y:S02]  /*46d0*/  IMAD.IADD R8, R108, 0x1, -R8 ;  /* 0x000000016c087824 */ /* 0x000fe400078e0a08 */
[----:B------:R-:W-:Y:S01]  /*46e0*/  FMUL.FTZ R10, R10, c[0x0][0x320] ;  /* 0x0000c8000a0a7a20 */ /* 0x000fe20000410000 */
[C---:B--2---:R-:W-:Y:S01]  /*46f0*/  LEA.HI.SX32 R17, R2.reuse, UR11, 0x1e ;  /* 0x0000000b02117c11 */ /* 0x044fe2000f8ff2ff */
[----:B------:R-:W2:Y:S01]  /*4700*/  MUFU.TANH R25, R24 ;  /* 0x0000001800197308 */ /* 0x000ea20000002400 */
[----:B------:R-:W-:Y:S01]  /*4710*/  LOP3.LUT R2, R2, 0x7ffffffc, RZ, 0xc0, !PT ;  /* 0x7ffffffc02027812 */ /* 0x000fe200078ec0ff */
[----:B------:R-:W-:-:S02]  /*4720*/  FMUL.FTZ R54, R54, c[0x0][0x320] ;  /* 0x0000c80036367a20 */ /* 0x000fc40000410000 */
[----:B------:R-:W-:Y:S02]  /*4730*/  IMAD R8, R8, 0x10, R17 ;  /* 0x0000001008087824 */ /* 0x000fe400078e0211 */
[----:B------:R-:W-:Y:S02]  /*4740*/  IMAD.IADD R9, R9, 0x1, -R2 ;  /* 0x0000000109097824 */ /* 0x000fe400078e0a02 */
[----:B------:R-:W-:Y:S01]  /*4750*/  IMAD R212, R16, 0x8, R8 ;  /* 0x0000000810d47824 */ /* 0x000fe200078e0208 */
[----:B------:R3:W-:Y:S01]  /*4760*/  MUFU.TANH R195, R40 ;  /* 0x0000002800c37308 */ /* 0x0007e20000002400 */
[----:B------:R-:W-:Y:S02]  /*4770*/  IMAD.U32 R2, RZ, RZ, UR4 ;  /* 0x00000004ff027e24 */ /* 0x000fe4000f8e00ff */
[----:B------:R-:W-:Y:S01]  /*4780*/  @P0 IMAD.HI.U32 R16, R212, c[0x0][0x2c8], RZ ;  /* 0x0000b200d4100a27 */ /* 0x000fe200078e00ff */
[----:B------:R-:W-:Y:S01]  /*4790*/  PLOP3.LUT P0, PT, PT, PT, UP1, 0x80, 0x0 ;  /* 0x000000000000781c */ /* 0x000fe20003f0f018 */
[----:B------:R-:W-:Y:S02]  /*47a0*/  STL [R1+0x2c], R212 ;  /* 0x00002cd401007387 */ /* 0x000fe40000100800 */
[----:B------:R-:W-:Y:S01]  /*47b0*/  IMAD.MOV.U32 R44, RZ, RZ, R212 ;  /* 0x000000ffff2c7224 */ /* 0x000fe200078e00d4 */
[----:B------:R4:W-:Y:S01]  /*47c0*/  MUFU.TANH R194, R41 ;  /* 0x0000002900c27308 */ /* 0x0009e20000002400 */
[----:B------:R-:W-:-:S02]  /*47d0*/  IMAD.SHL.U32 R61, R9, 0x2, RZ ;  /* 0x00000002093d7824 */ /* 0x000fc400078e00ff */
[----:B------:R-:W-:Y:S02]  /*47e0*/  FMUL.FTZ R8, R36, c[0x0][0x320] ;  /* 0x0000c80024087a20 */ /* 0x000fe40000410000 */
[----:B------:R-:W-:Y:S01]  /*47f0*/  FMUL.FTZ R9, R23, c[0x0][0x320] ;  /* 0x0000c80017097a20 */ /* 0x000fe20000410000 */
[----:B------:R-:W-:Y:S01]  /*4800*/  IADD3 R2, -R61, 0x1, R2 ;  /* 0x000000013d027810 */ /* 0x000fe20007ffe102 */
[----:B------:R-:W-:Y:S01]  /*4810*/  FMUL.FTZ R55, R55, c[0x0][0x320] ;  /* 0x0000c80037377a20 */ /* 0x000fe20000410000 */
[----:B---3--:R-:W-:Y:S01]  /*4820*/  IADD3 R40, -R61, UR4, RZ ;  /* 0x000000043d287c10 */ /* 0x008fe2000fffe1ff */
[----:B------:R-:W3:Y:S01]  /*4830*/  MUFU.TANH R21, R21 ;  /* 0x0000001500157308 */ /* 0x000ee20000002400 */
[----:B------:R-:W-:Y:S01]  /*4840*/  @P0 SHF.R.U32.HI R44, RZ, c[0x0][0x2cc], R16 ;  /* 0x0000b300ff2c0a19 */ /* 0x000fe20000011610 */
[----:B------:R-:W-:Y:S01]  /*4850*/  FMUL.FTZ R46, R46, c[0x0][0x320] ;  /* 0x0000c8002e2e7a20 */ /* 0x000fe20000410000 */
[----:B------:R-:W-:Y:S01]  /*4860*/  IADD3 R36, R2, -UR13, RZ ;  /* 0x8000000d02247c10 */ /* 0x000fe2000fffe0ff */
[----:B------:R-:W-:Y:S01]  /*4870*/  FMUL.FTZ R47, R47, c[0x0][0x320] ;  /* 0x0000c8002f2f7a20 */ /* 0x000fe20000410000 */
[----:B------:R-:W-:Y:S01]  /*4880*/  STL [R1+0x30], R61 ;  /* 0x0000303d01007387 */ /* 0x000fe20000100800 */
[----:B------:R-:W-:Y:S01]  /*4890*/  FMUL.FTZ R42, R42, c[0x0][0x320] ;  /* 0x0000c8002a2a7a20 */ /* 0x000fe20000410000 */
[----:B------:R-:W-:Y:S01]  /*48a0*/  ULDC.64 UR4, c[0x0][0x2c8] ;  /* 0x0000b20000047ab9 */ /* 0x000fe20000000a00 */
[----:B------:R-:W5:Y:S01]  /*48b0*/  MUFU.TANH R13, R13 ;  /* 0x0000000d000d7308 */ /* 0x000f620000002400 */
[----:B------:R-:W1:Y:S01]  /*48c0*/  SHFL.IDX PT, R16, R44, RZ, 0x1c1f ;  /* 0x001c1fff2c107589 */ /* 0x000e6200000e0000 */
[----:B------:R-:W-:Y:S01]  /*48d0*/  FMUL.FTZ R43, R43, c[0x0][0x320] ;  /* 0x0000c8002b2b7a20 */ /* 0x000fe20000410000 */
[----:B------:R-:W-:Y:S01]  /*48e0*/  UIMAD.WIDE.U32 UR26, UR10, UR4, URZ ;  /* 0x000000040a1a72a5 */ /* 0x000fe2000f8e003f */
[----:B------:R-:W-:-:S02]  /*48f0*/  FMUL.FTZ R38, R38, c[0x0][0x320] ;  /* 0x0000c80026267a20 */ /* 0x000fc40000410000 */
[----:B------:R-:W-:Y:S02]  /*4900*/  FMUL.FTZ R39, R39, c[0x0][0x320] ;  /* 0x0000c80027277a20 */ /* 0x000fe40000410000 */
[----:B------:R-:W1:Y:S01]  /*4910*/  MUFU.TANH R12, R12 ;  /* 0x0000000c000c7308 */ /* 0x000e620000002400 */
[----:B------:R-:W-:Y:S01]  /*4920*/  FMUL.FTZ R58, R58, c[0x0][0x320] ;  /* 0x0000c8003a3a7a20 */ /* 0x000fe20000410000 */
[----:B------:R-:W-:Y:S01]  /*4930*/  @UP1 UMOV UR15, UR27 ;  /* 0x0000001b000f1c82 */ /* 0x000fe20008000000 */
[----:B------:R-:W-:Y:S01]  /*4940*/  FMUL.FTZ R59, R59, c[0x0][0x320] ;  /* 0x0000c8003b3b7a20 */ /* 0x000fe20000410000 */
[----:B------:R-:W-:Y:S01]  /*4950*/  @UP1 USHF.R.U32.HI UR11, URZ, UR5, UR15 ;  /* 0x000000053f0b1299 */ /* 0x000fe2000801160f */
[----:B------:R-:W-:-:S03]  /*4960*/  IMAD.IADD R247, R6, 0x1, R5 ;  /* 0x0000000106f77824 */ /* 0x000fc600078e0205 */
[----:B------:R-:W2:Y:S01]  /*4970*/  MUFU.TANH R0, R0 ;  /* 0x0000000000007308 */ /* 0x000ea20000002400 */
[----:B------:R-:W-:Y:S01]  /*4980*/  IMAD.SHL.U32 R247, R247, 0x2, RZ ;  /* 0x00000002f7f77824 */ /* 0x000fe200078e00ff */
[----:B------:R-:W-:-:S03]  /*4990*/  UIADD3 UR11, UR11, UR7, -UR13 ;  /* 0x000000070b0b7290 */ /* 0x000fc6000fffe80d */
[--C-:B------:R-:W-:Y:S01]  /*49a0*/  IMAD R242, R4, 0x2, R247.reuse ;  /* 0x0000000204f27824 */ /* 0x100fe200078e02f7 */
[----:B------:R-:W-:Y:S01]  /*49b0*/  LDSM.16.MT88.4 R172, [R247+0x100] ;  /* 0x00010000f7ac783b */ /* 0x000fe20000004200 */
[C---:B------:R-:W-:Y:S01]  /*49c0*/  IMAD R241, R3.reuse, 0x2, R247 ;  /* 0x0000000203f17824 */ /* 0x040fe200078e02f7 */
[----:B------:R-:W3:Y:S01]  /*49d0*/  MUFU.TANH R193, R52 ;  /* 0x0000003400c17308 */ /* 0x000ee20000002400 */
[----:B-1----:R-:W-:Y:S01]  /*49e0*/  IMAD.IADD R16, R36, 0x1, R16 ;  /* 0x0000000124107824 */ /* 0x002fe200078e0210 */
[----:B------:R-:W-:Y:S01]  /*49f0*/  LDSM.16.MT88.4 R164, [R242+0x100] ;  /* 0x00010000f2a4783b */ /* 0x000fe20000004200 */
[----:B------:R-:W-:Y:S01]  /*4a00*/  IMAD R240, R3, 0x2, R242 ;  /* 0x0000000203f07824 */ /* 0x000fe200078e02f2 */
[----:B------:R-:W-:Y:S02]  /*4a10*/  UIMAD.WIDE UR4, UR11, 0x2aaaaaab, URZ ;  /* 0x2aaaaaab0b0478a5 */ /* 0x000fe4000f8e023f */
[----:B----4-:R-:W-:Y:S01]  /*4a20*/  IMNMX R41, R40, R16, PT ;  /* 0x0000001028297217 */ /* 0x010fe20003800200 */
[----:B------:R-:W-:Y:S01]  /*4a30*/  LDSM.16.MT88.4 R156, [R241+0x100] ;  /* 0x00010000f19c783b */ /* 0x000fe20000004200 */
[----:B------:R-:W1:Y:S01]  /*4a40*/  MUFU.TANH R192, R53 ;  /* 0x0000003500c07308 */ /* 0x000e620000002400 */
[----:B------:R-:W-:Y:S01]  /*4a50*/  USHF.R.U32.HI UR4, URZ, 0x1f, UR5 ;  /* 0x0000001f3f047899 */ /* 0x000fe20008011605 */
[----:B------:R-:W-:Y:S01]  /*4a60*/  ISETP.GT.AND P0, PT, R41, RZ, PT ;  /* 0x000000ff2900720c */ /* 0x000fe20003f04270 */
[----:B------:R-:W-:Y:S02]  /*4a70*/  LDSM.16.MT88.4 R132, [R242+0x3100] ;  /* 0x00310000f284783b */ /* 0x000fe40000004200 */
[----:B------:R-:W-:Y:S01]  /*4a80*/  ULEA.HI.SX32 UR4, UR5, UR4, 0x1c ;  /* 0x0000000405047291 */ /* 0x000fe2000f8fe23f */
[----:B--2---:R-:W-:Y:S01]  /*4a90*/  FSEL R25, R25, -INF , P0 ;  /* 0xff80000019197808 */ /* 0x004fe20000000000 */
[----:B------:R-:W-:Y:S01]  /*4aa0*/  LDSM.16.MT88.4 R68, [R241+0x900] ;  /* 0x00090000f144783b */ /* 0x000fe20000004200 */
[----:B------:R-:W-:Y:S01]  /*4ab0*/  ISETP.GT.AND P0, PT, R41, 0x1, PT ;  /* 0x000000012900780c */ /* 0x000fe20003f04270 */
[----:B------:R2:W4:Y:S01]  /*4ac0*/  MUFU.TANH R205, R48 ;  /* 0x0000003000cd7308 */ /* 0x0005220000002400 */
[----:B------:R-:W-:Y:S01]  /*4ad0*/  UISETP.LT.AND UP0, UPT, URZ, UR4, UPT ;  /* 0x000000043f00728c */ /* 0x000fe2000bf01270 */
[----:B------:R-:W-:Y:S01]  /*4ae0*/  LDSM.16.MT88.4 R72, [R247+0x6100] ;  /* 0x00610000f748783b */ /* 0x000fe20000004200 */
[----:B------:R-:W-:-:S02]  /*4af0*/  FSEL R24, R60, -INF , P0 ;  /* 0xff8000003c187808 */ /* 0x000fc40000000000 */
[----:B------:R-:W-:Y:S01]  /*4b00*/  ISETP.GT.AND P0, PT, R41, 0x8, PT ;  /* 0x000000082900780c */ /* 0x000fe20003f04270 */
[----:B------:R-:W-:Y:S01]  /*4b10*/  LDSM.16.MT88.4 R140, [R247+0x3100] ;  /* 0x00310000f78c783b */ /* 0x000fe20000004200 */
[----:B------:R-:W-:Y:S01]  /*4b20*/  USEL UR4, URZ, UR4, !UP0 ;  /* 0x000000043f047287 */ /* 0x000fe2000c000000 */
[----:B------:R1:W1:Y:S01]  /*4b30*/  MUFU.TANH R204, R49 ;  /* 0x0000003100cc7308 */ /* 0x0002620000002400 */
[----:B------:R-:W-:Y:S01]  /*4b40*/  FSEL R23, R31, -INF , P0 ;  /* 0xff8000001f177808 */ /* 0x000fe20000000000 */
[----:B------:R-:W-:Y:S01]  /*4b50*/  FMUL.FTZ R31, R34, c[0x0][0x320] ;  /* 0x0000c800221f7a20 */ /* 0x000fe20000410000 */
[----:B------:R-:W-:Y:S01]  /*4b60*/  ISETP.GT.AND P0, PT, R41, 0x9, PT ;  /* 0x000000092900780c */ /* 0x000fe20003f04270 */
[----:B------:R-:W-:Y:S01]  /*4b70*/  LDSM.16.MT88.4 R80, [R247+0x6900] ;  /* 0x00690000f750783b */ /* 0x000fe20000004200 */
[----:B------:R-:W-:Y:S02]  /*4b80*/  UISETP.GE.AND UP0, UPT, UR6, UR4, UPT ;  /* 0x000000040600728c */ /* 0x000fe4000bf06270 */
[----:B---3--:R-:W-:Y:S01]  /*4b90*/  FSEL R21, R21, -INF , P0 ;  /* 0xff80000015157808 */ /* 0x008fe20000000000 */
[----:B------:R-:W3:Y:S01]  /*4ba0*/  MUFU.TANH R196, R45 ;  /* 0x0000002d00c47308 */ /* 0x000ee20000002400 */
[----:B------:R-:W-:Y:S01]  /*4bb0*/  ISETP.GT.AND P0, PT, R41, 0x10, PT ;  /* 0x000000102900780c */ /* 0x000fe20003f04270 */
[----:B--2---:R-:W-:Y:S01]  /*4bc0*/  FMUL.FTZ R48, R57, c[0x0][0x320] ;  /* 0x0000c80039307a20 */ /* 0x004fe20000410000 */
[----:B------:R-:W-:Y:S02]  /*4bd0*/  LDSM.16.MT88.4 R84, [R242+0x6100] ;  /* 0x00610000f254783b */ /* 0x000fe40000004200 */
[----:B------:R-:W-:-:S02]  /*4be0*/  FSEL R20, R20, -INF , P0 ;  /* 0xff80000014147808 */ /* 0x000fc40000000000 */
[C---:B------:R-:W-:Y:S01]  /*4bf0*/  ISETP.GT.AND P0, PT, R41.reuse, 0x11, PT ;  /* 0x000000112900780c */ /* 0x040fe20003f04270 */
[----:B------:R-:W2:Y:S01]  /*4c00*/  MUFU.TANH R8, R8 ;  /* 0x0000000800087308 */ /* 0x000ea20000002400 */
[----:B-1----:R-:W-:Y:S01]  /*4c10*/  FMUL.FTZ R49, R56, c[0x0][0x320] ;  /* 0x0000c80038317a20 */ /* 0x002fe20000410000 */
[----:B------:R-:W-:Y:S01]  /*4c20*/  LDSM.16.MT88.4 R88, [R241+0x6100] ;  /* 0x00610000f158783b */ /* 0x000fe20000004200 */
[----:B------:R-:W-:Y:S02]  /*4c30*/  FSEL R2, R30, -INF , P0 ;  /* 0xff8000001e027808 */ /* 0x000fe40000000000 */
[----:B------:R-:W-:Y:S01]  /*4c40*/  ISETP.GT.AND P0, PT, R41, 0x18, PT ;  /* 0x000000182900780c */ /* 0x000fe20003f04270 */
[----:B------:R-:W-:Y:S02]  /*4c50*/  LDSM.16.MT88.4 R96, [R240+0x6100] ;  /* 0x00610000f060783b */ /* 0x000fe40000004200 */
[----:B------:R-:W1:Y:S01]  /*4c60*/  MUFU.TANH R7, R7 ;  /* 0x0000000700077308 */ /* 0x000e620000002400 */
[----:B-----5:R-:W-:Y:S01]  /*4c70*/  FSEL R17, R13, -INF , P0 ;  /* 0xff8000000d117808 */ /* 0x020fe20000000000 */
[----:B------:R-:W-:Y:S01]  /*4c80*/  FMUL.FTZ R13, R27, c[0x0][0x320] ;  /* 0x0000c8001b0d7a20 */ /* 0x000fe20000410000 */
[C---:B------:R-:W-:Y:S01]  /*4c90*/  ISETP.GT.AND P0, PT, R41.reuse, 0x19, PT ;  /* 0x000000192900780c */ /* 0x040fe20003f04270 */
[----:B------:R-:W5:Y:S03]  /*4ca0*/  SHFL.IDX PT, R27, R44, 0x1, 0x1c1f ;  /* 0x003c1f002c1b7f89 */ /* 0x000f6600000e0000 */
[----:B------:R-:W-:Y:S01]  /*4cb0*/  FSEL R16, R12, -INF , P0 ;  /* 0xff8000000c107808 */ /* 0x000fe20000000000 */
[----:B------:R-:W1:Y:S01]  /*4cc0*/  MUFU.TANH R49, R49 ;  /* 0x0000003100317308 */ /* 0x000e620000002400 */
[----:B------:R-:W-:Y:S01]  /*4cd0*/  ISETP.GT.AND P0, PT, R41, 0x20, PT ;  /* 0x000000202900780c */ /* 0x000fe20003f04270 */
[----:B------:R-:W-:Y:S01]  /*4ce0*/  FMUL.FTZ R12, R26, c[0x0][0x320] ;  /* 0x0000c8001a0c7a20 */ /* 0x000fe20000410000 */
[----:B------:R-:W-:Y:S02]  /*4cf0*/  LDSM.16.MT88.4 R148, [R240+0x100] ;  /* 0x00010000f094783b */ /* 0x000fe40000004200 */
[----:B------:R-:W-:Y:S01]  /*4d00*/  FSEL R37, R0, -INF , P0 ;  /* 0xff80000000257808 */ /* 0x000fe20000000000 */
[----:B------:R-:W-:Y:S01]  /*4d10*/  FMUL.FTZ R0, R35, c[0x0][0x320] ;  /* 0x0000c80023007a20 */ /* 0x000fe20000410000 */
[----:B------:R-:W-:Y:S01]  /*4d20*/  ISETP.GT.AND P0, PT, R41, 0x21, PT ;  /* 0x000000212900780c */ /* 0x000fe20003f04270 */
[----:B------:R-:W1:Y:S01]  /*4d30*/  MUFU.TANH R48, R48 ;  /* 0x0000003000307308 */ /* 0x000e620000002400 */
[----:B------:R-:W-:Y:S02]  /*4d40*/  LDSM.16.MT88.4 R60, [R240+0x900] ;  /* 0x00090000f03c783b */ /* 0x000fe40000004200 */
[----:B------:R-:W-:-:S02]  /*4d50*/  FSEL R33, R33, -INF , P0 ;  /* 0xff80000021217808 */ /* 0x000fc40000000000 */
[C---:B------:R-:W-:Y:S01]  /*4d60*/  ISETP.GT.AND P0, PT, R41.reuse, 0x28, PT ;  /* 0x000000282900780c */ /* 0x040fe20003f04270 */
[----:B------:R-:W-:Y:S02]  /*4d70*/  LDSM.16.MT88.4 R64, [R240+0x3100] ;  /* 0x00310000f040783b */ /* 0x000fe40000004200 */
[----:B------:R2:W-:Y:S01]  /*4d80*/  MUFU.TANH R186, R51 ;  /* 0x0000003300ba7308 */ /* 0x0005e20000002400 */
[----:B------:R-:W-:Y:S01]  /*4d90*/  FSEL R32, R32, -INF , P0 ;  /* 0xff80000020207808 */ /* 0x000fe20000000000 */
[----:B------:R-:W-:Y:S01]  /*4da0*/  LDSM.16.MT88.4 R104, [R247+0x9100] ;  /* 0x00910000f768783b */ /* 0x000fe20000004200 */
[----:B------:R-:W-:Y:S01]  /*4db0*/  ISETP.GT.AND P0, PT, R41, 0x29, PT ;  /* 0x000000292900780c */ /* 0x000fe20003f04270 */
[----:B-----5:R-:W-:Y:S02]  /*4dc0*/  IMAD.IADD R27, R36, 0x1, R27 ;  /* 0x00000001241b7824 */ /* 0x020fe400078e021b */
[----:B------:R-:W-:Y:S01]  /*4dd0*/  LDSM.16.MT88.4 R112, [R242+0x9100] ;  /* 0x00910000f270783b */ /* 0x000fe20000004200 */
[----:B------:R-:W-:Y:S01]  /*4de0*/  FSEL R29, R29, -INF , P0 ;  /* 0xff8000001d1d7808 */ /* 0x000fe20000000000 */
[----:B------:R1:W-:Y:S01]  /*4df0*/  MUFU.TANH R187, R50 ;  /* 0x0000003200bb7308 */ /* 0x0003e20000002400 */
[----:B------:R-:W-:Y:S01]  /*4e00*/  ISETP.GT.AND P0, PT, R41, 0x30, PT ;  /* 0x000000302900780c */ /* 0x000fe20003f04270 */
[----:B------:R-:W-:Y:S01]  /*4e10*/  LDSM.16.MT88.4 R120, [R241+0x9100] ;  /* 0x00910000f178783b */ /* 0x000fe20000004200 */
[----:B------:R-:W-:-:S02]  /*4e20*/  IMNMX R40, R40, R27, PT ;  /* 0x0000001b28287217 */ /* 0x000fc40003800200 */
[----:B------:R-:W-:Y:S01]  /*4e30*/  FSEL R193, R193, -INF , P0 ;  /* 0xff800000c1c17808 */ /* 0x000fe20000000000 */
[----:B------:R-:W-:Y:S01]  /*4e40*/  LDSM.16.MT88.4 R188, [R242+0x6900] ;  /* 0x00690000f2bc783b */ /* 0x000fe20000004200 */
[C---:B------:R-:W-:Y:S01]  /*4e50*/  ISETP.GT.AND P0, PT, R41.reuse, 0x31, PT ;  /* 0x000000312900780c */ /* 0x040fe20003f04270 */
[----:B------:R-:W5:Y:S03]  /*4e60*/  MUFU.TANH R12, R12 ;  /* 0x0000000c000c7308 */ /* 0x000f660000002400 */
[----:B------:R-:W-:Y:S02]  /*4e70*/  FSEL R192, R192, -INF , P0 ;  /* 0xff800000c0c07808 */ /* 0x000fe40000000000 */
[----:B------:R-:W-:-:S03]  /*4e80*/  ISETP.GT.AND P0, PT, R41, 0x38, PT ;  /* 0x000000382900780c */ /* 0x000fc60003f04270 */
[----:B------:R-:W1:Y:S01]  /*4e90*/  MUFU.TANH R13, R13 ;  /* 0x0000000d000d7308 */ /* 0x000e620000002400 */
[----:B----4-:R-:W-:Y:S02]  /*4ea0*/  FSEL R205, R205, -INF , P0 ;  /* 0xff800000cdcd7808 */ /* 0x010fe40000000000 */
[----:B------:R-:W-:-:S04]  /*4eb0*/  ISETP.GT.AND P0, PT, R41, 0x39, PT ;  /* 0x000000392900780c */ /* 0x000fc80003f04270 */
[----:B------:R-:W-:Y:S01]  /*4ec0*/  FSEL R204, R204, -INF , P0 ;  /* 0xff800000cccc7808 */ /* 0x000fe20000000000 */
[----:B------:R-:W-:Y:S01]  /*4ed0*/  MUFU.TANH R9, R9 ;  /* 0x0000000900097308 */ /* 0x000fe20000002400 */
[----:B------:R-:W-:-:S04]  /*4ee0*/  ISETP.GT.AND P0, PT, R41, 0x40, PT ;  /* 0x000000402900780c */ /* 0x000fc80003f04270 */
[----:B------:R-:W-:Y:S02]  /*4ef0*/  FSEL R197, R197, -INF , P0 ;  /* 0xff800000c5c57808 */ /* 0x000fe40000000000 */
[C---:B------:R-:W-:Y:S01]  /*4f00*/  ISETP.GT.AND P0, PT, R41.reuse, 0x41, PT ;  /* 0x000000412900780c */ /* 0x040fe20003f04270 */
[----:B------:R5:W-:Y:S03]  /*4f10*/  MUFU.TANH R26, R18 ;  /* 0x00000012001a7308 */ /* 0x000be60000002400 */
[----:B---3--:R-:W-:Y:S02]  /*4f20*/  FSEL R196, R196, -INF , P0 ;  /* 0xff800000c4c47808 */ /* 0x008fe40000000000 */
[----:B------:R-:W-:-:S03]  /*4f30*/  ISETP.GT.AND P0, PT, R41, 0x48, PT ;  /* 0x000000482900780c */ /* 0x000fc60003f04270 */
[----:B------:R-:W-:Y:S01]  /*4f40*/  MUFU.TANH R31, R31 ;  /* 0x0000001f001f7308 */ /* 0x000fe20000002400 */
[----:B------:R-:W-:Y:S02]  /*4f50*/  FSEL R195, R195, -INF , P0 ;  /* 0xff800000c3c37808 */ /* 0x000fe40000000000 */
[----:B------:R-:W-:-:S04]  /*4f60*/  ISETP.GT.AND P0, PT, R41, 0x49, PT ;  /* 0x000000492900780c */ /* 0x000fc80003f04270 */
[----:B------:R-:W-:Y:S01]  /*4f70*/  FSEL R194, R194, -INF , P0 ;  /* 0xff800000c2c27808 */ /* 0x000fe20000000000 */
[----:B------:R-:W-:Y:S01]  /*4f80*/  MUFU.TANH R0, R0 ;  /* 0x0000000000007308 */ /* 0x000fe20000002400 */
[----:B------:R-:W-:-:S04]  /*4f90*/  ISETP.GT.AND P0, PT, R41, 0x50, PT ;  /* 0x000000502900780c */ /* 0x000fc80003f04270 */
[----:B--2---:R-:W-:Y:S01]  /*4fa0*/  FSEL R51, R8, -INF , P0 ;  /* 0xff80000008337808 */ /* 0x004fe20000000000 */
[----:B------:R-:W-:Y:S01]  /*4fb0*/  FMUL.FTZ R8, R14, c[0x0][0x320] ;  /* 0x0000c8000e087a20 */ /* 0x000fe20000410000 */
[----:B------:R-:W-:Y:S01]  /*4fc0*/  ISETP.GT.AND P0, PT, R41, 0x51, PT ;  /* 0x000000512900780c */ /* 0x000fe20003f04270 */
[----:B------:R-:W-:Y:S01]  /*4fd0*/  MUFU.TANH R19, R19 ;  /* 0x0000001300137308 */ /* 0x000fe20000002400 */
[----:B------:R-:W-:Y:S02]  /*4fe0*/  FMNMX.FTZ R14, R25, R24, !PT ;  /* 0x00000018190e7209 */ /* 0x000fe40007810000 */
[----:B-1----:R-:W-:Y:S02]  /*4ff0*/  FSEL R50, R7, -INF , P0 ;  /* 0xff80000007327808 */ /* 0x002fe40000000000 */
[----:B------:R-:W-:-:S03]  /*5000*/  ISETP.GT.AND P0, PT, R41, 0x58, PT ;  /* 0x000000582900780c */ /* 0x000fc60003f04270 */
[----:B------:R1:W2:Y:S01]  /*5010*/  MUFU.TANH R7, R22 ;  /* 0x0000001600077308 */ /* 0x0002a20000002400 */
[----:B------:R-:W-:Y:S02]  /*5020*/  FSEL R49, R49, -INF , P0 ;  /* 0xff80000031317808 */ /* 0x000fe40000000000 */
[----:B------:R-:W-:-:S04]  /*5030*/  ISETP.GT.AND P0, PT, R41, 0x59, PT ;  /* 0x000000592900780c */ /* 0x000fc80003f04270 */
[----:B------:R-:W-:Y:S01]  /*5040*/  FSEL R48, R48, -INF , P0 ;  /* 0xff80000030307808 */ /* 0x000fe20000000000 */
[----:B------:R-:W3:Y:S01]  /*5050*/  MUFU.TANH R8, R8 ;  /* 0x0000000800087308 */ /* 0x000ee20000002400 */
[----:B------:R-:W-:-:S04]  /*5060*/  ISETP.GT.AND P0, PT, R40, RZ, PT ;  /* 0x000000ff2800720c */ /* 0x000fc80003f04270 */
[----:B-----5:R-:W-:Y:S02]  /*5070*/  FSEL R18, R12, -INF , P0 ;  /* 0xff8000000c127808 */ /* 0x020fe40000000000 */
[C---:B------:R-:W-:Y:S01]  /*5080*/  ISETP.GT.AND P0, PT, R40.reuse, 0x1, PT ;  /* 0x000000012800780c */ /* 0x040fe20003f04270 */
[----:B-1----:R-:W-:Y:S01]  /*5090*/  FMUL.FTZ R22, R15, c[0x0][0x320] ;  /* 0x0000c8000f167a20 */ /* 0x002fe20000410000 */
[----:B------:R-:W-:Y:S01]  /*50a0*/  FMNMX.FTZ R12, R23, R14, !PT ;  /* 0x0000000e170c7209 */ /* 0x000fe20007810000 */
[----:B------:R-:W-:Y:S01]  /*50b0*/  MUFU.TANH R30, R11 ;  /* 0x0000000b001e7308 */ /* 0x000fe20000002400 */
[----:B------:R-:W-:Y:S02]  /*50c0*/  FSEL R15, R13, -INF , P0 ;  /* 0xff8000000d0f7808 */ /* 0x000fe40000000000 */
[----:B------:R-:W-:Y:S02]  /*50d0*/  ISETP.GT.AND P0, PT, R40, 0x8, PT ;  /* 0x000000082800780c */ /* 0x000fe40003f04270 */
[----:B------:R-:W-:-:S02]  /*50e0*/  FMNMX.FTZ R12, R21, R12, !PT ;  /* 0x0000000c150c7209 */ /* 0x000fc40007810000 */
[----:B--2---:R-:W-:Y:S01]  /*50f0*/  FSEL R14, R7, -INF , P0 ;  /* 0xff800000070e7808 */ /* 0x004fe20000000000 */
[----:B------:R-:W1:Y:S01]  /*5100*/  MUFU.TANH R22, R22 ;  /* 0x0000001600167308 */ /* 0x000e620000002400 */
[----:B------:R-:W-:Y:S02]  /*5110*/  ISETP.GT.AND P0, PT, R40, 0x9, PT ;  /* 0x000000092800780c */ /* 0x000fe40003f04270 */
[----:B------:R-:W-:Y:S02]  /*5120*/  FMNMX.FTZ R7, R20, R12, !PT ;  /* 0x0000000c14077209 */ /* 0x000fe40007810000 */
[----:B------:R-:W-:Y:S02]  /*5130*/  FSEL R13, R9, -INF , P0 ;  /* 0xff800000090d7808 */ /* 0x000fe40000000000 */
[----:B------:R-:W-:Y:S01]  /*5140*/  ISETP.GT.AND P0, PT, R40, 0x10, PT ;  /* 0x000000102800780c */ /* 0x000fe20003f04270 */
[----:B------:R2:W4:Y:S01]  /*5150*/  MUFU.TANH R206, R10 ;  /* 0x0000000a00ce7308 */ /* 0x0005220000002400 */
[----:B------:R-:W-:-:S02]  /*5160*/  FMNMX.FTZ R7, R2, R7, !PT ;  /* 0x0000000702077209 */ /* 0x000fc40007810000 */
[----:B---3--:R-:W-:Y:S02]  /*5170*/  FSEL R12, R8, -INF , P0 ;  /* 0xff800000080c7808 */ /* 0x008fe40000000000 */
[----:B------:R-:W-:Y:S02]  /*5180*/  FMNMX.FTZ R7, R17, R7, !PT ;  /* 0x0000000711077209 */ /* 0x000fe40007810000 */
[----:B------:R-:W-:Y:S01]  /*5190*/  ISETP.GT.AND P0, PT, R40, 0x11, PT ;  /* 0x000000112800780c */ /* 0x000fe20003f04270 */
[----:B------:R-:W3:Y:S01]  /*51a0*/  MUFU.TANH R203, R54 ;  /* 0x0000003600cb7308 */ /* 0x000ee20000002400 */
[----:B------:R-:W-:Y:S02]  /*51b0*/  FMNMX.FTZ R7, R16, R7, !PT ;  /* 0x0000000710077209 */ /* 0x000fe40007810000 */
[----:B-1----:R-:W-:Y:S02]  /*51c0*/  FSEL R9, R22, -INF , P0 ;  /* 0xff80000016097808 */ /* 0x002fe40000000000 */
[----:B------:R-:W-:-:S02]  /*51d0*/  ISETP.GT.AND P0, PT, R40, 0x18, PT ;  /* 0x000000182800780c */ /* 0x000fc40003f04270 */
[----:B------:R-:W-:Y:S01]  /*51e0*/  FMNMX.FTZ R7, R37, R7, !PT ;  /* 0x0000000725077209 */ /* 0x000fe20007810000 */
[----:B------:R-:W1:Y:S01]  /*51f0*/  MUFU.TANH R202, R55 ;  /* 0x0000003700ca7308 */ /* 0x000e620000002400 */
[----:B------:R-:W-:Y:S02]  /*5200*/  FSEL R8, R31, -INF , P0 ;  /* 0xff8000001f087808 */ /* 0x000fe40000000000 */
[----:B------:R-:W-:Y:S02]  /*5210*/  ISETP.GT.AND P0, PT, R40, 0x19, PT ;  /* 0x000000192800780c */ /* 0x000fe40003f04270 */
[----:B------:R-:W-:Y:S02]  /*5220*/  FMNMX.FTZ R11, R18, R15, !PT ;  /* 0x0000000f120b7209 */ /* 0x000fe40007810000 */
[----:B--2---:R-:W-:Y:S01]  /*5230*/  FMNMX.FTZ R10, R33, R7, !PT ;  /* 0x00000007210a7209 */ /* 0x004fe20007810000 */
[----:B------:R-:W2:Y:S01]  /*5240*/  MUFU.TANH R201, R46 ;  /* 0x0000002e00c97308 */ /* 0x000ea20000002400 */
[----:B------:R-:W-:-:S02]  /*5250*/  FSEL R7, R0, -INF , P0 ;  /* 0xff80000000077808 */ /* 0x000fc40000000000 */
[----:B------:R-:W-:Y:S02]  /*5260*/  FMNMX.FTZ R11, R14, R11, !PT ;  /* 0x0000000b0e0b7209 */ /* 0x000fe40007810000 */
[----:B------:R-:W-:Y:S02]  /*5270*/  ISETP.GT.AND P0, PT, R40, 0x20, PT ;  /* 0x000000202800780c */ /* 0x000fe40003f04270 */
[----:B------:R-:W-:Y:S01]  /*5280*/  FMNMX.FTZ R10, R32, R10, !PT ;  /* 0x0000000a200a7209 */ /* 0x000fe20007810000 */
[----:B------:R-:W5:Y:S01]  /*5290*/  MUFU.TANH R200, R47 ;  /* 0x0000002f00c87308 */ /* 0x000f620000002400 */
[----:B------:R-:W-:Y:S02]  /*52a0*/  FMNMX.FTZ R11, R13, R11, !PT ;  /* 0x0000000b0d0b7209 */ /* 0x000fe40007810000 */
[----:B------:R-:W-:Y:S02]  /*52b0*/  FSEL R36, R26, -INF , P0 ;  /* 0xff8000001a247808 */ /* 0x000fe40000000000 */
[----:B------:R-:W-:-:S02]  /*52c0*/  FMNMX.FTZ R0, R29, R10, !PT ;  /* 0x0000000a1d007209 */ /* 0x000fc40007810000 */
[----:B------:R-:W-:Y:S01]  /*52d0*/  ISETP.GT.AND P0, PT, R40, 0x21, PT ;  /* 0x000000212800780c */ /* 0x000fe20003f04270 */
[----:B------:R-:W1:Y:S01]  /*52e0*/  MUFU.TANH R199, R42 ;  /* 0x0000002a00c77308 */ /* 0x000e620000002400 */
[----:B------:R-:W-:Y:S02]  /*52f0*/  FMNMX.FTZ R11, R12, R11, !PT ;  /* 0x0000000b0c0b7209 */ /* 0x000fe40007810000 */
[----:B------:R-:W-:Y:S02]  /*5300*/  FMNMX.FTZ R0, R193, R0, !PT ;  /* 0x00000000c1007209 */ /* 0x000fe40007810000 */
[----:B------:R-:W-:Y:S02]  /*5310*/  FSEL R31, R19, -INF , P0 ;  /* 0xff800000131f7808 */ /* 0x000fe40000000000 */
[----:B------:R-:W-:Y:S01]  /*5320*/  ISETP.GT.AND P0, PT, R40, 0x28, PT ;  /* 0x000000282800780c */ /* 0x000fe20003f04270 */
[----:B------:R-:W1:Y:S01]  /*5330*/  MUFU.TANH R198, R43 ;  /* 0x0000002b00c67308 */ /* 0x000e620000002400 */
[----:B------:R-:W-:-:S02]  /*5340*/  FMNMX.FTZ R11, R9, R11, !PT ;  /* 0x0000000b090b7209 */ /* 0x000fc40007810000 */
[----:B------:R-:W-:Y:S02]  /*5350*/  FMNMX.FTZ R0, R192, R0, !PT ;  /* 0x00000000c0007209 */ /* 0x000fe40007810000 */
[----:B----4-:R-:W-:Y:S02]  /*5360*/  FSEL R206, R206, -INF , P0 ;  /* 0xff800000cece7808 */ /* 0x010fe40000000000 */
[----:B------:R-:W-:Y:S01]  /*5370*/  ISETP.GT.AND P0, PT, R40, 0x29, PT ;  /* 0x000000292800780c */ /* 0x000fe20003f04270 */
[----:B------:R-:W4:Y:S01]  /*5380*/  MUFU.TANH R185, R38 ;  /* 0x0000002600b97308 */ /* 0x000f220000002400 */
[----:B------:R-:W-:Y:S02]  /*5390*/  FMNMX.FTZ R11, R8, R11, !PT ;  /* 0x0000000b080b7209 */ /* 0x000fe40007810000 */
[----:B------:R-:W-:Y:S02]  /*53a0*/  FMNMX.FTZ R0, R205, R0, !PT ;  /* 0x00000000cd007209 */ /* 0x000fe40007810000 */
[----:B------:R-:W-:-:S02]  /*53b0*/  FSEL R30, R30, -INF , P0 ;  /* 0xff8000001e1e7808 */ /* 0x000fc40000000000 */
[----:B------:R-:W-:Y:S01]  /*53c0*/  FMNMX.FTZ R11, R7, R11, !PT ;  /* 0x0000000b070b7209 */ /* 0x000fe20007810000 */
[----:B------:R-:W1:Y:S01]  /*53d0*/  MUFU.TANH R184, R39 ;  /* 0x0000002700b87308 */ /* 0x000e620000002400 */
[----:B------:R-:W-:Y:S02]  /*53e0*/  ISETP.GT.AND P0, PT, R40, 0x30, PT ;  /* 0x000000302800780c */ /* 0x000fe40003f04270 */
[----:B------:R-:W-:Y:S02]  /*53f0*/  FMNMX.FTZ R0, R204, R0, !PT ;  /* 0x00000000cc007209 */ /* 0x000fe40007810000 */
[----:B------:R-:W-:Y:S02]  /*5400*/  FMNMX.FTZ R11, R36, R11, !PT ;  /* 0x0000000b240b7209 */ /* 0x000fe40007810000 */
[----:B---3--:R-:W-:Y:S01]  /*5410*/  FSEL R203, R203, -INF , P0 ;  /* 0xff800000cbcb7808 */ /* 0x008fe20000000000 */
[----:B------:R-:W3:Y:S01]  /*5420*/  MUFU.TANH R183, R58 ;  /* 0x0000003a00b77308 */ /* 0x000ee20000002400 */
[----:B------:R-:W-:-:S02]  /*5430*/  FMNMX.FTZ R0, R197, R0, !PT ;  /* 0x00000000c5007209 */ /* 0x000fc40007810000 */
[----:B------:R-:W-:Y:S02]  /*5440*/  ISETP.GT.AND P0, PT, R40, 0x31, PT ;  /* 0x000000312800780c */ /* 0x000fe40003f04270 */
[----:B------:R-:W-:Y:S02]  /*5450*/  FMNMX.FTZ R11, R31, R11, !PT ;  /* 0x0000000b1f0b7209 */ /* 0x000fe40007810000 */
[----:B------:R-:W-:Y:S01]  /*5460*/  FMNMX.FTZ R0, R196, R0, !PT ;  /* 0x00000000c4007209 */ /* 0x000fe20007810000 */
[----:B------:R2:W2:Y:S01]  /*5470*/  MUFU.TANH R182, R59 ;  /* 0x0000003b00b67308 */ /* 0x0004a20000002400 */
[----:B-1----:R-:W-:Y:S02]  /*5480*/  FSEL R202, R202, -INF , P0 ;  /* 0xff800000caca7808 */ /* 0x002fe40000000000 */
[----:B------:R-:W-:Y:S02]  /*5490*/  ISETP.GT.AND P0, PT, R40, 0x38, PT ;  /* 0x000000382800780c */ /* 0x000fe40003f04270 */
[----:B------:R-:W-:-:S02]  /*54a0*/  FMNMX.FTZ R11, R206, R11, !PT ;  /* 0x0000000bce0b7209 */ /* 0x000fc40007810000 */
[----:B------:R-:W-:Y:S02]  /*54b0*/  FMNMX.FTZ R0, R195, R0, !PT ;  /* 0x00000000c3007209 */ /* 0x000fe40007810000 */
[----:B------:R-:W-:Y:S02]  /*54c0*/  FSEL R187, R187, -INF , P0 ;  /* 0xff800000bbbb7808 */ /* 0x000fe40000000000 */
[----:B------:R-:W-:Y:S02]  /*54d0*/  ISETP.GT.AND P0, PT, R40, 0x39, PT ;  /* 0x000000392800780c */ /* 0x000fe40003f04270 */
[----:B------:R-:W-:Y:S02]  /*54e0*/  FMNMX.FTZ R11, R30, R11, !PT ;  /* 0x0000000b1e0b7209 */ /* 0x000fe40007810000 */
[----:B------:R-:W-:Y:S01]  /*54f0*/  FMNMX.FTZ R0, R194, R0, !PT ;  /* 0x00000000c2007209 */ /* 0x000fe20007810000 */
[----:B--2---:R-:W-:Y:S01]  /*5500*/  LDSM.16.MT88.4 R56, [R241+0x3100] ;  /* 0x00310000f138783b */ /* 0x004fe20000004200 */
[----:B------:R-:W-:-:S02]  /*5510*/  FSEL R186, R186, -INF , P0 ;  /* 0xff800000baba7808 */ /* 0x000fc40000000000 */
[----:B------:R-:W-:Y:S02]  /*5520*/  FMNMX.FTZ R11, R203, R11, !PT ;  /* 0x0000000bcb0b7209 */ /* 0x000fe40007810000 */
[----:B------:R-:W-:Y:S02]  /*5530*/  ISETP.GT.AND P0, PT, R40, 0x40, PT ;  /* 0x000000402800780c */ /* 0x000fe40003f04270 */
[----:B------:R-:W-:Y:S02]  /*5540*/  FMNMX.FTZ R0, R51, R0, !PT ;  /* 0x0000000033007209 */ /* 0x000fe40007810000 */
[----:B------:R-:W-:Y:S02]  /*5550*/  FMNMX.FTZ R11, R202, R11, !PT ;  /* 0x0000000bca0b7209 */ /* 0x000fe40007810000 */
[----:B------:R-:W-:Y:S02]  /*5560*/  FSEL R201, R201, -INF , P0 ;  /* 0xff800000c9c97808 */ /* 0x000fe40000000000 */
[----:B------:R-:W-:-:S02]  /*5570*/  FMNMX.FTZ R0, R50, R0, !PT ;  /* 0x0000000032007209 */ /* 0x000fc40007810000 */
[----:B------:R-:W-:Y:S02]  /*5580*/  ISETP.GT.AND P0, PT, R40, 0x41, PT ;  /* 0x000000412800780c */ /* 0x000fe40003f04270 */
[----:B------:R-:W-:Y:S02]  /*5590*/  FMNMX.FTZ R11, R187, R11, !PT ;  /* 0x0000000bbb0b7209 */ /* 0x000fe40007810000 */
[----:B------:R-:W-:Y:S02]  /*55a0*/  FMNMX.FTZ R0, R49, R0, !PT ;  /* 0x0000000031007209 */ /* 0x000fe40007810000 */
[----:B-----5:R-:W-:Y:S02]  /*55b0*/  FSEL R200, R200, -INF , P0 ;  /* 0xff800000c8c87808 */ /* 0x020fe40000000000 */
[----:B------:R-:W-:Y:S02]  /*55c0*/  ISETP.GT.AND P0, PT, R40, 0x48, PT ;  /* 0x000000482800780c */ /* 0x000fe40003f04270 */
[----:B------:R-:W-:-:S02]  /*55d0*/  FMNMX.FTZ R11, R186, R11, !PT ;  /* 0x0000000bba0b7209 */ /* 0x000fc40007810000 */
[----:B------:R-:W-:Y:S02]  /*55e0*/  FMNMX.FTZ R0, R48, R0, !PT ;  /* 0x0000000030007209 */ /* 0x000fe40007810000 */
[----:B------:R-:W-:Y:S02]  /*55f0*/  FSEL R199, R199, -INF , P0 ;  /* 0xff800000c7c77808 */ /* 0x000fe40000000000 */
[----:B------:R-:W-:Y:S01]  /*5600*/  ISETP.GT.AND P0, PT, R40, 0x49, PT ;  /* 0x000000492800780c */ /* 0x000fe20003f04270 */
[----:B------:R-:W1:Y:S01]  /*5610*/  SHFL.BFLY PT, R10, R0, 0x2, 0x1f ;  /* 0x0c401f00000a7f89 */ /* 0x000e6200000e0000 */
[----:B------:R-:W-:Y:S02]  /*5620*/  FMNMX.FTZ R11, R201, R11, !PT ;  /* 0x0000000bc90b7209 */ /* 0x000fe40007810000 */
[----:B------:R-:W-:Y:S02]  /*5630*/  FSEL R198, R198, -INF , P0 ;  /* 0xff800000c6c67808 */ /* 0x000fe40000000000 */
[----:B------:R-:W-:-:S02]  /*5640*/  FMNMX.FTZ R11, R200, R11, !PT ;  /* 0x0000000bc80b7209 */ /* 0x000fc40007810000 */
[C---:B------:R-:W-:Y:S02]  /*5650*/  ISETP.GT.AND P0, PT, R40.reuse, 0x50, PT ;  /* 0x000000502800780c */ /* 0x040fe40003f04270 */
[----:B------:R-:W-:Y:S02]  /*5660*/  FMNMX.FTZ R11, R199, R11, !PT ;  /* 0x0000000bc70b7209 */ /* 0x000fe40007810000 */
[----:B----4-:R-:W-:Y:S02]  /*5670*/  FSEL R185, R185, -INF , P0 ;  /* 0xff800000b9b97808 */ /* 0x010fe40000000000 */
[----:B------:R-:W-:Y:S02]  /*5680*/  ISETP.GT.AND P0, PT, R40, 0x51, PT ;  /* 0x000000512800780c */ /* 0x000fe40003f04270 */
[----:B------:R-:W-:Y:S02]  /*5690*/  FMNMX.FTZ R11, R198, R11, !PT ;  /* 0x0000000bc60b7209 */ /* 0x000fe40007810000 */
[----:B------:R-:W-:-:S02]  /*56a0*/  FSEL R184, R184, -INF , P0 ;  /* 0xff800000b8b87808 */ /* 0x000fc40000000000 */
[C---:B------:R-:W-:Y:S02]  /*56b0*/  ISETP.GT.AND P0, PT, R40.reuse, 0x58, PT ;  /* 0x000000582800780c */ /* 0x040fe40003f04270 */
[----:B------:R-:W-:Y:S02]  /*56c0*/  FMNMX.FTZ R11, R185, R11, !PT ;  /* 0x0000000bb90b7209 */ /* 0x000fe40007810000 */
[----:B---3--:R-:W-:Y:S02]  /*56d0*/  FSEL R183, R183, -INF , P0 ;  /* 0xff800000b7b77808 */ /* 0x008fe40000000000 */
[----:B------:R-:W-:Y:S02]  /*56e0*/  ISETP.GT.AND P0, PT, R40, 0x59, PT ;  /* 0x000000592800780c */ /* 0x000fe40003f04270 */
[----:B------:R-:W-:Y:S02]  /*56f0*/  FMNMX.FTZ R11, R184, R11, !PT ;  /* 0x0000000bb80b7209 */ /* 0x000fe40007810000 */
[----:B------:R-:W-:-:S02]  /*5700*/  FSEL R182, R182, -INF , P0 ;  /* 0xff800000b6b67808 */ /* 0x000fc40000000000 */
        /* <DEDUP_REMOVED lines=13> */
[--C-:B------:R-:W-:Y:S02]  /*57e0*/  FFMA.FTZ R25, R24, c[0x0][0x2d0], -R181.reuse ;  /* 0x0000b40018197a23 */ /* 0x100fe400000108b5 */
[--C-:B------:R-:W-:Y:S01]  /*57f0*/  FFMA.FTZ R24, R23, c[0x0][0x2d0], -R181.reuse ;  /* 0x0000b40017187a23 */ /* 0x100fe200000108b5 */
[----:B------:R-:W-:Y:S01]  /*5800*/  MUFU.EX2 R39, R39 ;  /* 0x0000002700277308 */ /* 0x000fe20000000800 */
[--C-:B------:R-:W-:Y:S02]  /*5810*/  FFMA.FTZ R45, R21, c[0x0][0x2d0], -R181.reuse ;  /* 0x0000b400152d7a23 */ /* 0x100fe400000108b5 */
[----:B------:R-:W-:-:S02]  /*5820*/  FFMA.FTZ R40, R20, c[0x0][0x2d0], -R181 ;  /* 0x0000b40014287a23 */ /* 0x000fc400000108b5 */
[--C-:B------:R-:W-:Y:S01]  /*5830*/  FFMA.FTZ R38, R17, c[0x0][0x2d0], -R181.reuse ;  /* 0x0000b40011267a23 */ /* 0x100fe200000108b5 */
[----:B------:R-:W-:Y:S01]  /*5840*/  LDSM.16.MT88.4 R20, [R240+0x3900] ;  /* 0x00390000f014783b */ /* 0x000fe20000004200 */
[--C-:B------:R-:W-:Y:S01]  /*5850*/  FFMA.FTZ R34, R16, c[0x0][0x2d0], -R181.reuse ;  /* 0x0000b40010227a23 */ /* 0x100fe200000108b5 */
[----:B------:R-:W-:Y:S01]  /*5860*/  MUFU.EX2 R26, R26 ;  /* 0x0000001a001a7308 */ /* 0x000fe20000000800 */
[--C-:B------:R-:W-:Y:S01]  /*5870*/  FFMA.FTZ R37, R37, c[0x0][0x2d0], -R181.reuse ;  /* 0x0000b40025257a23 */ /* 0x100fe200000108b5 */
[----:B-1----:R-:W-:Y:S01]  /*5880*/  FMNMX.FTZ R2, R11, R10, !PT ;  /* 0x0000000a0b027209 */ /* 0x002fe20007810000 */
[--C-:B------:R-:W-:Y:S02]  /*5890*/  FFMA.FTZ R33, R33, c[0x0][0x2d0], -R181.reuse ;  /* 0x0000b40021217a23 */ /* 0x100fe400000108b5 */
[--C-:B------:R-:W-:Y:S01]  /*58a0*/  FFMA.FTZ R32, R32, c[0x0][0x2d0], -R181.reuse ;  /* 0x0000b40020207a23 */ /* 0x100fe200000108b5 */
[C---:B------:R-:W-:Y:S01]  /*58b0*/  FSETP.NEU.FTZ.AND P0, PT, R2.reuse, -INF , PT ;  /* 0xff8000000200780b */ /* 0x040fe20003f1d000 */
[----:B------:R-:W-:Y:S01]  /*58c0*/  FMUL.FTZ R180, R2, c[0x0][0x2d0] ;  /* 0x0000b40002b47a20 */ /* 0x000fe20000410000 */
[----:B------:R-:W1:Y:S01]  /*58d0*/  MUFU.EX2 R25, R25 ;  /* 0x0000001900197308 */ /* 0x000e620000000800 */
[----:B------:R-:W-:-:S02]  /*58e0*/  FFMA.FTZ R29, R29, c[0x0][0x2d0], -R181 ;  /* 0x0000b4001d1d7a23 */ /* 0x000fc400000108b5 */
[--C-:B------:R-:W-:Y:S01]  /*58f0*/  FFMA.FTZ R193, R193, c[0x0][0x2d0], -R181.reuse ;  /* 0x0000b400c1c17a23 */ /* 0x100fe200000108b5 */
[----:B------:R-:W-:Y:S01]  /*5900*/  FSEL R180, R180, RZ, P0 ;  /* 0x000000ffb4b47208 */ /* 0x000fe20000000000 */
[--C-:B------:R-:W-:Y:S01]  /*5910*/  FFMA.FTZ R192, R192, c[0x0][0x2d0], -R181.reuse ;  /* 0x0000b400c0c07a23 */ /* 0x100fe200000108b5 */
[----:B------:R-:W-:Y:S01]  /*5920*/  PLOP3.LUT P0, PT, PT, PT, UP0, 0x40, 0x0 ;  /* 0x000000000000781c */ /* 0x000fe20003f0e808 */
[----:B------:R-:W-:Y:S01]  /*5930*/  FFMA.FTZ R196, R196, c[0x0][0x2d0], -R181 ;  /* 0x0000b400c4c47a23 */ /* 0x000fe200000108b5 */
[----:B------:R-:W-:Y:S01]  /*5940*/  MUFU.EX2 R24, R24 ;  /* 0x0000001800187308 */ /* 0x000fe20000000800 */
[--C-:B------:R-:W-:Y:S02]  /*5950*/  FFMA.FTZ R46, R18, c[0x0][0x2d0], -R180.reuse ;  /* 0x0000b400122e7a23 */ /* 0x100fe400000108b4 */
[--C-:B------:R-:W-:Y:S01]  /*5960*/  FFMA.FTZ R27, R15, c[0x0][0x2d0], -R180.reuse ;  /* 0x0000b4000f1b7a23 */ /* 0x100fe200000108b4 */
[----:B------:R-:W-:Y:S01]  /*5970*/  LDSM.16.MT88.4 R16, [R247+0x3900] ;  /* 0x00390000f710783b */ /* 0x000fe20000004200 */
[----:B------:R-:W-:-:S02]  /*5980*/  FFMA.FTZ R47, R14, c[0x0][0x2d0], -R180 ;  /* 0x0000b4000e2f7a23 */ /* 0x000fc400000108b4 */
[--C-:B------:R-:W-:Y:S01]  /*5990*/  FFMA.FTZ R44, R13, c[0x0][0x2d0], -R180.reuse ;  /* 0x0000b4000d2c7a23 */ /* 0x100fe200000108b4 */
[----:B------:R-:W2:Y:S01]  /*59a0*/  MUFU.EX2 R45, R45 ;  /* 0x0000002d002d7308 */ /* 0x000ea20000000800 */
[--C-:B------:R-:W-:Y:S01]  /*59b0*/  FFMA.FTZ R43, R12, c[0x0][0x2d0], -R180.reuse ;  /* 0x0000b4000c2b7a23 */ /* 0x100fe200000108b4 */
[----:B-1----:R-:W-:Y:S01]  /*59c0*/  F2FP.PACK_AB R128, R25, R26 ;  /* 0x0000001a1980723e */ /* 0x002fe200000000ff */
[--C-:B------:R-:W-:Y:S01]  /*59d0*/  FFMA.FTZ R42, R9, c[0x0][0x2d0], -R180.reuse ;  /* 0x0000b400092a7a23 */ /* 0x100fe200000108b4 */
[----:B------:R-:W1:Y:S01]  /*59e0*/  LDSM.16.MT88.4 R12, [R247+0x900] ;  /* 0x00090000f70c783b */ /* 0x000e620000004200 */
[--C-:B------:R-:W-:Y:S02]  /*59f0*/  FFMA.FTZ R41, R8, c[0x0][0x2d0], -R180.reuse ;  /* 0x0000b40008297a23 */ /* 0x100fe400000108b4 */
[--C-:B------:R-:W-:Y:S01]  /*5a00*/  FFMA.FTZ R35, R7, c[0x0][0x2d0], -R180.reuse ;  /* 0x0000b40007237a23 */ /* 0x100fe200000108b4 */
[----:B------:R-:W-:Y:S01]  /*5a10*/  MUFU.EX2 R46, R46 ;  /* 0x0000002e002e7308 */ /* 0x000fe20000000800 */
[----:B------:R-:W3:Y:S01]  /*5a20*/  LDSM.16.MT88.4 R8, [R242+0x900] ;  /* 0x00090000f208783b */ /* 0x000ee20000004200 */
[----:B------:R-:W-:-:S02]  /*5a30*/  FFMA.FTZ R36, R36, c[0x0][0x2d0], -R180 ;  /* 0x0000b40024247a23 */ /* 0x000fc400000108b4 */
[--C-:B------:R-:W-:Y:S02]  /*5a40*/  FFMA.FTZ R31, R31, c[0x0][0x2d0], -R180.reuse ;  /* 0x0000b4001f1f7a23 */ /* 0x100fe400000108b4 */
[--C-:B------:R-:W-:Y:S02]  /*5a50*/  FFMA.FTZ R3, R30, c[0x0][0x2d0], -R180.reuse ;  /* 0x0000b4001e037a23 */ /* 0x100fe400000108b4 */
[----:B------:R-:W4:Y:S01]  /*5a60*/  MUFU.EX2 R27, R27 ;  /* 0x0000001b001b7308 */ /* 0x000f220000000800 */
[----:B--2---:R-:W-:Y:S01]  /*5a70*/  F2FP.PACK_AB R130, R45, R24 ;  /* 0x000000182d82723e */ /* 0x004fe200000000ff */
[--C-:B------:R-:W-:Y:S02]  /*5a80*/  FFMA.FTZ R206, R206, c[0x0][0x2d0], -R180.reuse ;  /* 0x0000b400cece7a23 */ /* 0x100fe400000108b4 */
[--C-:B------:R-:W-:Y:S02]  /*5a90*/  FFMA.FTZ R187, R187, c[0x0][0x2d0], -R180.reuse ;  /* 0x0000b400bbbb7a23 */ /* 0x100fe400000108b4 */
[----:B------:R-:W-:-:S02]  /*5aa0*/  FFMA.FTZ R186, R186, c[0x0][0x2d0], -R180 ;  /* 0x0000b400baba7a23 */ /* 0x000fc400000108b4 */
[----:B------:R-:W-:Y:S01]  /*5ab0*/  MUFU.EX2 R47, R47 ;  /* 0x0000002f002f7308 */ /* 0x000fe20000000800 */
[--C-:B------:R-:W-:Y:S02]  /*5ac0*/  FFMA.FTZ R195, R195, c[0x0][0x2d0], -R181.reuse ;  /* 0x0000b400c3c37a23 */ /* 0x100fe400000108b5 */
[----:B------:R-:W-:Y:S02]  /*5ad0*/  FFMA.FTZ R194, R194, c[0x0][0x2d0], -R181 ;  /* 0x0000b400c2c27a23 */ /* 0x000fe400000108b5 */
[--C-:B------:R-:W-:Y:S02]  /*5ae0*/  FFMA.FTZ R201, R201, c[0x0][0x2d0], -R180.reuse ;  /* 0x0000b400c9c97a23 */ /* 0x100fe400000108b4 */
[--C-:B------:R-:W-:Y:S01]  /*5af0*/  FFMA.FTZ R200, R200, c[0x0][0x2d0], -R180.reuse ;  /* 0x0000b400c8c87a23 */ /* 0x100fe200000108b4 */
[----:B------:R-:W2:Y:S01]  /*5b00*/  MUFU.EX2 R44, R44 ;  /* 0x0000002c002c7308 */ /* 0x000ea20000000800 */
[----:B----4-:R-:W-:Y:S01]  /*5b10*/  F2FP.PACK_AB R129, R27, R46 ;  /* 0x0000002e1b81723e */ /* 0x010fe200000000ff */
[----:B------:R-:W-:-:S02]  /*5b20*/  FFMA.FTZ R199, R199, c[0x0][0x2d0], -R180 ;  /* 0x0000b400c7c77a23 */ /* 0x000fc400000108b4 */
[--C-:B------:R-:W-:Y:S02]  /*5b30*/  FFMA.FTZ R51, R51, c[0x0][0x2d0], -R181.reuse ;  /* 0x0000b40033337a23 */ /* 0x100fe400000108b5 */
[--C-:B------:R-:W-:Y:S02]  /*5b40*/  FFMA.FTZ R50, R50, c[0x0][0x2d0], -R181.reuse ;  /* 0x0000b40032327a23 */ /* 0x100fe400000108b5 */
[----:B------:R-:W4:Y:S01]  /*5b50*/  MUFU.EX2 R40, R40 ;  /* 0x0000002800287308 */ /* 0x000f220000000800 */
[--C-:B------:R-:W-:Y:S02]  /*5b60*/  FFMA.FTZ R49, R49, c[0x0][0x2d0], -R181.reuse ;  /* 0x0000b40031317a23 */ /* 0x100fe400000108b5 */
[----:B------:R-:W-:Y:S02]  /*5b70*/  FFMA.FTZ R48, R48, c[0x0][0x2d0], -R181 ;  /* 0x0000b40030307a23 */ /* 0x000fe400000108b5 */
[----:B------:R-:W-:Y:S02]  /*5b80*/  FFMA.FTZ R184, R184, c[0x0][0x2d0], -R180 ;  /* 0x0000b400b8b87a23 */ /* 0x000fe400000108b4 */
[----:B------:R-:W-:Y:S01]  /*5b90*/  FADD.FTZ R25, R26, R25 ;  /* 0x000000191a197221 */ /* 0x000fe20000010000 */
[----:B--2---:R-:W-:Y:S01]  /*5ba0*/  F2FP.PACK_AB R131, R44, R47 ;  /* 0x0000002f2c83723e */ /* 0x004fe200000000ff */
[----:B------:R-:W-:Y:S01]  /*5bb0*/  MUFU.EX2 R38, R38 ;  /* 0x0000002600267308 */ /* 0x000fe20000000800 */
[----:B------:R-:W-:-:S02]  /*5bc0*/  FADD.FTZ R27, R46, R27 ;  /* 0x0000001b2e1b7221 */ /* 0x000fc40000010000 */
[----:B------:R-:W-:Y:S02]  /*5bd0*/  FADD.FTZ R46, R24, R25 ;  /* 0x00000019182e7221 */ /* 0x000fe40000010000 */
[----:B------:R-:W-:Y:S01]  /*5be0*/  FADD.FTZ R47, R47, R27 ;  /* 0x0000001b2f2f7221 */ /* 0x000fe20000010000 */
[C---:B------:R-:W-:Y:S01]  /*5bf0*/  HMMA.16816.F32 R176, R128.reuse, R172, RZ ;  /* 0x000000ac80b0723c */ /* 0x040fe200000018ff */
[----:B----4-:R-:W-:Y:S01]  /*5c00*/  F2FP.PACK_AB R4, R39, R40 ;  /* 0x000000282704723e */ /* 0x010fe200000000ff */
[----:B------:R-:W2:Y:S01]  /*5c10*/  MUFU.EX2 R34, R34 ;  /* 0x0000002200227308 */ /* 0x000ea20000000800 */
[----:B------:R-:W-:Y:S01]  /*5c20*/  FADD.FTZ R46, R45, R46 ;  /* 0x0000002e2d2e7221 */ /* 0x000fe20000010000 */
[----:B------:R-:W-:Y:S01]  /*5c30*/  LDSM.16.MT88.4 R24, [R247+0x5900] ;  /* 0x00590000f718783b */ /* 0x000fe20000004200 */
[----:B------:R-:W-:Y:S02]  /*5c40*/  FADD.FTZ R47, R44, R47 ;  /* 0x0000002f2c2f7221 */ /* 0x000fe40000010000 */
[----:B------:R-:W-:Y:S01]  /*5c50*/  FADD.FTZ R46, R40, R46 ;  /* 0x0000002e282e7221 */ /* 0x000fe20000010000 */
[----:B------:R-:W-:Y:S02]  /*5c60*/  HMMA.16816.F32 R168, R128, R164, RZ ;  /* 0x000000a480a8723c */ /* 0x000fe400000018ff */
[----:B------:R-:W4:Y:S01]  /*5c70*/  MUFU.EX2 R43, R43 ;  /* 0x0000002b002b7308 */ /* 0x000f220000000800 */
[----:B------:R-:W-:-:S05]  /*5c80*/  FADD.FTZ R46, R39, R46 ;  /* 0x0000002e272e7221 */ /* 0x000fca0000010000 */
[----:B------:R-:W-:Y:S02]  /*5c90*/  HMMA.16816.F32 R172, R128, R174, RZ ;  /* 0x000000ae80ac723c */ /* 0x000fe400000018ff */
[----:B------:R-:W5:Y:S01]  /*5ca0*/  MUFU.EX2 R42, R42 ;  /* 0x0000002a002a7308 */ /* 0x000f620000000800 */
[----:B--2---:R-:W-:Y:S01]  /*5cb0*/  F2FP.PACK_AB R6, R34, R38 ;  /* 0x000000262206723e */ /* 0x004fe200000000ff */
[----:B------:R-:W-:-:S04]  /*5cc0*/  FADD.FTZ R38, R38, R46 ;  /* 0x0000002e26267221 */ /* 0x000fc80000010000 */
[----:B------:R-:W-:Y:S01]  /*5cd0*/  HMMA.16816.F32 R164, R128, R166, RZ ;  /* 0x000000a680a4723c */ /* 0x000fe200000018ff */
[----:B------:R-:W-:Y:S01]  /*5ce0*/  FADD.FTZ R38, R34, R38 ;  /* 0x0000002622267221 */ /* 0x000fe20000010000 */
[----:B------:R-:W-:Y:S01]  /*5cf0*/  MUFU.EX2 R41, R41 ;  /* 0x0000002900297308 */ /* 0x000fe20000000800 */
[----:B----4-:R-:W-:-:S05]  /*5d00*/  FADD.FTZ R47, R43, R47 ;  /* 0x0000002f2b2f7221 */ /* 0x010fca0000010000 */
[----:B------:R-:W-:Y:S02]  /*5d10*/  HMMA.16816.F32 R160, R128, R156, RZ ;  /* 0x0000009c80a0723c */ /* 0x000fe400000018ff */
[----:B------:R-:W2:Y:S01]  /*5d20*/  MUFU.EX2 R35, R35 ;  /* 0x0000002300237308 */ /* 0x000ea20000000800 */
[C---:B-----5:R-:W-:Y:S01]  /*5d30*/  F2FP.PACK_AB R5, R42.reuse, R43 ;  /* 0x0000002b2a05723e */ /* 0x060fe200000000ff */
        /* <DEDUP_REMOVED lines=10> */
[C---:B-1----:R-:W-:Y:S02]  /*5de0*/  HMMA.16816.F32 R176, R4.reuse, R12, R176 ;  /* 0x0000000c04b0723c */ /* 0x042fe400000018b0 */
[----:B------:R-:W-:Y:S06]  /*5df0*/  MUFU.EX2 R29, R29 ;  /* 0x0000001d001d7308 */ /* 0x000fec0000000800 */
[C---:B------:R-:W-:Y:S01]  /*5e00*/  HMMA.16816.F32 R172, R4.reuse, R14, R172 ;  /* 0x0000000e04ac723c */ /* 0x040fe200000018ac */
[----:B------:R-:W1:Y:S01]  /*5e10*/  LDSM.16.MT88.4 R12, [R242+0x3900] ;  /* 0x00390000f20c783b */ /* 0x000e620000004200 */
[----:B------:R-:W-:Y:S06]  /*5e20*/  MUFU.EX2 R36, R36 ;  /* 0x0000002400247308 */ /* 0x000fec0000000800 */
[C---:B---3--:R-:W-:Y:S02]  /*5e30*/  HMMA.16816.F32 R168, R4.reuse, R8, R168 ;  /* 0x0000000804a8723c */ /* 0x048fe400000018a8 */
[----:B------:R-:W3:Y:S06]  /*5e40*/  MUFU.EX2 R31, R31 ;  /* 0x0000001f001f7308 */ /* 0x000eec0000000800 */
[----:B------:R-:W-:Y:S01]  /*5e50*/  HMMA.16816.F32 R164, R4, R10, R164 ;  /* 0x0000000a04a4723c */ /* 0x000fe200000018a4 */
[----:B------:R-:W4:Y:S01]  /*5e60*/  LDSM.16.MT88.4 R8, [R241+0x3900] ;  /* 0x00390000f108783b */ /* 0x000f220000004200 */
[----:B------:R-:W-:Y:S06]  /*5e70*/  MUFU.EX2 R30, R206 ;  /* 0x000000ce001e7308 */ /* 0x000fec0000000800 */
[C---:B------:R-:W-:Y:S02]  /*5e80*/  HMMA.16816.F32 R132, R128.reuse, R134, RZ ;  /* 0x000000868084723c */ /* 0x040fe400000018ff */
[----:B------:R-:W5:Y:S06]  /*5e90*/  MUFU.EX2 R3, R3 ;  /* 0x0000000300037308 */ /* 0x000f6c0000000800 */
[----:B------:R-:W-:Y:S02]  /*5ea0*/  HMMA.16816.F32 R56, R128, R58, RZ ;  /* 0x0000003a8038723c */ /* 0x000fe400000018ff */
[----:B------:R-:W1:Y:S06]  /*5eb0*/  MUFU.EX2 R193, R193 ;  /* 0x000000c100c17308 */ /* 0x000e6c0000000800 */
[C---:B------:R-:W-:Y:S02]  /*5ec0*/  HMMA.16816.F32 R160, R4.reuse, R68, R160 ;  /* 0x0000004404a0723c */ /* 0x040fe400000018a0 */
[----:B------:R-:W-:Y:S06]  /*5ed0*/  MUFU.EX2 R192, R192 ;  /* 0x000000c000c07308 */ /* 0x000fec0000000800 */
[----:B------:R-:W-:Y:S02]  /*5ee0*/  HMMA.16816.F32 R156, R4, R70, R156 ;  /* 0x00000046049c723c */ /* 0x000fe4000000189c */
        /* <DEDUP_REMOVED lines=9> */
[C---:B-1----:R-:W-:Y:S02]  /*5f80*/  HMMA.16816.F32 R136, R4.reuse, R12, R136 ;  /* 0x0000000c0488723c */ /* 0x042fe40000001888 */
[----:B------:R-:W-:Y:S06]  /*5f90*/  MUFU.EX2 R201, R201 ;  /* 0x000000c900c97308 */ /* 0x000fec0000000800 */
[C---:B------:R-:W-:Y:S01]  /*5fa0*/  HMMA.16816.F32 R132, R4.reuse, R14, R132 ;  /* 0x0000000e0484723c */ /* 0x040fe20000001884 */
[----:B------:R-:W1:Y:S01]  /*5fb0*/  LDSM.16.MT88.4 R12, [R241+0x6900] ;  /* 0x00690000f10c783b */ /* 0x000e620000004200 */
[----:B------:R-:W-:Y:S06]  /*5fc0*/  MUFU.EX2 R200, R200 ;  /* 0x000000c800c87308 */ /* 0x000fec0000000800 */
[C---:B----4-:R-:W-:Y:S02]  /*5fd0*/  HMMA.16816.F32 R52, R4.reuse, R8, R52 ;  /* 0x000000080434723c */ /* 0x050fe40000001834 */
[----:B------:R-:W-:Y:S06]  /*5fe0*/  MUFU.EX2 R51, R51 ;  /* 0x0000003300337308 */ /* 0x000fec0000000800 */
[C---:B------:R-:W-:Y:S01]  /*5ff0*/  HMMA.16816.F32 R56, R4.reuse, R10, R56 ;  /* 0x0000000a0438723c */ /* 0x040fe20000001838 */
[----:B------:R-:W4:Y:S01]  /*6000*/  LDSM.16.MT88.4 R8, [R240+0x6900] ;  /* 0x00690000f008783b */ /* 0x000f220000004200 */
[----:B------:R-:W-:Y:S06]  /*6010*/  MUFU.EX2 R50, R50 ;  /* 0x0000003200327308 */ /* 0x000fec0000000800 */
[C---:B------:R-:W-:Y:S02]  /*6020*/  HMMA.16816.F32 R68, R4.reuse, R80, R68 ;  /* 0x000000500444723c */ /* 0x040fe40000001844 */
[----:B------:R-:W-:Y:S06]  /*6030*/  MUFU.EX2 R49, R49 ;  /* 0x0000003100317308 */ /* 0x000fec0000000800 */
[----:B------:R-:W-:Y:S02]  /*6040*/  HMMA.16816.F32 R72, R4, R82, R72 ;  /* 0x000000520448723c */ /* 0x000fe40000001848 */
[----:B------:R-:W-:Y:S06]  /*6050*/  MUFU.EX2 R48, R48 ;  /* 0x0000003000307308 */ /* 0x000fec0000000800 */
[C---:B------:R-:W-:Y:S02]  /*6060*/  HMMA.16816.F32 R76, R128.reuse, R84, RZ ;  /* 0x00000054804c723c */ /* 0x040fe400000018ff */
[----:B------:R-:W-:Y:S06]  /*6070*/  MUFU.EX2 R184, R184 ;  /* 0x000000b800b87308 */ /* 0x000fec0000000800 */
[----:B------:R-:W-:Y:S08]  /*6080*/  HMMA.16816.F32 R80, R128, R86, RZ ;  /* 0x000000568050723c */ /* 0x000ff000000018ff */
        /* <DEDUP_REMOVED lines=8> */
[----:B------:R-:W-:Y:S08]  /*6110*/  HMMA.16816.F32 R148, R128, R150, RZ ;  /* 0x000000968094723c */ /* 0x000ff000000018ff */
[C---:B-1----:R-:W-:Y:S08]  /*6120*/  HMMA.16816.F32 R84, R4.reuse, R12, R84 ;  /* 0x0000000c0454723c */ /* 0x042ff00000001854 */
[C---:B------:R-:W-:Y:S01]  /*6130*/  HMMA.16816.F32 R88, R4.reuse, R14, R88 ;  /* 0x0000000e0458723c */ /* 0x040fe20000001858 */
[----:B------:R-:W1:Y:S07]  /*6140*/  LDSM.16.MT88.4 R12, [R241+0x9900] ;  /* 0x00990000f10c783b */ /* 0x000e6e0000004200 */
[C---:B----4-:R-:W-:Y:S08]  /*6150*/  HMMA.16816.F32 R92, R4.reuse, R8, R92 ;  /* 0x00000008045c723c */ /* 0x050ff0000000185c */
[C---:B------:R-:W-:Y:S01]  /*6160*/  HMMA.16816.F32 R96, R4.reuse, R10, R96 ;  /* 0x0000000a0460723c */ /* 0x040fe20000001860 */
[----:B------:R-:W4:Y:S07]  /*6170*/  LDSM.16.MT88.4 R8, [R240+0x9900] ;  /* 0x00990000f008783b */ /* 0x000f2e0000004200 */
[C---:B------:R-:W-:Y:S08]  /*6180*/  HMMA.16816.F32 R152, R4.reuse, R60, R152 ;  /* 0x0000003c0498723c */ /* 0x040ff00000001898 */
[----:B------:R-:W-:Y:S08]  /*6190*/  HMMA.16816.F32 R148, R4, R62, R148 ;  /* 0x0000003e0494723c */ /* 0x000ff00000001894 */
        /* <DEDUP_REMOVED lines=9> */
[----:B------:R-:W-:Y:S01]  /*6230*/  HMMA.16816.F32 R128, R128, R18, RZ ;  /* 0x000000128080723c */ /* 0x000fe200000018ff */
        /* <DEDUP_REMOVED lines=10> */
[C---:B------:R-:W-:Y:S07]  /*62e0*/  HMMA.16816.F32 R76, R4.reuse, R188, R76 ;  /* 0x000000bc044c723c */ /* 0x040fee000000184c */
[----:B------:R-:W-:Y:S01]  /*62f0*/  FFMA.FTZ R188, R204, c[0x0][0x2d0], -R181 ;  /* 0x0000b400ccbc7a23 */ /* 0x000fe200000108b5 */
[----:B------:R-:W-:Y:S01]  /*6300*/  HMMA.16816.F32 R80, R4, R190, R80 ;  /* 0x000000be0450723c */ /* 0x000fe20000001850 */
[----:B------:R-:W-:-:S02]  /*6310*/  FFMA.FTZ R189, R202, c[0x0][0x2d0], -R180 ;  /* 0x0000b400cabd7a23 */ /* 0x000fc400000108b4 */
[--C-:B------:R-:W-:Y:S02]  /*6320*/  FFMA.FTZ R202, R197, c[0x0][0x2d0], -R181.reuse ;  /* 0x0000b400c5ca7a23 */ /* 0x100fe400000108b5 */
[----:B------:R-:W-:Y:S01]  /*6330*/  MUFU.EX2 R188, R188 ;  /* 0x000000bc00bc7308 */ /* 0x000fe20000000800 */
[--C-:B------:R-:W-:Y:S02]  /*6340*/  FFMA.FTZ R197, R198, c[0x0][0x2d0], -R180.reuse ;  /* 0x0000b400c6c57a23 */ /* 0x100fe400000108b4 */
[----:B--2---:R-:W-:Y:S01]  /*6350*/  HMMA.16816.F32 R100, R4, R20, R100 ;  /* 0x000000140464723c */ /* 0x004fe20000001864 */
[----:B------:R-:W-:Y:S02]  /*6360*/  FFMA.FTZ R191, R205, c[0x0][0x2d0], -R181 ;  /* 0x0000b400cdbf7a23 */ /* 0x000fe400000108b5 */
[--C-:B------:R-:W-:Y:S02]  /*6370*/  FFMA.FTZ R190, R203, c[0x0][0x2d0], -R180.reuse ;  /* 0x0000b400cbbe7a23 */ /* 0x100fe400000108b4 */
[----:B------:R-:W-:Y:S01]  /*6380*/  MUFU.EX2 R189, R189 ;  /* 0x000000bd00bd7308 */ /* 0x000fe20000000800 */
[----:B------:R-:W-:-:S02]  /*6390*/  FFMA.FTZ R181, R185, c[0x0][0x2d0], -R180 ;  /* 0x0000b400b9b57a23 */ /* 0x000fc400000108b4 */
[C---:B------:R-:W-:Y:S01]  /*63a0*/  HMMA.16816.F32 R104, R4.reuse, R22, R104 ;  /* 0x000000160468723c */ /* 0x040fe20000001868 */
[----:B------:R-:W2:Y:S04]  /*63b0*/  LDSM.16.MT88.4 R20, [R247+0x1100] ;  /* 0x00110000f714783b */ /* 0x000ea80000004200 */
[----:B------:R-:W-:Y:S03]  /*63c0*/  MUFU.EX2 R191, R191 ;  /* 0x000000bf00bf7308 */ /* 0x000fe60000000800 */
[C---:B------:R-:W-:Y:S05]  /*63d0*/  HMMA.16816.F32 R108, R4.reuse, R16, R108 ;  /* 0x00000010046c723c */ /* 0x040fea000000186c */
[----:B------:R-:W1:Y:S03]  /*63e0*/  MUFU.EX2 R190, R190 ;  /* 0x000000be00be7308 */ /* 0x000e660000000800 */
[----:B------:R-:W-:Y:S01]  /*63f0*/  HMMA.16816.F32 R112, R4, R18, R112 ;  /* 0x000000120470723c */ /* 0x000fe20000001870 */
[----:B------:R-:W2:Y:S04]  /*6400*/  LDSM.16.MT88.4 R16, [R240+0x1100] ;  /* 0x00110000f010783b */ /* 0x000ea80000004200 */
[----:B------:R-:W2:Y:S02]  /*6410*/  MUFU.EX2 R202, R202 ;  /* 0x000000ca00ca7308 */ /* 0x000ea40000000800 */
[----:B------:R-:W-:Y:S01]  /*6420*/  F2FP.PACK_AB R4, R33, R37 ;  /* 0x000000252104723e */ /* 0x000fe200000000ff */
[----:B------:R-:W-:Y:S01]  /*6430*/  FADD.FTZ R37, R37, R38 ;  /* 0x0000002625257221 */ /* 0x000fe20000010000 */
[----:B---3--:R-:W-:Y:S01]  /*6440*/  F2FP.PACK_AB R5, R31, R36 ;  /* 0x000000241f05723e */ /* 0x008fe200000000ff */
[----:B------:R-:W-:Y:S01]  /*6450*/  FADD.FTZ R36, R36, R41 ;  /* 0x0000002924247221 */ /* 0x000fe20000010000 */
[----:B------:R-:W-:Y:S01]  /*6460*/  F2FP.PACK_AB R6, R29, R32 ;  /* 0x000000201d06723e */ /* 0x000fe200000000ff */
[----:B------:R-:W-:Y:S01]  /*6470*/  FADD.FTZ R37, R33, R37 ;  /* 0x0000002521257221 */ /* 0x000fe20000010000 */
[----:B-----5:R-:W-:Y:S01]  /*6480*/  F2FP.PACK_AB R7, R3, R30 ;  /* 0x0000001e0307723e */ /* 0x020fe200000000ff */
[----:B------:R-:W-:Y:S01]  /*6490*/  MUFU.EX2 R198, R199 ;  /* 0x000000c700c67308 */ /* 0x000fe20000000800 */
[----:B------:R-:W-:-:S02]  /*64a0*/  FADD.FTZ R36, R31, R36 ;  /* 0x000000241f247221 */ /* 0x000fc40000010000 */
[----:B------:R-:W-:Y:S02]  /*64b0*/  FADD.FTZ R32, R32, R37 ;  /* 0x0000002520207221 */ /* 0x000fe40000010000 */
[----:B------:R-:W-:Y:S01]  /*64c0*/  FADD.FTZ R30, R30, R36 ;  /* 0x000000241e1e7221 */ /* 0x000fe20000010000 */
[C---:B-1----:R-:W-:Y:S01]  /*64d0*/  HMMA.16816.F32 R168, R4.reuse, R12, R168 ;  /* 0x0000000c04a8723c */ /* 0x042fe200000018a8 */
[----:B------:R-:W-:Y:S01]  /*64e0*/  FADD.FTZ R32, R29, R32 ;  /* 0x000000201d207221 */ /* 0x000fe20000010000 */
[----:B------:R-:W1:Y:S01]  /*64f0*/  MUFU.EX2 R197, R197 ;  /* 0x000000c500c57308 */ /* 0x000e620000000800 */
[----:B------:R-:W-:Y:S02]  /*6500*/  FADD.FTZ R30, R3, R30 ;  /* 0x0000001e031e7221 */ /* 0x000fe40000010000 */
[----:B------:R-:W-:Y:S02]  /*6510*/  FADD.FTZ R32, R193, R32 ;  /* 0x00000020c1207221 */ /* 0x000fe40000010000 */
[----:B------:R-:W-:Y:S01]  /*6520*/  FADD.FTZ R30, R190, R30 ;  /* 0x0000001ebe1e7221 */ /* 0x000fe20000010000 */
[----:B------:R-:W-:Y:S01]  /*6530*/  HMMA.16816.F32 R164, R4, R14, R164 ;  /* 0x0000000e04a4723c */ /* 0x000fe200000018a4 */
[----:B------:R-:W3:Y:S01]  /*6540*/  LDSM.16.MT88.4 R12, [R247+0x4100] ;  /* 0x00410000f70c783b */ /* 0x000ee20000004200 */
[----:B------:R-:W5:Y:S01]  /*6550*/  MUFU.EX2 R181, R181 ;  /* 0x000000b500b57308 */ /* 0x000f620000000800 */
[----:B------:R-:W-:-:S05]  /*6560*/  FADD.FTZ R32, R192, R32 ;  /* 0x00000020c0207221 */ /* 0x000fca0000010000 */
[C---:B----4-:R-:W-:Y:S08]  /*6570*/  HMMA.16816.F32 R160, R4.reuse, R8, R160 ;  /* 0x0000000804a0723c */ /* 0x050ff000000018a0 */
[C---:B------:R-:W-:Y:S01]  /*6580*/  HMMA.16816.F32 R156, R4.reuse, R10, R156 ;  /* 0x0000000a049c723c */ /* 0x040fe2000000189c */
[----:B------:R-:W4:Y:S07]  /*6590*/  LDSM.16.MT88.4 R8, [R242+0x4100] ;  /* 0x00410000f208783b */ /* 0x000f2e0000004200 */
[C---:B--2---:R-:W-:Y:S08]  /*65a0*/  HMMA.16816.F32 R176, R4.reuse, R20, R176 ;  /* 0x0000001404b0723c */ /* 0x044ff000000018b0 */
[C---:B------:R-:W-:Y:S01]  /*65b0*/  HMMA.16816.F32 R172, R4.reuse, R22, R172 ;  /* 0x0000001604ac723c */ /* 0x040fe200000018ac */
[----:B------:R-:W2:Y:S07]  /*65c0*/  LDSM.16.MT88.4 R20, [R241+0x4100] ;  /* 0x00410000f114783b */ /* 0x000eae0000004200 */
[C---:B------:R-:W-:Y:S08]  /*65d0*/  HMMA.16816.F32 R152, R4.reuse, R16, R152 ;  /* 0x000000100498723c */ /* 0x040ff00000001898 */
[C---:B---3--:R-:W-:Y:S08]  /*65e0*/  HMMA.16816.F32 R144, R4.reuse, R12, R144 ;  /* 0x0000000c0490723c */ /* 0x048ff00000001890 */
[C---:B------:R-:W-:Y:S01]  /*65f0*/  HMMA.16816.F32 R140, R4.reuse, R14, R140 ;  /* 0x0000000e048c723c */ /* 0x040fe2000000188c */
[----:B------:R-:W3:Y:S07]  /*6600*/  LDSM.16.MT88.4 R12, [R240+0x4100] ;  /* 0x00410000f00c783b */ /* 0x000eee0000004200 */
[C---:B----4-:R-:W-:Y:S08]  /*6610*/  HMMA.16816.F32 R136, R4.reuse, R8, R136 ;  /* 0x000000080488723c */ /* 0x050ff00000001888 */
[C---:B------:R-:W-:Y:S01]  /*6620*/  HMMA.16816.F32 R132, R4.reuse, R10, R132 ;  /* 0x0000000a0484723c */ /* 0x040fe20000001884 */
[----:B------:R-:W4:Y:S07]  /*6630*/  LDSM.16.MT88.4 R8, [R247+0x7100] ;  /* 0x00710000f708783b */ /* 0x000f2e0000004200 */
        /* <DEDUP_REMOVED lines=15> */
[C---:B---3--:R-:W-:Y:S08]  /*6730*/  HMMA.16816.F32 R84, R4.reuse, R12, R84 ;  /* 0x0000000c0454723c */ /* 0x048ff00000001854 */
[C---:B------:R-:W-:Y:S01]  /*6740*/  HMMA.16816.F32 R88, R4.reuse, R14, R88 ;  /* 0x0000000e0458723c */ /* 0x040fe20000001858 */
[----:B------:R-:W2:Y:S07]  /*6750*/  LDSM.16.MT88.4 R12, [R241+0xa100] ;  /* 0x00a10000f10c783b */ /* 0x000eae0000004200 */
[C---:B----4-:R-:W-:Y:S08]  /*6760*/  HMMA.16816.F32 R92, R4.reuse, R8, R92 ;  /* 0x00000008045c723c */ /* 0x050ff0000000185c */
[C---:B------:R-:W-:Y:S01]  /*6770*/  HMMA.16816.F32 R96, R4.reuse, R10, R96 ;  /* 0x0000000a0460723c */ /* 0x040fe20000001860 */
[----:B------:R-:W3:Y:S07]  /*6780*/  LDSM.16.MT88.4 R8, [R240+0xa100] ;  /* 0x00a10000f008783b */ /* 0x000eee0000004200 */
[C---:B------:R-:W-:Y:S01]  /*6790*/  HMMA.16816.F32 R104, R4.reuse, R22, R104 ;  /* 0x000000160468723c */ /* 0x040fe20000001868 */
[----:B------:R-:W4:Y:S07]  /*67a0*/  LDSM.16.MT88.4 R20, [R247+0x1900] ;  /* 0x00190000f714783b */ /* 0x000f2e0000004200 */
[C---:B-1----:R-:W-:Y:S08]  /*67b0*/  HMMA.16816.F32 R108, R4.reuse, R16, R108 ;  /* 0x00000010046c723c */ /* 0x042ff0000000186c */
[C---:B------:R-:W-:Y:S01]  /*67c0*/  HMMA.16816.F32 R112, R4.reuse, R18, R112 ;  /* 0x000000120470723c */ /* 0x040fe20000001870 */
[----:B------:R-:W-:Y:S07]  /*67d0*/  LDSM.16.MT88.4 R16, [R240+0x1900] ;  /* 0x00190000f010783b */ /* 0x000fee0000004200 */
[C---:B--2---:R-:W-:Y:S08]  /*67e0*/  HMMA.16816.F32 R116, R4.reuse, R12, R116 ;  /* 0x0000000c0474723c */ /* 0x044ff00000001874 */
[C---:B------:R-:W-:Y:S01]  /*67f0*/  HMMA.16816.F32 R120, R4.reuse, R14, R120 ;  /* 0x0000000e0478723c */ /* 0x040fe20000001878 */
[----:B------:R-:W1:Y:S07]  /*6800*/  LDSM.16.MT88.4 R12, [R242+0x1900] ;  /* 0x00190000f20c783b */ /* 0x000e6e0000004200 */
[C---:B---3--:R-:W-:Y:S08]  /*6810*/  HMMA.16816.F32 R124, R4.reuse, R8, R124 ;  /* 0x00000008047c723c */ /* 0x048ff0000000187c */
[----:B------:R-:W-:Y:S01]  /*6820*/  HMMA.16816.F32 R128, R4, R10, R128 ;  /* 0x0000000a0480723c */ /* 0x000fe20000001880 */
[----:B------:R-:W2:Y:S06]  /*6830*/  LDSM.16.MT88.4 R8, [R241+0x1900] ;  /* 0x00190000f108783b */ /* 0x000eac0000004200 */
[----:B------:R-:W-:-:S02]  /*6840*/  F2FP.PACK_AB R4, R192, R193 ;  /* 0x000000c1c004723e */ /* 0x000fc400000000ff */
[C---:B------:R-:W-:Y:S01]  /*6850*/  F2FP.PACK_AB R5, R189.reuse, R190 ;  /* 0x000000bebd05723e */ /* 0x040fe200000000ff */
[----:B------:R-:W-:Y:S01]  /*6860*/  FADD.FTZ R189, R189, R30 ;  /* 0x0000001ebdbd7221 */ /* 0x000fe20000010000 */
[----:B------:R-:W-:Y:S01]  /*6870*/  F2FP.PACK_AB R6, R188, R191 ;  /* 0x000000bfbc06723e */ /* 0x000fe200000000ff */
[----:B------:R-:W-:Y:S01]  /*6880*/  FADD.FTZ R191, R191, R32 ;  /* 0x00000020bfbf7221 */ /* 0x000fe20000010000 */
[----:B------:R-:W-:Y:S01]  /*6890*/  F2FP.PACK_AB R7, R186, R187 ;  /* 0x000000bbba07723e */ /* 0x000fe200000000ff */
[----:B------:R-:W-:Y:S02]  /*68a0*/  FADD.FTZ R189, R187, R189 ;  /* 0x000000bdbbbd7221 */ /* 0x000fe40000010000 */
[----:B------:R-:W-:Y:S02]  /*68b0*/  FADD.FTZ R191, R188, R191 ;  /* 0x000000bfbcbf7221 */ /* 0x000fe40000010000 */
[----:B------:R-:W-:Y:S02]  /*68c0*/  FADD.FTZ R186, R186, R189 ;  /* 0x000000bdbaba7221 */ /* 0x000fe40000010000 */
[----:B----4-:R-:W-:Y:S02]  /*68d0*/  HMMA.16816.F32 R176, R4, R20, R176 ;  /* 0x0000001404b0723c */ /* 0x010fe400000018b0 */
[----:B------:R-:W-:-:S04]  /*68e0*/  FADD.FTZ R186, R201, R186 ;  /* 0x000000bac9ba7221 */ /* 0x000fc80000010000 */
[----:B------:R-:W-:Y:S02]  /*68f0*/  FADD.FTZ R186, R200, R186 ;  /* 0x000000bac8ba7221 */ /* 0x000fe40000010000 */
[C---:B-1----:R-:W-:Y:S08]  /*6900*/  HMMA.16816.F32 R168, R4.reuse, R12, R168 ;  /* 0x0000000c04a8723c */ /* 0x042ff000000018a8 */
[C---:B------:R-:W-:Y:S01]  /*6910*/  HMMA.16816.F32 R164, R4.reuse, R14, R164 ;  /* 0x0000000e04a4723c */ /* 0x040fe200000018a4 */
[----:B------:R-:W1:Y:S07]  /*6920*/  LDSM.16.MT88.4 R12, [R247+0x4900] ;  /* 0x00490000f70c783b */ /* 0x000e6e0000004200 */
[C---:B--2---:R-:W-:Y:S08]  /*6930*/  HMMA.16816.F32 R160, R4.reuse, R8, R160 ;  /* 0x0000000804a0723c */ /* 0x044ff000000018a0 */
        /* <DEDUP_REMOVED lines=20> */
[C---:B--2---:R-:W-:Y:S08]  /*6a80*/  HMMA.16816.F32 R68, R4.reuse, R8, R68 ;  /* 0x000000080444723c */ /* 0x044ff00000001844 */
[C---:B------:R-:W-:Y:S01]  /*6a90*/  HMMA.16816.F32 R72, R4.reuse, R10, R72 ;  /* 0x0000000a0448723c */ /* 0x040fe20000001848 */
[----:B------:R-:W2:Y:S07]  /*6aa0*/  LDSM.16.MT88.4 R8, [R240+0x7900] ;  /* 0x00790000f008783b */ /* 0x000eae0000004200 */
[C---:B------:R-:W-:Y:S01]  /*6ab0*/  HMMA.16816.F32 R80, R4.reuse, R18, R80 ;  /* 0x000000120450723c */ /* 0x040fe20000001850 */
[----:B------:R-:W4:Y:S07]  /*6ac0*/  LDSM.16.MT88.4 R16, [R242+0xa900] ;  /* 0x00a90000f210783b */ /* 0x000f2e0000004200 */
[C---:B---3--:R-:W-:Y:S08]  /*6ad0*/  HMMA.16816.F32 R100, R4.reuse, R20, R100 ;  /* 0x000000140464723c */ /* 0x048ff00000001864 */
        /* <DEDUP_REMOVED lines=15> */
[----:B------:R-:W-:Y:S01]  /*6bd0*/  HMMA.16816.F32 R128, R4, R10, R128 ;  /* 0x0000000a0480723c */ /* 0x000fe20000001880 */
[----:B------:R-:W2:Y:S06]  /*6be0*/  LDSM.16.MT88.4 R8, [R241+0x2100] ;  /* 0x00210000f108783b */ /* 0x000eac0000004200 */
        /* <DEDUP_REMOVED lines=9> */
[----:B---3--:R-:W-:Y:S01]  /*6c80*/  HMMA.16816.F32 R152, R4, R16, R152 ;  /* 0x000000100498723c */ /* 0x008fe20000001898 */
[----:B------:R-:W-:-:S02]  /*6c90*/  FADD.FTZ R195, R194, R195 ;  /* 0x000000c3c2c37221 */ /* 0x000fc40000010000 */
[----:B-----5:R-:W-:Y:S02]  /*6ca0*/  FADD.FTZ R198, R181, R198 ;  /* 0x000000c6b5c67221 */ /* 0x020fe40000010000 */
[----:B------:R-:W-:Y:S02]  /*6cb0*/  FADD.FTZ R195, R51, R195 ;  /* 0x000000c333c37221 */ /* 0x000fe40000010000 */
[----:B------:R-:W-:Y:S01]  /*6cc0*/  FADD.FTZ R198, R184, R198 ;  /* 0x000000c6b8c67221 */ /* 0x000fe20000010000 */
[----:B-1----:R-:W-:Y:S01]  /*6cd0*/  HMMA.16816.F32 R168, R4, R12, R168 ;  /* 0x0000000c04a8723c */ /* 0x002fe200000018a8 */
[----:B------:R-:W-:-:S04]  /*6ce0*/  FADD.FTZ R195, R50, R195 ;  /* 0x000000c332c37221 */ /* 0x000fc80000010000 */
[----:B------:R-:W-:-:S03]  /*6cf0*/  FADD.FTZ R195, R49, R195 ;  /* 0x000000c331c37221 */ /* 0x000fc60000010000 */
[----:B------:R-:W-:Y:S01]  /*6d00*/  HMMA.16816.F32 R164, R4, R14, R164 ;  /* 0x0000000e04a4723c */ /* 0x000fe200000018a4 */
[----:B------:R-:W1:Y:S01]  /*6d10*/  LDSM.16.MT88.4 R12, [R247+0x5100] ;  /* 0x00510000f70c783b */ /* 0x000e620000004200 */
[----:B------:R-:W-:-:S05]  /*6d20*/  FADD.FTZ R3, R48, R195 ;  /* 0x000000c330037221 */ /* 0x000fca0000010000 */
[----:B------:R-:W-:Y:S01]  /*6d30*/  STL [R1+0xc], R3 ;  /* 0x00000c0301007387 */ /* 0x000fe20000100800 */
        /* <DEDUP_REMOVED lines=37> */
[----:B------:R-:W-:Y:S07]  /*6f90*/  LDSM.16.MT88.4 R20, [R247+0x2900] ;  /* 0x00290000f714783b */ /* 0x000fee0000004200 */
[C---:B-1----:R-:W-:Y:S08]  /*6fa0*/  HMMA.16816.F32 R116, R4.reuse, R12, R116 ;  /* 0x0000000c0474723c */ /* 0x042ff00000001874 */
[C---:B------:R-:W-:Y:S01]  /*6fb0*/  HMMA.16816.F32 R120, R4.reuse, R14, R120 ;  /* 0x0000000e0478723c */ /* 0x040fe20000001878 */
[----:B------:R-:W1:Y:S07]  /*6fc0*/  LDSM.16.MT88.4 R12, [R241+0x2900] ;  /* 0x00290000f10c783b */ /* 0x000e6e0000004200 */
[C---:B--2---:R-:W-:Y:S08]  /*6fd0*/  HMMA.16816.F32 R124, R4.reuse, R8, R124 ;  /* 0x00000008047c723c */ /* 0x044ff0000000187c */
[----:B------:R-:W-:Y:S01]  /*6fe0*/  HMMA.16816.F32 R128, R4, R10, R128 ;  /* 0x0000000a0480723c */ /* 0x000fe20000001880 */
[----:B------:R-:W2:Y:S06]  /*6ff0*/  LDSM.16.MT88.4 R8, [R240+0x2900] ;  /* 0x00290000f008783b */ /* 0x000eac0000004200 */
[--C-:B------:R-:W-:Y:S01]  /*7000*/  FFMA.FTZ R4, R183, c[0x0][0x2d0], -R180.reuse ;  /* 0x0000b400b7047a23 */ /* 0x100fe200000108b4 */
[----:B------:R-:W-:Y:S01]  /*7010*/  F2FP.PACK_AB R5, R184, R181 ;  /* 0x000000b5b805723e */ /* 0x000fe200000000ff */
[----:B------:R-:W-:Y:S01]  /*7020*/  FFMA.FTZ R183, R182, c[0x0][0x2d0], -R180 ;  /* 0x0000b400b6b77a23 */ /* 0x000fe200000108b4 */
[----:B------:R-:W-:Y:S01]  /*7030*/  F2FP.PACK_AB R6, R48, R49 ;  /* 0x000000313006723e */ /* 0x000fe200000000ff */
[----:B------:R3:W4:Y:S08]  /*7040*/  MUFU.EX2 R180, R4 ;  /* 0x0000000400b47308 */ /* 0x0007300000000800 */
[----:B------:R-:W5:Y:S01]  /*7050*/  MUFU.EX2 R183, R183 ;  /* 0x000000b700b77308 */ /* 0x000f620000000800 */
[----:B---3--:R-:W-:Y:S01]  /*7060*/  F2FP.PACK_AB R4, R50, R51 ;  /* 0x000000333204723e */ /* 0x008fe200000000ff */
[----:B----4-:R-:W-:Y:S01]  /*7070*/  FADD.FTZ R198, R180, R198 ;  /* 0x000000c6b4c67221 */ /* 0x010fe20000010000 */
[----:B-----5:R-:W-:-:S03]  /*7080*/  F2FP.PACK_AB R7, R183, R180 ;  /* 0x000000b4b707723e */ /* 0x020fc600000000ff */
[----:B------:R-:W-:-:S04]  /*7090*/  FADD.FTZ R183, R183, R198 ;  /* 0x000000c6b7b77221 */ /* 0x000fc80000010000 */
        /* <DEDUP_REMOVED lines=11> */
[----:B------:R-:W4:Y:S07]  /*7150*/  LDSM.16.MT88.4 R20, [R242+0x5900] ;  /* 0x00590000f214783b */ /* 0x000f2e0000004200 */
[C---:B---3--:R-:W-:Y:S08]  /*7160*/  HMMA.16816.F32 R68, R4.reuse, R16, R68 ;  /* 0x000000100444723c */ /* 0x048ff00000001844 */
        /* <DEDUP_REMOVED lines=31> */
[----:B------:R-:W-:Y:S01]  /*7360*/  PLOP3.LUT P0, PT, PT, PT, UP1, 0x80, 0x0 ;  /* 0x000000000000781c */ /* 0x000fe20003f0f018 */
[----:B------:R-:W-:Y:S01]  /*7370*/  IMAD.MOV.U32 R180, RZ, RZ, R2 ;  /* 0x000000ffffb47224 */ /* 0x000fe200078e0002 */
[----:B------:R-:W-:Y:S01]  /*7380*/  SHF.L.U64.HI R5, R211, 0x1, R28 ;  /* 0x00000001d3057819 */ /* 0x000fe2000001021c */
[----:B------:R-:W-:Y:S01]  /*7390*/  IMAD.MOV.U32 R3, RZ, RZ, R0 ;  /* 0x000000ffff037224 */ /* 0x000fe200078e0000 */
[----:B------:R-:W-:Y:S01]  /*73a0*/  SHF.L.U64.HI R0, R209, 0x1, R210 ;  /* 0x00000001d1007819 */ /* 0x000fe200000102d2 */
[----:B------:R-:W-:-:S02]  /*73b0*/  IMAD.SHL.U32 R2, R211, 0x2, RZ ;  /* 0x00000002d3027824 */ /* 0x000fc400078e00ff */
[----:B------:R1:W-:Y:S04]  /*73c0*/  STL [R1+0x50], R5 ;  /* 0x0000500501007387 */ /* 0x0003e80000100800 */
[----:B------:R2:W-:Y:S02]  /*73d0*/  STL [R1+0x4c], R2 ;  /* 0x00004c0201007387 */ /* 0x0005e40000100800 */
[----:B------:R-:W-:Y:S01]  /*73e0*/  @P0 IMAD.HI.U32 R4, R212, c[0x0][0x2c8], RZ ;  /* 0x0000b200d4040a27 */ /* 0x000fe200078e00ff */
[----:B------:R-:W-:Y:S01]  /*73f0*/  PLOP3.LUT P0, PT, PT, PT, UP1, 0x80, 0x0 ;  /* 0x000000000000781c */ /* 0x000fe20003f0f018 */
[----:B------:R3:W-:Y:S02]  /*7400*/  STL [R1+0x48], R0 ;  /* 0x0000480001007387 */ /* 0x0007e40000100800 */
[----:B-1----:R-:W-:Y:S01]  /*7410*/  IMAD.SHL.U32 R5, R209, 0x2, RZ ;  /* 0x00000002d1057824 */ /* 0x002fe200078e00ff */
[----:B--2---:R-:W-:-:S04]  /*7420*/  SEL R2, RZ, 0x10, P5 ;  /* 0x00000010ff027807 */ /* 0x004fc80002800000 */
[----:B------:R1:W-:Y:S01]  /*7430*/  STL [R1+0x44], R5 ;  /* 0x0000440501007387 */ /* 0x0003e20000100800 */
[----:B------:R-:W-:Y:S02]  /*7440*/  SEL R2, RZ, 0x10, P4 ;  /* 0x00000010ff027807 */ /* 0x000fe40002000000 */
[----:B---3--:R-:W-:-:S05]  /*7450*/  SHF.L.U64.HI R0, R207, 0x1, R208 ;  /* 0x00000001cf007819 */ /* 0x008fca00000102d0 */
[----:B------:R2:W-:Y:S01]  /*7460*/  STL [R1+0x40], R0 ;  /* 0x0000400001007387 */ /* 0x0005e20000100800 */
[----:B-1----:R-:W-:-:S05]  /*7470*/  IMAD.SHL.U32 R5, R207, 0x2, RZ ;  /* 0x00000002cf057824 */ /* 0x002fca00078e00ff */
[----:B------:R1:W-:Y:S01]  /*7480*/  STL [R1+0x3c], R5 ;  /* 0x00003c0501007387 */ /* 0x0003e20000100800 */
[----:B--2---:R-:W-:-:S05]  /*7490*/  @P0 SHF.R.U32.HI R0, RZ, c[0x0][0x2cc], R4 ;  /* 0x0000b300ff000a19 */ /* 0x004fca0000011604 */
[----:B------:R1:W-:Y:S02]  /*74a0*/  @P0 STL [R1+0x38], R0 ;  /* 0x0000380001000387 */ /* 0x0003e40000100800 */
.L_x_1580:
[----:B------:R-:W-:Y:S04]  /*74b0*/  DEPBAR.LE SB0, 0x0 ;  /* 0x000080000000791a */ /* 0x000fe80000000000 */
[----:B------:R-:W-:Y:S01]  /*74c0*/  BAR.SYNC.DEFER_BLOCKING 0x0 ;  /* 0x0000000000007b1d */ /* 0x000fe20000010000 */
[----:B------:R-:W-:Y:S05]  /*74d0*/  ISETP.LE.AND P0, PT, RZ, UR6, PT ;  /* 0x00000006ff007c0c */ /* 0x000fea000bf03270 */
        /* <DEDUP_REMOVED lines=8> */
[----:B------:R2:W1:Y:S04]  /*7560*/  LDSM.16.M88.4 R192, [R248] ;  /* 0x00000000f8c0783b */ /* 0x0004680000000200 */
[----:B------:R2:W1:Y:S04]  /*7570*/  LDSM.16.M88.4 R196, [R239] ;  /* 0x00000000efc4783b */ /* 0x0004680000000200 */
[----:B------:R2:W1:Y:S04]  /*7580*/  LDSM.16.M88.4 R200, [R238] ;  /* 0x00000000eec8783b */ /* 0x0004680000000200 */
[----:B------:R2:W1:Y:S04]  /*7590*/  LDSM.16.M88.4 R204, [R237] ;  /* 0x00000000edcc783b */ /* 0x0004680000000200 */
[----:B------:R2:W1:Y:S04]  /*75a0*/  LDSM.16.M88.4 R208, [R236] ;  /* 0x00000000ecd0783b */ /* 0x0004680000000200 */
[----:B------:R2:W1:Y:S01]  /*75b0*/  LDSM.16.M88.4 R212, [R235] ;  /* 0x00000000ebd4783b */ /* 0x0004620000000200 */
[----:B------:R-:W-:-:S05]  /*75c0*/  @!P0 BRA `(.L_x_1578) ;  /* 0x0000053000008947 */ /* 0x000fca0003800000 */
[----:B-1-34-:R-:W3:Y:S01]  /*75d0*/  LDL R0, [R1+0x4] ;  /* 0x0000040001007983 */ /* 0x01aee20000100800 */
[----:B------:R-:W-:Y:S02]  /*75e0*/  IADD3 R20, R251, 0x100, RZ ;  /* 0x00000100fb147810 */ /* 0x000fe40007ffe0ff */
[----:B------:R-:W-:Y:S01]  /*75f0*/  SEL R23, RZ, 0x10, P5 ;  /* 0x00000010ff177807 */ /* 0x000fe20002800000 */
[----:B------:R-:W4:Y:S04]  /*7600*/  LDL R6, [R1] ;  /* 0x0000000001067983 */ /* 0x000f280000100800 */
[----:B------:R-:W5:Y:S04]  /*7610*/  LDL R31, [R1+0x4c] ;  /* 0x00004c00011f7983 */ /* 0x000f680000100800 */
[----:B--2---:R-:W2:Y:S04]  /*7620*/  LDL R30, [R1+0x50] ;  /* 0x00005000011e7983 */ /* 0x004ea80000100800 */
[----:B------:R-:W2:Y:S04]  /*7630*/  LDL R29, [R1+0x44] ;  /* 0x00004400011d7983 */ /* 0x000ea80000100800 */
[----:B------:R-:W2:Y:S04]  /*7640*/  LDL R28, [R1+0x48] ;  /* 0x00004800011c7983 */ /* 0x000ea80000100800 */
[----:B------:R-:W2:Y:S04]  /*7650*/  LDL R7, [R1+0x10] ;  /* 0x0000100001077983 */ /* 0x000ea80000100800 */
[----:B------:R-:W2:Y:S04]  /*7660*/  LDL R22, [R1+0x3c] ;  /* 0x00003c0001167983 */ /* 0x000ea80000100800 */
[----:B------:R-:W2:Y:S04]  /*7670*/  LDL R13, [R1+0x20] ;  /* 0x00002000010d7983 */ /* 0x000ea80000100800 */
[----:B------:R-:W5:Y:S01]  /*7680*/  LDL R21, [R1+0x40] ;  /* 0x0000400001157983 */ /* 0x000f620000100800 */
[----:B---3--:R-:W-:Y:S01]  /*7690*/  SHF.R.S32.HI R2, RZ, 0x1f, R0 ;  /* 0x0000001fff027819 */ /* 0x008fe20000011400 */
[----:B------:R-:W-:Y:S04]  /*76a0*/  IMAD.WIDE.U32 R4, R0, c[0x0][0x208], RZ ;  /* 0x0000820000047a25 */ /* 0x000fe800078e00ff */
[----:B------:R-:W-:Y:S04]  /*76b0*/  IMAD R2, R2, c[0x0][0x208], RZ ;  /* 0x0000820002027a24 */ /* 0x000fe800078e02ff */
[----:B------:R-:W-:Y:S01]  /*76c0*/  IMAD R2, R0, c[0x0][0x20c], R2 ;  /* 0x0000830000027a24 */ /* 0x000fe200078e0202 */
[----:B----4-:R-:W-:Y:S03]  /*76d0*/  SHF.R.S32.HI R0, RZ, 0x1f, R6 ;  /* 0x0000001fff007819 */ /* 0x010fe60000011406 */
[----:B------:R-:W-:Y:S02]  /*76e0*/  IMAD.IADD R5, R5, 0x1, R2 ;  /* 0x0000000105057824 */ /* 0x000fe400078e0202 */
[----:B------:R-:W-:Y:S02]  /*76f0*/  IMAD R0, R0, c[0x0][0x218], RZ ;  /* 0x0000860000007a24 */ /* 0x000fe400078e02ff */
[C---:B------:R-:W-:Y:S04]  /*7700*/  IMAD.WIDE.U32 R4, R6.reuse, c[0x0][0x218], R4 ;  /* 0x0000860006047a25 */ /* 0x040fe800078e0004 */
[----:B------:R-:W-:Y:S01]  /*7710*/  IMAD R0, R6, c[0x0][0x21c], R0 ;  /* 0x0000870006007a24 */ /* 0x000fe200078e0200 */
[----:B------:R-:W-:Y:S04]  /*7720*/  IADD3 R4, P0, R4, UR24, RZ ;  /* 0x0000001804047c10 */ /* 0x000fe8000ff1e0ff */
[----:B------:R-:W-:Y:S02]  /*7730*/  IADD3.X R0, R5, UR8, R0, P0, !PT ;  /* 0x0000000805007c10 */ /* 0x000fe400087fe400 */
[C---:B------:R-:W-:Y:S04]  /*7740*/  LEA R5, P0, R4.reuse, c[0x0][0x1f8], 0x1 ;  /* 0x00007e0004057a11 */ /* 0x040fe800078008ff */
[----:B------:R-:W-:Y:S01]  /*7750*/  LEA.HI.X R4, R4, c[0x0][0x1fc], R0, 0x1, P0 ;  /* 0x00007f0004047a11 */ /* 0x000fe200000f0c00 */
[----:B------:R-:W5:Y:S01]  /*7760*/  SHFL.IDX PT, R12, R5, RZ, 0x181f ;  /* 0x00181fff050c7589 */ /* 0x000f6200000e0000 */
[C---:B--2---:R-:W-:Y:S01]  /*7770*/  IMAD.SHL.U32 R0, R7.reuse, 0x2, RZ ;  /* 0x0000000207007824 */ /* 0x044fe200078e00ff */
[----:B------:R-:W-:Y:S02]  /*7780*/  SHF.L.U64.HI R2, R7, 0x1, R13 ;  /* 0x0000000107027819 */ /* 0x000fe4000001020d */
[----:B------:R-:W1:Y:S04]  /*7790*/  SHFL.IDX PT, R6, R4, RZ, 0x181f ;  /* 0x00181fff04067589 */ /* 0x000e6800000e0000 */
[----:B------:R-:W-:Y:S04]  /*77a0*/  SHFL.IDX PT, R7, R4, 0x1, 0x181f ;  /* 0x00381f0004077f89 */ /* 0x000fe800000e0000 */
[----:B------:R-:W-:Y:S01]  /*77b0*/  SHFL.IDX PT, R4, R4, 0x2, 0x181f ;  /* 0x00581f0004047f89 */ /* 0x000fe200000e0000 */
[----:B-----5:R-:W-:Y:S05]  /*77c0*/  IADD3 R14, P0, R12, R31, RZ ;  /* 0x0000001f0c0e7210 */ /* 0x020fea0007f1e0ff */
[----:B-1----:R-:W-:Y:S05]  /*77d0*/  IMAD.X R15, R6, 0x1, R30, P0 ;  /* 0x00000001060f7824 */ /* 0x002fea00000e061e */
[----:B------:R1:W-:Y:S02]  /*77e0*/  LDGSTS.E.BYPASS.LTC128B.128 [R20], [R14.64], !P2 ;  /* 0x000000000e147fae */ /* 0x0003e4000d101d50 */
[----:B-1----:R-:W-:Y:S05]  /*77f0*/  IADD3 R14, P0, R12, R29, RZ ;  /* 0x0000001d0c0e7210 */ /* 0x002fea0007f1e0ff */
[----:B------:R-:W-:Y:S05]  /*7800*/  IMAD.X R15, R6, 0x1, R28, P0 ;  /* 0x00000001060f7824 */ /* 0x000fea00000e061c */
[----:B------:R1:W-:Y:S02]  /*7810*/  LDGSTS.E.BYPASS.LTC128B.128 [R20+0x3000], [R14.64], !P5 ;  /* 0x030000000e147fae */ /* 0x0003e4000e901d50 */
[----:B-1----:R-:W-:Y:S05]  /*7820*/  IADD3 R14, P0, R12, R22, RZ ;  /* 0x000000160c0e7210 */ /* 0x002fea0007f1e0ff */
[--C-:B------:R-:W-:Y:S01]  /*7830*/  IMAD.X R15, R6, 0x1, R21.reuse, P0 ;  /* 0x00000001060f7824 */ /* 0x100fe200000e0615 */
[----:B------:R-:W-:Y:S04]  /*7840*/  IADD3 R12, P0, R12, R0, RZ ;  /* 0x000000000c0c7210 */ /* 0x000fe80007f1e0ff */
[----:B------:R1:W-:Y:S01]  /*7850*/  LDGSTS.E.BYPASS.LTC128B.128 [R20+0x6000], [R14.64], !P4 ;  /* 0x060000000e147fae */ /* 0x0003e2000e101d50 */
[----:B------:R-:W-:Y:S03]  /*7860*/  IMAD.X R13, R6, 0x1, R2, P0 ;  /* 0x00000001060d7824 */ /* 0x000fe600000e0602 */
[----:B------:R-:W2:Y:S04]  /*7870*/  SHFL.IDX PT, R6, R5, 0x1, 0x181f ;  /* 0x00381f0005067f89 */ /* 0x000ea800000e0000 */
[----:B------:R2:W-:Y:S04]  /*7880*/  LDGSTS.E.BYPASS.LTC128B.128 [R20+0x9000], [R12.64], !P6 ;  /* 0x090000000c147fae */ /* 0x0005e8000f101d50 */
[----:B------:R-:W3:Y:S01]  /*7890*/  SHFL.IDX PT, R5, R5, 0x2, 0x181f ;  /* 0x00581f0005057f89 */ /* 0x000ee200000e0000 */
[----:B-1----:R-:W-:Y:S02]  /*78a0*/  SEL R14, RZ, 0x10, P6 ;  /* 0x00000010ff0e7807 */ /* 0x002fe40003000000 */
[----:B------:R-:W-:Y:S02]  /*78b0*/  SEL R15, RZ, 0x10, P4 ;  /* 0x00000010ff0f7807 */ /* 0x000fe40002000000 */
[C---:B--2---:R-:W-:Y:S05]  /*78c0*/  IADD3 R12, P0, R6.reuse, R31, RZ ;  /* 0x0000001f060c7210 */ /* 0x044fea0007f1e0ff */
[C---:B------:R-:W-:Y:S05]  /*78d0*/  IMAD.X R13, R7.reuse, 0x1, R30, P0 ;  /* 0x00000001070d7824 */ /* 0x040fea00000e061e */
[----:B------:R1:W-:Y:S02]  /*78e0*/  LDGSTS.E.BYPASS.LTC128B.128 [R20+0x1000], [R12.64], !P2 ;  /* 0x010000000c147fae */ /* 0x0003e4000d101d50 */
        /* <DEDUP_REMOVED lines=8> */
[----:B------:R3:W-:Y:S02]  /*7970*/  LDGSTS.E.BYPASS.LTC128B.128 [R20+0xa000], [R6.64], !P6 ;  /* 0x0a00000006147fae */ /* 0x0007e4000f101d50 */
[----:B---3--:R-:W-:Y:S05]  /*7980*/  IADD3 R6, P0, R5, R31, RZ ;  /* 0x0000001f05067210 */ /* 0x008fea0007f1e0ff */
[----:B------:R-:W-:Y:S05]  /*7990*/  IMAD.X R7, R4, 0x1, R30, P0 ;  /* 0x0000000104077824 */ /* 0x000fea00000e061e */
[----:B------:R2:W-:Y:S02]  /*79a0*/  LDGSTS.E.BYPASS.LTC128B.128 [R20+0x2000], [R6.64], !P2 ;  /* 0x0200000006147fae */ /* 0x0005e4000d101d50 */
[C---:B--2---:R-:W-:Y:S04]  /*79b0*/  IADD3 R6, -R23.reuse, 0x10, RZ ;  /* 0x0000001017067810 */ /* 0x044fe80007ffe1ff */
        /* <DEDUP_REMOVED lines=8> */
[-C--:B------:R-:W-:Y:S02]  /*7a40*/  IADD3 R6, P1, P0, R6, R5.reuse, R0 ;  /* 0x0000000506067210 */ /* 0x080fe4000783e000 */
[C---:B------:R-:W-:Y:S02]  /*7a50*/  IADD3 R0, -R15.reuse, 0x10, RZ ;  /* 0x000000100f007810 */ /* 0x040fe40007ffe1ff */
[-C--:B------:R-:W-:Y:S02]  /*7a60*/  IADD3.X R7, RZ, R4.reuse, R2, P1, P0 ;  /* 0x00000004ff077210 */ /* 0x080fe40000fe0402 */
[----:B------:R-:W-:Y:S04]  /*7a70*/  LOP3.LUT R0, R0, 0xf, RZ, 0xc0, !PT ;  /* 0x0000000f00007812 */ /* 0x000fe800078ec0ff */
[----:B-1----:R-:W-:Y:S04]  /*7a80*/  IADD3 R12, P1, P0, R0, R5, R22 ;  /* 0x00000005000c7210 */ /* 0x002fe8000783e016 */
[----:B------:R-:W-:Y:S02]  /*7a90*/  IADD3.X R13, RZ, R4, R21, P1, P0 ;  /* 0x00000004ff0d7210 */ /* 0x000fe40000fe0415 */
[----:B------:R-:W-:Y:S11]  /*7aa0*/  ISETP.NE.U32.AND P0, PT, R15, RZ, PT ;  /* 0x000000ff0f00720c */ /* 0x000ff60003f05070 */
[----:B------:R-:W-:Y:S02]  /*7ab0*/  @!UPT UIADD3 URZ, URZ, URZ, URZ ;  /* 0x0000003f3f3ff290 */ /* 0x000fe4000fffe03f */
[----:B------:R1:W-:Y:S01]  /*7ac0*/  LDGSTS.E.BYPASS.LTC128B.128.ZFILL [R20+0x8000], [R12.64], P0 ;  /* 0x080000000c147fae */ /* 0x0003e20008141d50 */
[----:B------:R-:W-:Y:S11]  /*7ad0*/  ISETP.NE.U32.AND P0, PT, R14, RZ, PT ;  /* 0x000000ff0e00720c */ /* 0x000ff60003f05070 */
[----:B------:R-:W-:Y:S02]  /*7ae0*/  @!UPT UIADD3 URZ, URZ, URZ, URZ ;  /* 0x0000003f3f3ff290 */ /* 0x000fe4000fffe03f */
[----:B------:R1:W-:Y:S02]  /*7af0*/  LDGSTS.E.BYPASS.LTC128B.128.ZFILL [R20+0xb000], [R6.64], P0 ;  /* 0x0b00000006147fae */ /* 0x0003e40008141d50 */
.L_x_1578:
[C---:B-1-34-:R-:W-:Y:S01]  /*7b00*/  HMMA.16816.F32 R4, R48.reuse, R8, RZ ;  /* 0x000000083004723c */ /* 0x05afe200000018ff */
[----:B------:R-:W0:Y:S01]  /*7b10*/  LDGDEPBAR ;  /* 0x00000000000079af */ /* 0x000e220000000000 */
[----:B------:R-:W-:Y:S06]  /*7b20*/  UISETP.GE.AND UP0, UPT, UR6, 0x1, UPT ;  /* 0x000000010600788c */ /* 0x000fec000bf06270 */
[C---:B------:R-:W-:Y:S01]  /*7b30*/  HMMA.16816.F32 R8, R48.reuse, R10, RZ ;  /* 0x0000000a3008723c */ /* 0x040fe200000018ff */
[----:B------:R-:W-:Y:S07]  /*7b40*/  PLOP3.LUT P0, PT, PT, PT, UP0, 0x40, 0x0 ;  /* 0x000000000000781c */ /* 0x000fee0003f0e808 */
        /* <DEDUP_REMOVED lines=40> */
[----:B------:R-:W-:Y:S07]  /*7dd0*/  LDSM.16.M88.4 R204, [R234+0x1800] ;  /* 0x00180000eacc783b */ /* 0x000fee0000000200 */
[C---:B--2---:R-:W-:Y:S08]  /*7de0*/  HMMA.16816.F32 R36, R184.reuse, R188, R36 ;  /* 0x000000bcb824723c */ /* 0x044ff00000001824 */
[C---:B------:R-:W-:Y:S01]  /*7df0*/  HMMA.16816.F32 R40, R184.reuse, R190, R40 ;  /* 0x000000beb828723c */ /* 0x040fe20000001828 */
[----:B------:R-:W1:Y:S07]  /*7e00*/  LDSM.16.M88.4 R188, [R243+0x18100] ;  /* 0x01810000f3bc783b */ /* 0x000e6e0000000200 */
[C---:B------:R-:W-:Y:S08]  /*7e10*/  HMMA.16816.F32 R44, R184.reuse, R208, R44 ;  /* 0x000000d0b82c723c */ /* 0x040ff0000000182c */
        /* <DEDUP_REMOVED lines=39> */
[----:B------:R-:W2:Y:S08]  /*8090*/  LDSM.16.M88.4 R184, [R229] ;  /* 0x00000000e5b8783b */ /* 0x000eb00000000200 */
[----:B------:R-:W3:Y:S01]  /*80a0*/  LDSM.16.M88.4 R208, [R228] ;  /* 0x00000000e4d0783b */ /* 0x000ee20000000200 */
        /* <DEDUP_REMOVED lines=151> */
[----:B------:R-:W-:Y:S01]  /*8a20*/  LDSM.16.M88.4 R208, [R244+0x16100] ;  /* 0x01610000f4d0783b */ /* 0x000fe20000000200 */
[C---:B-1----:R-:W-:Y:S08]  /*8a30*/  HMMA.16816.F32 R4, R188.reuse, R192, R4 ;  /* 0x000000c0bc04723c */ /* 0x042ff00000001804 */
[C---:B------:R-:W-:Y:S01]  /*8a40*/  HMMA.16816.F32 R8, R188.reuse, R194, R8 ;  /* 0x000000c2bc08723c */ /* 0x040fe20000001808 */
[----:B------:R-:W1:Y:S07]  /*8a50*/  LDSM.16.M88.4 R192, [R216] ;  /* 0x00000000d8c0783b */ /* 0x000e6e0000000200 */
        /* <DEDUP_REMOVED lines=21> */
[----:B------:R-:W4:Y:S07]  /*8bb0*/  LDSM.16.M88.4 R204, [R234+0x9000] ;  /* 0x00900000eacc783b */ /* 0x000f2e0000000200 */
        /* <DEDUP_REMOVED lines=19> */
[----:B------:R2:W3:Y:S01]  /*8cf0*/  MUFU.TANH R182, R5 ;  /* 0x0000000500b67308 */ /* 0x0004e20000002400 */
[----:B------:R-:W-:Y:S02]  /*8d00*/  FMUL.FTZ R10, R10, c[0x0][0x320] ;  /* 0x0000c8000a0a7a20 */ /* 0x000fe40000410000 */
[----:B------:R-:W-:Y:S02]  /*8d10*/  FMUL.FTZ R11, R11, c[0x0][0x320] ;  /* 0x0000c8000b0b7a20 */ /* 0x000fe40000410000 */
[----:B------:R-:W-:Y:S02]  /*8d20*/  FMUL.FTZ R0, R7, c[0x0][0x320] ;  /* 0x0000c80007007a20 */ /* 0x000fe40000410000 */
[----:B------:R-:W-:Y:S02]  /*8d30*/  FMUL.FTZ R12, R12, c[0x0][0x320] ;  /* 0x0000c8000c0c7a20 */ /* 0x000fe40000410000 */
[----:B------:R-:W-:Y:S01]  /*8d40*/  FMUL.FTZ R13, R13, c[0x0][0x320] ;  /* 0x0000c8000d0d7a20 */ /* 0x000fe20000410000 */
[----:B------:R-:W4:Y:S01]  /*8d50*/  MUFU.TANH R188, R8 ;  /* 0x0000000800bc7308 */ /* 0x000f220000002400 */
[----:B------:R-:W-:Y:S02]  /*8d60*/  FMUL.FTZ R17, R17, c[0x0][0x320] ;  /* 0x0000c80011117a20 */ /* 0x000fe40000410000 */
[----:B------:R-:W-:Y:S07]  /*8d70*/  FMUL.FTZ R16, R16, c[0x0][0x320] ;  /* 0x0000c80010107a20 */ /* 0x000fee0000410000 */
[----:B------:R-:W1:Y:S01]  /*8d80*/  MUFU.TANH R189, R9 ;  /* 0x0000000900bd7308 */ /* 0x000e620000002400 */
[----:B--2---:R-:W2:Y:S09]  /*8d90*/  LDSM.16.M88.4 R4, [R234+0xa000] ;  /* 0x00a00000ea04783b */ /* 0x004eb20000000200 */
[----:B------:R-:W1:Y:S10]  /*8da0*/  MUFU.TANH R185, R10 ;  /* 0x0000000a00b97308 */ /* 0x000e740000002400 */
[----:B------:R5:W1:Y:S10]  /*8db0*/  MUFU.TANH R184, R11 ;  /* 0x0000000b00b87308 */ /* 0x000a740000002400 */
[----:B------:R1:W1:Y:S10]  /*8dc0*/  MUFU.TANH R187, R12 ;  /* 0x0000000c00bb7308 */ /* 0x0002740000002400 */
[----:B------:R3:W3:Y:S01]  /*8dd0*/  MUFU.TANH R186, R13 ;  /* 0x0000000d00ba7308 */ /* 0x0006e20000002400 */
[----:B-----5:R-:W5:Y:S01]  /*8de0*/  LDSM.16.M88.4 R8, [R234+0xa800] ;  /* 0x00a80000ea08783b */ /* 0x020f620000000200 */
[C---:B--2---:R-:W-:Y:S08]  /*8df0*/  HMMA.16816.F32 R20, R200.reuse, R4, R20 ;  /* 0x00000004c814723c */ /* 0x044ff00000001814 */
[----:B------:R2:W2:Y:S01]  /*8e00*/  MUFU.TANH R190, R17 ;  /* 0x0000001100be7308 */ /* 0x0004a20000002400 */
[C---:B------:R-:W-:Y:S01]  /*8e10*/  HMMA.16816.F32 R24, R200.reuse, R6, R24 ;  /* 0x00000006c818723c */ /* 0x040fe20000001818 */
[----:B------:R-:W4:Y:S02]  /*8e20*/  LDSM.16.M88.4 R4, [R234+0xb000] ;  /* 0x00b00000ea04783b */ /* 0x000f240000000200 */
[----:B-1----:R-:W-:Y:S02]  /*8e30*/  FMUL.FTZ R12, R15, c[0x0][0x320] ;  /* 0x0000c8000f0c7a20 */ /* 0x002fe40000410000 */
[----:B------:R-:W-:Y:S04]  /*8e40*/  FMUL.FTZ R15, R18, c[0x0][0x320] ;  /* 0x0000c800120f7a20 */ /* 0x000fe80000410000 */
[----:B------:R-:W1:Y:S03]  /*8e50*/  MUFU.TANH R2, R2 ;  /* 0x0000000200027308 */ /* 0x000e660000002400 */
[----:B---3--:R-:W-:Y:S02]  /*8e60*/  FMUL.FTZ R13, R14, c[0x0][0x320] ;  /* 0x0000c8000e0d7a20 */ /* 0x008fe40000410000 */
[----:B------:R-:W-:Y:S02]  /*8e70*/  FMUL.FTZ R14, R19, c[0x0][0x320] ;  /* 0x0000c800130e7a20 */ /* 0x000fe40000410000 */
[----:B------:R-:W-:Y:S03]  /*8e80*/  FMUL.FTZ R20, R20, c[0x0][0x320] ;  /* 0x0000c80014147a20 */ /* 0x000fe60000410000 */
[----:B------:R-:W3:Y:S01]  /*8e90*/  MUFU.TANH R0, R0 ;  /* 0x0000000000007308 */ /* 0x000ee20000002400 */
[----:B------:R-:W-:Y:S02]  /*8ea0*/  FMUL.FTZ R19, R21, c[0x0][0x320] ;  /* 0x0000c80015137a20 */ /* 0x000fe40000410000 */
[----:B------:R-:W-:Y:S02]  /*8eb0*/  FMUL.FTZ R18, R22, c[0x0][0x320] ;  /* 0x0000c80016127a20 */ /* 0x000fe40000410000 */
[----:B--2---:R-:W-:Y:S02]  /*8ec0*/  FMUL.FTZ R17, R23, c[0x0][0x320] ;  /* 0x0000c80017117a20 */ /* 0x004fe40000410000 */
[----:B------:R-:W-:Y:S02]  /*8ed0*/  FMUL.FTZ R26, R26, c[0x0][0x320] ;  /* 0x0000c8001a1a7a20 */ /* 0x000fe40000410000 */
[----:B------:R-:W-:Y:S01]  /*8ee0*/  FMUL.FTZ R27, R27, c[0x0][0x320] ;  /* 0x0000c8001b1b7a20 */ /* 0x000fe20000410000 */
[----:B------:R-:W2:Y:S01]  /*8ef0*/  MUFU.TANH R13, R13 ;  /* 0x0000000d000d7308 */ /* 0x000ea20000002400 */
[----:B------:R-:W-:Y:S02]  /*8f00*/  FMUL.FTZ R21, R24, c[0x0][0x320] ;  /* 0x0000c80018157a20 */ /* 0x000fe40000410000 */
[----:B------:R-:W-:Y:S01]  /*8f10*/  FMUL.FTZ R24, R25, c[0x0][0x320] ;  /* 0x0000c80019187a20 */ /* 0x000fe20000410000 */
[C---:B-----5:R-:W-:Y:S06]  /*8f20*/  HMMA.16816.F32 R28, R200.reuse, R8, R28 ;  /* 0x00000008c81c723c */ /* 0x060fec000000181c */
[----:B------:R5:W1:Y:S02]  /*8f30*/  MUFU.TANH R195, R26 ;  /* 0x0000001a00c37308 */ /* 0x000a640000002400 */
[C---:B------:R-:W-:Y:S01]  /*8f40*/  HMMA.16816.F32 R32, R200.reuse, R10, R32 ;  /* 0x0000000ac820723c */ /* 0x040fe20000001820 */
[----:B------:R-:W1:Y:S01]  /*8f50*/  LDSM.16.M88.4 R8, [R234+0xb800] ;  /* 0x00b80000ea08783b */ /* 0x000e620000000200 */
[----:B------:R-:W-:Y:S06]  /*8f60*/  DEPBAR.LE SB0, 0x0 ;  /* 0x000080000000791a */ /* 0x000fec0000000000 */
[----:B------:R2:W1:Y:S01]  /*8f70*/  MUFU.TANH R196, R27 ;  /* 0x0000001b00c47308 */ /* 0x0004620000002400 */
[----:B------:R-:W-:Y:S01]  /*8f80*/  BAR.SYNC.DEFER_BLOCKING 0x0 ;  /* 0x0000000000007b1d */ /* 0x000fe20000010000 */
[C---:B----4-:R-:W-:Y:S06]  /*8f90*/  HMMA.16816.F32 R36, R200.reuse, R4, R36 ;  /* 0x00000004c824723c */ /* 0x050fec0000001824 */
[----:B------:R-:W-:Y:S02]  /*8fa0*/  FMUL.FTZ R25, R29, c[0x0][0x320] ;  /* 0x0000c8001d197a20 */ /* 0x000fe40000410000 */
[----:B------:R-:W4:Y:S01]  /*8fb0*/  MUFU.TANH R12, R12 ;  /* 0x0000000c000c7308 */ /* 0x000f220000002400 */
[C---:B------:R-:W-:Y:S03]  /*8fc0*/  HMMA.16816.F32 R40, R200.reuse, R6, R40 ;  /* 0x00000006c828723c */ /* 0x040fe60000001828 */
[----:B------:R-:W-:Y:S02]  /*8fd0*/  FMUL.FTZ R23, R30, c[0x0][0x320] ;  /* 0x0000c8001e177a20 */ /* 0x000fe40000410000 */
[----:B------:R-:W-:Y:S02]  /*8fe0*/  FMUL.FTZ R22, R31, c[0x0][0x320] ;  /* 0x0000c8001f167a20 */ /* 0x000fe40000410000 */
[----:B-----5:R-:W-:Y:S02]  /*8ff0*/  FMUL.FTZ R26, R32, c[0x0][0x320] ;  /* 0x0000c800201a7a20 */ /* 0x020fe40000410000 */
[----:B------:R-:W3:Y:S03]  /*9000*/  MUFU.TANH R16, R16 ;  /* 0x0000001000107308 */ /* 0x000ee60000002400 */
[----:B------:R-:W-:Y:S02]  /*9010*/  FMUL.FTZ R33, R33, c[0x0][0x320] ;  /* 0x0000c80021217a20 */ /* 0x000fe40000410000 */
[----:B--2---:R-:W-:Y:S02]  /*9020*/  FMUL.FTZ R27, R28, c[0x0][0x320] ;  /* 0x0000c8001c1b7a20 */ /* 0x004fe40000410000 */
[----:B------:R-:W-:Y:S02]  /*9030*/  FMUL.FTZ R34, R34, c[0x0][0x320] ;  /* 0x0000c80022227a20 */ /* 0x000fe40000410000 */
[----:B------:R-:W-:Y:S01]  /*9040*/  FMUL.FTZ R35, R35, c[0x0][0x320] ;  /* 0x0000c80023237a20 */ /* 0x000fe20000410000 */
        /* <DEDUP_REMOVED lines=44> */
[----:B------:R-:W1:Y:S10]  /*9310*/  MUFU.TANH R11, R11 ;  /* 0x0000000b000b7308 */ /* 0x000e740000002400 */
[----:B------:R-:W1:Y:S10]  /*9320*/  MUFU.TANH R4, R4 ;  /* 0x0000000400047308 */ /* 0x000e740000002400 */
[----:B------:R1:W1:Y:S10]  /*9330*/  MUFU.TANH R207, R48 ;  /* 0x0000003000cf7308 */ /* 0x0002740000002400 */
[----:B------:R1:W1:Y:S10]  /*9340*/  MUFU.TANH R204, R49 ;  /* 0x0000003100cc7308 */ /* 0x0002740000002400 */
[----:B------:R-:W1:Y:S10]  /*9350*/  MUFU.TANH R29, R29 ;  /* 0x0000001d001d7308 */ /* 0x000e740000002400 */
[----:B------:R-:W1:Y:S01]  /*9360*/  MUFU.TANH R28, R28 ;  /* 0x0000001c001c7308 */ /* 0x000e620000002400 */
[----:B------:R-:W-:-:S05]  /*9370*/  @P0 BRA `(.L_x_1579) ;  /* 0x0000061000000947 */ /* 0x000fca0003800000 */
[----:B--234-:R-:W2:Y:S01]  /*9380*/  LDL R209, [R1+0x8] ;  /* 0x0000080001d17983 */ /* 0x01cea20000100800 */
[----:B------:R-:W-:Y:S01]  /*9390*/  UIMAD UR5, UR6, 0x60, UR12 ;  /* 0x00000060060578a4 */ /* 0x000fe2000f8e020c */
[----:B------:R-:W-:Y:S01]  /*93a0*/  ISETP.NE.AND P1, PT, R252, 0x1, PT ;  /* 0x00000001fc00780c */ /* 0x000fe20003f25270 */
[----:B------:R-:W-:Y:S01]  /*93b0*/  IMAD.MOV.U32 R10, RZ, RZ, RZ ;  /* 0x000000ffff0a7224 */ /* 0x000fe200078e00ff */
[----:B-1----:R-:W3:Y:S01]  /*93c0*/  LDL R39, [R1+0x44] ;  /* 0x0000440001277983 */ /* 0x002ee20000100800 */
[----:B------:R-:W-:Y:S02]  /*93d0*/  SEL R205, RZ, 0x10, P5 ;  /* 0x00000010ffcd7807 */ /* 0x000fe40002800000 */
[----:B------:R-:W-:Y:S01]  /*93e0*/  IMAD.U32 R5, RZ, RZ, UR5 ;  /* 0x00000005ff057e24 */ /* 0x000fe2000f8e00ff */
[----:B------:R-:W4:Y:S01]  /*93f0*/  LDL R38, [R1+0x48] ;  /* 0x0000480001267983 */ /* 0x000f220000100800 */
[----:B------:R-:W-:Y:S02]  /*9400*/  SEL R198, RZ, 0x10, P4 ;  /* 0x00000010ffc67807 */ /* 0x000fe40002000000 */
[----:B------:R-:W-:Y:S01]  /*9410*/  IADD3 R34, -R205, 0x10, RZ ;  /* 0x00000010cd227810 */ /* 0x000fe20007ffe1ff */
[----:B------:R-:W5:Y:S01]  /*9420*/  LDL R40, [R1+0x3c] ;  /* 0x00003c0001287983 */ /* 0x000f620000100800 */
[----:B------:R-:W-:Y:S02]  /*9430*/  IADD3 R32, -R198, 0x10, RZ ;  /* 0x00000010c6207810 */ /* 0x000fe40007ffe1ff */
[----:B------:R-:W-:Y:S01]  /*9440*/  LOP3.LUT R34, R34, 0xf, RZ, 0xc0, !PT ;  /* 0x0000000f22227812 */ /* 0x000fe200078ec0ff */
[----:B------:R-:W3:Y:S01]  /*9450*/  LDL R43, [R1+0x40] ;  /* 0x00004000012b7983 */ /* 0x000ee20000100800 */
[----:B------:R-:W-:Y:S03]  /*9460*/  LOP3.LUT R32, R32, 0xf, RZ, 0xc0, !PT ;  /* 0x0000000f20207812 */ /* 0x000fe600078ec0ff */
        /* <DEDUP_REMOVED lines=20> */
[----:B------:R-:W-:Y:S01]  /*95b0*/  IMAD.WIDE.U32 R8, R10, c[0x0][0x1f0], R8 ;  /* 0x00007c000a087a25 */ /* 0x000fe200078e0008 */
[----:B------:R-:W-:Y:S03]  /*95c0*/  STL [R1+0x4], R30 ;  /* 0x0000041e01007387 */ /* 0x000fe60000100800 */
[----:B------:R-:W-:Y:S01]  /*95d0*/  IMAD R7, R7, c[0x0][0x1f0], RZ ;  /* 0x00007c0007077a24 */ /* 0x000fe200078e02ff */
[----:B------:R-:W-:Y:S01]  /*95e0*/  IADD3 R5, P0, R8, UR22, RZ ;  /* 0x0000001608057c10 */ /* 0x000fe2000ff1e0ff */
[----:B------:R-:W2:Y:S02]  /*95f0*/  LDL R209, [R1+0x10] ;  /* 0x0000100001d17983 */ /* 0x000ea40000100800 */
[----:B------:R-:W-:Y:S02]  /*9600*/  IMAD R7, R10, c[0x0][0x1f4], R7 ;  /* 0x00007d000a077a24 */ /* 0x000fe400078e0207 */
[----:B------:R-:W2:Y:S03]  /*9610*/  LDL R41, [R1+0x20] ;  /* 0x0000200001297983 */ /* 0x000ea60000100800 */
[----:B------:R-:W-:Y:S02]  /*9620*/  IADD3.X R7, R9, UR19, R7, P0, !PT ;  /* 0x0000001309077c10 */ /* 0x000fe400087fe407 */
[C---:B------:R-:W-:Y:S04]  /*9630*/  LEA R8, P0, R5.reuse, c[0x0][0x1c8], 0x1 ;  /* 0x0000720005087a11 */ /* 0x040fe800078008ff */
[----:B------:R-:W-:Y:S01]  /*9640*/  LEA.HI.X R7, R5, c[0x0][0x1cc], R7, 0x1, P0 ;  /* 0x0000730005077a11 */ /* 0x000fe200000f0c07 */
[----:B------:R-:W3:Y:S04]  /*9650*/  SHFL.IDX PT, R9, R8, 0x2, 0x181f ;  /* 0x00581f0008097f89 */ /* 0x000ee800000e0000 */
[----:B------:R-:W4:Y:S04]  /*9660*/  SHFL.IDX PT, R10, R7, 0x2, 0x181f ;  /* 0x00581f00070a7f89 */ /* 0x000f2800000e0000 */
[----:B------:R-:W1:Y:S04]  /*9670*/  SHFL.IDX PT, R30, R8, RZ, 0x181f ;  /* 0x00181fff081e7589 */ /* 0x000e6800000e0000 */
[----:B------:R-:W1:Y:S04]  /*9680*/  SHFL.IDX PT, R31, R7, RZ, 0x181f ;  /* 0x00181fff071f7589 */ /* 0x000e6800000e0000 */
[----:B------:R-:W2:Y:S01]  /*9690*/  SHFL.IDX PT, R8, R8, 0x1, 0x181f ;  /* 0x00381f0008087f89 */ /* 0x000ea200000e0000 */
[-C--:B---3--:R-:W-:Y:S04]  /*96a0*/  IADD3 R34, P1, P0, R34, R9.reuse, R39 ;  /* 0x0000000922227210 */ /* 0x088fe8000783e027 */
[-C--:B----4-:R-:W-:Y:S02]  /*96b0*/  IADD3.X R35, RZ, R10.reuse, R38, P1, P0 ;  /* 0x0000000aff237210 */ /* 0x090fe40000fe0426 */
[----:B-----5:R-:W-:Y:S04]  /*96c0*/  IADD3 R32, P1, P0, R32, R9, R40 ;  /* 0x0000000920207210 */ /* 0x020fe8000783e028 */
[--C-:B------:R-:W-:Y:S02]  /*96d0*/  IADD3.X R33, RZ, R10, R43.reuse, P1, P0 ;  /* 0x0000000aff217210 */ /* 0x100fe40000fe042b */
[C---:B-1----:R-:W-:Y:S05]  /*96e0*/  IADD3 R36, P0, R30.reuse, R42, RZ ;  /* 0x0000002a1e247210 */ /* 0x042fea0007f1e0ff */
[C---:B------:R-:W-:Y:S05]  /*96f0*/  IMAD.X R37, R31.reuse, 0x1, R206, P0 ;  /* 0x000000011f257824 */ /* 0x040fea00000e06ce */
[----:B------:R1:W-:Y:S02]  /*9700*/  LDGSTS.E.BYPASS.LTC128B.128 [R251+0xc100], [R36.64], !P2 ;  /* 0x0c10000024fb7fae */ /* 0x0003e4000d101d50 */
[C---:B-1----:R-:W-:Y:S05]  /*9710*/  IADD3 R36, P0, R30.reuse, R39, RZ ;  /* 0x000000271e247210 */ /* 0x042fea0007f1e0ff */
[C---:B------:R-:W-:Y:S05]  /*9720*/  IMAD.X R37, R31.reuse, 0x1, R38, P0 ;  /* 0x000000011f257824 */ /* 0x040fea00000e0626 */
[----:B------:R1:W-:Y:S02]  /*9730*/  LDGSTS.E.BYPASS.LTC128B.128 [R251+0xf100], [R36.64], !P5 ;  /* 0x0f10000024fb7fae */ /* 0x0003e4000e901d50 */
[C---:B-1----:R-:W-:Y:S05]  /*9740*/  IADD3 R36, P0, R30.reuse, R40, RZ ;  /* 0x000000281e247210 */ /* 0x042fea0007f1e0ff */
[----:B------:R-:W-:Y:S05]  /*9750*/  IMAD.X R37, R31, 0x1, R43, P0 ;  /* 0x000000011f257824 */ /* 0x000fea00000e062b */
[----:B------:R1:W-:Y:S01]  /*9760*/  LDGSTS.E.BYPASS.LTC128B.128 [R251+0x12100], [R36.64], !P4 ;  /* 0x1210000024fb7fae */ /* 0x0003e2000e101d50 */
[C---:B--2---:R-:W-:Y:S01]  /*9770*/  IMAD.SHL.U32 R5, R209.reuse, 0x2, RZ ;  /* 0x00000002d1057824 */ /* 0x044fe200078e00ff */
[----:B------:R-:W-:Y:S04]  /*9780*/  SHF.L.U64.HI R6, R209, 0x1, R41 ;  /* 0x00000001d1067819 */ /* 0x000fe80000010229 */
[----:B------:R-:W-:Y:S02]  /*9790*/  IADD3 R30, P0, R30, R5, RZ ;  /* 0x000000051e1e7210 */ /* 0x000fe40007f1e0ff */
[----:B------:R-:W-:Y:S03]  /*97a0*/  SEL R209, RZ, 0x10, P6 ;  /* 0x00000010ffd17807 */ /* 0x000fe60003000000 */
[----:B------:R-:W-:Y:S01]  /*97b0*/  IMAD.X R31, R31, 0x1, R6, P0 ;  /* 0x000000011f1f7824 */ /* 0x000fe200000e0606 */
[----:B-1----:R-:W-:Y:S04]  /*97c0*/  IADD3 R36, P0, R8, R42, RZ ;  /* 0x0000002a08247210 */ /* 0x002fe80007f1e0ff */
[----:B------:R1:W-:Y:S04]  /*97d0*/  LDGSTS.E.BYPASS.LTC128B.128 [R251+0x15100], [R30.64], !P6 ;  /* 0x151000001efb7fae */ /* 0x0003e8000f101d50 */
[----:B-1----:R1:W2:Y:S02]  /*97e0*/  SHFL.IDX PT, R30, R7, 0x1, 0x181f ;  /* 0x00381f00071e7f89 */ /* 0x0022a400000e0000 */
[----:B-1----:R-:W-:Y:S01]  /*97f0*/  IADD3 R7, -R209, 0x10, RZ ;  /* 0x00000010d1077810 */ /* 0x002fe20007ffe1ff */
[----:B--2---:R-:W-:Y:S03]  /*9800*/  IMAD.X R37, R30, 0x1, R206, P0 ;  /* 0x000000011e257824 */ /* 0x004fe600000e06ce */
[----:B------:R-:W-:Y:S02]  /*9810*/  LOP3.LUT R7, R7, 0xf, RZ, 0xc0, !PT ;  /* 0x0000000f07077812 */ /* 0x000fe400078ec0ff */
[----:B------:R1:W-:Y:S02]  /*9820*/  LDGSTS.E.BYPASS.LTC128B.128 [R251+0xd100], [R36.64], !P2 ;  /* 0x0d10000024fb7fae */ /* 0x0003e4000d101d50 */
[----:B-1----:R-:W-:Y:S05]  /*9830*/  IADD3 R36, P0, R8, R39, RZ ;  /* 0x0000002708247210 */ /* 0x002fea0007f1e0ff */
[----:B------:R-:W-:Y:S05]  /*9840*/  IMAD.X R37, R30, 0x1, R38, P0 ;  /* 0x000000011e257824 */ /* 0x000fea00000e0626 */
[----:B------:R1:W-:Y:S02]  /*9850*/  LDGSTS.E.BYPASS.LTC128B.128 [R251+0x10100], [R36.64], !P5 ;  /* 0x1010000024fb7fae */ /* 0x0003e4000e901d50 */
[----:B-1----:R-:W-:Y:S04]  /*9860*/  IADD3 R36, P1, P0, R7, R9, R5 ;  /* 0x0000000907247210 */ /* 0x002fe8000783e005 */
[--C-:B------:R-:W-:Y:S02]  /*9870*/  IADD3.X R37, RZ, R10, R6.reuse, P1, P0 ;  /* 0x0000000aff257210 */ /* 0x100fe40000fe0406 */
[C---:B------:R-:W-:Y:S02]  /*9880*/  IADD3 R38, P0, R8.reuse, R5, RZ ;  /* 0x0000000508267210 */ /* 0x040fe40007f1e0ff */
[----:B------:R-:W-:Y:S03]  /*9890*/  IADD3 R40, P1, R8, R40, RZ ;  /* 0x0000002808287210 */ /* 0x000fe60007f3e0ff */
[C---:B------:R-:W-:Y:S01]  /*98a0*/  IMAD.X R39, R30.reuse, 0x1, R6, P0 ;  /* 0x000000011e277824 */ /* 0x040fe200000e0606 */
[----:B------:R-:W-:Y:S01]  /*98b0*/  IADD3 R6, P0, R9, R42, RZ ;  /* 0x0000002a09067210 */ /* 0x000fe20007f1e0ff */
[----:B------:R-:W-:Y:S04]  /*98c0*/  IMAD.X R41, R30, 0x1, R43, P1 ;  /* 0x000000011e297824 */ /* 0x000fe800008e062b */
[----:B------:R-:W-:Y:S01]  /*98d0*/  IMAD.X R7, R10, 0x1, R206, P0 ;  /* 0x000000010a077824 */ /* 0x000fe200000e06ce */
[----:B------:R1:W-:Y:S01]  /*98e0*/  LDGSTS.E.BYPASS.LTC128B.128 [R251+0x13100], [R40.64], !P4 ;  /* 0x1310000028fb7fae */ /* 0x0003e2000e101d50 */
[----:B------:R-:W-:Y:S03]  /*98f0*/  ISETP.NE.U32.AND P0, PT, R205, RZ, PT ;  /* 0x000000ffcd00720c */ /* 0x000fe60003f05070 */
[----:B------:R1:W-:Y:S04]  /*9900*/  LDGSTS.E.BYPASS.LTC128B.128 [R251+0x16100], [R38.64], !P6 ;  /* 0x1610000026fb7fae */ /* 0x0003e8000f101d50 */
[----:B------:R1:W-:Y:S06]  /*9910*/  LDGSTS.E.BYPASS.LTC128B.128 [R251+0xe100], [R6.64], !P2 ;  /* 0x0e10000006fb7fae */ /* 0x0003ec000d101d50 */
[----:B------:R1:W-:Y:S01]  /*9920*/  LDGSTS.E.BYPASS.LTC128B.128.ZFILL [R251+0x11100], [R34.64], P0 ;  /* 0x1110000022fb7fae */ /* 0x0003e20008141d50 */
[----:B------:R-:W-:Y:S11]  /*9930*/  ISETP.NE.U32.AND P0, PT, R198, RZ, PT ;  /* 0x000000ffc600720c */ /* 0x000ff60003f05070 */
[----:B------:R-:W-:Y:S02]  /*9940*/  @!UPT UIADD3 URZ, URZ, URZ, URZ ;  /* 0x0000003f3f3ff290 */ /* 0x000fe4000fffe03f */
[----:B------:R1:W-:Y:S01]  /*9950*/  LDGSTS.E.BYPASS.LTC128B.128.ZFILL [R251+0x14100], [R32.64], P0 ;  /* 0x1410000020fb7fae */ /* 0x0003e20008141d50 */
[----:B------:R-:W-:Y:S11]  /*9960*/  ISETP.NE.U32.AND P0, PT, R209, RZ, PT ;  /* 0x000000ffd100720c */ /* 0x000ff60003f05070 */
[----:B------:R-:W-:Y:S02]  /*9970*/  @!UPT UIADD3 URZ, URZ, URZ, URZ ;  /* 0x0000003f3f3ff290 */ /* 0x000fe4000fffe03f */
[----:B------:R1:W-:Y:S02]  /*9980*/  LDGSTS.E.BYPASS.LTC128B.128.ZFILL [R251+0x17100], [R36.64], P0 ;  /* 0x1710000024fb7fae */ /* 0x0003e40008141d50 */
.L_x_1579:
[----:B-1234-:R-:W2:Y:S01]  /*9990*/  LDL R6, [R1+0x38] ;  /* 0x0000380001067983 */ /* 0x01eea20000100800 */
[----:B------:R-:W-:Y:S01]  /*99a0*/  PLOP3.LUT P0, PT, PT, PT, UP1, 0x80, 0x0 ;  /* 0x000000000000781c */ /* 0x000fe20003f0f018 */
[----:B------:R-:W-:Y:S01]  /*99b0*/  UIMAD UR5, UR6, -0x60, URZ ;  /* 0xffffffa0060578a4 */ /* 0x000fe2000f8e023f */
[----:B------:R-:W-:Y:S01]  /*99c0*/  MOV R30, UR13 ;  /* 0x0000000d001e7c02 */ /* 0x000fe20008000f00 */
[----:B------:R1:W2:Y:S01]  /*99d0*/  LDL R5, [R1+0x2c] ;  /* 0x00002c0001057983 */ /* 0x0002a20000100800 */
[----:B------:R-:W-:Y:S02]  /*99e0*/  UISETP.GT.AND UP0, UPT, UR6, UR4, UPT ;  /* 0x000000040600728c */ /* 0x000fe4000bf04270 */
[----:B------:R-:W-:Y:S01]  /*99f0*/  UIADD3 UR6, UR6, -0x1, URZ ;  /* 0xffffffff06067890 */ /* 0x000fe2000fffe03f */
[----:B------:R-:W3:Y:S04]  /*9a00*/  LDL R7, [R1+0x30] ;  /* 0x0000300001077983 */ /* 0x000ee80000100800 */
[----:B------:R-:W0:Y:S02]  /*9a10*/  LDGDEPBAR ;  /* 0x00000000000079af */ /* 0x000e240000000000 */
[----:B--2---:R-:W-:Y:S02]  /*9a20*/  @P0 MOV R5, R6 ;  /* 0x0000000600050202 */ /* 0x004fe40000000f00 */
[----:B------:R-:W-:Y:S04]  /*9a30*/  MOV R6, UR5 ;  /* 0x0000000500067c02 */ /* 0x000fe80008000f00 */
[----:B------:R-:W2:Y:S01]  /*9a40*/  SHFL.IDX PT, R31, R5, RZ, 0x1c1f ;  /* 0x001c1fff051f7589 */ /* 0x000ea200000e0000 */
[----:B---3--:R-:W-:Y:S04]  /*9a50*/  IADD3 R6, -R7, 0x1, R6 ;  /* 0x0000000107067810 */ /* 0x008fe80007ffe106 */
[----:B------:R-:W-:Y:S03]  /*9a60*/  IADD3 R30, -R30, UR7, R6 ;  /* 0x000000071e1e7c10 */ /* 0x000fe6000fffe106 */
[----:B------:R-:W3:Y:S01]  /*9a70*/  SHFL.IDX PT, R7, R5, 0x1, 0x1c1f ;  /* 0x003c1f0005077f89 */ /* 0x000ee200000e0000 */
[C---:B--2---:R-:W-:Y:S04]  /*9a80*/  IADD3 R31, R30.reuse, R31, RZ ;  /* 0x0000001f1e1f7210 */ /* 0x044fe80007ffe0ff */
[----:B------:R-:W-:Y:S04]  /*9a90*/  ISETP.GT.AND P0, PT, R31, RZ, PT ;  /* 0x000000ff1f00720c */ /* 0x000fe80003f04270 */
[----:B------:R-:W-:Y:S02]  /*9aa0*/  FSEL R9, R181, -INF , P0 ;  /* 0xff800000b5097808 */ /* 0x000fe40000000000 */
[C---:B------:R-:W-:Y:S02]  /*9ab0*/  ISETP.GT.AND P0, PT, R31.reuse, 0x1, PT ;  /* 0x000000011f00780c */ /* 0x040fe40003f04270 */
[----:B---3--:R-:W-:Y:S02]  /*9ac0*/  IADD3 R30, R30, R7, RZ ;  /* 0x000000071e1e7210 */ /* 0x008fe40007ffe0ff */
[----:B------:R-:W-:Y:S02]  /*9ad0*/  FSEL R8, R182, -INF , P0 ;  /* 0xff800000b6087808 */ /* 0x000fe40000000000 */
[C---:B------:R-:W-:Y:S04]  /*9ae0*/  ISETP.GT.AND P0, PT, R31.reuse, 0x8, PT ;  /* 0x000000081f00780c */ /* 0x040fe80003f04270 */
[----:B------:R-:W-:Y:S02]  /*9af0*/  FSEL R6, R188, -INF , P0 ;  /* 0xff800000bc067808 */ /* 0x000fe40000000000 */
[----:B------:R-:W-:Y:S04]  /*9b00*/  ISETP.GT.AND P0, PT, R31, 0x9, PT ;  /* 0x000000091f00780c */ /* 0x000fe80003f04270 */
[----:B------:R-:W-:Y:S02]  /*9b10*/  FSEL R5, R189, -INF , P0 ;  /* 0xff800000bd057808 */ /* 0x000fe40000000000 */
[----:B------:R-:W-:Y:S04]  /*9b20*/  ISETP.GT.AND P0, PT, R31, 0x10, PT ;  /* 0x000000101f00780c */ /* 0x000fe80003f04270 */
[----:B------:R-:W-:Y:S02]  /*9b30*/  FSEL R32, R187, -INF , P0 ;  /* 0xff800000bb207808 */ /* 0x000fe40000000000 */
[C---:B------:R-:W-:Y:S04]  /*9b40*/  ISETP.GT.AND P0, PT, R31.reuse, 0x11, PT ;  /* 0x000000111f00780c */ /* 0x040fe80003f04270 */
[----:B------:R-:W-:Y:S02]  /*9b50*/  FSEL R33, R186, -INF , P0 ;  /* 0xff800000ba217808 */ /* 0x000fe40000000000 */
[----:B------:R-:W-:Y:S04]  /*9b60*/  ISETP.GT.AND P0, PT, R30, RZ, PT ;  /* 0x000000ff1e00720c */ /* 0x000fe80003f04270 */
[----:B------:R-:W-:Y:S02]  /*9b70*/  FSEL R7, R2, -INF , P0 ;  /* 0xff80000002077808 */ /* 0x000fe40000000000 */
[----:B------:R-:W-:Y:S02]  /*9b80*/  ISETP.GT.AND P0, PT, R31, 0x18, PT ;  /* 0x000000181f00780c */ /* 0x000fe40003f04270 */
[----:B------:R-:W-:Y:S02]  /*9b90*/  FMNMX.FTZ R2, R7, R180, !PT ;  /* 0x000000b407027209 */ /* 0x000fe40007810000 */
[----:B------:R-:W-:Y:S02]  /*9ba0*/  FSEL R39, R16, -INF , P0 ;  /* 0xff80000010277808 */ /* 0x000fe40000000000 */
[----:B------:R-:W-:Y:S04]  /*9bb0*/  ISETP.GT.AND P0, PT, R30, 0x1, PT ;  /* 0x000000011e00780c */ /* 0x000fe80003f04270 */
        /* <DEDUP_REMOVED lines=110> */
[----:B------:R-:W-:Y:S01]  /*a2a0*/  FSEL R191, R191, -INF , P0 ;  /* 0xff800000bfbf7808 */ /* 0x000fe20000000000 */
[----:B------:R-:W-:Y:S01]  /*a2b0*/  LDSM.16.MT88.4 R12, [R247+0x100] ;  /* 0x00010000f70c783b */ /* 0x000fe20000004200 */
[----:B------:R-:W-:Y:S02]  /*a2c0*/  ISETP.GT.AND P0, PT, R30, 0x50, PT ;  /* 0x000000501e00780c */ /* 0x000fe40003f04270 */
[----:B------:R-:W-:Y:S02]  /*a2d0*/  FMNMX.FTZ R2, R204, R2, !PT ;  /* 0x00000002cc027209 */ /* 0x000fe40007810000 */
[----:B------:R-:W-:Y:S02]  /*a2e0*/  FMNMX.FTZ R0, R193, R0, !PT ;  /* 0x00000000c1007209 */ /* 0x000fe40007810000 */
[----:B------:R-:W-:Y:S02]  /*a2f0*/  FSEL R189, R11, -INF , P0 ;  /* 0xff8000000bbd7808 */ /* 0x000fe40000000000 */
[----:B------:R-:W2:Y:S01]  /*a300*/  SHFL.BFLY PT, R11, R2, 0x2, 0x1f ;  /* 0x0c401f00020b7f89 */ /* 0x000ea200000e0000 */
[----:B------:R-:W-:Y:S02]  /*a310*/  FMNMX.FTZ R0, R192, R0, !PT ;  /* 0x00000000c0007209 */ /* 0x000fe40007810000 */
        /* <DEDUP_REMOVED lines=9> */
[----:B------:R-:W-:Y:S01]  /*a3b0*/  FMNMX.FTZ R0, R182, R0, !PT ;  /* 0x00000000b6007209 */ /* 0x000fe20007810000 */
[----:B------:R-:W-:Y:S01]  /*a3c0*/  LDSM.16.MT88.4 R28, [R241+0x100] ;  /* 0x00010000f11c783b */ /* 0x000fe20000004200 */
[----:B--2---:R-:W-:Y:S02]  /*a3d0*/  FMNMX.FTZ R11, R11, R2, !PT ;  /* 0x000000020b0b7209 */ /* 0x004fe40007810000 */
[----:B------:R-:W-:Y:S05]  /*a3e0*/  FMNMX.FTZ R0, R181, R0, !PT ;  /* 0x00000000b5007209 */ /* 0x000fea0007810000 */
[----:B------:R-:W-:Y:S08]  /*a3f0*/  SHFL.BFLY PT, R2, R11, 0x1, 0x1f ;  /* 0x0c201f000b027f89 */ /* 0x000ff000000e0000 */
[----:B------:R-:W2:Y:S02]  /*a400*/  SHFL.BFLY PT, R4, R0, 0x2, 0x1f ;  /* 0x0c401f0000047f89 */ /* 0x000ea400000e0000 */
[----:B--2---:R-:W-:Y:S02]  /*a410*/  FMNMX.FTZ R4, R0, R4, !PT ;  /* 0x0000000400047209 */ /* 0x004fe40007810000 */
[----:B------:R-:W-:Y:S04]  /*a420*/  FMNMX.FTZ R0, R11, R2, !PT ;  /* 0x000000020b007209 */ /* 0x000fe80007810000 */
[----:B------:R-:W2:Y:S01]  /*a430*/  SHFL.BFLY PT, R2, R4, 0x1, 0x1f ;  /* 0x0c201f0004027f89 */ /* 0x000ea200000e0000 */
        /* <DEDUP_REMOVED lines=22> */
[----:B------:R-:W-:Y:S01]  /*a5a0*/  PLOP3.LUT P0, PT, PT, PT, UP0, 0x80, 0x0 ;  /* 0x000000000000781c */ /* 0x000fe20003f0f008 */
[----:B------:R-:W-:Y:S02]  /*a5b0*/  FADD.FTZ R4, -R4, R180 ;  /* 0x000000b404047221 */ /* 0x000fe40000010100 */
[--C-:B------:R-:W-:Y:S01]  /*a5c0*/  FFMA.FTZ R198, R184, c[0x0][0x2d0], -R190.reuse ;  /* 0x0000b400b8c67a23 */ /* 0x100fe200000108be */
[----:B------:R-:W2:Y:S01]  /*a5d0*/  MUFU.EX2 R41, R8 ;  /* 0x0000000800297308 */ /* 0x000ea20000000800 */
[--C-:B------:R-:W-:Y:S02]  /*a5e0*/  FFMA.FTZ R205, R10, c[0x0][0x2d0], -R190.reuse ;  /* 0x0000b4000acd7a23 */ /* 0x100fe400000108be */
[--C-:B------:R-:W-:Y:S02]  /*a5f0*/  FFMA.FTZ R200, R185, c[0x0][0x2d0], -R190.reuse ;  /* 0x0000b400b9c87a23 */ /* 0x100fe400000108be */
[--C-:B------:R-:W-:Y:S02]  /*a600*/  FFMA.FTZ R7, R7, c[0x0][0x2d0], -R190.reuse ;  /* 0x0000b40007077a23 */ /* 0x100fe400000108be */
[----:B------:R-:W-:Y:S02]  /*a610*/  FMUL.FTZ R4, R4, c[0x0][0x2d0] ;  /* 0x0000b40004047a20 */ /* 0x000fe40000410000 */
[--C-:B------:R-:W-:Y:S01]  /*a620*/  FFMA.FTZ R194, R194, c[0x0][0x2d0], -R190.reuse ;  /* 0x0000b400c2c27a23 */ /* 0x100fe200000108be */
[----:B------:R-:W3:Y:S01]  /*a630*/  MUFU.EX2 R201, R201 ;  /* 0x000000c900c97308 */ /* 0x000ee20000000800 */
[--C-:B------:R-:W-:Y:S02]  /*a640*/  FFMA.FTZ R193, R193, c[0x0][0x2d0], -R190.reuse ;  /* 0x0000b400c1c17a23 */ /* 0x100fe400000108be */
[--C-:B------:R-:W-:Y:S02]  /*a650*/  FFMA.FTZ R192, R192, c[0x0][0x2d0], -R190.reuse ;  /* 0x0000b400c0c07a23 */ /* 0x100fe400000108be */
[--C-:B------:R-:W-:Y:S02]  /*a660*/  FFMA.FTZ R191, R191, c[0x0][0x2d0], -R190.reuse ;  /* 0x0000b400bfbf7a23 */ /* 0x100fe400000108be */
[--C-:B------:R-:W-:Y:S02]  /*a670*/  FFMA.FTZ R195, R195, c[0x0][0x2d0], -R190.reuse ;  /* 0x0000b400c3c37a23 */ /* 0x100fe400000108be */
[--C-:B------:R-:W-:Y:S01]  /*a680*/  FFMA.FTZ R196, R196, c[0x0][0x2d0], -R190.reuse ;  /* 0x0000b400c4c47a23 */ /* 0x100fe200000108be */
[----:B------:R-:W-:Y:S01]  /*a690*/  MUFU.EX2 R40, R7 ;  /* 0x0000000700287308 */ /* 0x000fe20000000800 */
[--C-:B------:R-:W-:Y:S02]  /*a6a0*/  FFMA.FTZ R203, R203, c[0x0][0x2d0], -R190.reuse ;  /* 0x0000b400cbcb7a23 */ /* 0x100fe400000108be */
[--C-:B------:R-:W-:Y:S01]  /*a6b0*/  FFMA.FTZ R202, R202, c[0x0][0x2d0], -R190.reuse ;  /* 0x0000b400caca7a23 */ /* 0x100fe200000108be */
[----:B--2---:R-:W-:Y:S01]  /*a6c0*/  F2FP.PACK_AB R184, R41, R37 ;  /* 0x0000002529b8723e */ /* 0x004fe200000000ff */
[--C-:B------:R-:W-:Y:S02]  /*a6d0*/  FFMA.FTZ R199, R199, c[0x0][0x2d0], -R190.reuse ;  /* 0x0000b400c7c77a23 */ /* 0x100fe400000108be */
[--C-:B------:R-:W-:Y:S02]  /*a6e0*/  FFMA.FTZ R197, R197, c[0x0][0x2d0], -R190.reuse ;  /* 0x0000b400c5c57a23 */ /* 0x100fe400000108be */
[--C-:B------:R-:W-:Y:S01]  /*a6f0*/  FFMA.FTZ R189, R189, c[0x0][0x2d0], -R190.reuse ;  /* 0x0000b400bdbd7a23 */ /* 0x100fe200000108be */
[----:B------:R-:W2:Y:S01]  /*a700*/  MUFU.EX2 R205, R205 ;  /* 0x000000cd00cd7308 */ /* 0x000ea20000000800 */
[--C-:B------:R-:W-:Y:S01]  /*a710*/  FFMA.FTZ R188, R188, c[0x0][0x2d0], -R190.reuse ;  /* 0x0000b400bcbc7a23 */ /* 0x100fe200000108be */
[----:B---3--:R-:W-:Y:S08]  /*a720*/  F2FP.PACK_AB R186, R201, R206 ;  /* 0x000000cec9ba723e */ /* 0x008ff000000000ff */
[----:B------:R-:W3:Y:S10]  /*a730*/  MUFU.EX2 R3, R3 ;  /* 0x0000000300037308 */ /* 0x000ef40000000800 */
[----:B------:R4:W5:Y:S01]  /*a740*/  MUFU.EX2 R180, R4 ;  /* 0x0000000400b47308 */ /* 0x0009620000000800 */
[----:B--2---:R-:W-:Y:S09]  /*a750*/  F2FP.PACK_AB R185, R205, R40 ;  /* 0x00000028cdb9723e */ /* 0x004ff200000000ff */
[----:B------:R-:W-:Y:S01]  /*a760*/  MUFU.EX2 R200, R200 ;  /* 0x000000c800c87308 */ /* 0x000fe20000000800 */
[C---:B---3--:R-:W-:Y:S01]  /*a770*/  FMUL.FTZ R5, R3.reuse, R177 ;  /* 0x000000b103057220 */ /* 0x048fe20000410000 */
[----:B------:R-:W-:Y:S01]  /*a780*/  MOV R177, R25 ;  /* 0x0000001900b17202 */ /* 0x000fe20000000f00 */
[C---:B------:R-:W-:Y:S01]  /*a790*/  FMUL.FTZ R8, R3.reuse, R172 ;  /* 0x000000ac03087220 */ /* 0x040fe20000410000 */
[----:B------:R-:W-:Y:S01]  /*a7a0*/  MOV R172, R24 ;  /* 0x0000001800ac7202 */ /* 0x000fe20000000f00 */
[C---:B------:R-:W-:Y:S01]  /*a7b0*/  FMUL.FTZ R9, R3.reuse, R173 ;  /* 0x000000ad03097220 */ /* 0x040fe20000410000 */
[----:B------:R-:W-:Y:S04]  /*a7c0*/  MOV R173, R42 ;  /* 0x0000002a00ad7202 */ /* 0x000fe80000000f00 */
[----:B------:R-:W2:Y:S01]  /*a7d0*/  MUFU.EX2 R198, R198 ;  /* 0x000000c600c67308 */ /* 0x000ea20000000800 */
[C---:B------:R-:W-:Y:S01]  /*a7e0*/  FMUL.FTZ R16, R3.reuse, R164 ;  /* 0x000000a403107220 */ /* 0x040fe20000410000 */
[----:B------:R-:W-:Y:S01]  /*a7f0*/  MOV R164, R37 ;  /* 0x0000002500a47202 */ /* 0x000fe20000000f00 */
[C---:B------:R-:W-:Y:S01]  /*a800*/  FMUL.FTZ R17, R3.reuse, R165 ;  /* 0x000000a503117220 */ /* 0x040fe20000410000 */
[----:B------:R-:W-:Y:S01]  /*a810*/  MOV R165, R35 ;  /* 0x0000002300a57202 */ /* 0x000fe20000000f00 */
[C---:B----4-:R-:W-:Y:S01]  /*a820*/  FMUL.FTZ R4, R3.reuse, R176 ;  /* 0x000000b003047220 */ /* 0x050fe20000410000 */
[----:B------:R-:W-:Y:S01]  /*a830*/  MOV R176, R26 ;  /* 0x0000001a00b07202 */ /* 0x000fe20000000f00 */
[C---:B-----5:R-:W-:Y:S01]  /*a840*/  FMUL.FTZ R6, R180.reuse, R178 ;  /* 0x000000b2b4067220 */ /* 0x060fe20000410000 */
        /* <DEDUP_REMOVED lines=13> */
[----:B------:R-:W-:Y:S01]  /*a920*/  FMUL.FTZ R26, R180, R158 ;  /* 0x0000009eb41a7220 */ /* 0x000fe20000410000 */
[----:B--2---:R-:W-:Y:S01]  /*a930*/  F2FP.PACK_AB R187, R198, R200 ;  /* 0x000000c8c6bb723e */ /* 0x004fe200000000ff */
[C---:B------:R-:W-:Y:S02]  /*a940*/  FMUL.FTZ R41, R3.reuse, R141 ;  /* 0x0000008d03297220 */ /* 0x040fe40000410000 */
[C---:B------:R-:W-:Y:S01]  /*a950*/  FMUL.FTZ R42, R180.reuse, R142 ;  /* 0x0000008eb42a7220 */ /* 0x040fe20000410000 */
[----:B------:R-:W-:Y:S01]  /*a960*/  MUFU.EX2 R193, R193 ;  /* 0x000000c100c17308 */ /* 0x000fe20000000800 */
[C---:B------:R-:W-:Y:S02]  /*a970*/  FMUL.FTZ R43, R180.reuse, R143 ;  /* 0x0000008fb42b7220 */ /* 0x040fe40000410000 */
        /* <DEDUP_REMOVED lines=10> */
[----:B------:R-:W-:Y:S01]  /*aa20*/  MOV R171, R38 ;  /* 0x0000002600ab7202 */ /* 0x000fe20000000f00 */
[----:B------:R-:W-:Y:S01]  /*aa30*/  LDSM.16.MT88.4 R44, [R247+0x3100] ;  /* 0x00310000f72c783b */ /* 0x000fe20000004200 */
        /* <DEDUP_REMOVED lines=8> */
[C---:B------:R-:W-:Y:S01]  /*aac0*/  FMUL.FTZ R19, R180.reuse, R167 ;  /* 0x000000a7b4137220 */ /* 0x040fe20000410000 */
[----:B------:R-:W-:Y:S01]  /*aad0*/  MOV R167, R39 ;  /* 0x0000002700a77202 */ /* 0x000fe20000000f00 */
[C---:B------:R-:W-:Y:S02]  /*aae0*/  FMUL.FTZ R51, R180.reuse, R135 ;  /* 0x00000087b4337220 */ /* 0x040fe40000410000 */
[C---:B------:R-:W-:Y:S01]  /*aaf0*/  FMUL.FTZ R20, R3.reuse, R160 ;  /* 0x000000a003147220 */ /* 0x040fe20000410000 */
[----:B------:R-:W-:Y:S01]  /*ab00*/  MOV R160, R36 ;  /* 0x0000002400a07202 */ /* 0x000fe20000000f00 */
[----:B------:R-:W-:Y:S01]  /*ab10*/  LDSM.16.MT88.4 R132, [R241+0x3100] ;  /* 0x00310000f184783b */ /* 0x000fe20000004200 */
[C---:B------:R-:W-:Y:S02]  /*ab20*/  HMMA.16816.F32 R16, R184.reuse, R22, R16 ;  /* 0x00000016b810723c */ /* 0x040fe40000001810 */
[----:B------:R-:W-:Y:S01]  /*ab30*/  MUFU.EX2 R196, R196 ;  /* 0x000000c400c47308 */ /* 0x000fe20000000800 */
[----:B------:R-:W-:Y:S01]  /*ab40*/  FMUL.FTZ R21, R3, R161 ;  /* 0x000000a103157220 */ /* 0x000fe20000410000 */
[----:B------:R-:W-:Y:S01]  /*ab50*/  MOV R161, R34 ;  /* 0x0000002200a17202 */ /* 0x000fe20000000f00 */
[C---:B------:R-:W-:Y:S02]  /*ab60*/  FMUL.FTZ R34, R180.reuse, R150 ;  /* 0x00000096b4227220 */ /* 0x040fe40000410000 */
[----:B------:R-:W2:Y:S01]  /*ab70*/  LDSM.16.MT88.4 R36, [R240+0x100] ;  /* 0x00010000f024783b */ /* 0x000ea20000004200 */
[C---:B------:R-:W-:Y:S01]  /*ab80*/  FMUL.FTZ R22, R180.reuse, R162 ;  /* 0x000000a2b4167220 */ /* 0x040fe20000410000 */
[----:B------:R-:W-:Y:S03]  /*ab90*/  MOV R162, R33 ;  /* 0x0000002100a27202 */ /* 0x000fe60000000f00 */
[----:B------:R-:W-:Y:S01]  /*aba0*/  FMUL.FTZ R23, R180, R163 ;  /* 0x000000a3b4177220 */ /* 0x000fe20000410000 */
[----:B------:R-:W-:Y:S01]  /*abb0*/  MOV R163, R32 ;  /* 0x0000002000a37202 */ /* 0x000fe20000000f00 */
[--C-:B------:R-:W-:Y:S01]  /*abc0*/  FFMA.FTZ R156, R167, c[0x0][0x2d0], -R209.reuse ;  /* 0x0000b400a79c7a23 */ /* 0x100fe200000108d1 */
[----:B------:R-:W-:Y:S01]  /*abd0*/  MUFU.EX2 R203, R203 ;  /* 0x000000cb00cb7308 */ /* 0x000fe20000000800 */
[--C-:B------:R-:W-:Y:S02]  /*abe0*/  FFMA.FTZ R157, R166, c[0x0][0x2d0], -R209.reuse ;  /* 0x0000b400a69d7a23 */ /* 0x100fe400000108d1 */
[--C-:B------:R-:W-:Y:S01]  /*abf0*/  FFMA.FTZ R159, R175, c[0x0][0x2d0], -R190.reuse ;  /* 0x0000b400af9f7a23 */ /* 0x100fe200000108be */
[C---:B------:R-:W-:Y:S03]  /*ac00*/  HMMA.16816.F32 R20, R184.reuse, R28, R20 ;  /* 0x0000001cb814723c */ /* 0x040fe60000001814 */
[--C-:B------:R-:W-:Y:S02]  /*ac10*/  FFMA.FTZ R150, R177, c[0x0][0x2d0], -R209.reuse ;  /* 0x0000b400b1967a23 */ /* 0x100fe400000108d1 */
[C---:B------:R-:W-:Y:S01]  /*ac20*/  FMUL.FTZ R33, R3.reuse, R149 ;  /* 0x0000009503217220 */ /* 0x040fe20000410000 */
[----:B------:R-:W-:Y:S01]  /*ac30*/  MUFU.EX2 R157, R157 ;  /* 0x0000009d009d7308 */ /* 0x000fe20000000800 */
[--C-:B------:R-:W-:Y:S01]  /*ac40*/  FFMA.FTZ R149, R176, c[0x0][0x2d0], -R209.reuse ;  /* 0x0000b400b0957a23 */ /* 0x100fe200000108d1 */
[C---:B------:R-:W-:Y:S04]  /*ac50*/  HMMA.16816.F32 R24, R184.reuse, R30, R24 ;  /* 0x0000001eb818723c */ /* 0x040fe80000001818 */
[C---:B------:R-:W-:Y:S02]  /*ac60*/  FMUL.FTZ R28, R3.reuse, R152 ;  /* 0x00000098031c7220 */ /* 0x040fe40000410000 */
[C---:B------:R-:W-:Y:S02]  /*ac70*/  FMUL.FTZ R29, R3.reuse, R153 ;  /* 0x00000099031d7220 */ /* 0x040fe40000410000 */
[C---:B------:R-:W-:Y:S01]  /*ac80*/  FMUL.FTZ R30, R180.reuse, R154 ;  /* 0x0000009ab41e7220 */ /* 0x040fe20000410000 */
[----:B------:R-:W-:Y:S03]  /*ac90*/  MUFU.EX2 R159, R159 ;  /* 0x0000009f009f7308 */ /* 0x000fe60000000800 */
[C---:B------:R-:W-:Y:S02]  /*aca0*/  FMUL.FTZ R31, R180.reuse, R155 ;  /* 0x0000009bb41f7220 */ /* 0x040fe40000410000 */
[C---:B------:R-:W-:Y:S02]  /*acb0*/  FMUL.FTZ R35, R180.reuse, R151 ;  /* 0x00000097b4237220 */ /* 0x040fe40000410000 */
[C---:B------:R-:W-:Y:S02]  /*acc0*/  FMUL.FTZ R52, R3.reuse, R52 ;  /* 0x0000003403347220 */ /* 0x040fe40000410000 */
[C---:B------:R-:W-:Y:S01]  /*acd0*/  FMUL.FTZ R53, R3.reuse, R53 ;  /* 0x0000003503357220 */ /* 0x040fe20000410000 */
[----:B------:R-:W-:Y:S01]  /*ace0*/  MUFU.EX2 R156, R156 ;  /* 0x0000009c009c7308 */ /* 0x000fe20000000800 */
[C---:B--2---:R-:W-:Y:S03]  /*acf0*/  HMMA.16816.F32 R28, R184.reuse, R36, R28 ;  /* 0x00000024b81c723c */ /* 0x044fe6000000181c */
[C---:B------:R-:W-:Y:S02]  /*ad00*/  FMUL.FTZ R32, R3.reuse, R148 ;  /* 0x0000009403207220 */ /* 0x040fe40000410000 */
[C---:B------:R-:W-:Y:S02]  /*ad10*/  FMUL.FTZ R54, R180.reuse, R54 ;  /* 0x00000036b4367220 */ /* 0x040fe40000410000 */
[C---:B------:R-:W-:Y:S02]  /*ad20*/  FMUL.FTZ R37, R3.reuse, R145 ;  /* 0x0000009103257220 */ /* 0x040fe40000410000 */
[C---:B------:R-:W-:Y:S01]  /*ad30*/  FMUL.FTZ R36, R3.reuse, R144 ;  /* 0x0000009003247220 */ /* 0x040fe20000410000 */
[C---:B------:R-:W-:Y:S01]  /*ad40*/  HMMA.16816.F32 R32, R184.reuse, R38, R32 ;  /* 0x00000026b820723c */ /* 0x040fe20000001820 */
[----:B------:R-:W-:Y:S02]  /*ad50*/  MUFU.EX2 R202, R202 ;  /* 0x000000ca00ca7308 */ /* 0x000fe40000000800 */
[C---:B------:R-:W-:Y:S02]  /*ad60*/  FMUL.FTZ R55, R180.reuse, R55 ;  /* 0x00000037b4377220 */ /* 0x040fe40000410000 */
[C---:B------:R-:W-:Y:S02]  /*ad70*/  FMUL.FTZ R56, R3.reuse, R56 ;  /* 0x0000003803387220 */ /* 0x040fe40000410000 */
[C---:B------:R-:W-:Y:S02]  /*ad80*/  FMUL.FTZ R38, R180.reuse, R146 ;  /* 0x00000092b4267220 */ /* 0x040fe40000410000 */
[C---:B------:R-:W-:Y:S02]  /*ad90*/  FMUL.FTZ R39, R180.reuse, R147 ;  /* 0x00000093b4277220 */ /* 0x040fe40000410000 */
[----:B------:R-:W-:Y:S01]  /*ada0*/  MUFU.EX2 R199, R199 ;  /* 0x000000c700c77308 */ /* 0x000fe20000000800 */
[C---:B------:R-:W-:Y:S02]  /*adb0*/  FMUL.FTZ R57, R3.reuse, R57 ;  /* 0x0000003903397220 */ /* 0x040fe40000410000 */
[C---:B------:R-:W-:Y:S02]  /*adc0*/  FMUL.FTZ R58, R180.reuse, R58 ;  /* 0x0000003ab43a7220 */ /* 0x040fe40000410000 */
[C---:B------:R-:W-:Y:S03]  /*add0*/  HMMA.16816.F32 R36, R184.reuse, R44, R36 ;  /* 0x0000002cb824723c */ /* 0x040fe60000001824 */
[C---:B------:R-:W-:Y:S02]  /*ade0*/  FMUL.FTZ R59, R180.reuse, R59 ;  /* 0x0000003bb43b7220 */ /* 0x040fe40000410000 */
[C---:B------:R-:W-:Y:S01]  /*adf0*/  FMUL.FTZ R60, R3.reuse, R60 ;  /* 0x0000003c033c7220 */ /* 0x040fe20000410000 */
[----:B------:R-:W-:Y:S01]  /*ae00*/  MUFU.EX2 R197, R197 ;  /* 0x000000c500c57308 */ /* 0x000fe20000000800 */
[C---:B------:R-:W-:Y:S01]  /*ae10*/  FMUL.FTZ R44, R3.reuse, R136 ;  /* 0x00000088032c7220 */ /* 0x040fe20000410000 */
[C---:B------:R-:W-:Y:S04]  /*ae20*/  HMMA.16816.F32 R40, R184.reuse, R46, R40 ;  /* 0x0000002eb828723c */ /* 0x040fe80000001828 */
[C---:B------:R-:W-:Y:S02]  /*ae30*/  FMUL.FTZ R45, R3.reuse, R137 ;  /* 0x00000089032d7220 */ /* 0x040fe40000410000 */
[C---:B------:R-:W-:Y:S02]  /*ae40*/  FMUL.FTZ R61, R3.reuse, R61 ;  /* 0x0000003d033d7220 */ /* 0x040fe40000410000 */
[C---:B------:R-:W-:Y:S01]  /*ae50*/  FMUL.FTZ R46, R180.reuse, R138 ;  /* 0x0000008ab42e7220 */ /* 0x040fe20000410000 */
[----:B------:R-:W-:Y:S03]  /*ae60*/  MUFU.EX2 R189, R189 ;  /* 0x000000bd00bd7308 */ /* 0x000fe60000000800 */
[C---:B------:R-:W-:Y:S02]  /*ae70*/  FMUL.FTZ R47, R180.reuse, R139 ;  /* 0x0000008bb42f7220 */ /* 0x040fe40000410000 */
[----:B------:R-:W-:Y:S01]  /*ae80*/  LDSM.16.MT88.4 R136, [R247+0x900] ;  /* 0x00090000f788783b */ /* 0x000fe20000004200 */
[C---:B------:R-:W-:Y:S02]  /*ae90*/  FMUL.FTZ R62, R180.reuse, R62 ;  /* 0x0000003eb43e7220 */ /* 0x040fe40000410000 */
[C---:B------:R-:W-:Y:S02]  /*aea0*/  FMUL.FTZ R63, R180.reuse, R63 ;  /* 0x0000003fb43f7220 */ /* 0x040fe40000410000 */
[C---:B------:R-:W-:Y:S01]  /*aeb0*/  HMMA.16816.F32 R44, R184.reuse, R140, R44 ;  /* 0x0000008cb82c723c */ /* 0x040fe2000000182c */
[----:B------:R-:W-:Y:S02]  /*aec0*/  MUFU.EX2 R188, R188 ;  /* 0x000000bc00bc7308 */ /* 0x000fe40000000800 */
[----:B------:R-:W2:Y:S01]  /*aed0*/  LDL.LU R140, [R1+0xc] ;  /* 0x00000c00018c7983 */ /* 0x000ea20000300800 */
[C---:B------:R-:W-:Y:S02]  /*aee0*/  FMUL.FTZ R64, R3.reuse, R64 ;  /* 0x0000004003407220 */ /* 0x040fe40000410000 */
[C---:B------:R-:W-:Y:S02]  /*aef0*/  FMUL.FTZ R65, R3.reuse, R65 ;  /* 0x0000004103417220 */ /* 0x040fe40000410000 */
[C---:B------:R-:W-:Y:S04]  /*af00*/  HMMA.16816.F32 R48, R184.reuse, R142, R48 ;  /* 0x0000008eb830723c */ /* 0x040fe80000001830 */
        /* <DEDUP_REMOVED lines=67> */
[--C-:B------:R-:W-:Y:S02]  /*b340*/  FFMA.FTZ R148, R163, c[0x0][0x2d0], -R209.reuse ;  /* 0x0000b400a3947a23 */ /* 0x100fe400000108d1 */
[--C-:B------:R-:W-:Y:S02]  /*b350*/  FFMA.FTZ R154, R162, c[0x0][0x2d0], -R209.reuse ;  /* 0x0000b400a29a7a23 */ /* 0x100fe400000108d1 */
[--C-:B------:R-:W-:Y:S02]  /*b360*/  FFMA.FTZ R153, R161, c[0x0][0x2d0], -R190.reuse ;  /* 0x0000b400a1997a23 */ /* 0x100fe400000108be */
[----:B------:R-:W-:Y:S01]  /*b370*/  MUFU.EX2 R148, R148 ;  /* 0x0000009400947308 */ /* 0x000fe20000000800 */
[--C-:B------:R-:W-:Y:S02]  /*b380*/  FFMA.FTZ R152, R160, c[0x0][0x2d0], -R190.reuse ;  /* 0x0000b400a0987a23 */ /* 0x100fe400000108be */
[----:B------:R-:W-:Y:S01]  /*b390*/  FFMA.FTZ R158, R165, c[0x0][0x2d0], -R190 ;  /* 0x0000b400a59e7a23 */ /* 0x000fe200000108be */
[C---:B---3--:R-:W-:Y:S03]  /*b3a0*/  HMMA.16816.F32 R76, R184.reuse, R132, R76 ;  /* 0x00000084b84c723c */ /* 0x048fe6000000184c */
[--C-:B------:R-:W-:Y:S03]  /*b3b0*/  FFMA.FTZ R160, R169, c[0x0][0x2d0], -R209.reuse ;  /* 0x0000b400a9a07a23 */ /* 0x100fe600000108d1 */
[----:B------:R-:W-:Y:S01]  /*b3c0*/  MUFU.EX2 R154, R154 ;  /* 0x0000009a009a7308 */ /* 0x000fe20000000800 */
[--C-:B------:R-:W-:Y:S01]  /*b3d0*/  FFMA.FTZ R155, R178, c[0x0][0x2d0], -R209.reuse ;  /* 0x0000b400b29b7a23 */ /* 0x100fe200000108d1 */
[C---:B------:R-:W-:Y:S01]  /*b3e0*/  HMMA.16816.F32 R80, R184.reuse, R134, R80 ;  /* 0x00000086b850723c */ /* 0x040fe20000001850 */
[----:B------:R-:W3:Y:S03]  /*b3f0*/  LDSM.16.MT88.4 R132, [R241+0x6100] ;  /* 0x00610000f184783b */ /* 0x000ee60000004200 */
[--C-:B------:R-:W-:Y:S02]  /*b400*/  FFMA.FTZ R161, R204, c[0x0][0x2d0], -R209.reuse ;  /* 0x0000b400cca17a23 */ /* 0x100fe400000108d1 */
[--C-:B------:R-:W-:Y:S02]  /*b410*/  FFMA.FTZ R162, R207, c[0x0][0x2d0], -R209.reuse ;  /* 0x0000b400cfa27a23 */ /* 0x100fe400000108d1 */
[----:B------:R-:W4:Y:S01]  /*b420*/  MUFU.EX2 R153, R153 ;  /* 0x0000009900997308 */ /* 0x000f220000000800 */
[----:B------:R-:W-:Y:S03]  /*b430*/  FFMA.FTZ R163, R208, c[0x0][0x2d0], -R209 ;  /* 0x0000b400d0a37a23 */ /* 0x000fe600000108d1 */
[C---:B------:R-:W-:Y:S02]  /*b440*/  FMUL.FTZ R124, R3.reuse, R124 ;  /* 0x0000007c037c7220 */ /* 0x040fe40000410000 */
[C---:B------:R-:W-:Y:S02]  /*b450*/  FMUL.FTZ R125, R3.reuse, R125 ;  /* 0x0000007d037d7220 */ /* 0x040fe40000410000 */
[C---:B------:R-:W-:Y:S02]  /*b460*/  FMUL.FTZ R128, R3.reuse, R128 ;  /* 0x0000008003807220 */ /* 0x040fe40000410000 */
[----:B------:R-:W-:Y:S01]  /*b470*/  MUFU.EX2 R152, R152 ;  /* 0x0000009800987308 */ /* 0x000fe20000000800 */
[----:B------:R-:W-:Y:S02]  /*b480*/  FMUL.FTZ R129, R3, R129 ;  /* 0x0000008103817220 */ /* 0x000fe40000410000 */
[C---:B------:R-:W-:Y:S02]  /*b490*/  FMUL.FTZ R126, R180.reuse, R126 ;  /* 0x0000007eb47e7220 */ /* 0x040fe40000410000 */
[C---:B------:R-:W-:Y:S02]  /*b4a0*/  FMUL.FTZ R127, R180.reuse, R127 ;  /* 0x0000007fb47f7220 */ /* 0x040fe40000410000 */
[C---:B------:R-:W-:Y:S02]  /*b4b0*/  FMUL.FTZ R130, R180.reuse, R130 ;  /* 0x00000082b4827220 */ /* 0x040fe40000410000 */
[C---:B------:R-:W-:Y:S01]  /*b4c0*/  FMUL.FTZ R131, R180.reuse, R131 ;  /* 0x00000083b4837220 */ /* 0x040fe20000410000 */
[----:B------:R-:W-:Y:S01]  /*b4d0*/  MUFU.EX2 R158, R158 ;  /* 0x0000009e009e7308 */ /* 0x000fe20000000800 */
[----:B------:R-:W-:Y:S04]  /*b4e0*/  FFMA.FTZ R180, R180, R183, R170 ;  /* 0x000000b7b4b47223 */ /* 0x000fe800000100aa */
[----:B------:R-:W-:Y:S05]  /*b4f0*/  FADD.FTZ R180, R205, R180 ;  /* 0x000000b4cdb47221 */ /* 0x000fea0000010000 */
[----:B------:R-:W-:Y:S01]  /*b500*/  MUFU.EX2 R204, R150 ;  /* 0x0000009600cc7308 */ /* 0x000fe20000000800 */
[C---:B---3--:R-:W-:Y:S09]  /*b510*/  HMMA.16816.F32 R84, R184.reuse, R132, R84 ;  /* 0x00000084b854723c */ /* 0x048ff20000001854 */
[----:B------:R-:W-:Y:S01]  /*b520*/  MUFU.EX2 R205, R149 ;  /* 0x0000009500cd7308 */ /* 0x000fe20000000800 */
[C---:B------:R-:W-:Y:S01]  /*b530*/  HMMA.16816.F32 R88, R184.reuse, R134, R88 ;  /* 0x00000086b858723c */ /* 0x040fe20000001858 */
[----:B------:R-:W3:Y:S08]  /*b540*/  LDSM.16.MT88.4 R132, [R240+0x6100] ;  /* 0x00610000f084783b */ /* 0x000ef00000004200 */
[----:B------:R-:W-:Y:S10]  /*b550*/  MUFU.EX2 R160, R160 ;  /* 0x000000a000a07308 */ /* 0x000ff40000000800 */
[----:B------:R-:W-:Y:S10]  /*b560*/  MUFU.EX2 R208, R211 ;  /* 0x000000d300d07308 */ /* 0x000ff40000000800 */
[----:B------:R-:W-:Y:S10]  /*b570*/  MUFU.EX2 R211, R162 ;  /* 0x000000a200d37308 */ /* 0x000ff40000000800 */
[----:B------:R5:W-:Y:S01]  /*b580*/  MUFU.EX2 R207, R155 ;  /* 0x0000009b00cf7308 */ /* 0x000be20000000800 */
[C---:B---3--:R-:W-:Y:S08]  /*b590*/  HMMA.16816.F32 R92, R184.reuse, R132, R92 ;  /* 0x00000084b85c723c */ /* 0x048ff0000000185c */
[C---:B------:R-:W-:Y:S01]  /*b5a0*/  HMMA.16816.F32 R96, R184.reuse, R134, R96 ;  /* 0x00000086b860723c */ /* 0x040fe20000001860 */
[----:B------:R-:W3:Y:S03]  /*b5b0*/  LDSM.16.MT88.4 R132, [R247+0x9100] ;  /* 0x00910000f784783b */ /* 0x000ee60000004200 */
[----:B-----5:R-:W-:Y:S02]  /*b5c0*/  FADD.FTZ R155, R200, R180 ;  /* 0x000000b4c89b7221 */ /* 0x020fe40000010000 */
[----:B------:R5:W-:Y:S02]  /*b5d0*/  MUFU.EX2 R200, R213 ;  /* 0x000000d500c87308 */ /* 0x000be40000000800 */
[----:B------:R-:W-:Y:S04]  /*b5e0*/  FADD.FTZ R155, R198, R155 ;  /* 0x0000009bc69b7221 */ /* 0x000fe80000010000 */
[----:B----4-:R-:W-:Y:S04]  /*b5f0*/  FADD.FTZ R155, R153, R155 ;  /* 0x0000009b999b7221 */ /* 0x010fe80000010000 */
[----:B------:R-:W-:Y:S01]  /*b600*/  MUFU.EX2 R198, R214 ;  /* 0x000000d600c67308 */ /* 0x000fe20000000800 */
[----:B--2---:R-:W-:Y:S02]  /*b610*/  FFMA.FTZ R144, R3, R140, R164 ;  /* 0x0000008c03907223 */ /* 0x004fe400000100a4 */
[----:B------:R-:W-:Y:S01]  /*b620*/  LDSM.16.MT88.4 R140, [R242+0x900] ;  /* 0x00090000f28c783b */ /* 0x000fe20000004200 */
[----:B------:R-:W-:Y:S02]  /*b630*/  FFMA.FTZ R164, R210, c[0x0][0x2d0], -R209 ;  /* 0x0000b400d2a47a23 */ /* 0x000fe400000108d1 */
[----:B------:R-:W-:Y:S01]  /*b640*/  FADD.FTZ R151, R179, R144 ;  /* 0x00000090b3977221 */ /* 0x000fe20000010000 */
[C---:B---3--:R-:W-:Y:S03]  /*b650*/  HMMA.16816.F32 R100, R184.reuse, R132, R100 ;  /* 0x00000084b864723c */ /* 0x048fe60000001864 */
[----:B------:R-:W-:Y:S01]  /*b660*/  MUFU.EX2 R210, R164 ;  /* 0x000000a400d27308 */ /* 0x000fe20000000800 */
[----:B------:R-:W-:Y:S01]  /*b670*/  LDSM.16.MT88.4 R144, [R241+0x1100] ;  /* 0x00110000f190783b */ /* 0x000fe20000004200 */
[--C-:B------:R-:W-:Y:S02]  /*b680*/  FFMA.FTZ R3, R171, c[0x0][0x2d0], -R190.reuse ;  /* 0x0000b400ab037a23 */ /* 0x100fe400000108be */
[----:B------:R-:W-:Y:S01]  /*b690*/  FADD.FTZ R151, R206, R151 ;  /* 0x00000097ce977221 */ /* 0x000fe20000010000 */
[C---:B------:R-:W-:Y:S04]  /*b6a0*/  HMMA.16816.F32 R104, R184.reuse, R134, R104 ;  /* 0x00000086b868723c */ /* 0x040fe80000001868 */
[----:B------:R-:W2:Y:S01]  /*b6b0*/  LDSM.16.MT88.4 R132, [R242+0x9100] ;  /* 0x00910000f284783b */ /* 0x000ea20000004200 */
[----:B------:R-:W-:Y:S01]  /*b6c0*/  FADD.FTZ R151, R201, R151 ;  /* 0x00000097c9977221 */ /* 0x000fe20000010000 */
[----:B------:R-:W-:Y:S01]  /*b6d0*/  MUFU.EX2 R3, R3 ;  /* 0x0000000300037308 */ /* 0x000fe20000000800 */
[--C-:B-----5:R-:W-:Y:S02]  /*b6e0*/  FFMA.FTZ R213, R182, c[0x0][0x2d0], -R190.reuse ;  /* 0x0000b400b6d57a23 */ /* 0x120fe400000108be */
[----:B------:R-:W-:Y:S04]  /*b6f0*/  FADD.FTZ R165, R148, R151 ;  /* 0x0000009794a57221 */ /* 0x000fe80000010000 */
[----:B------:R-:W-:Y:S03]  /*b700*/  FADD.FTZ R165, R154, R165 ;  /* 0x000000a59aa57221 */ /* 0x000fe60000010000 */
[----:B------:R-:W-:Y:S10]  /*b710*/  MUFU.EX2 R201, R212 ;  /* 0x000000d400c97308 */ /* 0x000ff40000000800 */
[----:B------:R-:W3:Y:S10]  /*b720*/  MUFU.EX2 R212, R161 ;  /* 0x000000a100d47308 */ /* 0x000ef40000000800 */
[----:B------:R-:W-:Y:S01]  /*b730*/  MUFU.EX2 R206, R215 ;  /* 0x000000d700ce7308 */ /* 0x000fe20000000800 */
[C---:B--2---:R-:W-:Y:S09]  /*b740*/  HMMA.16816.F32 R108, R184.reuse, R132, R108 ;  /* 0x00000084b86c723c */ /* 0x044ff2000000186c */
[----:B------:R-:W-:Y:S03]  /*b750*/  MUFU.EX2 R213, R213 ;  /* 0x000000d500d57308 */ /* 0x000fe60000000800 */
[----:B---3--:R-:W-:Y:S01]  /*b760*/  F2FP.PACK_AB R182, R212, R211 ;  /* 0x000000d3d4b6723e */ /* 0x008fe200000000ff */
        /* <DEDUP_REMOVED lines=8> */
[----:B------:R-:W-:Y:S03]  /*b7f0*/  LDSM.16.MT88.4 R148, [R241+0x1900] ;  /* 0x00190000f194783b */ /* 0x000fe60000004200 */
[----:B------:R-:W-:Y:S03]  /*b800*/  F2FP.PACK_AB R133, R152, R153 ;  /* 0x000000999885723e */ /* 0x000fe600000000ff */
[----:B------:R-:W-:Y:S01]  /*b810*/  F2FP.PACK_AB R134, R157, R156 ;  /* 0x0000009c9d86723e */ /* 0x000fe200000000ff */
[----:B------:R-:W-:Y:S01]  /*b820*/  FFMA.FTZ R184, R174, c[0x0][0x2d0], -R190 ;  /* 0x0000b400aeb87a23 */ /* 0x000fe200000108be */
[----:B------:R-:W-:Y:S03]  /*b830*/  F2FP.PACK_AB R135, R3, R158 ;  /* 0x0000009e0387723e */ /* 0x000fe600000000ff */
[--C-:B------:R-:W-:Y:S02]  /*b840*/  FFMA.FTZ R185, R173, c[0x0][0x2d0], -R209.reuse ;  /* 0x0000b400adb97a23 */ /* 0x100fe400000108d1 */
[----:B------:R-:W-:Y:S01]  /*b850*/  FFMA.FTZ R187, R172, c[0x0][0x2d0], -R209 ;  /* 0x0000b400acbb7a23 */ /* 0x000fe200000108d1 */
[----:B------:R-:W-:Y:S01]  /*b860*/  MUFU.EX2 R184, R184 ;  /* 0x000000b800b87308 */ /* 0x000fe20000000800 */
[C---:B------:R-:W-:Y:S01]  /*b870*/  HMMA.16816.F32 R4, R132.reuse, R136, R4 ;  /* 0x000000888404723c */ /* 0x040fe20000001804 */
[----:B------:R-:W-:Y:S04]  /*b880*/  LDSM.16.MT88.4 R172, [R247+0x2900] ;  /* 0x00290000f7ac783b */ /* 0x000fe80000004200 */
[----:B------:R-:W-:Y:S02]  /*b890*/  FADD.FTZ R156, R156, R165 ;  /* 0x000000a59c9c7221 */ /* 0x000fe40000010000 */
[----:B------:R-:W-:Y:S01]  /*b8a0*/  FFMA.FTZ R186, R168, c[0x0][0x2d0], -R209 ;  /* 0x0000b400a8ba7a23 */ /* 0x000fe200000108d1 */
[C---:B------:R-:W-:Y:S01]  /*b8b0*/  HMMA.16816.F32 R8, R132.reuse, R138, R8 ;  /* 0x0000008a8408723c */ /* 0x040fe20000001808 */
[----:B------:R-:W2:Y:S01]  /*b8c0*/  LDSM.16.MT88.4 R136, [R241+0x900] ;  /* 0x00090000f188783b */ /* 0x000ea20000004200 */
[----:B------:R-:W3:Y:S02]  /*b8d0*/  MUFU.EX2 R209, R163 ;  /* 0x000000a300d17308 */ /* 0x000ee40000000800 */
[----:B------:R-:W-:Y:S02]  /*b8e0*/  FADD.FTZ R168, R152, R155 ;  /* 0x0000009b98a87221 */ /* 0x000fe40000010000 */
[----:B------:R-:W-:Y:S02]  /*b8f0*/  FADD.FTZ R156, R157, R156 ;  /* 0x0000009c9d9c7221 */ /* 0x000fe40000010000 */
[C---:B------:R-:W-:Y:S01]  /*b900*/  HMMA.16816.F32 R12, R132.reuse, R140, R12 ;  /* 0x0000008c840c723c */ /* 0x040fe2000000180c */
[----:B------:R-:W-:Y:S03]  /*b910*/  LDSM.16.MT88.4 R152, [R240+0x2100] ;  /* 0x00210000f098783b */ /* 0x000fe60000004200 */
[----:B------:R-:W-:Y:S01]  /*b920*/  FADD.FTZ R168, R158, R168 ;  /* 0x000000a89ea87221 */ /* 0x000fe20000010000 */
[----:B------:R-:W4:Y:S01]  /*b930*/  MUFU.EX2 R186, R186 ;  /* 0x000000ba00ba7308 */ /* 0x000f220000000800 */
[----:B------:R-:W-:Y:S01]  /*b940*/  FFMA.FTZ R190, R181, c[0x0][0x2d0], -R190 ;  /* 0x0000b400b5be7a23 */ /* 0x000fe200000108be */
[----:B------:R-:W-:Y:S01]  /*b950*/  F2FP.PACK_AB R181, R188, R189 ;  /* 0x000000bdbcb5723e */ /* 0x000fe200000000ff */
[C---:B------:R-:W-:Y:S01]  /*b960*/  HMMA.16816.F32 R16, R132.reuse, R142, R16 ;  /* 0x0000008e8410723c */ /* 0x040fe20000001810 */
[----:B------:R-:W5:Y:S03]  /*b970*/  LDSM.16.MT88.4 R140, [R240+0x900] ;  /* 0x00090000f08c783b */ /* 0x000f660000004200 */
[----:B------:R-:W-:Y:S02]  /*b980*/  FADD.FTZ R168, R3, R168 ;  /* 0x000000a803a87221 */ /* 0x000fe40000010000 */
[----:B------:R-:W-:Y:S01]  /*b990*/  FADD.FTZ R3, R160, R156 ;  /* 0x0000009ca0037221 */ /* 0x000fe20000010000 */
[----:B------:R-:W-:Y:S01]  /*b9a0*/  MUFU.EX2 R185, R185 ;  /* 0x000000b900b97308 */ /* 0x000fe20000000800 */
[----:B------:R-:W-:Y:S01]  /*b9b0*/  FADD.FTZ R214, R159, R168 ;  /* 0x000000a89fd67221 */ /* 0x000fe20000010000 */
[----:B------:R-:W-:Y:S03]  /*b9c0*/  LDSM.16.MT88.4 R164, [R242+0x2900] ;  /* 0x00290000f2a4783b */ /* 0x000fe60000004200 */
[----:B---3--:R-:W-:Y:S01]  /*b9d0*/  F2FP.PACK_AB R180, R209, R210 ;  /* 0x000000d2d1b4723e */ /* 0x008fe200000000ff */
[----:B------:R-:W-:Y:S04]  /*b9e0*/  FADD.FTZ R214, R184, R214 ;  /* 0x000000d6b8d67221 */ /* 0x000fe80000010000 */
[----:B------:R-:W-:Y:S01]  /*b9f0*/  MUFU.EX2 R187, R187 ;  /* 0x000000bb00bb7308 */ /* 0x000fe20000000800 */
[----:B------:R-:W-:Y:S02]  /*ba00*/  FADD.FTZ R214, R195, R214 ;  /* 0x000000d6c3d67221 */ /* 0x000fe40000010000 */
[----:B----4-:R-:W-:Y:S01]  /*ba10*/  FADD.FTZ R3, R186, R3 ;  /* 0x00000003ba037221 */ /* 0x010fe20000010000 */
[C---:B--2---:R-:W-:Y:S06]  /*ba20*/  HMMA.16816.F32 R20, R132.reuse, R136, R20 ;  /* 0x000000888414723c */ /* 0x044fec0000001814 */
[----:B------:R-:W2:Y:S02]  /*ba30*/  MUFU.EX2 R190, R190 ;  /* 0x000000be00be7308 */ /* 0x000ea40000000800 */
[C---:B------:R-:W-:Y:S01]  /*ba40*/  HMMA.16816.F32 R24, R132.reuse, R138, R24 ;  /* 0x0000008a8418723c */ /* 0x040fe20000001818 */
[----:B------:R-:W3:Y:S07]  /*ba50*/  LDSM.16.MT88.4 R136, [R247+0x3900] ;  /* 0x00390000f788783b */ /* 0x000eee0000004200 */
[C---:B-----5:R-:W-:Y:S08]  /*ba60*/  HMMA.16816.F32 R28, R132.reuse, R140, R28 ;  /* 0x0000008c841c723c */ /* 0x060ff0000000181c */
[C---:B------:R-:W-:Y:S01]  /*ba70*/  HMMA.16816.F32 R32, R132.reuse, R142, R32 ;  /* 0x0000008e8420723c */ /* 0x040fe20000001820 */
[----:B------:R-:W4:Y:S03]  /*ba80*/  LDSM.16.MT88.4 R140, [R242+0x3900] ;  /* 0x00390000f28c783b */ /* 0x000f260000004200 */
[----:B--2---:R-:W-:Y:S04]  /*ba90*/  F2FP.PACK_AB R183, R190, R213 ;  /* 0x000000d5beb7723e */ /* 0x004fe800000000ff */
[C---:B---3--:R-:W-:Y:S08]  /*baa0*/  HMMA.16816.F32 R36, R132.reuse, R136, R36 ;  /* 0x000000888424723c */ /* 0x048ff00000001824 */
[C---:B------:R-:W-:Y:S01]  /*bab0*/  HMMA.16816.F32 R40, R132.reuse, R138, R40 ;  /* 0x0000008a8428723c */ /* 0x040fe20000001828 */
[----:B------:R-:W2:Y:S07]  /*bac0*/  LDSM.16.MT88.4 R136, [R241+0x3900] ;  /* 0x00390000f188783b */ /* 0x000eae0000004200 */
[C---:B----4-:R-:W-:Y:S08]  /*bad0*/  HMMA.16816.F32 R44, R132.reuse, R140, R44 ;  /* 0x0000008c842c723c */ /* 0x050ff0000000182c */
[C---:B------:R-:W-:Y:S01]  /*bae0*/  HMMA.16816.F32 R48, R132.reuse, R142, R48 ;  /* 0x0000008e8430723c */ /* 0x040fe20000001830 */
[----:B------:R-:W3:Y:S07]  /*baf0*/  LDSM.16.MT88.4 R140, [R240+0x3900] ;  /* 0x00390000f08c783b */ /* 0x000eee0000004200 */
[C---:B--2---:R-:W-:Y:S08]  /*bb00*/  HMMA.16816.F32 R52, R132.reuse, R136, R52 ;  /* 0x000000888434723c */ /* 0x044ff00000001834 */
[C---:B------:R-:W-:Y:S01]  /*bb10*/  HMMA.16816.F32 R56, R132.reuse, R138, R56 ;  /* 0x0000008a8438723c */ /* 0x040fe20000001838 */
[----:B------:R-:W2:Y:S07]  /*bb20*/  LDSM.16.MT88.4 R136, [R247+0x6900] ;  /* 0x00690000f788783b */ /* 0x000eae0000004200 */
[C---:B---3--:R-:W-:Y:S08]  /*bb30*/  HMMA.16816.F32 R60, R132.reuse, R140, R60 ;  /* 0x0000008c843c723c */ /* 0x048ff0000000183c */
        /* <DEDUP_REMOVED lines=24> */
[----:B------:R-:W-:Y:S01]  /*bcc0*/  HMMA.16816.F32 R128, R132, R142, R128 ;  /* 0x0000008e8480723c */ /* 0x000fe20000001880 */
[----:B------:R-:W3:Y:S06]  /*bcd0*/  LDSM.16.MT88.4 R140, [R242+0x1100] ;  /* 0x00110000f28c783b */ /* 0x000eec0000004200 */
[----:B------:R-:W-:Y:S02]  /*bce0*/  F2FP.PACK_AB R133, R184, R159 ;  /* 0x0000009fb885723e */ /* 0x000fe400000000ff */
[----:B------:R-:W-:Y:S01]  /*bcf0*/  F2FP.PACK_AB R132, R186, R160 ;  /* 0x000000a0ba84723e */ /* 0x000fe200000000ff */
[----:B------:R-:W-:Y:S02]  /*bd00*/  LDSM.16.MT88.4 R156, [R241+0x2900] ;  /* 0x00290000f19c783b */ /* 0x000fe40000004200 */
[----:B------:R-:W-:Y:S01]  /*bd10*/  F2FP.PACK_AB R134, R187, R185 ;  /* 0x000000b9bb86723e */ /* 0x000fe200000000ff */
[----:B------:R-:W-:Y:S01]  /*bd20*/  FADD.FTZ R185, R185, R3 ;  /* 0x00000003b9b97221 */ /* 0x000fe20000010000 */
[C---:B------:R-:W-:Y:S01]  /*bd30*/  F2FP.PACK_AB R135, R196.reuse, R195 ;  /* 0x000000c3c487723e */ /* 0x040fe200000000ff */
[----:B------:R-:W-:Y:S02]  /*bd40*/  FADD.FTZ R196, R196, R214 ;  /* 0x000000d6c4c47221 */ /* 0x000fe40000010000 */
[----:B------:R-:W-:Y:S02]  /*bd50*/  FADD.FTZ R185, R187, R185 ;  /* 0x000000b9bbb97221 */ /* 0x000fe40000010000 */
[----:B------:R-:W-:Y:S02]  /*bd60*/  FADD.FTZ R196, R203, R196 ;  /* 0x000000c4cbc47221 */ /* 0x000fe40000010000 */
        /* <DEDUP_REMOVED lines=48> */
[----:B------:R-:W-:Y:S01]  /*c070*/  F2FP.PACK_AB R132, R204, R207 ;  /* 0x000000cfcc84723e */ /* 0x000fe200000000ff */
[----:B------:R-:W-:Y:S01]  /*c080*/  FADD.FTZ R207, R207, R185 ;  /* 0x000000b9cfcf7221 */ /* 0x000fe20000010000 */
[----:B------:R-:W-:Y:S03]  /*c090*/  F2FP.PACK_AB R133, R202, R203 ;  /* 0x000000cbca85723e */ /* 0x000fe600000000ff */
[----:B------:R-:W-:Y:S01]  /*c0a0*/  F2FP.PACK_AB R134, R206, R205 ;  /* 0x000000cdce86723e */ /* 0x000fe200000000ff */
[----:B------:R-:W-:Y:S01]  /*c0b0*/  FADD.FTZ R207, R204, R207 ;  /* 0x000000cfcccf7221 */ /* 0x000fe20000010000 */
[----:B------:R-:W-:Y:S01]  /*c0c0*/  F2FP.PACK_AB R135, R197, R199 ;  /* 0x000000c7c587723e */ /* 0x000fe200000000ff */
[----:B------:R-:W-:Y:S02]  /*c0d0*/  FADD.FTZ R202, R202, R196 ;  /* 0x000000c4caca7221 */ /* 0x000fe40000010000 */
[----:B------:R-:W-:Y:S02]  /*c0e0*/  FADD.FTZ R205, R205, R207 ;  /* 0x000000cfcdcd7221 */ /* 0x000fe40000010000 */
[----:B------:R-:W-:Y:S02]  /*c0f0*/  FADD.FTZ R202, R199, R202 ;  /* 0x000000cac7ca7221 */ /* 0x000fe40000010000 */
[C---:B---3--:R-:W-:Y:S03]  /*c100*/  HMMA.16816.F32 R4, R132.reuse, R140, R4 ;  /* 0x0000008c8404723c */ /* 0x048fe60000001804 */
[----:B------:R-:W-:Y:S02]  /*c110*/  FADD.FTZ R205, R206, R205 ;  /* 0x000000cdcecd7221 */ /* 0x000fe40000010000 */
[----:B------:R-:W-:Y:S03]  /*c120*/  FADD.FTZ R197, R197, R202 ;  /* 0x000000cac5c57221 */ /* 0x000fe60000010000 */
[C---:B------:R-:W-:Y:S01]  /*c130*/  HMMA.16816.F32 R8, R132.reuse, R142, R8 ;  /* 0x0000008e8408723c */ /* 0x040fe20000001808 */
[----:B------:R-:W3:Y:S03]  /*c140*/  LDSM.16.MT88.4 R140, [R247+0x4900] ;  /* 0x00490000f78c783b */ /* 0x000ee60000004200 */
[----:B------:R-:W-:Y:S04]  /*c150*/  FADD.FTZ R197, R194, R197 ;  /* 0x000000c5c2c57221 */ /* 0x000fe80000010000 */
[C---:B----4-:R-:W-:Y:S08]  /*c160*/  HMMA.16816.F32 R12, R132.reuse, R144, R12 ;  /* 0x00000090840c723c */ /* 0x050ff0000000180c */
[C---:B------:R-:W-:Y:S01]  /*c170*/  HMMA.16816.F32 R16, R132.reuse, R146, R16 ;  /* 0x000000928410723c */ /* 0x040fe20000001810 */
[----:B------:R-:W4:Y:S07]  /*c180*/  LDSM.16.MT88.4 R144, [R242+0x4900] ;  /* 0x00490000f290783b */ /* 0x000f2e0000004200 */
[C---:B------:R-:W-:Y:S08]  /*c190*/  HMMA.16816.F32 R20, R132.reuse, R148, R20 ;  /* 0x000000948414723c */ /* 0x040ff00000001814 */
[C---:B------:R-:W-:Y:S01]  /*c1a0*/  HMMA.16816.F32 R24, R132.reuse, R150, R24 ;  /* 0x000000968418723c */ /* 0x040fe20000001818 */
[----:B------:R-:W5:Y:S07]  /*c1b0*/  LDSM.16.MT88.4 R148, [R241+0x4900] ;  /* 0x00490000f194783b */ /* 0x000f6e0000004200 */
        /* <DEDUP_REMOVED lines=9> */
[C---:B-----5:R-:W-:Y:S08]  /*c250*/  HMMA.16816.F32 R52, R132.reuse, R148, R52 ;  /* 0x000000948434723c */ /* 0x060ff00000001834 */
[C---:B------:R-:W-:Y:S01]  /*c260*/  HMMA.16816.F32 R56, R132.reuse, R150, R56 ;  /* 0x000000968438723c */ /* 0x040fe20000001838 */
[----:B------:R-:W-:Y:S07]  /*c270*/  LDSM.16.MT88.4 R148, [R240+0x7900] ;  /* 0x00790000f094783b */ /* 0x000fee0000004200 */
        /* <DEDUP_REMOVED lines=15> */
[C---:B---3--:R-:W-:Y:S08]  /*c370*/  HMMA.16816.F32 R100, R132.reuse, R140, R100 ;  /* 0x0000008c8464723c */ /* 0x048ff00000001864 */
[C---:B------:R-:W-:Y:S01]  /*c380*/  HMMA.16816.F32 R104, R132.reuse, R142, R104 ;  /* 0x0000008e8468723c */ /* 0x040fe20000001868 */
[----:B------:R-:W-:Y:S07]  /*c390*/  LDSM.16.MT88.4 R140, [R242+0x2100] ;  /* 0x00210000f28c783b */ /* 0x000fee0000004200 */
[C---:B--2---:R-:W-:Y:S08]  /*c3a0*/  HMMA.16816.F32 R108, R132.reuse, R136, R108 ;  /* 0x00000088846c723c */ /* 0x044ff0000000186c */
[C---:B------:R-:W-:Y:S01]  /*c3b0*/  HMMA.16816.F32 R112, R132.reuse, R138, R112 ;  /* 0x0000008a8470723c */ /* 0x040fe20000001870 */
[----:B------:R-:W2:Y:S07]  /*c3c0*/  LDSM.16.MT88.4 R136, [R247+0x2100] ;  /* 0x00210000f788783b */ /* 0x000eae0000004200 */
[C---:B------:R-:W-:Y:S08]  /*c3d0*/  HMMA.16816.F32 R116, R132.reuse, R144, R116 ;  /* 0x000000908474723c */ /* 0x040ff00000001874 */
[C---:B------:R-:W-:Y:S01]  /*c3e0*/  HMMA.16816.F32 R120, R132.reuse, R146, R120 ;  /* 0x000000928478723c */ /* 0x040fe20000001878 */
[----:B------:R-:W3:Y:S07]  /*c3f0*/  LDSM.16.MT88.4 R144, [R241+0x2100] ;  /* 0x00210000f190783b */ /* 0x000eee0000004200 */
[C---:B----4-:R-:W-:Y:S08]  /*c400*/  HMMA.16816.F32 R124, R132.reuse, R148, R124 ;  /* 0x00000094847c723c */ /* 0x050ff0000000187c */
[----:B------:R-:W-:Y:S01]  /*c410*/  HMMA.16816.F32 R128, R132, R150, R128 ;  /* 0x000000968480723c */ /* 0x000fe20000001880 */
[----:B------:R-:W-:Y:S06]  /*c420*/  LDSM.16.MT88.4 R148, [R242+0x5100] ;  /* 0x00510000f294783b */ /* 0x000fec0000004200 */
        /* <DEDUP_REMOVED lines=9> */
[C---:B--2---:R-:W-:Y:S03]  /*c4c0*/  HMMA.16816.F32 R4, R132.reuse, R136, R4 ;  /* 0x000000888404723c */ /* 0x044fe60000001804 */
[----:B------:R-:W-:Y:S02]  /*c4d0*/  FADD.FTZ R201, R208, R201 ;  /* 0x000000c9d0c97221 */ /* 0x000fe40000010000 */
[----:B------:R-:W-:Y:S02]  /*c4e0*/  FADD.FTZ R191, R191, R193 ;  /* 0x000000c1bfbf7221 */ /* 0x000fe40000010000 */
[----:B------:R-:W-:Y:S01]  /*c4f0*/  FADD.FTZ R210, R210, R201 ;  /* 0x000000c9d2d27221 */ /* 0x000fe20000010000 */
[C---:B------:R-:W-:Y:S01]  /*c500*/  HMMA.16816.F32 R8, R132.reuse, R138, R8 ;  /* 0x0000008a8408723c */ /* 0x040fe20000001808 */
[----:B------:R-:W2:Y:S03]  /*c510*/  LDSM.16.MT88.4 R136, [R247+0x5100] ;  /* 0x00510000f788783b */ /* 0x000ea60000004200 */
        /* <DEDUP_REMOVED lines=9> */
[C---:B---3--:R-:W-:Y:S01]  /*c5b0*/  HMMA.16816.F32 R20, R132.reuse, R144, R20 ;  /* 0x000000908414723c */ /* 0x048fe20000001814 */
[----:B------:R3:W-:Y:S07]  /*c5c0*/  STL [R1+0xc], R3 ;  /* 0x00000c0301007387 */ /* 0x0007ee0000100800 */
[C---:B------:R-:W-:Y:S01]  /*c5d0*/  HMMA.16816.F32 R24, R132.reuse, R146, R24 ;  /* 0x000000928418723c */ /* 0x040fe20000001818 */
[----:B------:R-:W5:Y:S07]  /*c5e0*/  LDSM.16.MT88.4 R144, [R240+0x5100] ;  /* 0x00510000f090783b */ /* 0x000f6e0000004200 */
[C---:B------:R-:W-:Y:S08]  /*c5f0*/  HMMA.16816.F32 R28, R132.reuse, R152, R28 ;  /* 0x00000098841c723c */ /* 0x040ff0000000181c */
[C---:B------:R-:W-:Y:S01]  /*c600*/  HMMA.16816.F32 R32, R132.reuse, R154, R32 ;  /* 0x0000009a8420723c */ /* 0x040fe20000001820 */
[----:B------:R-:W-:Y:S03]  /*c610*/  LDSM.16.MT88.4 R152, [R242+0x8100] ;  /* 0x00810000f298783b */ /* 0x000fe60000004200 */
[----:B---3--:R-:W-:Y:S04]  /*c620*/  MOV R3, R0 ;  /* 0x0000000000037202 */ /* 0x008fe80000000f00 */
[C---:B--2---:R-:W-:Y:S08]  /*c630*/  HMMA.16816.F32 R36, R132.reuse, R136, R36 ;  /* 0x000000888424723c */ /* 0x044ff00000001824 */
        /* <DEDUP_REMOVED lines=14> */
[C---:B------:R-:W-:Y:S08]  /*c720*/  HMMA.16816.F32 R76, R132.reuse, R152, R76 ;  /* 0x00000098844c723c */ /* 0x040ff0000000184c */
[C---:B------:R-:W-:Y:S01]  /*c730*/  HMMA.16816.F32 R80, R132.reuse, R154, R80 ;  /* 0x0000009a8450723c */ /* 0x040fe20000001850 */
[----:B------:R-:W5:Y:S07]  /*c740*/  LDSM.16.MT88.4 R152, [R241+0xb100] ;  /* 0x00b10000f198783b */ /* 0x000f6e0000004200 */
[C---:B---3--:R-:W-:Y:S08]  /*c750*/  HMMA.16816.F32 R84, R132.reuse, R148, R84 ;  /* 0x000000948454723c */ /* 0x048ff00000001854 */
[C---:B------:R-:W-:Y:S01]  /*c760*/  HMMA.16816.F32 R88, R132.reuse, R150, R88 ;  /* 0x000000968458723c */ /* 0x040fe20000001858 */
[----:B------:R-:W3:Y:S07]  /*c770*/  LDSM.16.MT88.4 R148, [R240+0xb100] ;  /* 0x00b10000f094783b */ /* 0x000eee0000004200 */
[C---:B----4-:R-:W-:Y:S08]  /*c780*/  HMMA.16816.F32 R92, R132.reuse, R140, R92 ;  /* 0x0000008c845c723c */ /* 0x050ff0000000185c */
[C---:B------:R-:W-:Y:S01]  /*c790*/  HMMA.16816.F32 R96, R132.reuse, R142, R96 ;  /* 0x0000008e8460723c */ /* 0x040fe20000001860 */
[----:B------:R-:W-:Y:S07]  /*c7a0*/  LDSM.16.MT88.4 R140, [R247+0x5900] ;  /* 0x00590000f78c783b */ /* 0x000fee0000004200 */
[C---:B--2---:R-:W-:Y:S08]  /*c7b0*/  HMMA.16816.F32 R100, R132.reuse, R136, R100 ;  /* 0x000000888464723c */ /* 0x044ff00000001864 */
[C---:B------:R-:W-:Y:S08]  /*c7c0*/  HMMA.16816.F32 R104, R132.reuse, R138, R104 ;  /* 0x0000008a8468723c */ /* 0x040ff00000001868 */
[C---:B------:R-:W-:Y:S08]  /*c7d0*/  HMMA.16816.F32 R108, R132.reuse, R144, R108 ;  /* 0x00000090846c723c */ /* 0x040ff0000000186c */
[C---:B------:R-:W-:Y:S08]  /*c7e0*/  HMMA.16816.F32 R112, R132.reuse, R146, R112 ;  /* 0x000000928470723c */ /* 0x040ff00000001870 */
[C---:B-----5:R-:W-:Y:S08]  /*c7f0*/  HMMA.16816.F32 R116, R132.reuse, R152, R116 ;  /* 0x000000988474723c */ /* 0x060ff00000001874 */
        /* <DEDUP_REMOVED lines=15> */
[----:B------:R-:W1:Y:S07]  /*c8f0*/  LDSM.16.MT88.4 R20, [R241+0x8900] ;  /* 0x00890000f114783b */ /* 0x000e6e0000004200 */
[C---:B--2---:R-:W-:Y:S01]  /*c900*/  HMMA.16816.F32 R152, R180.reuse, R148, R28 ;  /* 0x00000094b498723c */ /* 0x044fe2000000181c */
[----:B------:R-:W2:Y:S07]  /*c910*/  LDSM.16.MT88.4 R24, [R240+0x8900] ;  /* 0x00890000f018783b */ /* 0x000eae0000004200 */
[C---:B------:R-:W-:Y:S08]  /*c920*/  HMMA.16816.F32 R148, R180.reuse, R150, R32 ;  /* 0x00000096b494723c */ /* 0x040ff00000001820 */
[C---:B------:R-:W-:Y:S08]  /*c930*/  HMMA.16816.F32 R144, R180.reuse, R140, R36 ;  /* 0x0000008cb490723c */ /* 0x040ff00000001824 */
[C---:B------:R-:W-:Y:S08]  /*c940*/  HMMA.16816.F32 R140, R180.reuse, R142, R40 ;  /* 0x0000008eb48c723c */ /* 0x040ff00000001828 */
[C---:B---3--:R-:W-:Y:S08]  /*c950*/  HMMA.16816.F32 R136, R180.reuse, R132, R44 ;  /* 0x00000084b488723c */ /* 0x048ff0000000182c */
[C---:B------:R-:W-:Y:S08]  /*c960*/  HMMA.16816.F32 R132, R180.reuse, R134, R48 ;  /* 0x00000086b484723c */ /* 0x040ff00000001830 */
[C---:B----4-:R-:W-:Y:S08]  /*c970*/  HMMA.16816.F32 R52, R180.reuse, R4, R52 ;  /* 0x00000004b434723c */ /* 0x050ff00000001834 */
[C---:B------:R-:W-:Y:S01]  /*c980*/  HMMA.16816.F32 R56, R180.reuse, R6, R56 ;  /* 0x00000006b438723c */ /* 0x040fe20000001838 */
[----:B------:R-:W3:Y:S07]  /*c990*/  LDSM.16.MT88.4 R4, [R247+0xb900] ;  /* 0x00b90000f704783b */ /* 0x000eee0000004200 */
[C---:B-----5:R-:W-:Y:S08]  /*c9a0*/  HMMA.16816.F32 R60, R180.reuse, R8, R60 ;  /* 0x00000008b43c723c */ /* 0x060ff0000000183c */
        /* <DEDUP_REMOVED lines=9> */
[C---:B--2---:R-:W-:Y:S08]  /*ca40*/  HMMA.16816.F32 R92, R180.reuse, R24, R92 ;  /* 0x00000018b45c723c */ /* 0x044ff0000000185c */
[C---:B------:R-:W-:Y:S08]  /*ca50*/  HMMA.16816.F32 R96, R180.reuse, R26, R96 ;  /* 0x0000001ab460723c */ /* 0x040ff00000001860 */
[C---:B---3--:R-:W-:Y:S08]  /*ca60*/  HMMA.16816.F32 R100, R180.reuse, R4, R100 ;  /* 0x00000004b464723c */ /* 0x048ff00000001864 */
[C---:B------:R-:W-:Y:S01]  /*ca70*/  HMMA.16816.F32 R104, R180.reuse, R6, R104 ;  /* 0x00000006b468723c */ /* 0x040fe20000001868 */
[----:B------:R-:W2:Y:S07]  /*ca80*/  LDSM.16.MT88.4 R4, [R240+0xb900] ;  /* 0x00b90000f004783b */ /* 0x000eae0000004200 */
[C---:B----4-:R-:W-:Y:S08]  /*ca90*/  HMMA.16816.F32 R108, R180.reuse, R8, R108 ;  /* 0x00000008b46c723c */ /* 0x050ff0000000186c */
[C---:B------:R-:W-:Y:S08]  /*caa0*/  HMMA.16816.F32 R112, R180.reuse, R10, R112 ;  /* 0x0000000ab470723c */ /* 0x040ff00000001870 */
[C---:B-1----:R-:W-:Y:S08]  /*cab0*/  HMMA.16816.F32 R116, R180.reuse, R12, R116 ;  /* 0x0000000cb474723c */ /* 0x042ff00000001874 */
[C---:B------:R-:W-:Y:S08]  /*cac0*/  HMMA.16816.F32 R120, R180.reuse, R14, R120 ;  /* 0x0000000eb478723c */ /* 0x040ff00000001878 */
[C---:B--2---:R-:W-:Y:S08]  /*cad0*/  HMMA.16816.F32 R124, R180.reuse, R4, R124 ;  /* 0x00000004b47c723c */ /* 0x044ff0000000187c */
[----:B------:R-:W-:Y:S07]  /*cae0*/  HMMA.16816.F32 R128, R180, R6, R128 ;  /* 0x00000006b480723c */ /* 0x000fee0000001880 */
[----:B------:R-:W-:Y:S01]  /*caf0*/  MOV R180, R2 ;  /* 0x0000000200b47202 */ /* 0x000fe20000000f00 */
[----:B------:R-:W-:Y:S01]  /*cb00*/  FADD.FTZ R183, R190, R191 ;  /* 0x000000bfbeb77221 */ /* 0x000fe20000010000 */
[----:B------:R-:W-:-:S05]  /*cb10*/  @P0 BRA `(.L_x_1580) ;  /* 0xffffa99000000947 */ /* 0x000fca000383ffff */
.L_x_1577:
[----:B------:R-:W-:-:S13]  /*cb20*/  ISETP.LE.AND P0, PT, RZ, UR6, PT ;  /* 0x00000006ff007c0c */ /* 0x000fda000bf03270 */
[----:B------:R-:W-:Y:S05]  /*cb30*/  @!P0 BRA `(.L_x_1581) ;  /* 0x0000525000008947 */ /* 0x000fea0003800000 */
[----:B------:R-:W2:Y:S01]  /*cb40*/  LDL.LU R5, [R1+0x1c] ;  /* 0x00001c0001057983 */ /* 0x000ea20000300800 */
[----:B------:R-:W-:Y:S02]  /*cb50*/  IMAD.MOV.U32 R180, RZ, RZ, R0 ;  /* 0x000000ffffb47224 */ /* 0x000fe400078e0000 */
[----:B------:R-:W-:Y:S01]  /*cb60*/  IMAD.MOV.U32 R3, RZ, RZ, R2 ;  /* 0x000000ffff037224 */ /* 0x000fe200078e0002 */
[----:B--2---:R-:W-:Y:S01]  /*cb70*/  SHF.R.S32.HI R4, RZ, 0x1f, R5 ;  /* 0x0000001fff047819 */ /* 0x004fe20000011405 */
[----:B------:R-:W-:-:S03]  /*cb80*/  IMAD.SHL.U32 R0, R5, 0x2, RZ ;  /* 0x0000000205007824 */ /* 0x000fc600078e00ff */
[----:B------:R-:W-:Y:S02]  /*cb90*/  SHF.L.U64.HI R2, R5, 0x1, R4 ;  /* 0x0000000105027819 */ /* 0x000fe40000010204 */
[----:B------:R-:W-:Y:S04]  /*cba0*/  STL [R1+0x1c], R0 ;  /* 0x00001c0001007387 */ /* 0x000fe80000100800 */
[----:B------:R1:W-:Y:S04]  /*cbb0*/  STL [R1+0x2c], R2 ;  /* 0x00002c0201007387 */ /* 0x0003e80000100800 */
[----:B------:R-:W2:Y:S04]  /*cbc0*/  LDL.LU R10, [R1+0x28] ;  /* 0x00002800010a7983 */ /* 0x000ea80000300800 */
[----:B------:R-:W2:Y:S04]  /*cbd0*/  LDL.LU R9, [R1+0x18] ;  /* 0x0000180001097983 */ /* 0x000ea80000300800 */
[----:B------:R-:W3:Y:S04]  /*cbe0*/  LDL.LU R8, [R1+0x24] ;  /* 0x0000240001087983 */ /* 0x000ee80000300800 */
[----:B------:R-:W3:Y:S04]  /*cbf0*/  LDL.LU R7, [R1+0x14] ;  /* 0x0000140001077983 */ /* 0x000ee80000300800 */
[----:B------:R-:W4:Y:S04]  /*cc00*/  LDL.LU R6, [R1+0x20] ;  /* 0x0000200001067983 */ /* 0x000f280000300800 */
[----:B------:R-:W4:Y:S01]  /*cc10*/  LDL.LU R5, [R1+0x10] ;  /* 0x0000100001057983 */ /* 0x000f220000300800 */
[----:B--2---:R-:W-:-:S02]  /*cc20*/  SHF.L.U64.HI R4, R9, 0x1, R10 ;  /* 0x0000000109047819 */ /* 0x004fc4000001020a */
[----:B-1----:R-:W-:-:S03]  /*cc30*/  SHF.L.U32 R2, R9, 0x1, RZ ;  /* 0x0000000109027819 */ /* 0x002fc600000006ff */
[----:B------:R1:W-:Y:S01]  /*cc40*/  STL [R1+0x28], R4 ;  /* 0x0000280401007387 */ /* 0x0003e20000100800 */
[----:B---3--:R-:W-:-:S03]  /*cc50*/  SHF.L.U64.HI R0, R7, 0x1, R8 ;  /* 0x0000000107007819 */ /* 0x008fc60000010208 */
[----:B------:R4:W-:Y:S04]  /*cc60*/  STL [R1+0x18], R2 ;  /* 0x0000180201007387 */ /* 0x0009e80000100800 */
[----:B------:R2:W-:Y:S01]  /*cc70*/  STL [R1+0x24], R0 ;  /* 0x0000240001007387 */ /* 0x0005e20000100800 */
[----:B-1----:R-:W-:Y:S01]  /*cc80*/  IMAD.SHL.U32 R4, R7, 0x2, RZ ;  /* 0x0000000207047824 */ /* 0x002fe200078e00ff */
[----:B----4-:R-:W-:-:S04]  /*cc90*/  SHF.L.U64.HI R2, R5, 0x1, R6 ;  /* 0x0000000105027819 */ /* 0x010fc80000010206 */
[----:B------:R1:W-:Y:S01]  /*cca0*/  STL [R1+0x14], R4 ;  /* 0x0000140401007387 */ /* 0x0003e20000100800 */
[----:B--2---:R-:W-:-:S05]  /*ccb0*/  SHF.L.U32 R0, R5, 0x1, RZ ;  /* 0x0000000105007819 */ /* 0x004fca00000006ff */
[----:B------:R1:W-:Y:S04]  /*ccc0*/  STL [R1+0x10], R0 ;  /* 0x0000100001007387 */ /* 0x0003e80000100800 */
[----:B------:R1:W-:Y:S01]  /*ccd0*/  STL [R1+0x20], R2 ;  /* 0x0000200201007387 */ /* 0x0003e20000100800 */
[----:B------:R-:W-:Y:S05]  /*cce0*/  BRA `(.L_x_1582) ;  /* 0x0000052000007947 */ /* 0x000fea0003800000 */
.L_x_1584:
        /* <DEDUP_REMOVED lines=82> */
.L_x_1582:
[----:B------:R-:W2:Y:S01]  /*d210*/  LDL R6, [R1+0x4] ;  /* 0x0000040001067983 */ /* 0x000ea20000100800 */
[----:B------:R-:W-:Y:S04]  /*d220*/  DEPBAR.LE SB0, 0x0 ;  /* 0x000080000000791a */ /* 0x000fe80000000000 */
[----:B-1----:R-:W3:Y:S01]  /*d230*/  LDL R2, [R1] ;  /* 0x0000000001027983 */ /* 0x002ee20000100800 */
        /* <DEDUP_REMOVED lines=33> */
[----:B------:R-:W-:Y:S05]  /*d450*/  IMAD R0, R6, c[0x0][0x20c], R0 ;  /* 0x0000830006007a24 */ /* 0x000fea00078e0200 */
[----:B------:R-:W-:Y:S02]  /*d460*/  IADD3 R5, R5, R0, RZ ;  /* 0x0000000005057210 */ /* 0x000fe40007ffe0ff */
[----:B---3--:R-:W-:Y:S03]  /*d470*/  SHF.R.S32.HI R0, RZ, 0x1f, R2 ;  /* 0x0000001fff007819 */ /* 0x008fe60000011402 */
[----:B------:R-:W-:Y:S04]  /*d480*/  IMAD.WIDE.U32 R4, R2, c[0x0][0x218], R4 ;  /* 0x0000860002047a25 */ /* 0x000fe800078e0004 */
[----:B------:R-:W-:Y:S01]  /*d490*/  IMAD R0, R0, c[0x0][0x218], RZ ;  /* 0x0000860000007a24 */ /* 0x000fe200078e02ff */
[----:B------:R-:W-:Y:S03]  /*d4a0*/  IADD3 R4, P0, R4, UR24, RZ ;  /* 0x0000001804047c10 */ /* 0x000fe6000ff1e0ff */
[----:B------:R-:W-:Y:S05]  /*d4b0*/  IMAD R0, R2, c[0x0][0x21c], R0 ;  /* 0x0000870002007a24 */ /* 0x000fea00078e0200 */
        /* <DEDUP_REMOVED lines=449> */
.L_x_1583:
[----:B---3--:R-:W2:Y:S01]  /*f0d0*/  LDL.LU R5, [R1+0x40] ;  /* 0x0000400001057983 */ /* 0x008ea20000300800 */
[----:B------:R-:W-:Y:S02]  /*f0e0*/  FMNMX.FTZ R6, R213, R180, !PT ;  /* 0x000000b4d5067209 */ /* 0x000fe40007810000 */
[----:B------:R-:W-:Y:S01]  /*f0f0*/  MOV R47, R24 ;  /* 0x00000018002f7202 */ /* 0x000fe20000000f00 */
[----:B------:R-:W3:Y:S01]  /*f100*/  LDL.LU R4, [R1+0x38] ;  /* 0x0000380001047983 */ /* 0x000ee20000300800 */
[----:B------:R-:W-:Y:S02]  /*f110*/  FMNMX.FTZ R6, R189, R6, !PT ;  /* 0x00000006bd067209 */ /* 0x000fe40007810000 */
[----:B------:R-:W-:Y:S01]  /*f120*/  MOV R24, R214 ;  /* 0x000000d600187202 */ /* 0x000fe20000000f00 */
[----:B------:R-:W4:Y:S01]  /*f130*/  LDL.LU R2, [R1+0x3c] ;  /* 0x00003c0001027983 */ /* 0x000f220000300800 */
[----:B------:R-:W-:Y:S02]  /*f140*/  MOV R44, R23 ;  /* 0x00000017002c7202 */ /* 0x000fe40000000f00 */
[----:B------:R-:W-:Y:S01]  /*f150*/  MOV R41, R22 ;  /* 0x0000001600297202 */ /* 0x000fe20000000f00 */
[----:B------:R-:W5:Y:S01]  /*f160*/  LDL.LU R0, [R1+0x34] ;  /* 0x0000340001007983 */ /* 0x000f620000300800 */
[----:B------:R-:W-:Y:S02]  /*f170*/  MOV R40, R186 ;  /* 0x000000ba00287202 */ /* 0x000fe40000000f00 */
[----:B------:R-:W-:Y:S01]  /*f180*/  MOV R35, R187 ;  /* 0x000000bb00237202 */ /* 0x000fe20000000f00 */
[----:B------:R-:W5:Y:S01]  /*f190*/  LDL.LU R8, [R1+0x54] ;  /* 0x0000540001087983 */ /* 0x000f620000300800 */
[----:B------:R-:W-:Y:S02]  /*f1a0*/  MOV R34, R215 ;  /* 0x000000d700227202 */ /* 0x000fe40000000f00 */
[----:B------:R-:W-:Y:S01]  /*f1b0*/  ISETP.LT.AND P0, PT, RZ, UR6, PT ;  /* 0x00000006ff007c0c */ /* 0x000fe2000bf01270 */
[----:B------:R-:W5:Y:S01]  /*f1c0*/  LDL.LU R7, [R1+0x58] ;  /* 0x0000580001077983 */ /* 0x000f620000300800 */
[----:B------:R-:W-:Y:S03]  /*f1d0*/  UIADD3 UR6, UR6, -0x1, URZ ;  /* 0xffffffff06067890 */ /* 0x000fe6000fffe03f */
        /* <DEDUP_REMOVED lines=699> */
.L_x_1581:
        /* <DEDUP_REMOVED lines=155> */
.L_x_1569:
        /* <DEDUP_REMOVED lines=197> */
.L_x_1586:
        /* <DEDUP_REMOVED lines=69> */
[----:B------:R-:W-:Y:S01]  /*137e0*/  ULDC.64 UR6, c[0x0][0x3f0] ;  /* 0x0000fc0000067ab9 */ /* 0x000fe20000000a00 */
[----:B------:R-:W-:Y:S01]  /*137f0*/  SHF.R.U32.HI R9, RZ, 0x3, R2 ;  /* 0x00000003ff097819 */ /* 0x000fe20000011602 */
[----:B------:R-:W-:Y:S01]  /*13800*/  UIMAD UR11, UR11, UR6, URZ ;  /* 0x000000060b0b72a4 */ /* 0x000fe2000f8e023f */
[----:B------:R-:W-:Y:S01]  /*13810*/  IMAD.IADD R11, R13, 0x1, R11 ;  /* 0x000000010d0b7824 */ /* 0x000fe200078e020b */
[----:B------:R-:W-:Y:S01]  /*13820*/  LOP3.LUT R2, R2, 0x38, R0, 0xf8, !PT ;  /* 0x0000003802027812 */ /* 0x000fe200078ef800 */
        /* <DEDUP_REMOVED lines=84> */
.L_x_1588:
[----:B--234-:R-:W-:Y:S05]  /*13d70*/  BSYNC B0 ;  /* 0x0000000000007941 */ /* 0x01cfea0003800000 */
.L_x_1587:
        /* <DEDUP_REMOVED lines=30> */
.L_x_1590:
[----:B------:R-:W-:Y:S05]  /*13f60*/  BSYNC B0 ;  /* 0x0000000000007941 */ /* 0x000fea0003800000 */
.L_x_1589:
        /* <DEDUP_REMOVED lines=30> */
.L_x_1592:
[----:B------:R-:W-:Y:S05]  /*14150*/  BSYNC B0 ;  /* 0x0000000000007941 */ /* 0x000fea0003800000 */
.L_x_1591:
        /* <DEDUP_REMOVED lines=31> */
.L_x_1585:
        /* <DEDUP_REMOVED lines=31> */
.L_x_1593:
        /* <DEDUP_REMOVED lines=43> */
.L_x_1595:
[----:B------:R-:W-:Y:S05]  /*147f0*/  BSYNC B0 ;  /* 0x0000000000007941 */ /* 0x000fea0003800000 */
.L_x_1594:
        /* <DEDUP_REMOVED lines=77> */
.L_x_1597:
[----:B------:R-:W-:Y:S05]  /*14cd0*/  BSYNC B0 ;  /* 0x0000000000007941 */ /* 0x000fea0003800000 */
.L_x_1596:
        /* <DEDUP_REMOVED lines=27> */
.L_x_1599:
[----:B------:R-:W-:Y:S05]  /*14e90*/  BSYNC B0 ;  /* 0x0000000000007941 */ /* 0x000fea0003800000 */
.L_x_1598:
        /* <DEDUP_REMOVED lines=27> */
.L_x_1601:
[----:B------:R-:W-:Y:S05]  /*15050*/  BSYNC B0 ;  /* 0x0000000000007941 */ /* 0x000fea0003800000 */
.L_x_1600:
        /* <DEDUP_REMOVED lines=28> */
.L_x_1602:
        /* <DEDUP_REMOVED lines=14> */
.L_x_1792:


//--------------------- .text._ZN7cutlass13device_kernelIN5flash19enable_sm80_to_sm89INS1_16FlashAttnFwdSm80INS1_25CollectiveMainloopFwdSm80ILi8ELi1ELb0EN4cute5tupleIJNS5_1CILi128EEENS7_ILi48EEENS7_ILi256EEEEEELi256ENS_6half_tEfNS_4arch4Sm80ELb1ELb0ELb1ELb1ELb1ELb1ELb1ELb0EEENS1_21CollectiveEpilogueFwdINS6_IJS8_SA_S9_EEENS6_IJNS7_ILi1EEESI_SI_EEESC_SE_Li256ELb1ELb1ELb0ELb0EEENS1_19SingleTileSchedulerILb1ELb0ELb1ELi128EEEEEEEEEvNT_6ParamsE --------------------------
	.section	.text._ZN7cutlass13device_kernelIN5flash19enable_sm80_to_sm89INS1_16FlashAttnFwdSm80INS1_25CollectiveMainloopFwdSm80ILi8ELi1ELb0EN4cute5tupleIJNS5_1CILi128EEENS7_ILi48EEENS7_ILi256EEEEEELi256ENS_6half_tEfNS_4arch4Sm80ELb1ELb0ELb1ELb1ELb1ELb1ELb1ELb0EEENS1_21CollectiveEpilogueFwdINS6_IJS8_SA_S9_EEENS6_IJNS7_ILi1EEESI_SI_EEESC_SE_Li256ELb1ELb1ELb0ELb0EEENS1_19SingleTileSchedulerILb1ELb0ELb1ELi128EEEEEEEEEvNT_6ParamsE,"ax",@progbits
	.sectioninfo	@"SHI_REGISTERS=254"
	.align	128
.text._ZN7cutlass13device_kernelIN5flash19enable_sm80_to_sm89INS1_16FlashAttnFwdSm80INS1_25CollectiveMainloopFwdSm80ILi8ELi1ELb0EN4cute5tupleIJNS5_1CILi128EEENS7_ILi48EEENS7_ILi256EEEEEELi256ENS_6half_tEfNS_4arch4Sm80ELb1ELb0ELb1ELb1ELb1ELb1ELb1ELb0EEENS1_21CollectiveEpilogueFwdINS6_IJS8_SA_S9_EEENS6_IJNS7_ILi1EEESI_SI_EEESC_SE_Li256ELb1ELb1ELb0ELb0EEENS1_19SingleTileSchedulerILb1ELb0ELb1ELi128EEEEEEEEEvNT_6ParamsE:
        .type           _ZN7cutlass13device_kernelIN5flash19enable_sm80_to_sm89INS1_16FlashAttnFwdSm80INS1_25CollectiveMainloopFwdSm80ILi8ELi1ELb0EN4cute5tupleIJNS5_1CILi128EEENS7_ILi48EEENS7_ILi256EEEEEELi256ENS_6half_tEfNS_4arch4Sm80ELb1ELb0ELb1ELb1ELb1ELb1ELb1ELb0EEENS1_21CollectiveEpilogueFwdINS6_IJS8_SA_S9_EEENS6_IJNS7_ILi1EEESI_SI_EEESC_SE_Li256ELb1ELb1ELb0ELb0EEENS1_19SingleTileSchedulerILb1ELb0ELb1ELi128EEEEEEEEEvNT_6ParamsE,@function
        .size           _ZN7cutlass13device_kernelIN5flash19enable_sm80_to_sm89INS1_16FlashAttnFwdSm80INS1_25CollectiveMainloopFwdSm80ILi8ELi1ELb0EN4cute5tupleIJNS5_1CILi128EEENS7_ILi48EEENS7_ILi256EEEEEELi256ENS_6half_tEfNS_4arch4Sm80ELb1ELb0ELb1ELb1ELb1ELb1ELb1ELb0EEENS1_21CollectiveEpilogueFwdINS6_IJS8_SA_S9_EEENS6_IJNS7_ILi1EEESI_SI_EEESC_SE_Li256ELb1ELb1ELb0ELb0EEENS1_19SingleTileSchedulerILb1ELb0ELb1ELi128EEEEEEEEEvNT_6ParamsE,(.L_x_1793 - _ZN7cutlass13device_kernelIN5flash19enable_sm80_to_sm89INS1_16FlashAttnFwdSm80INS1_25CollectiveMainloopFwdSm80ILi8ELi1ELb0EN4cute5tupleIJNS5_1CILi128EEENS7_ILi48EEENS7_ILi256EEEEEELi256ENS_6half_tEfNS_4arch4Sm80ELb1ELb0ELb1ELb1ELb1ELb1ELb1ELb0EEENS1_21CollectiveEpilogueFwdINS6_IJS8_SA_S9_EEENS6_IJNS7_ILi1EEESI_SI_EEESC_SE_Li256ELb1ELb1ELb0ELb0EEENS1_19SingleTileSchedulerILb1ELb0ELb1ELi128EEEEEEEEEvNT_6ParamsE)
        .other          _ZN7cutlass13device_kernelIN5flash19enable_sm80_to_sm89INS1_16FlashAttnFwdSm80INS1_25CollectiveMainloopFwdSm80ILi8ELi1ELb0EN4cute5tupleIJNS5_1CILi128EEENS7_ILi48EEENS7_ILi256EEEEEELi256ENS_6half_tEfNS_4arch4Sm80ELb1ELb0ELb1ELb1ELb1ELb1ELb1ELb0EEENS1_21CollectiveEpilogueFwdINS6_IJS8_SA_S9_EEENS6_IJNS7_ILi1EEESI_SI_EEESC_SE_Li256ELb1ELb1ELb0ELb0EEENS1_19SingleTileSchedulerILb1ELb0ELb1ELi128EEEEEEEEEvNT_6ParamsE,@"STO_CUDA_ENTRY STV_DEFAULT"
_ZN7cutlass13device_kernelIN5flash19enable_sm80_to_sm89INS1_16FlashAttnFwdSm80INS1_25CollectiveMainloopFwdSm80ILi8ELi1ELb0EN4cute5tupleIJNS5_1CILi128EEENS7_ILi48EEENS7_ILi256EEEEEELi256ENS_6half_tEfNS_4arch4Sm80ELb1ELb0ELb1ELb1ELb1ELb1ELb1ELb0EEENS1_21CollectiveEpilogueFwdINS6_IJS8_SA_S9_EEENS6_IJNS7_ILi1EEESI_SI_EEESC_SE_Li256ELb1ELb1ELb0ELb0EEENS1_19SingleTileSchedulerILb1ELb0ELb1ELi128EEEEEEEEEvNT_6ParamsE:
        /* <DEDUP_REMOVED lines=20> */
.L_x_1604:
        /* <DEDUP_REMOVED lines=13> */
.L_x_1606:
[----:B------:R-:W-:Y:S02]  /*0210*/  ULDC UR5, c[0x0][0x54c] ;  /* 0x0001530000057ab9 */ /* 0x000fe40000000800 */
.L_x_1605:
[----:B------:R-:W-:Y:S02]  /*0220*/  ULDC UR4, c[0x0][0x548] ;  /* 0x0001520000047ab9 */ /* 0x000fe40000000800 */
[----:B------:R-:W-:-:S02]  /*0230*/  USHF.L.U32 UR18, UR17, 0x7, URZ ;  /* 0x0000000711127899 */ /* 0x000fc4000800063f */
[----:B------:R-:W-:-:S04]  /*0240*/  UIMAD UR4, UR5, UR4, URZ ;  /* 0x00000004050472a4 */ /* 0x000fc8000f8e023f */
[----:B------:R-:W-:-:S04]  /*0250*/  UISETP.GE.AND UP0, UPT, UR18, UR4, UPT ;  /* 0x000000041200728c */ /* 0x000fc8000bf06270 */
[----:B------:R-:W-:Y:S01]  /*0260*/  USEL UR22, UR22, 0xffffffff, !UP0 ;  /* 0xffffffff16167887 */ /* 0x000fe2000c000000 */
[----:B------:R-:W-:Y:S05]  /*0270*/  BRA `(.L_x_1607) ;  /* 0x000001b000007947 */ /* 0x000fea0003800000 */
.L_x_1603:
        /* <DEDUP_REMOVED lines=8> */
.L_x_1608:
        /* <DEDUP_REMOVED lines=13> */
.L_x_1610:
[----:B------:R-:W-:Y:S02]  /*03d0*/  ULDC UR5, c[0x0][0x54c] ;  /* 0x0001530000057ab9 */ /* 0x000fe40000000800 */
.L_x_1609:
[----:B------:R-:W-:Y:S02]  /*03e0*/  ULDC UR4, c[0x0][0x548] ;  /* 0x0001520000047ab9 */ /* 0x000fe40000000800 */
[----:B------:R-:W-:-:S02]  /*03f0*/  USHF.L.U32 UR18, UR17, 0x7, URZ ;  /* 0x0000000711127899 */ /* 0x000fc4000800063f */
[----:B------:R-:W-:-:S04]  /*0400*/  UIMAD UR4, UR5, UR4, URZ ;  /* 0x00000004050472a4 */ /* 0x000fc8000f8e023f */
[----:B------:R-:W-:-:S04]  /*0410*/  UISETP.GE.AND UP0, UPT, UR18, UR4, UPT ;  /* 0x000000041200728c */ /* 0x000fc8000bf06270 */
[----:B------:R-:W-:-:S06]  /*0420*/  USEL UR22, UR22, 0xffffffff, !UP0 ;  /* 0xffffffff16167887 */ /* 0x000fcc000c000000 */
.L_x_1607:
        /* <DEDUP_REMOVED lines=51> */
[----:B------:R-:W-:-:S03]  /*0760*/  UIMAD UR5, UR4, UR5, URZ ;  /* 0x00000005040572a4 */ /* 0x000fc6000f8e023f */
        /* <DEDUP_REMOVED lines=12> */
.L_x_1611:
        /* <DEDUP_REMOVED lines=8> */
[----:B----4-:R1:W4:Y:S02]  /*08b0*/  R2UR UR5, R0 ;  /* 0x00000000000573c2 */ /* 0x01032400000e0000 */
[----:B-1--4-:R-:W-:Y:S05]  /*08c0*/  BRA `(.L_x_1613) ;  /* 0x0000006000007947 */ /* 0x012fea0003800000 */
.L_x_1612:
[----:B------:R-:W-:Y:S05]  /*08d0*/  @!P4 BRA `(.L_x_1613) ;  /* 0x000000500000c947 */ /* 0x000fea0003800000 */
[----:B-1--4-:R-:W4:Y:S04]  /*08e0*/  LDG.E R0, [R8.64] ;  /* 0x0000001a08007981 */ /* 0x012f28000c1e1900 */
[----:B---3--:R-:W3:Y:S01]  /*08f0*/  LDG.E R3, [R8.64+0x4] ;  /* 0x0000041a08037981 */ /* 0x008ee2000c1e1900 */
[----:B----4-:R-:W1:Y:S08]  /*0900*/  R2UR UR5, R0 ;  /* 0x00000000000573c2 */ /* 0x010e7000000e0000 */
[----:B---3--:R-:W1:Y:S02]  /*0910*/  R2UR UR6, R3 ;  /* 0x00000000030673c2 */ /* 0x008e6400000e0000 */
[----:B-1----:R-:W-:-:S06]  /*0920*/  UIADD3 UR5, -UR5, UR6, URZ ;  /* 0x0000000605057290 */ /* 0x002fcc000fffe13f */
.L_x_1613:
        /* <DEDUP_REMOVED lines=23> */
[----:B------:R-:W-:Y:S02]  /*0aa0*/  @UP2 USHF.R.U32.HI UR6, URZ, UR7, UR25 ;  /* 0x000000073f062299 */ /* 0x000fe40008011619 */
[----:B------:R-:W-:-:S02]  /*0ab0*/  UIADD3 UR7, UR14, 0x2f, URZ ;  /* 0x0000002f0e077890 */ /* 0x000fc4000fffe03f */
[----:B--2---:R-:W-:Y:S02]  /*0ac0*/  UIADD3 UR12, UR14, 0x30, -UR21 ;  /* 0x000000300e0c7890 */ /* 0x004fe4000fffe815 */
[----:B------:R-:W-:Y:S02]  /*0ad0*/  UIMAD.WIDE UR24, UR7, 0x2aaaaaab, URZ ;  /* 0x2aaaaaab071878a5 */ /* 0x000fe4000f8e023f */
[----:B------:R-:W-:-:S04]  /*0ae0*/  UIADD3 UR6, UR12, UR6, URZ ;  /* 0x000000060c067290 */ /* 0x000fc8000fffe03f */
[----:B------:R-:W-:Y:S02]  /*0af0*/  UIMAD.WIDE UR6, UR6, 0x2aaaaaab, URZ ;  /* 0x2aaaaaab060678a5 */ /* 0x000fe4000f8e023f */
[----:B------:R-:W-:Y:S02]  /*0b00*/  UMOV UR9, UR25 ;  /* 0x0000001900097c82 */ /* 0x000fe40008000000 */
[----:B------:R-:W-:Y:S02]  /*0b10*/  USHF.R.U32.HI UR13, URZ, 0x1f, UR9 ;  /* 0x0000001f3f0d7899 */ /* 0x000fe40008011609 */
[----:B------:R-:W-:Y:S02]  /*0b20*/  USHF.R.U32.HI UR6, URZ, 0x1f, UR7 ;  /* 0x0000001f3f067899 */ /* 0x000fe40008011607 */
[----:B------:R-:W-:Y:S02]  /*0b30*/  ULEA.HI.SX32 UR13, UR9, UR13, 0x1d ;  /* 0x0000000d090d7291 */ /* 0x000fe4000f8fea3f */
[----:B------:R-:W-:-:S04]  /*0b40*/  ULEA.HI.SX32 UR6, UR7, UR6, 0x1d ;  /* 0x0000000607067291 */ /* 0x000fc8000f8fea3f */
[----:B------:R-:W-:-:S04]  /*0b50*/  UISETP.LT.AND UP0, UPT, UR13, UR6, UPT ;  /* 0x000000060d00728c */ /* 0x000fc8000bf01270 */
[----:B------:R-:W-:Y:S02]  /*0b60*/  USEL UR7, UR13, UR6, UP0 ;  /* 0x000000060d077287 */ /* 0x000fe40008000000 */
[----:B------:R-:W-:Y:S02]  /*0b70*/  UIADD3 UR6, -UR8, URZ, URZ ;  /* 0x0000003f08067290 */ /* 0x000fe4000fffe13f */
[----:B------:R-:W-:Y:S02]  /*0b80*/  UIMAD UR7, UR7, 0x30, -UR8 ;  /* 0x00000030070778a4 */ /* 0x000fe4000f8e0a08 */
[----:B------:R-:W-:Y:S02]  /*0b90*/  UISETP.LT.AND UP1, UPT, URZ, UR6, UPT ;  /* 0x000000063f00728c */ /* 0x000fe4000bf21270 */
[----:B------:R-:W-:Y:S02]  /*0ba0*/  UISETP.LT.AND UP0, UPT, UR7, UR4, UPT ;  /* 0x000000040700728c */ /* 0x000fe4000bf01270 */
[----:B------:R-:W-:-:S02]  /*0bb0*/  USEL UR6, URZ, UR6, !UP1 ;  /* 0x000000063f067287 */ /* 0x000fc4000c800000 */
[----:B------:R-:W-:Y:S02]  /*0bc0*/  USEL UR7, UR7, UR4, UP0 ;  /* 0x0000000407077287 */ /* 0x000fe40008000000 */
[----:B------:R-:W-:Y:S02]  /*0bd0*/  UIMAD.WIDE.U32 UR24, UR6, -0x55555555, URZ ;  /* 0xaaaaaaab061878a5 */ /* 0x000fe4000f8e003f */
[----:B------:R-:W-:-:S11]  /*0be0*/  UISETP.GT.AND UP0, UPT, UR7, UR6, UPT ;  /* 0x000000060700728c */ /* 0x000fd6000bf04270 */
[----:B------:R-:W-:-:S04]  /*0bf0*/  @UP0 UIADD3 UR7, UR7, 0x2f, URZ ;  /* 0x0000002f07070890 */ /* 0x000fc8000fffe03f */
[----:B------:R-:W-:Y:S02]  /*0c00*/  UIMAD.WIDE UR8, UR7, 0x2aaaaaab, URZ ;  /* 0x2aaaaaab070878a5 */ /* 0x000fe4000f8e023f */
[----:B------:R-:W-:Y:S02]  /*0c10*/  USHF.R.U32.HI UR7, URZ, 0x5, UR25 ;  /* 0x000000053f077899 */ /* 0x000fe40008011619 */
[----:B------:R-:W-:-:S05]  /*0c20*/  @UP0 USHF.R.U32.HI UR8, URZ, 0x1f, UR9 ;  /* 0x0000001f3f080899 */ /* 0x000fca0008011609 */
[----:B------:R-:W-:Y:S02]  /*0c30*/  UMOV UR6, UR7 ;  /* 0x0000000700067c82 */ /* 0x000fe40008000000 */
[----:B------:R-:W-:-:S04]  /*0c40*/  @UP0 ULEA.HI.SX32 UR6, UR9, UR8, 0x1d ;  /* 0x0000000809060291 */ /* 0x000fc8000f8fea3f */
[----:B------:R-:W-:-:S06]  /*0c50*/  UISETP.GT.AND UP0, UPT, UR6, UR7, UPT ;  /* 0x000000070600728c */ /* 0x000fcc000bf04270 */
[----:B------:R-:W-:-:S13]  /*0c60*/  PLOP3.LUT P0, PT, PT, PT, UP0, 0x80, 0x0 ;  /* 0x000000000000781c */ /* 0x000fda0003f0f008 */
[----:B------:R-:W-:Y:S05]  /*0c70*/  @!P0 BRA `(.L_x_1614) ;  /* 0x00006dc000008947 */ /* 0x000fea0003800000 */
[----:B-1----:R-:W-:Y:S02]  /*0c80*/  ULDC.64 UR8, c[0x0][0x340] ;  /* 0x0000d00000087ab9 */ /* 0x002fe40000000a00 */
[----:B------:R-:W-:Y:S01]  /*0c90*/  UISETP.NE.U32.AND UP1, UPT, URZ, UR8, UPT ;  /* 0x000000083f00728c */ /* 0x000fe2000bf25070 */
[----:B------:R-:W-:Y:S01]  /*0ca0*/  SHF.R.S32.HI R6, RZ, 0x1f, R223 ;  /* 0x0000001fff067819 */ /* 0x000fe200000114df */
[----:B------:R-:W-:Y:S02]  /*0cb0*/  UMOV UR39, 0x30 ;  /* 0x0000003000277882 */ /* 0x000fe40000000000 */
[----:B------:R-:W-:Y:S02]  /*0cc0*/  UISETP.NE.AND.EX UP1, UPT, URZ, UR9, UPT, UP1 ;  /* 0x000000093f00728c */ /* 0x000fe4000bf25310 */
[----:B------:R-:W-:Y:S02]  /*0cd0*/  ULDC.64 UR24, c[0x0][0x238] ;  /* 0x00008e0000187ab9 */ /* 0x000fe40000000a00 */
[----:B------:R-:W-:-:S02]  /*0ce0*/  ULDC.64 UR8, c[0x0][0x340] ;  /* 0x0000d00000087ab9 */ /* 0x000fc40000000a00 */
[----:B------:R-:W-:-:S05]  /*0cf0*/  PLOP3.LUT P1, PT, PT, PT, UP1, 0x80, 0x0 ;  /* 0x000000000000781c */ /* 0x000fca0003f2f018 */
[----:B------:R-:W-:Y:S01]  /*0d00*/  @UP1 UIMAD.WIDE UR8, UR22, UR10, UR8 ;  /* 0x0000000a160812a5 */ /* 0x000fe2000f8e0208 */
[-C--:B------:R-:W-:Y:S01]  /*0d10*/  LEA.HI R4, R6, R223.reuse, RZ, 0x3 ;  /* 0x000000df06047211 */ /* 0x080fe200078f18ff */
[----:B------:R-:W-:Y:S02]  /*0d20*/  UIADD3 UR6, UR6, -0x1, URZ ;  /* 0xffffffff06067890 */ /* 0x000fe4000fffe03f */
[----:B------:R-:W-:Y:S02]  /*0d30*/  ULDC.64 UR10, c[0x0][0x240] ;  /* 0x00009000000a7ab9 */ /* 0x000fe40000000a00 */
[----:B------:R-:W-:Y:S02]  /*0d40*/  IMAD.U32 R8, RZ, RZ, UR8 ;  /* 0x00000008ff087e24 */ /* 0x000fe4000f8e00ff */
[----:B------:R-:W-:Y:S01]  /*0d50*/  IMAD.U32 R9, RZ, RZ, UR9 ;  /* 0x00000009ff097e24 */ /* 0x000fe2000f8e00ff */
[----:B------:R-:W-:Y:S01]  /*0d60*/  SHF.R.S32.HI R16, RZ, 0x3, R4 ;  /* 0x00000003ff107819 */ /* 0x000fe20000011404 */
[----:B------:R-:W-:Y:S01]  /*0d70*/  UIMAD UR28, UR6, -0x30, UR4 ;  /* 0xffffffd0061c78a4 */ /* 0x000fe2000f8e0204 */
[----:B------:R-:W-:Y:S01]  /*0d80*/  LOP3.LUT R4, R4, 0xfffffff8, RZ, 0xc0, !PT ;  /* 0xfffffff804047812 */ /* 0x000fe200078ec0ff */
[----:B------:R-:W-:Y:S01]  /*0d90*/  ULDC.64 UR8, c[0x0][0x260] ;  /* 0x0000980000087ab9 */ /* 0x000fe20000000a00 */
[----:B------:R-:W-:Y:S01]  /*0da0*/  SHF.R.S32.HI R5, RZ, 0x1f, R16 ;  /* 0x0000001fff057819 */ /* 0x000fe20000011410 */
[----:B------:R1:W2:Y:S01]  /*0db0*/  @P1 LDG.E R0, [R8.64] ;  /* 0x0000001a08001981 */ /* 0x0002a2000c1e1900 */
[----:B-----5:R-:W-:Y:S01]  /*0dc0*/  IADD3 R134, P0, R16, R2, RZ ;  /* 0x0000000210867210 */ /* 0x020fe20007f1e0ff */
[----:B------:R-:W-:Y:S01]  /*0dd0*/  IMAD.IADD R3, R223, 0x1, -R4 ;  /* 0x00000001df037824 */ /* 0x000fe200078e0a04 */
[----:B------:R-:W-:Y:S01]  /*0de0*/  UISETP.LT.AND UP0, UPT, UR28, 0x30, UPT ;  /* 0x000000301c00788c */ /* 0x000fe2000bf01270 */
[----:B------:R-:W-:Y:S01]  /*0df0*/  LEA.HI R6, R6, R223, RZ, 0x6 ;  /* 0x000000df06067211 */ /* 0x000fe200078f30ff */
[----:B------:R-:W-:Y:S01]  /*0e00*/  UIMAD UR10, UR15, UR10, URZ ;  /* 0x0000000a0f0a72a4 */ /* 0x000fe2000f8e023f */
[C---:B------:R-:W-:Y:S01]  /*0e10*/  IMAD.SHL.U32 R18, R3.reuse, 0x8, RZ ;  /* 0x0000000803127824 */ /* 0x040fe200078e00ff */
[----:B------:R-:W-:Y:S01]  /*0e20*/  LEA.HI.X.SX32 R135, R2, R5, 0x1, P0 ;  /* 0x0000000502877211 */ /* 0x000fe200000f0eff */
[----:B------:R-:W-:Y:S01]  /*0e30*/  USEL UR29, UR28, 0x30, UP0 ;  /* 0x000000301c1d7887 */ /* 0x000fe20008000000 */
[----:B------:R-:W-:Y:S01]  /*0e40*/  IMAD.SHL.U32 R20, R3, 0x4, RZ ;  /* 0x0000000403147824 */ /* 0x000fe200078e00ff */
[----:B------:R-:W-:Y:S01]  /*0e50*/  UIMAD UR8, UR15, UR8, URZ ;  /* 0x000000080f0872a4 */ /* 0x000fe2000f8e023f */
[--C-:B------:R-:W-:Y:S01]  /*0e60*/  SHF.R.S32.HI R19, RZ, 0x1f, R18.reuse ;  /* 0x0000001fff137819 */ /* 0x100fe20000011412 */
[----:B------:R-:W-:Y:S01]  /*0e70*/  IMAD R7, R135, c[0x0][0x238], RZ ;  /* 0x00008e0087077a24 */ /* 0x000fe200078e02ff */
[----:B------:R-:W-:Y:S01]  /*0e80*/  USHF.R.S32.HI UR31, URZ, 0x1f, UR22 ;  /* 0x0000001f3f1f7899 */ /* 0x000fe20008011416 */
[----:B------:R-:W-:Y:S01]  /*0e90*/  IADD3 R2, -R16, UR29, RZ ;  /* 0x0000001d10027c10 */ /* 0x000fe2000fffe1ff */
[----:B------:R-:W-:Y:S01]  /*0ea0*/  UIMAD UR28, UR16, UR11, UR10 ;  /* 0x0000000b101c72a4 */ /* 0x000fe2000f8e020a */
[----:B------:R-:W-:Y:S01]  /*0eb0*/  IMAD R10, R134, c[0x0][0x23c], R7 ;  /* 0x00008f00860a7a24 */ /* 0x000fe200078e0207 */
[----:B------:R-:W-:Y:S01]  /*0ec0*/  USEL UR34, UR22, URZ, !UP3 ;  /* 0x0000003f16227287 */ /* 0x000fe2000d800000 */
[C---:B------:R-:W-:Y:S01]  /*0ed0*/  ISETP.GE.AND P0, PT, R2.reuse, 0x1, PT ;  /* 0x000000010200780c */ /* 0x040fe20003f06270 */
[----:B------:R-:W-:Y:S01]  /*0ee0*/  USEL UR33, UR31, URZ, !UP3 ;  /* 0x0000003f1f217287 */ /* 0x000fe2000d800000 */
[----:B------:R-:W-:Y:S01]  /*0ef0*/  ISETP.GT.AND P3, PT, R2, 0x20, PT ;  /* 0x000000200200780c */ /* 0x000fe20003f64270 */
[----:B------:R-:W-:Y:S01]  /*0f00*/  IMAD.U32 R2, RZ, RZ, UR16 ;  /* 0x00000010ff027e24 */ /* 0x000fe2000f8e00ff */
[----:B------:R-:W-:Y:S01]  /*0f10*/  UIMAD UR10, UR16, UR9, UR8 ;  /* 0x00000009100a72a4 */ /* 0x000fe2000f8e0208 */
[----:B------:R-:W-:Y:S01]  /*0f20*/  IMAD.U32 R136, RZ, RZ, UR34 ;  /* 0x00000022ff887e24 */ /* 0x000fe2000f8e00ff */
[----:B------:R-:W-:Y:S01]  /*0f30*/  UIMAD UR23, UR39, UR25, URZ ;  /* 0x00000019271772a4 */ /* 0x000fe2000f8e023f */
[----:B-1----:R-:W-:Y:S01]  /*0f40*/  IMAD.WIDE.U32 R8, R134, c[0x0][0x238], R18 ;  /* 0x00008e0086087a25 */ /* 0x002fe200078e0012 */
[----:B------:R-:W-:Y:S01]  /*0f50*/  ULDC.64 UR8, c[0x0][0x248] ;  /* 0x0000920000087ab9 */ /* 0x000fe20000000a00 */
[----:B------:R-:W-:Y:S01]  /*0f60*/  IADD3 R15, R20, 0x40, RZ ;  /* 0x00000040140f7810 */ /* 0x000fe20007ffe0ff */
[----:B------:R-:W-:Y:S01]  /*0f70*/  UIMAD UR8, UR33, UR8, URZ ;  /* 0x00000008210872a4 */ /* 0x000fe2000f8e023f */
[----:B------:R-:W-:Y:S01]  /*0f80*/  IMAD.IADD R11, R9, 0x1, R10 ;  /* 0x00000001090b7824 */ /* 0x000fe200078e020a */
[----:B------:R-:W-:Y:S01]  /*0f90*/  UIMAD.WIDE.U32 UR24, UR39, UR24, URZ ;  /* 0x00000018271872a5 */ /* 0x000fe2000f8e003f */
[----:B------:R-:W-:Y:S01]  /*0fa0*/  IMAD.MOV.U32 R10, RZ, RZ, R8 ;  /* 0x000000ffff0a7224 */ /* 0x000fe200078e0008 */
[----:B------:R-:W-:Y:S01]  /*0fb0*/  UIMAD UR11, UR34, UR9, UR8 ;  /* 0x00000009220b72a4 */ /* 0x000fe2000f8e0208 */
[----:B------:R-:W-:Y:S01]  /*0fc0*/  IMAD.SHL.U32 R99, R16, 0x40, RZ ;  /* 0x0000004010637824 */ /* 0x000fe200078e00ff */
[----:B------:R-:W-:Y:S01]  /*0fd0*/  UIADD3 UR23, UR25, UR23, URZ ;  /* 0x0000001719177290 */ /* 0x000fe2000fffe03f */
[----:B------:R-:W-:Y:S01]  /*0fe0*/  IMAD.WIDE.U32 R138, R2, c[0x0][0x240], R10 ;  /* 0x00009000028a7a25 */ /* 0x000fe200078e000a */
[----:B------:R-:W-:Y:S01]  /*0ff0*/  USHF.R.S32.HI UR30, URZ, 0x1f, UR6 ;  /* 0x0000001f3f1e7899 */ /* 0x000fe20008011406 */
[----:B------:R-:W-:Y:S01]  /*1000*/  IADD3 R100, R18, 0x80, RZ ;  /* 0x0000008012647810 */ /* 0x000fe20007ffe0ff */
[----:B------:R-:W-:Y:S01]  /*1010*/  UIMAD UR32, UR23, UR6, URZ ;  /* 0x00000006172072a4 */ /* 0x000fe2000f8e023f */
[----:B------:R-:W-:Y:S01]  /*1020*/  IMAD R9, R5, c[0x0][0x280], RZ ;  /* 0x0000a00005097a24 */ /* 0x000fe200078e02ff */
[----:B------:R-:W-:Y:S01]  /*1030*/  IADD3 R139, R139, UR28, RZ ;  /* 0x0000001c8b8b7c10 */ /* 0x000fe2000fffe0ff */
[----:B------:R-:W-:Y:S01]  /*1040*/  IMAD.SHL.U32 R6, R6, 0x8, RZ ;  /* 0x0000000806067824 */ /* 0x000fe200078e00ff */
[----:B------:R-:W-:Y:S01]  /*1050*/  LOP3.LUT R99, R99, 0x1c0, RZ, 0xc0, !PT ;  /* 0x000001c063637812 */ /* 0x000fe200078ec0ff */
[----:B------:R-:W-:Y:S01]  /*1060*/  IMAD R5, R5, c[0x0][0x290], RZ ;  /* 0x0000a40005057a24 */ /* 0x000fe200078e02ff */
[----:B------:R-:W-:Y:S01]  /*1070*/  UIMAD UR30, UR30, UR24, UR32 ;  /* 0x000000181e1e72a4 */ /* 0x000fe2000f8e0220 */
[----:B------:R-:W-:Y:S01]  /*1080*/  IMAD.WIDE.U32 R138, R136, c[0x0][0x248], R138 ;  /* 0x00009200888a7a25 */ /* 0x000fe200078e008a */
[----:B------:R-:W-:Y:S01]  /*1090*/  LOP3.LUT R6, R6, 0xfffffe00, RZ, 0xc0, !PT ;  /* 0xfffffe0006067812 */ /* 0x000fe200078ec0ff */
[----:B------:R-:W-:Y:S01]  /*10a0*/  UMOV UR35, 0x5 ;  /* 0x0000000500237882 */ /* 0x000fe20000000000 */
[----:B------:R-:W-:Y:S01]  /*10b0*/  LOP3.LUT R96, R99, 0x38, R18, 0xf8, !PT ;  /* 0x0000003863607812 */ /* 0x000fe200078ef812 */
[----:B------:R-:W-:Y:S01]  /*10c0*/  IMAD.U32 R94, RZ, RZ, UR24 ;  /* 0x00000018ff5e7e24 */ /* 0x000fe2000f8e00ff */
[----:B------:R-:W-:Y:S01]  /*10d0*/  IADD3 R141, R139, UR11, RZ ;  /* 0x0000000b8b8d7c10 */ /* 0x000fe2000fffe0ff */
[----:B------:R-:W-:Y:S01]  /*10e0*/  IMAD.U32 R7, RZ, RZ, UR16 ;  /* 0x00000010ff077e24 */ /* 0x000fe2000f8e00ff */
[----:B------:R-:W-:Y:S01]  /*10f0*/  SHF.R.U32.HI R97, RZ, 0x3, R99 ;  /* 0x00000003ff617819 */ /* 0x000fe20000011663 */
[----:B------:R-:W-:Y:S01]  /*1100*/  IMAD.MOV.U32 R140, RZ, RZ, R138 ;  /* 0x000000ffff8c7224 */ /* 0x000fe200078e008a */
[----:B------:R-:W-:Y:S01]  /*1110*/  IADD3 R98, R18, 0xc0, RZ ;  /* 0x000000c012627810 */ /* 0x000fe20007ffe0ff */
[----:B------:R-:W-:Y:S01]  /*1120*/  IMAD.IADD R14, R20, 0x1, R15 ;  /* 0x00000001140e7824 */ /* 0x000fe200078e020f */
[----:B------:R-:W-:Y:S01]  /*1130*/  ISETP.GE.AND P2, PT, R18, c[0x0][0x1d4], PT ;  /* 0x0000750012007a0c */ /* 0x000fe20003f46270 */
[----:B------:R-:W-:Y:S01]  /*1140*/  IMAD R144, R16, c[0x0][0x284], R9 ;  /* 0x0000a10010907a24 */ /* 0x000fe200078e0209 */
[----:B------:R-:W-:Y:S01]  /*1150*/  ISETP.GE.AND P5, PT, R100, c[0x0][0x1d4], PT ;  /* 0x0000750064007a0c */ /* 0x000fe20003fa6270 */
[----:B------:R-:W-:Y:S01]  /*1160*/  IMAD R142, R16, c[0x0][0x294], R5 ;  /* 0x0000a500108e7a24 */ /* 0x000fe200078e0205 */
[----:B------:R-:W-:Y:S01]  /*1170*/  ISETP.GE.AND P6, PT, R14, c[0x0][0x1d4], PT ;  /* 0x000075000e007a0c */ /* 0x000fe20003fc6270 */
[----:B------:R-:W-:Y:S01]  /*1180*/  IMAD.WIDE.U32 R8, R7, c[0x0][0x260], R18 ;  /* 0x0000980007087a25 */ /* 0x000fe200078e0012 */
[----:B------:R-:W-:Y:S01]  /*1190*/  ISETP.GE.AND P4, PT, R98, c[0x0][0x1d4], PT ;  /* 0x0000750062007a0c */ /* 0x000fe20003f86270 */
[----:B------:R-:W-:Y:S01]  /*11a0*/  ULDC UR28, c[0x0][0x23c] ;  /* 0x00008f00001c7ab9 */ /* 0x000fe20000000800 */
[----:B------:R-:W-:Y:S01]  /*11b0*/  LOP3.LUT R96, R6, R96, R97, 0xf6, !PT ;  /* 0x0000006006607212 */ /* 0x000fe200078ef661 */
[----:B------:R-:W-:Y:S01]  /*11c0*/  IMAD.WIDE.U32 R4, R94, UR6, R140 ;  /* 0x000000065e047c25 */ /* 0x000fe2000f8e008c */
[----:B------:R-:W-:Y:S01]  /*11d0*/  IADD3 R9, R9, UR10, RZ ;  /* 0x0000000a09097c10 */ /* 0x000fe2000fffe0ff */
[----:B------:R-:W-:Y:S01]  /*11e0*/  ULDC UR10, c[0x0][0x238] ;  /* 0x00008e00000a7ab9 */ /* 0x000fe20000000800 */
[--C-:B------:R-:W-:Y:S01]  /*11f0*/  SHF.R.S32.HI R21, RZ, 0x1f, R20.reuse ;  /* 0x0000001fff157819 */ /* 0x100fe20000011414 */
[----:B------:R-:W-:Y:S01]  /*1200*/  USHF.L.U32 UR29, UR10, 0x5, URZ ;  /* 0x000000050a1d7899 */ /* 0x000fe2000800063f */
[----:B------:R-:W-:Y:S01]  /*1210*/  IMAD.SHL.U32 R96, R96, 0x2, RZ ;  /* 0x0000000260607824 */ /* 0x000fe200078e00ff */
[----:B------:R-:W-:Y:S01]  /*1220*/  USHF.L.U64.HI UR28, UR10, UR35, UR28 ;  /* 0x000000230a1c7299 */ /* 0x000fe2000801021c */
[----:B------:R-:W-:Y:S01]  /*1230*/  P2R R104, PR, RZ, 0x4 ;  /* 0x00000004ff687803 */ /* 0x000fe20000000000 */
[----:B------:R-:W-:Y:S01]  /*1240*/  IMAD.U32 R95, RZ, RZ, UR25 ;  /* 0x00000019ff5f7e24 */ /* 0x000fe2000f8e00ff */
[C---:B------:R-:W-:Y:S01]  /*1250*/  IADD3 R95, R16.reuse, 0x20, RZ ;  /* 0x00000020105f7810 */ /* 0x040fe20007ffe0ff */
[C---:B------:R-:W-:Y:S01]  /*1260*/  IMAD.WIDE.U32 R146, R16.reuse, c[0x0][0x290], R20 ;  /* 0x0000a40010927a25 */ /* 0x040fe200078e0014 */
[----:B------:R-:W-:Y:S01]  /*1270*/  ULDC.64 UR8, c[0x0][0x280] ;  /* 0x0000a00000087ab9 */ /* 0x000fe20000000a00 */
[----:B------:R-:W-:Y:S01]  /*1280*/  SHF.R.S32.HI R113, RZ, 0x1f, R92 ;  /* 0x0000001fff717819 */ /* 0x000fe2000001145c */
[----:B------:R-:W-:Y:S01]  /*1290*/  UIMAD UR37, UR39, UR9, URZ ;  /* 0x00000009272572a4 */ /* 0x000fe2000f8e023f */
[----:B------:R-:W-:Y:S01]  /*12a0*/  IMAD.WIDE.U32 R10, R16, c[0x0][0x290], R18 ;  /* 0x0000a400100a7a25 */ /* 0x000fe200078e0012 */
[----:B------:R-:W-:Y:S01]  /*12b0*/  USHF.L.U32 UR32, UR8, 0x5, URZ ;  /* 0x0000000508207899 */ /* 0x000fe2000800063f */
[----:B------:R-:W-:Y:S01]  /*12c0*/  SHF.R.S32.HI R111, RZ, 0x1f, R98 ;  /* 0x0000001fff6f7819 */ /* 0x000fe20000011462 */
[----:B------:R-:W-:Y:S01]  /*12d0*/  UIMAD.WIDE.U32 UR40, UR8, 0x30, URZ ;  /* 0x00000030082878a5 */ /* 0x000fe2000f8e003f */
[----:B------:R-:W-:Y:S01]  /*12e0*/  IMAD.IADD R147, R147, 0x1, R142 ;  /* 0x0000000193937824 */ /* 0x000fe200078e028e */
[----:B------:R-:W-:Y:S01]  /*12f0*/  ULDC.64 UR10, c[0x0][0x268] ;  /* 0x00009a00000a7ab9 */ /* 0x000fe20000000a00 */
[----:B------:R-:W-:Y:S01]  /*1300*/  IMAD.IADD R143, R142, 0x1, R11 ;  /* 0x000000018e8f7824 */ /* 0x000fe200078e020b */
[----:B------:R-:W-:Y:S01]  /*1310*/  UIMAD UR10, UR33, UR10, URZ ;  /* 0x0000000a210a72a4 */ /* 0x000fe2000f8e023f */
[----:B------:R-:W-:Y:S01]  /*1320*/  IMAD.WIDE.U32 R136, R136, c[0x0][0x268], R8 ;  /* 0x00009a0088887a25 */ /* 0x000fe200078e0008 */
[----:B------:R-:W-:Y:S01]  /*1330*/  SHF.R.S32.HI R8, RZ, 0x1f, R95 ;  /* 0x0000001fff087819 */ /* 0x000fe2000001145f */
[----:B------:R-:W-:Y:S01]  /*1340*/  UIADD3 UR37, UR41, UR37, URZ ;  /* 0x0000002529257290 */ /* 0x000fe2000fffe03f */
[----:B------:R-:W-:Y:S01]  /*1350*/  LEA.HI R111, R111, R98, RZ, 0x3 ;  /* 0x000000626f6f7211 */ /* 0x000fe200078f18ff */
[----:B------:R-:W-:Y:S01]  /*1360*/  IMAD.MOV.U32 R142, RZ, RZ, R10 ;  /* 0x000000ffff8e7224 */ /* 0x000fe200078e000a */
[----:B------:R-:W-:Y:S01]  /*1370*/  LEA.HI R8, R8, R95, RZ, 0x3 ;  /* 0x0000005f08087211 */ /* 0x000fe200078f18ff */
[----:B------:R-:W-:Y:S01]  /*1380*/  IMAD.SHL.U32 R93, R95, 0x40, RZ ;  /* 0x000000405f5d7824 */ /* 0x000fe200078e00ff */
[----:B------:R-:W-:Y:S01]  /*1390*/  UIMAD UR11, UR34, UR11, UR10 ;  /* 0x0000000b220b72a4 */ /* 0x000fe2000f8e020a */
[----:B------:R-:W-:Y:S01]  /*13a0*/  IMAD.WIDE.U32 R148, R16, c[0x0][0x280], R20 ;  /* 0x0000a00010947a25 */ /* 0x000fe200078e0014 */
[----:B------:R-:W-:-:S02]  /*13b0*/  LOP3.LUT R111, R111, 0xfffffff8, RZ, 0xc0, !PT ;  /* 0xfffffff86f6f7812 */ /* 0x000fc400078ec0ff */
[----:B------:R-:W-:Y:S01]  /*13c0*/  LOP3.LUT R93, R93, 0x1c0, RZ, 0xc0, !PT ;  /* 0x000001c05d5d7812 */ /* 0x000fe200078ec0ff */
[----:B------:R-:W-:Y:S01]  /*13d0*/  IMAD.SHL.U32 R11, R8, 0x40, RZ ;  /* 0x00000040080b7824 */ /* 0x000fe200078e00ff */
[----:B------:R-:W-:Y:S01]  /*13e0*/  P2R R102, PR, RZ, 0x20 ;  /* 0x00000020ff667803 */ /* 0x000fe20000000000 */
[----:B------:R-:W-:Y:S01]  /*13f0*/  IMAD.WIDE.U32 R22, R16, c[0x0][0x280], R18 ;  /* 0x0000a00010167a25 */ /* 0x000fe200078e0012 */
[----:B------:R-:W-:Y:S02]  /*1400*/  SHF.R.U32.HI R106, RZ, 0x3, R93 ;  /* 0x00000003ff6a7819 */ /* 0x000fe4000001165d */
[----:B------:R-:W-:Y:S01]  /*1410*/  LOP3.LUT R11, R11, 0xfffffe00, RZ, 0xc0, !PT ;  /* 0xfffffe000b0b7812 */ /* 0x000fe200078ec0ff */
[----:B------:R-:W-:Y:S01]  /*1420*/  IMAD.MOV.U32 R120, RZ, RZ, c[0x0][0x27c] ;  /* 0x00009f00ff787624 */ /* 0x000fe200078e00ff */
[----:B------:R-:W-:Y:S01]  /*1430*/  P2R R101, PR, RZ, 0x10 ;  /* 0x00000010ff657803 */ /* 0x000fe20000000000 */
[----:B------:R-:W-:Y:S01]  /*1440*/  IMAD.IADD R149, R149, 0x1, R144 ;  /* 0x0000000195957824 */ /* 0x000fe200078e0290 */
[----:B------:R-:W-:Y:S01]  /*1450*/  P2R R103, PR, RZ, 0x40 ;  /* 0x00000040ff677803 */ /* 0x000fe20000000000 */
[----:B------:R-:W-:Y:S01]  /*1460*/  IMAD.IADD R145, R144, 0x1, R23 ;  /* 0x0000000190917824 */ /* 0x000fe200078e0217 */
[----:B------:R-:W-:Y:S01]  /*1470*/  IADD3 R105, R105, UR5, RZ ;  /* 0x0000000569697c10 */ /* 0x000fe2000fffe0ff */
[----:B------:R-:W-:Y:S01]  /*1480*/  IMAD.MOV.U32 R122, RZ, RZ, c[0x0][0x2b8] ;  /* 0x0000ae00ff7a7624 */ /* 0x000fe200078e00ff */
[----:B------:R-:W-:Y:S01]  /*1490*/  IADD3 R107, -R16, 0x30, RZ ;  /* 0x00000030106b7810 */ /* 0x000fe20007ffe1ff */
[----:B------:R-:W-:Y:S01]  /*14a0*/  IMAD.MOV.U32 R144, RZ, RZ, R22 ;  /* 0x000000ffff907224 */ /* 0x000fe200078e0016 */
[----:B------:R-:W-:Y:S01]  /*14b0*/  SHF.R.S32.HI R108, RZ, 0x1f, R111 ;  /* 0x0000001fff6c7819 */ /* 0x000fe2000001146f */
[----:B------:R-:W-:Y:S01]  /*14c0*/  IMAD.WIDE.U32 R146, R92, c[0x0][0x290], R146 ;  /* 0x0000a4005c927a25 */ /* 0x000fe200078e0092 */
[----:B------:R-:W-:-:S03]  /*14d0*/  IADD3 R115, R137, UR11, RZ ;  /* 0x0000000b89737c10 */ /* 0x000fc6000fffe0ff */
[----:B------:R-:W-:Y:S02]  /*14e0*/  IMAD.MOV.U32 R66, RZ, RZ, c[0x0][0x27c] ;  /* 0x00009f00ff427624 */ /* 0x000fe400078e00ff */
[----:B------:R-:W-:-:S04]  /*14f0*/  IMAD.WIDE.U32 R148, R92, c[0x0][0x280], R148 ;  /* 0x0000a0005c947a25 */ /* 0x000fc800078e0094 */
[----:B------:R-:W-:-:S04]  /*1500*/  IMAD.WIDE.U32 R144, R92, c[0x0][0x280], R144 ;  /* 0x0000a0005c907a25 */ /* 0x000fc800078e0090 */
[----:B------:R-:W-:-:S04]  /*1510*/  IMAD.WIDE.U32 R142, R92, c[0x0][0x290], R142 ;  /* 0x0000a4005c8e7a25 */ /* 0x000fc800078e008e */
[----:B------:R-:W-:Y:S01]  /*1520*/  IMAD.SHL.U32 R66, R66, 0x2, RZ ;  /* 0x0000000242427824 */ /* 0x000fe200078e00ff */
[----:B--2---:R1:W2:Y:S01]  /*1530*/  @P1 R2UR UR36, R0 ;  /* 0x00000000002413c2 */ /* 0x0042a200000e0000 */
[C---:B------:R-:W-:Y:S02]  /*1540*/  @P0 LEA R24, P1, R4.reuse, c[0x0][0x220], 0x1 ;  /* 0x0000880004180a11 */ /* 0x040fe400078208ff */
[----:B-1----:R-:W-:Y:S01]  /*1550*/  IADD3 R0, R5, UR30, RZ ;  /* 0x0000001e05007c10 */ /* 0x002fe2000fffe0ff */
[----:B------:R-:W-:Y:S02]  /*1560*/  USHF.L.U64.HI UR30, UR8, UR35, UR9 ;  /* 0x00000023081e7299 */ /* 0x000fe40008010209 */
[----:B--2---:R-:W-:Y:S01]  /*1570*/  @UP1 USHF.R.S32.HI UR53, URZ, 0x1f, UR36 ;  /* 0x0000001f3f351899 */ /* 0x004fe20008011424 */
[C---:B------:R-:W-:Y:S01]  /*1580*/  @P0 LEA.HI.X R25, R4.reuse, c[0x0][0x224], R0, 0x1, P1 ;  /* 0x0000890004190a11 */ /* 0x040fe200008f0c00 */
[----:B------:R-:W-:Y:S01]  /*1590*/  ULDC.64 UR8, c[0x0][0x290] ;  /* 0x0000a40000087ab9 */ /* 0x000fe20000000a00 */
[----:B------:R-:W-:Y:S01]  /*15a0*/  @P3 IADD3 R5, P1, R4, UR29, RZ ;  /* 0x0000001d04053c10 */ /* 0x000fe2000ff3e0ff */
[----:B------:R-:W-:-:S02]  /*15b0*/  USHF.L.U64.HI UR35, UR8, UR35, UR9 ;  /* 0x0000002308237299 */ /* 0x000fc40008010209 */
[----:B------:R-:W-:Y:S01]  /*15c0*/  @!PT LDS RZ, [RZ] ;  /* 0x00000000fffff984 */ /* 0x000fe20000000800 */
[----:B------:R-:W-:Y:S01]  /*15d0*/  @!PT LDS RZ, [RZ] ;  /* 0x00000000fffff984 */ /* 0x000fe20000000800 */
[----:B------:R-:W-:Y:S01]  /*15e0*/  @!PT LDS RZ, [RZ] ;  /* 0x00000000fffff984 */ /* 0x000fe20000000800 */
[----:B------:R1:W-:Y:S01]  /*15f0*/  @P0 LDGSTS.E.BYPASS.LTC128B.128 [R96+0xa080], [R24.64], !P2 ;  /* 0x0a08000018600fae */ /* 0x0003e2000d101d5a */
[----:B------:R-:W-:Y:S01]  /*1600*/  @P3 IADD3.X R0, R0, UR28, RZ, P1, !PT ;  /* 0x0000001c00003c10 */ /* 0x000fe20008ffe4ff */
[----:B------:R-:W-:Y:S01]  /*1610*/  UIMAD UR39, UR39, UR9, URZ ;  /* 0x00000009272772a4 */ /* 0x000fe2000f8e023f */
[----:B------:R-:W-:Y:S01]  /*1620*/  ISETP.GE.AND P1, PT, R18, c[0x0][0x27c], PT ;  /* 0x00009f0012007a0c */ /* 0x000fe20003f26270 */
[----:B------:R1:W-:Y:S01]  /*1630*/  @P0 LDGSTS.E.BYPASS.LTC128B.128 [R96+0xb880], [R24.64+0x80], !P6 ;  /* 0x0b88008018600fae */ /* 0x0003e2000f101d5a */
[----:B------:R-:W-:Y:S01]  /*1640*/  ISETP.GE.AND P2, PT, R14, c[0x0][0x27c], PT ;  /* 0x00009f000e007a0c */ /* 0x000fe20003f46270 */
[----:B------:R-:W-:Y:S02]  /*1650*/  USHF.L.U32 UR38, UR8, 0x5, URZ ;  /* 0x0000000508267899 */ /* 0x000fe4000800063f */
[----:B------:R1:W-:Y:S01]  /*1660*/  @P0 LDGSTS.E.BYPASS.LTC128B.128 [R96+0xd080], [R24.64+0x100], !P5 ;  /* 0x0d08010018600fae */ /* 0x0003e2000e901d5a */
[----:B------:R-:W-:Y:S01]  /*1670*/  SEL R7, RZ, c[0x0][0x27c], !P2 ;  /* 0x00009f00ff077a07 */ /* 0x000fe20005000000 */
[----:B------:R-:W-:-:S02]  /*1680*/  UIMAD.WIDE.U32 UR42, UR8, 0x30, URZ ;  /* 0x00000030082a78a5 */ /* 0x000fc4000f8e003f */
[----:B------:R1:W-:Y:S01]  /*1690*/  @P0 LDGSTS.E.BYPASS.LTC128B.128 [R96+0xe880], [R24.64+0x180], !P4 ;  /* 0x0e88018018600fae */ /* 0x0003e2000e101d5a */
[C---:B------:R-:W-:Y:S01]  /*16a0*/  @P3 LEA R12, P0, R5.reuse, c[0x0][0x220], 0x1 ;  /* 0x00008800050c3a11 */ /* 0x040fe200078008ff */
[----:B------:R-:W-:Y:S01]  /*16b0*/  IMAD.IADD R10, R14, 0x1, R7 ;  /* 0x000000010e0a7824 */ /* 0x000fe200078e0207 */
[----:B------:R-:W-:Y:S02]  /*16c0*/  ULDC.64 UR8, c[0x0][0x1e8] ;  /* 0x00007a0000087ab9 */ /* 0x000fe40000000a00 */
[----:B------:R-:W-:Y:S01]  /*16d0*/  @P3 LEA.HI.X R13, R5, c[0x0][0x224], R0, 0x1, P0 ;  /* 0x00008900050d3a11 */ /* 0x000fe200000f0c00 */
[----:B------:R-:W-:Y:S01]  /*16e0*/  UIMAD UR44, UR15, UR8, URZ ;  /* 0x000000080f2c72a4 */ /* 0x000fe2000f8e023f */
[----:B------:R-:W-:Y:S01]  /*16f0*/  SEL R5, RZ, c[0x0][0x27c], !P1 ;  /* 0x00009f00ff057a07 */ /* 0x000fe20004800000 */
[----:B------:R-:W-:Y:S01]  /*1700*/  UIMAD.WIDE.U32 UR46, UR16, UR8, URZ ;  /* 0x00000008102e72a5 */ /* 0x000fe2000f8e003f */
[----:B------:R-:W-:Y:S01]  /*1710*/  ISETP.NE.AND P0, PT, R104, RZ, PT ;  /* 0x000000ff6800720c */ /* 0x000fe20003f05270 */
[----:B------:R-:W-:-:S02]  /*1720*/  UIMAD UR44, UR16, UR9, UR44 ;  /* 0x00000009102c72a4 */ /* 0x000fc4000f8e022c */
[----:B------:R-:W-:Y:S01]  /*1730*/  IMAD.IADD R5, R18, 0x1, R5 ;  /* 0x0000000112057824 */ /* 0x000fe200078e0205 */
[----:B------:R-:W-:Y:S02]  /*1740*/  ULDC.64 UR8, c[0x0][0x210] ;  /* 0x0000840000087ab9 */ /* 0x000fe40000000a00 */
[----:B------:R-:W-:Y:S02]  /*1750*/  UIMAD UR45, UR15, UR8, URZ ;  /* 0x000000080f2d72a4 */ /* 0x000fe4000f8e023f */
[----:B------:R-:W-:Y:S01]  /*1760*/  SHF.R.S32.HI R0, RZ, 0x1f, R5 ;  /* 0x0000001fff007819 */ /* 0x000fe20000011405 */
[----:B------:R-:W-:Y:S02]  /*1770*/  UIMAD.WIDE.U32 UR48, UR16, UR8, URZ ;  /* 0x00000008103072a5 */ /* 0x000fe4000f8e003f */
[----:B------:R-:W-:Y:S01]  /*1780*/  UIMAD UR45, UR16, UR9, UR45 ;  /* 0x00000009102d72a4 */ /* 0x000fe2000f8e022d */
[CC--:B------:R-:W-:Y:S01]  /*1790*/  LEA.HI R4, R0.reuse, R5.reuse, RZ, 0x3 ;  /* 0x0000000500047211 */ /* 0x0c0fe200078f18ff */
[----:B------:R2:W-:Y:S01]  /*17a0*/  @P3 LDGSTS.E.BYPASS.LTC128B.128 [R96+0xb080], [R12.64], !P0 ;  /* 0x0b0800000c603fae */ /* 0x0005e2000c101d5a */
[----:B------:R-:W-:Y:S01]  /*17b0*/  LEA.HI R0, R0, R5, RZ, 0x6 ;  /* 0x0000000500007211 */ /* 0x000fe200078f30ff */
[----:B------:R-:W-:Y:S01]  /*17c0*/  ULDC.64 UR8, c[0x0][0x2b0] ;  /* 0x0000ac0000087ab9 */ /* 0x000fe20000000a00 */
[----:B------:R-:W-:Y:S01]  /*17d0*/  SHF.R.S32.HI R5, RZ, 0x1f, R10 ;  /* 0x0000001fff057819 */ /* 0x000fe2000001140a */
[----:B------:R2:W-:Y:S01]  /*17e0*/  @P3 LDGSTS.E.BYPASS.LTC128B.128 [R96+0xc880], [R12.64+0x80], !P6 ;  /* 0x0c8800800c603fae */ /* 0x0005e2000f101d5a */
[----:B------:R-:W-:Y:S01]  /*17f0*/  SHF.R.S32.HI R0, RZ, 0x6, R0 ;  /* 0x00000006ff007819 */ /* 0x000fe20000011400 */
[----:B------:R-:W-:Y:S01]  /*1800*/  @!UP1 UMOV UR53, UR31 ;  /* 0x0000001f00359c82 */ /* 0x000fe20008000000 */
        /* <DEDUP_REMOVED lines=8> */
[--C-:B------:R-:W-:Y:S01]  /*1890*/  LOP3.LUT R126, R99, 0x38, R2.reuse, 0xf8, !PT ;  /* 0x00000038637e7812 */ /* 0x100fe200078ef802 */
[----:B------:R-:W0:Y:S01]  /*18a0*/  LDGDEPBAR ;  /* 0x00000000000079af */ /* 0x000e220000000000 */
[----:B------:R-:W-:Y:S01]  /*18b0*/  LOP3.LUT R9, R93, 0x38, R2, 0xf8, !PT ;  /* 0x000000385d097812 */ /* 0x000fe200078ef802 */
[----:B------:R-:W-:Y:S01]  /*18c0*/  IMAD R7, R5, 0xc00, R6 ;  /* 0x00000c0005077824 */ /* 0x000fe200078e0206 */
[-C--:B------:R-:W-:Y:S01]  /*18d0*/  LOP3.LUT R125, R125, R106.reuse, RZ, 0x3c, !PT ;  /* 0x0000006a7d7d7212 */ /* 0x080fe200078e3cff */
[----:B------:R-:W-:Y:S01]  /*18e0*/  IMAD R5, R5, 0xc00, R11 ;  /* 0x00000c0005057824 */ /* 0x000fe200078e020b */
[-C--:B------:R-:W-:Y:S01]  /*18f0*/  LOP3.LUT R126, R126, R97.reuse, RZ, 0x3c, !PT ;  /* 0x000000617e7e7212 */ /* 0x080fe200078e3cff */
[----:B------:R-:W-:Y:S01]  /*1900*/  UIMAD UR10, UR53, UR8, URZ ;  /* 0x00000008350a72a4 */ /* 0x000fe2000f8e023f */
[----:B------:R-:W-:Y:S01]  /*1910*/  LOP3.LUT R124, R9, R106, RZ, 0x3c, !PT ;  /* 0x0000006a097c7212 */ /* 0x000fe200078e3cff */
[----:B------:R-:W-:Y:S01]  /*1920*/  IMAD.IADD R125, R0, 0x1, R125 ;  /* 0x00000001007d7824 */ /* 0x000fe200078e027d */
[----:B------:R-:W-:Y:S01]  /*1930*/  LOP3.LUT R10, R99, 0x38, R4, 0xf8, !PT ;  /* 0x00000038630a7812 */ /* 0x000fe200078ef804 */
[----:B------:R-:W-:Y:S01]  /*1940*/  IMAD.IADD R126, R7, 0x1, R126 ;  /* 0x00000001077e7824 */ /* 0x000fe200078e027e */
[----:B------:R-:W-:Y:S01]  /*1950*/  SHF.R.S32.HI R7, RZ, 0x1f, R100 ;  /* 0x0000001fff077819 */ /* 0x000fe20000011464 */
[----:B------:R-:W-:Y:S01]  /*1960*/  IMAD R0, R3, 0x20, R16 ;  /* 0x0000002003007824 */ /* 0x000fe200078e0210 */
[----:B------:R-:W-:Y:S01]  /*1970*/  SHF.R.S32.HI R3, RZ, 0x1f, R14 ;  /* 0x0000001fff037819 */ /* 0x000fe2000001140e */
[----:B------:R-:W-:Y:S01]  /*1980*/  IMAD.IADD R124, R5, 0x1, R124 ;  /* 0x00000001057c7824 */ /* 0x000fe200078e027c */
[----:B------:R-:W-:Y:S01]  /*1990*/  LOP3.LUT R127, R10, R97, RZ, 0x3c, !PT ;  /* 0x000000610a7f7212 */ /* 0x000fe200078e3cff */
[----:B------:R-:W-:Y:S01]  /*19a0*/  IMAD R5, R113, c[0x0][0x280], RZ ;  /* 0x0000a00071057a24 */ /* 0x000fe200078e02ff */
[----:B------:R-:W-:Y:S01]  /*19b0*/  LEA.HI R110, R7, R100, RZ, 0x3 ;  /* 0x00000064076e7211 */ /* 0x000fe200078f18ff */
[----:B------:R-:W-:Y:S01]  /*19c0*/  IMAD R113, R113, c[0x0][0x290], RZ ;  /* 0x0000a40071717a24 */ /* 0x000fe200078e02ff */
[----:B------:R-:W-:Y:S01]  /*19d0*/  LEA.HI R112, R3, R14, RZ, 0x3 ;  /* 0x0000000e03707211 */ /* 0x000fe200078f18ff */
[----:B------:R-:W-:Y:S01]  /*19e0*/  IMAD.IADD R127, R8, 0x1, R127 ;  /* 0x00000001087f7824 */ /* 0x000fe200078e027f */
[----:B------:R-:W-:Y:S01]  /*19f0*/  ISETP.GE.AND P0, PT, R120, 0x1, PT ;  /* 0x000000017800780c */ /* 0x000fe20003f06270 */
[C---:B------:R-:W-:Y:S01]  /*1a00*/  IMAD R113, R92.reuse, c[0x0][0x294], R113 ;  /* 0x0000a5005c717a24 */ /* 0x040fe200078e0271 */
[----:B------:R-:W-:Y:S01]  /*1a10*/  @UP1 UMOV UR52, UR36 ;  /* 0x0000002400341c82 */ /* 0x000fe20008000000 */
[----:B------:R-:W-:Y:S01]  /*1a20*/  IMAD R5, R92, c[0x0][0x284], R5 ;  /* 0x0000a1005c057a24 */ /* 0x000fe200078e0205 */
[----:B------:R-:W-:Y:S01]  /*1a30*/  LOP3.LUT R110, R110, 0xfffffff8, RZ, 0xc0, !PT ;  /* 0xfffffff86e6e7812 */ /* 0x000fe200078ec0ff */
[----:B------:R-:W-:Y:S01]  /*1a40*/  @!UP1 UMOV UR52, UR22 ;  /* 0x0000001600349c82 */ /* 0x000fe20008000000 */
[----:B------:R-:W-:Y:S01]  /*1a50*/  LOP3.LUT R112, R112, 0xfffffff8, RZ, 0xc0, !PT ;  /* 0xfffffff870707812 */ /* 0x000fe200078ec0ff */
[----:B------:R-:W-:Y:S01]  /*1a60*/  UIMAD.WIDE.U32 UR50, UR52, UR8, URZ ;  /* 0x00000008343272a5 */ /* 0x000fe2000f8e003f */
[----:B------:R-:W-:Y:S01]  /*1a70*/  LOP3.LUT R121, R4, 0xfffffff8, RZ, 0xc0, !PT ;  /* 0xfffffff804797812 */ /* 0x000fe200078ec0ff */
[----:B------:R-:W-:Y:S01]  /*1a80*/  UIMAD UR9, UR52, UR9, UR10 ;  /* 0x00000009340972a4 */ /* 0x000fe2000f8e020a */
[----:B------:R-:W-:Y:S01]  /*1a90*/  LOP3.LUT R128, R2, 0xfffffff8, RZ, 0xc0, !PT ;  /* 0xfffffff802807812 */ /* 0x000fe200078ec0ff */
[----:B------:R-:W-:Y:S01]  /*1aa0*/  IMAD.IADD R116, R147, 0x1, R113 ;  /* 0x0000000193747824 */ /* 0x000fe200078e0271 */
[----:B------:R-:W-:Y:S01]  /*1ab0*/  ISETP.NE.AND P3, PT, R122, 0x1, PT ;  /* 0x000000017a00780c */ /* 0x000fe20003f65270 */
[----:B------:R-:W-:Y:S01]  /*1ac0*/  IMAD.IADD R117, R149, 0x1, R5 ;  /* 0x0000000195757824 */ /* 0x000fe200078e0205 */
[----:B------:R-:W-:Y:S01]  /*1ad0*/  SHF.R.S32.HI R67, RZ, 0x3, R2 ;  /* 0x00000003ff437819 */ /* 0x000fe20000011402 */
[----:B------:R-:W-:Y:S01]  /*1ae0*/  IMAD.IADD R114, R5, 0x1, R145 ;  /* 0x0000000105727824 */ /* 0x000fe200078e0291 */
[----:B------:R-:W-:Y:S01]  /*1af0*/  P2R R2, PR, RZ, 0x1 ;  /* 0x00000001ff027803 */ /* 0x000fe20000000000 */
[----:B------:R-:W-:Y:S01]  /*1b00*/  IMAD.IADD R113, R113, 0x1, R143 ;  /* 0x0000000171717824 */ /* 0x000fe200078e028f */
[C---:B--2---:R-:W-:Y:S01]  /*1b10*/  IADD3 R13, R20.reuse, 0x20, RZ ;  /* 0x00000020140d7810 */ /* 0x044fe20007ffe0ff */
[----:B------:R-:W-:Y:S01]  /*1b20*/  IMAD.SHL.U32 R127, R127, 0x2, RZ ;  /* 0x000000027f7f7824 */ /* 0x000fe200078e00ff */
[----:B------:R-:W-:Y:S01]  /*1b30*/  IADD3 R12, R20, 0x60, RZ ;  /* 0x00000060140c7810 */ /* 0x000fe20007ffe0ff */
[----:B------:R-:W-:Y:S01]  /*1b40*/  IMAD.SHL.U32 R125, R125, 0x2, RZ ;  /* 0x000000027d7d7824 */ /* 0x000fe200078e00ff */
[----:B------:R-:W-:Y:S01]  /*1b50*/  SHF.R.S32.HI R109, RZ, 0x1f, R110 ;  /* 0x0000001fff6d7819 */ /* 0x000fe2000001146e */
[----:B------:R-:W-:Y:S01]  /*1b60*/  IMAD.SHL.U32 R126, R126, 0x2, RZ ;  /* 0x000000027e7e7824 */ /* 0x000fe200078e00ff */
[----:B------:R-:W-:Y:S01]  /*1b70*/  SHF.R.S32.HI R68, RZ, 0x3, R4 ;  /* 0x00000003ff447819 */ /* 0x000fe20000011404 */
[----:B------:R-:W-:Y:S01]  /*1b80*/  IMAD.SHL.U32 R124, R124, 0x2, RZ ;  /* 0x000000027c7c7824 */ /* 0x000fe200078e00ff */
[----:B------:R-:W-:Y:S01]  /*1b90*/  SHF.R.S32.HI R119, RZ, 0x1f, R112 ;  /* 0x0000001fff777819 */ /* 0x000fe20000011470 */
[----:B------:R-:W-:Y:S01]  /*1ba0*/  UIADD3 UR39, UR43, UR39, URZ ;  /* 0x000000272b277290 */ /* 0x000fe2000fffe03f */
[----:B------:R-:W-:Y:S01]  /*1bb0*/  SHF.R.S32.HI R118, RZ, 0x1f, R121 ;  /* 0x0000001fff767819 */ /* 0x000fe20000011479 */
[----:B------:R-:W-:Y:S01]  /*1bc0*/  UIADD3 UR44, UR47, UR44, URZ ;  /* 0x0000002c2f2c7290 */ /* 0x000fe2000fffe03f */
[----:B------:R-:W-:Y:S01]  /*1bd0*/  SHF.R.S32.HI R123, RZ, 0x1f, R128 ;  /* 0x0000001fff7b7819 */ /* 0x000fe20000011480 */
[----:B------:R-:W-:Y:S01]  /*1be0*/  UIADD3 UR45, UR49, UR45, URZ ;  /* 0x0000002d312d7290 */ /* 0x000fe2000fffe03f */
[----:B------:R-:W-:Y:S01]  /*1bf0*/  P2R R2, PR, RZ, 0x8 ;  /* 0x00000008ff027803 */ /* 0x000fe20000000000 */
[----:B------:R-:W-:-:S02]  /*1c00*/  UIADD3 UR9, UR51, UR9, URZ ;  /* 0x0000000933097290 */ /* 0x000fc4000fffe03f */
[----:B------:R-:W-:Y:S01]  /*1c10*/  ULDC.U8 UR8, c[0x0][0x298] ;  /* 0x0000a60000087ab9 */ /* 0x000fe20000000000 */
[----:B-1----:R-:W-:Y:S06]  /*1c20*/  BAR.SYNC.DEFER_BLOCKING 0x0 ;  /* 0x0000000000007b1d */ /* 0x002fec0000010000 */
.L_x_1654:
[----:B------:R-:W-:Y:S01]  /*1c30*/  ISETP.NE.AND P3, PT, R122, 0x1, PT ;  /* 0x000000017a00780c */ /* 0x000fe20003f65270 */
[----:B-1-3--:R-:W-:Y:S01]  /*1c40*/  IMAD.U32 R3, RZ, RZ, UR6 ;  /* 0x00000006ff037e24 */ /* 0x00afe2000f8e00ff */
[----:B------:R-:W-:Y:S01]  /*1c50*/  MOV R132, RZ ;  /* 0x000000ff00847202 */ /* 0x000fe20000000f00 */
[----:B------:R-:W-:Y:S04]  /*1c60*/  DEPBAR.LE SB0, 0x0 ;  /* 0x000080000000791a */ /* 0x000fe80000000000 */
[----:B------:R-:W-:Y:S01]  /*1c70*/  IMAD R2, R3, 0x30, R0 ;  /* 0x0000003003027824 */ /* 0x000fe200078e0200 */
[----:B------:R-:W-:Y:S01]  /*1c80*/  ISETP.GE.AND P4, PT, R120, 0x1, PT ;  /* 0x000000017800780c */ /* 0x000fe20003f86270 */
[----:B------:R-:W-:Y:S02]  /*1c90*/  BSSY B2, `(.L_x_1615) ;  /* 0x0000542000027945 */ /* 0x000fe40003800000 */
[----:B------:R-:W-:Y:S01]  /*1ca0*/  IMAD.IADD R131, R105, 0x1, R2 ;  /* 0x0000000169837824 */ /* 0x000fe200078e0202 */
[----:B------:R-:W-:Y:S03]  /*1cb0*/  ISETP.GE.AND P0, PT, R2, UR4, PT ;  /* 0x0000000402007c0c */ /* 0x000fe6000bf06270 */
[----:B--2---:R-:W-:Y:S01]  /*1cc0*/  @P3 IMAD.HI.U32 R5, R131, c[0x0][0x2bc], RZ ;  /* 0x0000af0083053a27 */ /* 0x004fe200078e00ff */
[----:B------:R-:W-:Y:S03]  /*1cd0*/  ISETP.GT.OR P0, PT, R0, 0x2f, P0 ;  /* 0x0000002f0000780c */ /* 0x000fe60000704670 */
[----:B------:R-:W-:Y:S01]  /*1ce0*/  IMAD.MOV.U32 R4, RZ, RZ, R131 ;  /* 0x000000ffff047224 */ /* 0x000fe200078e0083 */
[----:B------:R-:W-:Y:S09]  /*1cf0*/  @P3 SHF.R.U32.HI R4, RZ, c[0x0][0x2c0], R5 ;  /* 0x0000b000ff043a19 */ /* 0x000ff20000011605 */
[C---:B------:R-:W-:Y:S04]  /*1d00*/  @!P0 IADD3 R8, P3, R4.reuse, UR50, RZ ;  /* 0x0000003204088c10 */ /* 0x040fe8000ff7e0ff */
[----:B------:R-:W-:Y:S01]  /*1d10*/  @!P0 LEA.HI.X.SX32 R5, R4, UR9, 0x1, P3 ;  /* 0x0000000904058c11 */ /* 0x000fe200098f0eff */
[----:B------:R-:W-:Y:S01]  /*1d20*/  IMAD.MOV R4, RZ, RZ, -R4 ;  /* 0x000000ffff047224 */ /* 0x000fe200078e0a04 */
[----:B------:R-:W-:Y:S03]  /*1d30*/  @!P0 LEA R22, P3, R8, c[0x0][0x2a0], 0x2 ;  /* 0x0000a80008168a11 */ /* 0x000fe600078610ff */
        /* <DEDUP_REMOVED lines=9> */
[----:B------:R-:W-:Y:S02]  /*1dd0*/  MOV R4, R8 ;  /* 0x0000000800047202 */ /* 0x000fe40000000f00 */
        /* <DEDUP_REMOVED lines=8> */
[----:B----4-:R-:W-:-:S05]  /*1e60*/  @!P4 BRA `(.L_x_1616) ;  /* 0x00004eb00000c947 */ /* 0x010fca0003800000 */
[----:B------:R-:W-:Y:S01]  /*1e70*/  USHF.R.S32.HI UR31, URZ, 0x1f, UR6 ;  /* 0x0000001f3f1f7899 */ /* 0x000fe20008011406 */
[----:B------:R-:W-:Y:S01]  /*1e80*/  ISETP.NE.AND P0, PT, RZ, UR8, PT ;  /* 0x00000008ff007c0c */ /* 0x000fe2000bf05270 */
[----:B------:R-:W-:Y:S02]  /*1e90*/  UIMAD UR11, UR37, UR6, URZ ;  /* 0x00000006250b72a4 */ /* 0x000fe4000f8e023f */
[----:B------:R-:W-:Y:S02]  /*1ea0*/  UIMAD UR10, UR39, UR6, URZ ;  /* 0x00000006270a72a4 */ /* 0x000fe4000f8e023f */
[----:B------:R-:W-:Y:S02]  /*1eb0*/  UIMAD UR5, UR6, -0x30, UR4 ;  /* 0xffffffd0060578a4 */ /* 0x000fe4000f8e0204 */
[----:B------:R-:W-:Y:S02]  /*1ec0*/  UIMAD.WIDE.U32 UR54, UR40, UR6, URZ ;  /* 0x00000006283672a5 */ /* 0x000fe4000f8e003f */
[----:B------:R-:W-:Y:S02]  /*1ed0*/  UIMAD.WIDE.U32 UR52, UR42, UR6, URZ ;  /* 0x000000062a3472a5 */ /* 0x000fe4000f8e003f */
[----:B------:R-:W-:Y:S02]  /*1ee0*/  UIMAD UR11, UR31, UR40, UR11 ;  /* 0x000000281f0b72a4 */ /* 0x000fe4000f8e020b */
[----:B------:R-:W-:Y:S02]  /*1ef0*/  UIMAD UR10, UR31, UR42, UR10 ;  /* 0x0000002a1f0a72a4 */ /* 0x000fe4000f8e020a */
[----:B------:R-:W-:Y:S02]  /*1f00*/  UISETP.LT.AND UP0, UPT, UR5, 0x30, UPT ;  /* 0x000000300500788c */ /* 0x000fe4000bf01270 */
[----:B------:R-:W-:Y:S02]  /*1f10*/  UIADD3 UR11, UR55, UR11, URZ ;  /* 0x0000000b370b7290 */ /* 0x000fe4000fffe03f */
[----:B------:R-:W-:Y:S02]  /*1f20*/  UIADD3 UR10, UR53, UR10, URZ ;  /* 0x0000000a350a7290 */ /* 0x000fe4000fffe03f */
[----:B------:R-:W-:Y:S01]  /*1f30*/  USEL UR31, UR5, 0x30, UP0 ;  /* 0x00000030051f7887 */ /* 0x000fe20008000000 */
[----:B------:R-:W-:-:S05]  /*1f40*/  @!P0 BRA `(.L_x_1617) ;  /* 0x000026b000008947 */ /* 0x000fca0003800000 */
[----:B------:R-:W-:Y:S01]  /*1f50*/  ISETP.GE.AND P4, PT, R16, UR31, PT ;  /* 0x0000001f10007c0c */ /* 0x000fe2000bf86270 */
        /* <DEDUP_REMOVED lines=11> */
[----:B------:R-:W-:Y:S01]  /*2010*/  IADD3 R3, P0, R148, UR54, RZ ;  /* 0x0000003694037c10 */ /* 0x000fe2000ff1e0ff */
[----:B------:R-:W-:Y:S01]  /*2020*/  CS2R R80, SRZ ;  /* 0x0000000000507805 */ /* 0x000fe2000001ff00 */
[----:B------:R-:W-:Y:S01]  /*2030*/  CS2R R50, SRZ ;  /* 0x0000000000327805 */ /* 0x000fe2000001ff00 */
[----:B------:R-:W-:Y:S01]  /*2040*/  CS2R R78, SRZ ;  /* 0x00000000004e7805 */ /* 0x000fe2000001ff00 */
[----:B------:R-:W-:Y:S01]  /*2050*/  IADD3.X R2, R117, UR11, RZ, P0, !PT ;  /* 0x0000000b75027c10 */ /* 0x000fe200087fe4ff */
[----:B------:R-:W-:Y:S01]  /*2060*/  CS2R R46, SRZ ;  /* 0x00000000002e7805 */ /* 0x000fe2000001ff00 */
[----:B------:R-:W-:Y:S01]  /*2070*/  IADD3 R5, P0, R146, UR52, RZ ;  /* 0x0000003492057c10 */ /* 0x000fe2000ff1e0ff */
[----:B------:R-:W-:Y:S01]  /*2080*/  CS2R R76, SRZ ;  /* 0x00000000004c7805 */ /* 0x000fe2000001ff00 */
[----:B------:R-:W-:Y:S01]  /*2090*/  CS2R R42, SRZ ;  /* 0x00000000002a7805 */ /* 0x000fe2000001ff00 */
[----:B------:R-:W-:Y:S01]  /*20a0*/  CS2R R74, SRZ ;  /* 0x00000000004a7805 */ /* 0x000fe2000001ff00 */
[----:B------:R-:W-:Y:S01]  /*20b0*/  IADD3.X R4, R116, UR10, RZ, P0, !PT ;  /* 0x0000000a74047c10 */ /* 0x000fe200087fe4ff */
        /* <DEDUP_REMOVED lines=21> */
.L_x_1619:
[----:B------:R-:W-:Y:S05]  /*2210*/  BSYNC B0 ;  /* 0x0000000000007941 */ /* 0x000fea0003800000 */
.L_x_1618:
[----:B------:R-:W-:Y:S01]  /*2220*/  ISETP.GE.AND P5, PT, R95, UR31, PT ;  /* 0x0000001f5f007c0c */ /* 0x000fe2000bfa6270 */
[----:B-----5:R-:W-:Y:S01]  /*2230*/  IMAD.MOV.U32 R10, RZ, RZ, R74 ;  /* 0x000000ffff0a7224 */ /* 0x020fe200078e004a */
[----:B------:R-:W-:Y:S01]  /*2240*/  MOV R5, R36 ;  /* 0x0000002400057202 */ /* 0x000fe20000000f00 */
[----:B-1----:R-:W-:Y:S01]  /*2250*/  IMAD.MOV.U32 R9, RZ, RZ, R75 ;  /* 0x000000ffff097224 */ /* 0x002fe200078e004b */
[----:B------:R-:W-:Y:S01]  /*2260*/  MOV R2, R43 ;  /* 0x0000002b00027202 */ /* 0x000fe20000000f00 */
[----:B------:R-:W-:Y:S01]  /*2270*/  IMAD.MOV.U32 R8, RZ, RZ, R76 ;  /* 0x000000ffff087224 */ /* 0x000fe200078e004c */
        /* <DEDUP_REMOVED lines=30> */
[----:B------:R-:W-:Y:S01]  /*2460*/  IMAD.U32 R7, RZ, RZ, UR32 ;  /* 0x00000020ff077e24 */ /* 0x000fe2000f8e00ff */
[----:B------:R-:W-:Y:S01]  /*2470*/  CS2R R70, SRZ ;  /* 0x0000000000467805 */ /* 0x000fe2000001ff00 */
[----:B------:R-:W-:Y:S01]  /*2480*/  IMAD.U32 R2, RZ, RZ, UR30 ;  /* 0x0000001eff027e24 */ /* 0x000fe2000f8e00ff */
[----:B------:R-:W-:Y:S01]  /*2490*/  CS2R R34, SRZ ;  /* 0x0000000000227805 */ /* 0x000fe2000001ff00 */
[----:B------:R-:W-:Y:S01]  /*24a0*/  IMAD.U32 R5, RZ, RZ, UR38 ;  /* 0x00000026ff057e24 */ /* 0x000fe2000f8e00ff */
[----:B------:R-:W-:Y:S01]  /*24b0*/  IADD3 R7, P3, P0, R148, UR54, R7 ;  /* 0x0000003694077c10 */ /* 0x000fe2000f87e007 */
[----:B------:R-:W-:Y:S01]  /*24c0*/  IMAD.U32 R3, RZ, RZ, UR35 ;  /* 0x00000023ff037e24 */ /* 0x000fe2000f8e00ff */
        /* <DEDUP_REMOVED lines=8> */
[----:B------:R-:W-:Y:S02]  /*2550*/  IADD3.X R4, R116, UR10, R3, P3, P0 ;  /* 0x0000000a74047c10 */ /* 0x000fe40009fe0403 */
        /* <DEDUP_REMOVED lines=20> */
.L_x_1621:
[----:B------:R-:W-:Y:S05]  /*26a0*/  BSYNC B0 ;  /* 0x0000000000007941 */ /* 0x000fea0003800000 */
.L_x_1620:
[----:B-----5:R-:W-:Y:S01]  /*26b0*/  MOV R4, R23 ;  /* 0x0000001700047202 */ /* 0x020fe20000000f00 */
[----:B------:R2:W3:Y:S01]  /*26c0*/  SHFL.IDX PT, R85, R133, RZ, 0x181f ;  /* 0x00181fff85557589 */ /* 0x0004e200000e0000 */
[----:B------:R-:W-:Y:S01]  /*26d0*/  IMAD.MOV.U32 R26, RZ, RZ, R58 ;  /* 0x000000ffff1a7224 */ /* 0x000fe200078e003a */
[----:B------:R-:W-:Y:S01]  /*26e0*/  BSSY B1, `(.L_x_1622) ;  /* 0x0000103000017945 */ /* 0x000fe20003800000 */
[----:B------:R-:W-:Y:S02]  /*26f0*/  IMAD.MOV.U32 R25, RZ, RZ, R59 ;  /* 0x000000ffff197224 */ /* 0x000fe400078e003b */
[----:B------:R-:W-:Y:S02]  /*2700*/  IMAD.MOV.U32 R24, RZ, RZ, R62 ;  /* 0x000000ffff187224 */ /* 0x000fe400078e003e */
[----:B------:R-:W-:Y:S01]  /*2710*/  IMAD.MOV.U32 R5, RZ, RZ, R22 ;  /* 0x000000ffff057224 */ /* 0x000fe200078e0016 */
[----:B------:R-:W-:Y:S01]  /*2720*/  PRMT R54, R25, 0x5410, R26 ;  /* 0x0000541019367816 */ /* 0x000fe2000000001a */
[----:B------:R2:W4:Y:S01]  /*2730*/  SHFL.IDX PT, R83, R150, RZ, 0x181f ;  /* 0x00181fff96537589 */ /* 0x00052200000e0000 */
[----:B------:R-:W-:Y:S01]  /*2740*/  MOV R25, R63 ;  /* 0x0000003f00197202 */ /* 0x000fe20000000f00 */
[----:B------:R-:W-:Y:S01]  /*2750*/  IMAD.MOV.U32 R26, RZ, RZ, R64 ;  /* 0x000000ffff1a7224 */ /* 0x000fe200078e0040 */
[----:B------:R-:W-:Y:S01]  /*2760*/  PRMT R7, R4, 0x5410, R5 ;  /* 0x0000541004077816 */ /* 0x000fe20000000005 */
[----:B-1----:R-:W-:Y:S01]  /*2770*/  IMAD.MOV.U32 R3, RZ, RZ, R28 ;  /* 0x000000ffff037224 */ /* 0x002fe200078e001c */
        /* <DEDUP_REMOVED lines=15> */
[----:B---3--:R-:W-:Y:S01]  /*2870*/  ISETP.GE.AND P0, PT, R18, c[0x0][0x1d4], PT ;  /* 0x0000750012007a0c */ /* 0x008fe20003f06270 */
[----:B------:R-:W-:Y:S01]  /*2880*/  @!UPT UIADD3 URZ, URZ, URZ, URZ ;  /* 0x0000003f3f3ff290 */ /* 0x000fe2000fffe03f */
[----:B------:R-:W-:Y:S11]  /*2890*/  BSSY B0, `(.L_x_1624) ;  /* 0x0000038000007945 */ /* 0x000ff60003800000 */
[----:B------:R-:W-:-:S05]  /*28a0*/  @P0 BRA `(.L_x_1625) ;  /* 0x0000036000000947 */ /* 0x000fca0003800000 */
[C---:B----4-:R-:W-:Y:S01]  /*28b0*/  LEA R90, P0, R18.reuse, R83, 0x1 ;  /* 0x00000053125a7211 */ /* 0x050fe200078008ff */
[----:B------:R-:W1:Y:S03]  /*28c0*/  LDS.128 R24, [R96+0xa080] ;  /* 0x00a0800060187984 */ /* 0x000e660000000c00 */
[----:B------:R-:W-:Y:S02]  /*28d0*/  LEA.HI.X R91, R18, R85, R19, 0x1, P0 ;  /* 0x00000055125b7211 */ /* 0x000fe400000f0c13 */
[----:B------:R-:W-:Y:S11]  /*28e0*/  ISETP.GE.AND P0, PT, R20, c[0x0][0x27c], PT ;  /* 0x00009f0014007a0c */ /* 0x000ff60003f06270 */
[----:B------:R-:W-:Y:S02]  /*28f0*/  @!UPT UIADD3 URZ, URZ, URZ, URZ ;  /* 0x0000003f3f3ff290 */ /* 0x000fe4000fffe03f */
[----:B------:R-:W-:Y:S01]  /*2900*/  @!P0 HADD2.F32 R49, -RZ, R49.H0_H0 ;  /* 0x20000031ff318230 */ /* 0x000fe20000004100 */
[----:B------:R-:W-:Y:S01]  /*2910*/  @!P0 SHF.R.U64 R45, R50, 0x10, R51 ;  /* 0x00000010322d8819 */ /* 0x000fe20000001233 */
[----:B------:R-:W-:Y:S01]  /*2920*/  @!P0 HADD2.F32 R53, -RZ, R53.H0_H0 ;  /* 0x20000035ff358230 */ /* 0x000fe20000004100 */
        /* <DEDUP_REMOVED lines=22> */
[----:B------:R-:W-:Y:S01]  /*2a90*/  @!P0 FFMA.FTZ R82, R38, R55, -R82 ;  /* 0x0000003726528223 */ /* 0x000fe20000010852 */
        /* <DEDUP_REMOVED lines=23> */
.L_x_1625:
[----:B------:R-:W-:Y:S05]  /*2c10*/  BSYNC B0 ;  /* 0x0000000000007941 */ /* 0x000fea0003800000 */
.L_x_1624:
[----:B------:R-:W-:Y:S01]  /*2c20*/  ISETP.GE.AND P0, PT, R14, c[0x0][0x1d4], PT ;  /* 0x000075000e007a0c */ /* 0x000fe20003f06270 */
[----:B------:R-:W-:Y:S01]  /*2c30*/  @!UPT UIADD3 URZ, URZ, URZ, URZ ;  /* 0x0000003f3f3ff290 */ /* 0x000fe2000fffe03f */
[----:B------:R-:W-:Y:S11]  /*2c40*/  BSSY B0, `(.L_x_1626) ;  /* 0x0000038000007945 */ /* 0x000ff60003800000 */
[----:B------:R-:W-:-:S05]  /*2c50*/  @P0 BRA `(.L_x_1627) ;  /* 0x0000036000000947 */ /* 0x000fca0003800000 */
[C---:B----4-:R-:W-:Y:S01]  /*2c60*/  LEA R86, P0, R112.reuse, R83, 0x1 ;  /* 0x0000005370567211 */ /* 0x050fe200078008ff */
[----:B-1----:R-:W1:Y:S03]  /*2c70*/  LDS.128 R24, [R96+0xb880] ;  /* 0x00b8800060187984 */ /* 0x002e660000000c00 */
        /* <DEDUP_REMOVED lines=20> */
[CC--:B------:R-:W-:Y:S02]  /*2dc0*/  @!P0 FMUL.FTZ R53, R45.reuse, R41.reuse ;  /* 0x000000292d358220 */ /* 0x0c0fe40000410000 */
        /* <DEDUP_REMOVED lines=20> */
[----:B------:R-:W-:Y:S01]  /*2f10*/  @!P0 FMUL.FTZ R5, R39, R46 ;  /* 0x0000002e27058220 */ /* 0x000fe20000410000 */
        /* <DEDUP_REMOVED lines=10> */
.L_x_1627:
[----:B------:R-:W-:Y:S05]  /*2fc0*/  BSYNC B0 ;  /* 0x0000000000007941 */ /* 0x000fea0003800000 */
.L_x_1626:
        /* <DEDUP_REMOVED lines=31> */
[-C--:B------:R-:W-:Y:S01]  /*31c0*/  @!P0 FFMA.FTZ R2, R45, R44.reuse, R2 ;  /* 0x0000002c2d028223 */ /* 0x080fe20000010002 */
        /* <DEDUP_REMOVED lines=14> */
[CC--:B------:R-:W-:Y:S02]  /*32b0*/  @!P0 FMUL.FTZ R53, R48.reuse, R42.reuse ;  /* 0x0000002a30358220 */ /* 0x0c0fe40000410000 */
        /* <DEDUP_REMOVED lines=11> */
.L_x_1629:
[----:B------:R-:W-:Y:S05]  /*3370*/  BSYNC B0 ;  /* 0x0000000000007941 */ /* 0x000fea0003800000 */
.L_x_1628:
[----:B------:R-:W-:Y:S11]  /*3380*/  ISETP.GE.AND P0, PT, R98, c[0x0][0x1d4], PT ;  /* 0x0000750062007a0c */ /* 0x000ff60003f06270 */
[----:B------:R-:W-:Y:S02]  /*3390*/  @!UPT UIADD3 URZ, URZ, URZ, URZ ;  /* 0x0000003f3f3ff290 */ /* 0x000fe4000fffe03f */
[----:B------:R-:W-:-:S05]  /*33a0*/  @P0 BRA `(.L_x_1623) ;  /* 0x0000036000000947 */ /* 0x000fca0003800000 */
[C---:B----4-:R-:W-:Y:S01]  /*33b0*/  LEA R48, P0, R111.reuse, R83, 0x1 ;  /* 0x000000536f307211 */ /* 0x050fe200078008ff */
[----:B-1----:R-:W1:Y:S03]  /*33c0*/  LDS.128 R24, [R96+0xe880] ;  /* 0x00e8800060187984 */ /* 0x002e660000000c00 */
[----:B------:R-:W-:Y:S02]  /*33d0*/  LEA.HI.X R49, R111, R85, R108, 0x1, P0 ;  /* 0x000000556f317211 */ /* 0x000fe400000f0c6c */
[----:B------:R-:W-:Y:S11]  /*33e0*/  ISETP.GE.AND P0, PT, R12, c[0x0][0x27c], PT ;  /* 0x00009f000c007a0c */ /* 0x000ff60003f06270 */
[----:B------:R-:W-:Y:S02]  /*33f0*/  @!UPT UIADD3 URZ, URZ, URZ, URZ ;  /* 0x0000003f3f3ff290 */ /* 0x000fe4000fffe03f */
[----:B------:R-:W-:Y:S01]  /*3400*/  @!P0 HADD2.F32 R38, -RZ, R17.H1_H1 ;  /* 0x30000011ff268230 */ /* 0x000fe20000004100 */
        /* <DEDUP_REMOVED lines=38> */
[-C--:B------:R-:W-:Y:S02]  /*3670*/  @!P0 FFMA.FTZ R4, R39, R43.reuse, R4 ;  /* 0x0000002b27048223 */ /* 0x080fe40000010004 */
[C---:B------:R-:W-:Y:S02]  /*3680*/  @!P0 FMUL.FTZ R5, R33.reuse, R36 ;  /* 0x0000002421058220 */ /* 0x040fe40000410000 */
        /* <DEDUP_REMOVED lines=8> */
.L_x_1623:
[----:B---3--:R-:W-:Y:S05]  /*3710*/  BSYNC B1 ;  /* 0x0000000000017941 */ /* 0x008fea0003800000 */
.L_x_1622:
[----:B--2---:R-:W2:Y:S04]  /*3720*/  SHFL.IDX PT, R133, R133, 0x1, 0x181f ;  /* 0x00381f0085857f89 */ /* 0x004ea800000e0000 */
[----:B------:R3:W1:Y:S01]  /*3730*/  SHFL.IDX PT, R43, R150, 0x1, 0x181f ;  /* 0x00381f00962b7f89 */ /* 0x00066200000e0000 */
[----:B------:R-:W-:-:S05]  /*3740*/  @P5 BRA `(.L_x_1630) ;  /* 0x0000396000005947 */ /* 0x000fca0003800000 */
[----:B------:R-:W-:Y:S01]  /*3750*/  ISETP.GE.AND P0, PT, R18, c[0x0][0x1d4], PT ;  /* 0x0000750012007a0c */ /* 0x000fe20003f06270 */
[----:B------:R-:W-:Y:S01]  /*3760*/  @!UPT UIADD3 URZ, URZ, URZ, URZ ;  /* 0x0000003f3f3ff290 */ /* 0x000fe2000fffe03f */
[----:B------:R-:W-:Y:S11]  /*3770*/  BSSY B0, `(.L_x_1631) ;  /* 0x0000038000007945 */ /* 0x000ff60003800000 */
[----:B------:R-:W-:-:S05]  /*3780*/  @P0 BRA `(.L_x_1632) ;  /* 0x0000036000000947 */ /* 0x000fca0003800000 */
[C---:B-1----:R-:W-:Y:S01]  /*3790*/  LEA R46, P0, R18.reuse, R43, 0x1 ;  /* 0x0000002b122e7211 */ /* 0x042fe200078008ff */
[----:B------:R-:W1:Y:S03]  /*37a0*/  LDS.128 R24, [R96+0xb080] ;  /* 0x00b0800060187984 */ /* 0x000e660000000c00 */
[----:B--2---:R-:W-:Y:S02]  /*37b0*/  LEA.HI.X R47, R18, R133, R19, 0x1, P0 ;  /* 0x00000085122f7211 */ /* 0x004fe400000f0c13 */
[----:B------:R-:W-:Y:S11]  /*37c0*/  ISETP.GE.AND P0, PT, R20, c[0x0][0x27c], PT ;  /* 0x00009f0014007a0c */ /* 0x000ff60003f06270 */
[----:B------:R-:W-:Y:S02]  /*37d0*/  @!UPT UIADD3 URZ, URZ, URZ, URZ ;  /* 0x0000003f3f3ff290 */ /* 0x000fe4000fffe03f */
        /* <DEDUP_REMOVED lines=49> */
.L_x_1632:
[----:B------:R-:W-:Y:S05]  /*3af0*/  BSYNC B0 ;  /* 0x0000000000007941 */ /* 0x000fea0003800000 */
.L_x_1631:
        /* <DEDUP_REMOVED lines=58> */
.L_x_1634:
[----:B------:R-:W-:Y:S05]  /*3ea0*/  BSYNC B0 ;  /* 0x0000000000007941 */ /* 0x000fea0003800000 */
.L_x_1633:
        /* <DEDUP_REMOVED lines=58> */
.L_x_1636:
[----:B------:R-:W-:Y:S05]  /*4250*/  BSYNC B0 ;  /* 0x0000000000007941 */ /* 0x000fea0003800000 */
.L_x_1635:
[----:B------:R-:W-:Y:S11]  /*4260*/  ISETP.GE.AND P0, PT, R98, c[0x0][0x1d4], PT ;  /* 0x0000750062007a0c */ /* 0x000ff60003f06270 */
[----:B------:R-:W-:Y:S02]  /*4270*/  @!UPT UIADD3 URZ, URZ, URZ, URZ ;  /* 0x0000003f3f3ff290 */ /* 0x000fe4000fffe03f */
[----:B------:R-:W-:-:S05]  /*4280*/  @P0 BRA `(.L_x_1630) ;  /* 0x00002e2000000947 */ /* 0x000fca0003800000 */
[C---:B-1----:R-:W-:Y:S01]  /*4290*/  LEA R36, P0, R111.reuse, R43, 0x1 ;  /* 0x0000002b6f247211 */ /* 0x042fe200078008ff */
[----:B------:R-:W1:Y:S03]  /*42a0*/  LDS.128 R24, [R96+0xf880] ;  /* 0x00f8800060187984 */ /* 0x000e660000000c00 */
[----:B--2---:R-:W-:Y:S02]  /*42b0*/  LEA.HI.X R37, R111, R133, R108, 0x1, P0 ;  /* 0x000000856f257211 */ /* 0x004fe400000f0c6c */
        /* <DEDUP_REMOVED lines=52> */
.L_x_1617:
        /* <DEDUP_REMOVED lines=36> */
.L_x_1638:
[----:B------:R-:W-:Y:S05]  /*4840*/  BSYNC B0 ;  /* 0x0000000000007941 */ /* 0x000fea0003800000 */
.L_x_1637:
        /* <DEDUP_REMOVED lines=39> */
[----:B------:R-:W-:Y:S01]  /*4ac0*/  CS2R R30, SRZ ;  /* 0x00000000001e7805 */ /* 0x000fe2000001ff00 */
[----:B------:R-:W-:Y:S01]  /*4ad0*/  IADD3 R5, P3, P0, R144, UR54, R5 ;  /* 0x0000003690057c10 */ /* 0x000fe2000f87e005 */
[----:B------:R-:W-:Y:S01]  /*4ae0*/  CS2R R28, SRZ ;  /* 0x00000000001c7805 */ /* 0x000fe2000001ff00 */
[----:B------:R-:W-:Y:S01]  /*4af0*/  CS2R R74, SRZ ;  /* 0x00000000004a7805 */ /* 0x000fe2000001ff00 */
[----:B------:R-:W-:Y:S01]  /*4b00*/  CS2R R72, SRZ ;  /* 0x0000000000487805 */ /* 0x000fe2000001ff00 */
[----:B------:R-:W-:Y:S01]  /*4b10*/  IADD3.X R4, R114, UR11, R3, P3, P0 ;  /* 0x0000000b72047c10 */ /* 0x000fe20009fe0403 */
[----:B------:R-:W-:Y:S01]  /*4b20*/  IMAD.U32 R3, RZ, RZ, UR38 ;  /* 0x00000026ff037e24 */ /* 0x000fe2000f8e00ff */
[----:B------:R-:W-:Y:S01]  /*4b30*/  CS2R R26, SRZ ;  /* 0x00000000001a7805 */ /* 0x000fe2000001ff00 */
[----:B------:R-:W-:Y:S01]  /*4b40*/  IMAD.U32 R2, RZ, RZ, UR35 ;  /* 0x00000023ff027e24 */ /* 0x000fe2000f8e00ff */
[----:B------:R-:W-:Y:S02]  /*4b50*/  CS2R R24, SRZ ;  /* 0x0000000000187805 */ /* 0x000fe4000001ff00 */
[----:B------:R-:W-:Y:S04]  /*4b60*/  IADD3 R3, P3, P0, R142, UR52, R3 ;  /* 0x000000348e037c10 */ /* 0x000fe8000f87e003 */
[----:B------:R-:W-:Y:S02]  /*4b70*/  IADD3.X R2, R113, UR10, R2, P3, P0 ;  /* 0x0000000a71027c10 */ /* 0x000fe40009fe0402 */
        /* <DEDUP_REMOVED lines=12> */
.L_x_1640:
[----:B------:R-:W-:Y:S05]  /*4c40*/  BSYNC B0 ;  /* 0x0000000000007941 */ /* 0x000fea0003800000 */
.L_x_1639:
[----:B-----5:R-:W-:Y:S01]  /*4c50*/  MOV R7, R73 ;  /* 0x0000004900077202 */ /* 0x020fe20000000f00 */
[----:B------:R2:W3:Y:S01]  /*4c60*/  SHFL.IDX PT, R153, R133, RZ, 0x181f ;  /* 0x00181fff85997589 */ /* 0x0004e200000e0000 */
[----:B-1----:R-:W-:Y:S01]  /*4c70*/  MOV R4, R27 ;  /* 0x0000001b00047202 */ /* 0x002fe20000000f00 */
[----:B------:R-:W-:Y:S01]  /*4c80*/  IMAD.MOV.U32 R10, RZ, RZ, R74 ;  /* 0x000000ffff0a7224 */ /* 0x000fe200078e004a */
[----:B------:R-:W-:Y:S01]  /*4c90*/  IADD3 R71, -R66, c[0x0][0x1d4], RZ ;  /* 0x0000750042477a10 */ /* 0x000fe20007ffe1ff */
[----:B------:R-:W-:Y:S01]  /*4ca0*/  IMAD.MOV.U32 R9, RZ, RZ, R75 ;  /* 0x000000ffff097224 */ /* 0x000fe200078e004b */
[----:B------:R-:W-:Y:S01]  /*4cb0*/  BSSY B1, `(.L_x_1641) ;  /* 0x000010b000017945 */ /* 0x000fe20003800000 */
[----:B------:R-:W-:Y:S02]  /*4cc0*/  IMAD.MOV.U32 R8, RZ, RZ, R72 ;  /* 0x000000ffff087224 */ /* 0x000fe400078e0048 */
[----:B------:R2:W1:Y:S01]  /*4cd0*/  SHFL.IDX PT, R152, R150, RZ, 0x181f ;  /* 0x00181fff96987589 */ /* 0x00046200000e0000 */
        /* <DEDUP_REMOVED lines=24> */
[----:B------:R-:W-:Y:S01]  /*4e60*/  SEL R62, R66, R71, !P1 ;  /* 0x00000047423e7207 */ /* 0x000fe20004800000 */
[----:B------:R-:W3:Y:S01]  /*4e70*/  LDS.128 R32, [R127+0xa080] ;  /* 0x00a080007f207984 */ /* 0x000ee20000000c00 */
        /* <DEDUP_REMOVED lines=15> */
[----:B------:R-:W-:Y:S01]  /*4f70*/  @!P0 SHF.R.U64 R63, R56, 0x10, R57 ;  /* 0x00000010383f8819 */ /* 0x000fe20000001239 */
[----:B------:R-:W-:Y:S01]  /*4f80*/  IMAD R53, R55, 0xc00, R6 ;  /* 0x00000c0037357824 */ /* 0x000fe200078e0206 */
[--C-:B------:R-:W-:Y:S02]  /*4f90*/  @!P0 SHF.R.U32.HI R44, RZ, 0x10, R47.reuse ;  /* 0x00000010ff2c8819 */ /* 0x100fe4000001162f */
[----:B------:R-:W-:Y:S01]  /*4fa0*/  @!P0 SHF.R.U64 R46, R46, 0x10, R47 ;  /* 0x000000102e2e8819 */ /* 0x000fe2000000122f */
[----:B------:R-:W-:Y:S01]  /*4fb0*/  IMAD.IADD R156, R53, 0x1, R156 ;  /* 0x00000001359c7824 */ /* 0x000fe200078e029c */
[----:B------:R-:W-:Y:S01]  /*4fc0*/  @!P0 SHF.R.U64 R62, R58, 0x10, R59 ;  /* 0x000000103a3e8819 */ /* 0x000fe2000000123b */
[----:B------:R-:W-:Y:S01]  /*4fd0*/  @!P0 HADD2.F32 R58, -RZ, R63.H0_H0 ;  /* 0x2000003fff3a8230 */ /* 0x000fe20000004100 */
[----:B------:R-:W-:Y:S01]  /*4fe0*/  @!P0 SHF.R.U32.HI R45, RZ, 0x10, R45 ;  /* 0x00000010ff2d8819 */ /* 0x000fe2000001162d */
[----:B------:R-:W-:Y:S01]  /*4ff0*/  @!P0 HADD2.F32 R46, -RZ, R46.H0_H0 ;  /* 0x2000002eff2e8230 */ /* 0x000fe20000004100 */
[----:B------:R-:W-:Y:S01]  /*5000*/  SHF.L.U32 R154, R156, 0x1, RZ ;  /* 0x000000019c9a7819 */ /* 0x000fe200000006ff */
[----:B------:R-:W-:Y:S01]  /*5010*/  @!P0 HADD2.F32 R62, -RZ, R62.H0_H0 ;  /* 0x2000003eff3e8230 */ /* 0x000fe20000004100 */
[----:B---3--:R-:W-:Y:S01]  /*5020*/  @!P0 IMAD.MOV.U32 R51, RZ, RZ, R32 ;  /* 0x000000ffff338224 */ /* 0x008fe200078e0020 */
[----:B------:R-:W-:Y:S02]  /*5030*/  @!P0 SHF.R.U32.HI R65, RZ, 0x10, R59 ;  /* 0x00000010ff418819 */ /* 0x000fe4000001163b */
[----:B------:R-:W3:Y:S01]  /*5040*/  LDS.128 R88, [R154+0xa080] ;  /* 0x00a080009a587984 */ /* 0x000ee20000000c00 */
[----:B------:R-:W-:Y:S01]  /*5050*/  @!P0 SHF.R.U32.HI R57, RZ, 0x10, R57 ;  /* 0x00000010ff398819 */ /* 0x000fe20000011639 */
[--C-:B------:R-:W-:Y:S02]  /*5060*/  @!P0 HADD2.F32 R47, -RZ, R51.reuse.H0_H0 ;  /* 0x20000033ff2f8230 */ /* 0x100fe40000004100 */
[----:B------:R-:W-:Y:S02]  /*5070*/  @!P0 HADD2.F32 R49, -RZ, R51.H1_H1 ;  /* 0x30000033ff318230 */ /* 0x000fe40000004100 */
[----:B------:R-:W-:Y:S01]  /*5080*/  @!P0 HADD2.F32 R65, -RZ, R65.H0_H0 ;  /* 0x20000041ff418230 */ /* 0x000fe20000004100 */
[----:B------:R-:W-:Y:S02]  /*5090*/  @!P0 FMUL.FTZ R2, R47, R50 ;  /* 0x000000322f028220 */ /* 0x000fe40000410000 */
[----:B------:R-:W-:Y:S02]  /*50a0*/  @!P0 FMUL.FTZ R3, R49, R52 ;  /* 0x0000003431038220 */ /* 0x000fe40000410000 */
[----:B---3--:R-:W-:Y:S01]  /*50b0*/  @!P0 IMAD.MOV.U32 R59, RZ, RZ, R89 ;  /* 0x000000ffff3b8224 */ /* 0x008fe200078e0059 */
[----:B------:R-:W-:Y:S05]  /*50c0*/  @!P0 MOV R56, R88 ;  /* 0x0000005800388202 */ /* 0x000fea0000000f00 */
[--C-:B------:R-:W-:Y:S02]  /*50d0*/  @!P0 HADD2.F32 R55, -RZ, R56.reuse.H0_H0 ;  /* 0x20000038ff378230 */ /* 0x100fe40000004100 */
[----:B------:R-:W-:Y:S03]  /*50e0*/  @!P0 HADD2.F32 R56, -RZ, R56.H1_H1 ;  /* 0x30000038ff388230 */ /* 0x000fe60000004100 */
[C---:B------:R-:W-:Y:S02]  /*50f0*/  @!P0 FMUL.FTZ R154, R55.reuse, R50 ;  /* 0x00000032379a8220 */ /* 0x040fe40000410000 */
[C---:B------:R-:W-:Y:S02]  /*5100*/  @!P0 FMUL.FTZ R155, R56.reuse, R52 ;  /* 0x00000034389b8220 */ /* 0x040fe40000410000 */
[----:B------:R-:W-:Y:S01]  /*5110*/  @!P0 FFMA.FTZ R2, R55, R54, R2 ;  /* 0x0000003637028223 */ /* 0x000fe20000010002 */
[----:B------:R-:W-:Y:S01]  /*5120*/  @!P0 HADD2.F32 R55, -RZ, R60.H1_H1 ;  /* 0x3000003cff378230 */ /* 0x000fe20000004100 */
[----:B------:R-:W-:Y:S01]  /*5130*/  @!P0 FFMA.FTZ R155, R49, R58, -R155 ;  /* 0x0000003a319b8223 */ /* 0x000fe2000001089b */
[----:B------:R-:W-:Y:S01]  /*5140*/  @!P0 MOV R49, R33 ;  /* 0x0000002100318202 */ /* 0x000fe20000000f00 */
[----:B------:R-:W-:Y:S01]  /*5150*/  @!P0 FFMA.FTZ R154, R47, R54, -R154 ;  /* 0x000000362f9a8223 */ /* 0x000fe2000001089a */
[----:B------:R-:W-:Y:S01]  /*5160*/  @!P0 HADD2.F32 R47, -RZ, R48.H0_H0 ;  /* 0x20000030ff2f8230 */ /* 0x000fe20000004100 */
[----:B------:R-:W-:Y:S01]  /*5170*/  @!P0 FFMA.FTZ R3, R56, R58, R3 ;  /* 0x0000003a38038223 */ /* 0x000fe20000010003 */
[----:B------:R-:W-:Y:S02]  /*5180*/  @!P0 HADD2.F32 R48, -RZ, R45.H0_H0 ;  /* 0x2000002dff308230 */ /* 0x000fe40000004100 */
[----:B------:R-:W-:Y:S01]  /*5190*/  @!P0 HADD2.F32 R56, -RZ, R59.H1_H1 ;  /* 0x3000003bff388230 */ /* 0x000fe20000004100 */
[----:B------:R-:W-:Y:S01]  /*51a0*/  @!P0 F2FP.PACK_AB R155, R155, R154 ;  /* 0x0000009a9b9b823e */ /* 0x000fe200000000ff */
[----:B------:R-:W-:Y:S01]  /*51b0*/  @!P0 HADD2.F32 R45, -RZ, R49.H1_H1 ;  /* 0x30000031ff2d8230 */ /* 0x000fe20000004100 */
[----:B------:R-:W-:Y:S01]  /*51c0*/  @!P0 F2FP.PACK_AB R154, R3, R2 ;  /* 0x00000002039a823e */ /* 0x000fe200000000ff */
[----:B------:R-:W-:Y:S01]  /*51d0*/  @!P0 HADD2.F32 R58, -RZ, R57.H0_H0 ;  /* 0x20000039ff3a8230 */ /* 0x000fe20000004100 */
[----:B------:R-:W-:Y:S01]  /*51e0*/  @!P0 IMAD.MOV.U32 R57, RZ, RZ, R91 ;  /* 0x000000ffff398224 */ /* 0x000fe200078e005b */
[----:B------:R-:W-:Y:S01]  /*51f0*/  @!P0 MOV R32, R155 ;  /* 0x0000009b00208202 */ /* 0x000fe20000000f00 */
[-C--:B------:R-:W-:Y:S01]  /*5200*/  @!P0 FMUL.FTZ R157, R56, R48.reuse ;  /* 0x00000030389d8220 */ /* 0x080fe20000410000 */
[----:B------:R-:W-:Y:S01]  /*5210*/  @!P0 HADD2.F32 R50, -RZ, R49.H0_H0 ;  /* 0x20000031ff328230 */ /* 0x000fe20000004100 */
[C---:B------:R-:W-:Y:S01]  /*5220*/  @!P0 FMUL.FTZ R5, R45.reuse, R48 ;  /* 0x000000302d058220 */ /* 0x040fe20000410000 */
[----:B------:R-:W-:Y:S01]  /*5230*/  @!P0 MOV R49, R35 ;  /* 0x0000002300318202 */ /* 0x000fe20000000f00 */
[----:B------:R-:W-:Y:S01]  /*5240*/  @!P0 FFMA.FTZ R157, R45, R58, -R157 ;  /* 0x0000003a2d9d8223 */ /* 0x000fe2000001089d */
[----:B------:R-:W-:Y:S01]  /*5250*/  @!P0 HADD2.F32 R45, -RZ, R44.H0_H0 ;  /* 0x2000002cff2d8230 */ /* 0x000fe20000004100 */
[----:B------:R-:W-:Y:S01]  /*5260*/  @!P0 FMUL.FTZ R4, R50, R47 ;  /* 0x0000002f32048220 */ /* 0x000fe20000410000 */
[----:B------:R-:W-:Y:S01]  /*5270*/  @!P0 HADD2.F32 R63, -RZ, R57.H1_H1 ;  /* 0x30000039ff3f8230 */ /* 0x000fe20000004100 */
[----:B------:R-:W-:Y:S01]  /*5280*/  @!P0 MOV R88, R154 ;  /* 0x0000009a00588202 */ /* 0x000fe20000000f00 */
[----:B------:R-:W-:Y:S01]  /*5290*/  @!P0 HADD2.F32 R54, -RZ, R59.H0_H0 ;  /* 0x2000003bff368230 */ /* 0x000fe20000004100 */
[----:B------:R-:W-:Y:S01]  /*52a0*/  @!P0 MOV R59, R90 ;  /* 0x0000005a003b8202 */ /* 0x000fe20000000f00 */
[----:B------:R-:W-:Y:S01]  /*52b0*/  @!P0 HADD2.F32 R44, -RZ, R49.H1_H1 ;  /* 0x30000031ff2c8230 */ /* 0x000fe20000004100 */
[----:B------:R-:W-:Y:S01]  /*52c0*/  @!P0 FMUL.FTZ R159, R63, R45 ;  /* 0x0000002d3f9f8220 */ /* 0x000fe20000410000 */
[----:B------:R-:W-:Y:S01]  /*52d0*/  @!P0 HADD2.F32 R64, -RZ, R57.H0_H0 ;  /* 0x20000039ff408230 */ /* 0x000fe20000004100 */
        /* <DEDUP_REMOVED lines=8> */
[----:B------:R-:W-:Y:S01]  /*5360*/  @!P0 FFMA.FTZ R4, R54, R55, R4 ;  /* 0x0000003736048223 */ /* 0x000fe20000010004 */
[----:B------:R-:W-:Y:S01]  /*5370*/  @!P0 HADD2.F32 R57, -RZ, R59.H0_H0 ;  /* 0x2000003bff398230 */ /* 0x000fe20000004100 */
[----:B------:R-:W-:Y:S01]  /*5380*/  @!P0 FFMA.FTZ R5, R56, R58, R5 ;  /* 0x0000003a38058223 */ /* 0x000fe20000010005 */
[--C-:B------:R-:W-:Y:S01]  /*5390*/  @!P0 HADD2.F32 R45, -RZ, R43.reuse.H0_H0 ;  /* 0x2000002bff2d8230 */ /* 0x100fe20000004100 */
[-C--:B------:R-:W-:Y:S01]  /*53a0*/  @!P0 FMUL.FTZ R9, R48, R47.reuse ;  /* 0x0000002f30098220 */ /* 0x080fe20000410000 */
[----:B------:R-:W-:Y:S01]  /*53b0*/  @!P0 HADD2.F32 R43, -RZ, R43.H1_H1 ;  /* 0x3000002bff2b8230 */ /* 0x000fe20000004100 */
[-C--:B------:R-:W-:Y:S01]  /*53c0*/  @!P0 FMUL.FTZ R160, R57, R44.reuse ;  /* 0x0000002c39a08220 */ /* 0x080fe20000410000 */
[----:B------:R-:W-:Y:S01]  /*53d0*/  @!P0 HADD2.F32 R59, -RZ, R59.H1_H1 ;  /* 0x3000003bff3b8230 */ /* 0x000fe20000004100 */
[----:B------:R-:W-:Y:S02]  /*53e0*/  @!P0 FMUL.FTZ R7, R45, R44 ;  /* 0x0000002c2d078220 */ /* 0x000fe40000410000 */
[----:B------:R-:W-:Y:S02]  /*53f0*/  @!P0 FMUL.FTZ R8, R43, R46 ;  /* 0x0000002e2b088220 */ /* 0x000fe40000410000 */
[----:B------:R-:W-:Y:S02]  /*5400*/  @!P0 FFMA.FTZ R7, R57, R60, R7 ;  /* 0x0000003c39078223 */ /* 0x000fe40000010007 */
[C---:B------:R-:W-:Y:S02]  /*5410*/  @!P0 FMUL.FTZ R161, R59.reuse, R46 ;  /* 0x0000002e3ba18220 */ /* 0x040fe40000410000 */
        /* <DEDUP_REMOVED lines=20> */
[C---:B-1----:R-:W-:Y:S04]  /*5560*/  LEA R154, P0, R121.reuse, R152, 0x1 ;  /* 0x00000098799a7211 */ /* 0x042fe800078008ff */
[----:B------:R-:W-:Y:S02]  /*5570*/  LEA.HI.X R155, R121, R153, R118, 0x1, P0 ;  /* 0x00000099799b7211 */ /* 0x000fe400000f0c76 */
[C---:B------:R-:W-:Y:S03]  /*5580*/  ISETP.GE.AND P0, PT, R151.reuse, c[0x0][0x1d4], PT ;  /* 0x0000750097007a0c */ /* 0x040fe60003f06270 */
[----:B------:R1:W-:Y:S10]  /*5590*/  ST.E.128 [R154.64], R32 ;  /* 0x000000209a007985 */ /* 0x0003f4000c101d1a */
[----:B------:R-:W-:Y:S05]  /*55a0*/  @!P0 IMAD.WIDE R156, R151, 0x2, R152 ;  /* 0x00000002979c8825 */ /* 0x000fea00078e0298 */
[----:B------:R1:W-:Y:S02]  /*55b0*/  @!P0 ST.E.128 [R156.64], R88 ;  /* 0x000000589c008985 */ /* 0x0003e4000c101d1a */
.L_x_1644:
[----:B------:R-:W-:Y:S05]  /*55c0*/  BSYNC B0 ;  /* 0x0000000000007941 */ /* 0x000fea0003800000 */
.L_x_1643:
[----:B------:R-:W-:Y:S11]  /*55d0*/  ISETP.GE.AND P0, PT, R14, c[0x0][0x1d4], PT ;  /* 0x000075000e007a0c */ /* 0x000ff60003f06270 */
[----:B------:R-:W-:Y:S02]  /*55e0*/  @!UPT UIADD3 URZ, URZ, URZ, URZ ;  /* 0x0000003f3f3ff290 */ /* 0x000fe4000fffe03f */
[----:B------:R-:W-:-:S05]  /*55f0*/  @P0 BRA `(.L_x_1642) ;  /* 0x0000076000000947 */ /* 0x000fca0003800000 */
[----:B------:R-:W-:Y:S01]  /*5600*/  SEL R49, R66, R71, !P2 ;  /* 0x0000004742317207 */ /* 0x000fe20005000000 */
[----:B-1----:R-:W1:Y:S01]  /*5610*/  LDS.128 R32, [R126+0xa080] ;  /* 0x00a080007e207984 */ /* 0x002e620000000c00 */
        /* <DEDUP_REMOVED lines=10> */
[----:B------:R-:W-:Y:S01]  /*56c0*/  LEA.HI R49, R49, R48, RZ, 0x3 ;  /* 0x0000003031317211 */ /* 0x000fe200078f18ff */
[----:B------:R-:W-:Y:S01]  /*56d0*/  @!P0 HADD2.F32 R48, -RZ, R87.H1_H1 ;  /* 0x30000057ff308230 */ /* 0x000fe20000004100 */
        /* <DEDUP_REMOVED lines=8> */
[----:B------:R-:W-:Y:S01]  /*5760*/  @!P0 HADD2.F32 R52, -RZ, R52.H0_H0 ;  /* 0x20000034ff348230 */ /* 0x000fe20000004100 */
[----:B------:R-:W-:Y:S02]  /*5770*/  @!P0 SHF.R.U32.HI R37, RZ, 0x10, R37 ;  /* 0x00000010ff258819 */ /* 0x000fe40000011625 */
[----:B------:R-:W-:Y:S02]  /*5780*/  @!P0 SHF.R.U32.HI R80, RZ, 0x10, R81 ;  /* 0x00000010ff508819 */ /* 0x000fe40000011651 */
[----:B------:R-:W-:Y:S01]  /*5790*/  SHF.L.U32 R65, R88, 0x1, RZ ;  /* 0x0000000158417819 */ /* 0x000fe200000006ff */
[----:B-1----:R-:W-:Y:S01]  /*57a0*/  @!P0 IMAD.MOV.U32 R45, RZ, RZ, R32 ;  /* 0x000000ffff2d8224 */ /* 0x002fe200078e0020 */
[--C-:B------:R-:W-:Y:S02]  /*57b0*/  @!P0 SHF.R.U32.HI R59, RZ, 0x10, R83.reuse ;  /* 0x00000010ff3b8819 */ /* 0x100fe40000011653 */
[----:B------:R-:W-:Y:S01]  /*57c0*/  @!P0 SHF.R.U64 R55, R82, 0x10, R83 ;  /* 0x0000001052378819 */ /* 0x000fe20000001253 */
[----:B------:R-:W1:Y:S01]  /*57d0*/  LDS.128 R60, [R65+0xa080] ;  /* 0x00a08000413c7984 */ /* 0x000e620000000c00 */
[--C-:B------:R-:W-:Y:S02]  /*57e0*/  @!P0 HADD2.F32 R39, -RZ, R45.reuse.H0_H0 ;  /* 0x2000002dff278230 */ /* 0x100fe40000004100 */
[----:B------:R-:W-:Y:S02]  /*57f0*/  @!P0 HADD2.F32 R43, -RZ, R45.H1_H1 ;  /* 0x3000002dff2b8230 */ /* 0x000fe40000004100 */
[----:B------:R-:W-:Y:S01]  /*5800*/  @!P0 HADD2.F32 R59, -RZ, R59.H0_H0 ;  /* 0x2000003bff3b8230 */ /* 0x000fe20000004100 */
[----:B------:R-:W-:Y:S01]  /*5810*/  @!P0 FMUL.FTZ R2, R39, R44 ;  /* 0x0000002c27028220 */ /* 0x000fe20000410000 */
[----:B------:R-:W-:Y:S01]  /*5820*/  @!P0 HADD2.F32 R55, -RZ, R55.H0_H0 ;  /* 0x20000037ff378230 */ /* 0x000fe20000004100 */
[----:B------:R-:W-:Y:S02]  /*5830*/  @!P0 FMUL.FTZ R3, R43, R46 ;  /* 0x0000002e2b038220 */ /* 0x000fe40000410000 */
[----:B-1----:R-:W-:Y:S01]  /*5840*/  @!P0 IMAD.MOV.U32 R51, RZ, RZ, R61 ;  /* 0x000000ffff338224 */ /* 0x002fe200078e003d */
[----:B------:R-:W-:Y:S02]  /*5850*/  @!P0 MOV R50, R60 ;  /* 0x0000003c00328202 */ /* 0x000fe40000000f00 */
[----:B------:R-:W-:Y:S03]  /*5860*/  @!P0 MOV R53, R62 ;  /* 0x0000003e00358202 */ /* 0x000fe60000000f00 */
[--C-:B------:R-:W-:Y:S02]  /*5870*/  @!P0 HADD2.F32 R49, -RZ, R50.reuse.H0_H0 ;  /* 0x20000032ff318230 */ /* 0x100fe40000004100 */
[----:B------:R-:W-:Y:S02]  /*5880*/  @!P0 HADD2.F32 R50, -RZ, R50.H1_H1 ;  /* 0x30000032ff328230 */ /* 0x000fe40000004100 */
[--C-:B------:R-:W-:Y:S01]  /*5890*/  @!P0 HADD2.F32 R54, -RZ, R53.reuse.H0_H0 ;  /* 0x20000035ff368230 */ /* 0x100fe20000004100 */
[C---:B------:R-:W-:Y:S01]  /*58a0*/  @!P0 FMUL.FTZ R65, R49.reuse, R44 ;  /* 0x0000002c31418220 */ /* 0x040fe20000410000 */
[----:B------:R-:W-:Y:S01]  /*58b0*/  @!P0 HADD2.F32 R53, -RZ, R53.H1_H1 ;  /* 0x30000035ff358230 */ /* 0x000fe20000004100 */
[C---:B------:R-:W-:Y:S02]  /*58c0*/  @!P0 FMUL.FTZ R88, R50.reuse, R46 ;  /* 0x0000002e32588220 */ /* 0x040fe40000410000 */
[----:B------:R-:W-:Y:S01]  /*58d0*/  @!P0 FFMA.FTZ R2, R49, R48, R2 ;  /* 0x0000003031028223 */ /* 0x000fe20000010002 */
[----:B------:R-:W-:Y:S01]  /*58e0*/  @!P0 HADD2.F32 R49, -RZ, R87.H0_H0 ;  /* 0x20000057ff318230 */ /* 0x000fe20000004100 */
[----:B------:R-:W-:Y:S01]  /*58f0*/  @!P0 FFMA.FTZ R88, R43, R52, -R88 ;  /* 0x000000342b588223 */ /* 0x000fe20000010858 */
[----:B------:R-:W-:Y:S01]  /*5900*/  @!P0 MOV R43, R33 ;  /* 0x00000021002b8202 */ /* 0x000fe20000000f00 */
[----:B------:R-:W-:Y:S01]  /*5910*/  @!P0 FFMA.FTZ R65, R39, R48, -R65 ;  /* 0x0000003027418223 */ /* 0x000fe20000010841 */
[----:B------:R-:W-:Y:S01]  /*5920*/  @!P0 HADD2.F32 R39, -RZ, R42.H0_H0 ;  /* 0x2000002aff278230 */ /* 0x000fe20000004100 */
[----:B------:R-:W-:Y:S01]  /*5930*/  @!P0 FFMA.FTZ R3, R50, R52, R3 ;  /* 0x0000003432038223 */ /* 0x000fe20000010003 */
[----:B------:R-:W-:Y:S02]  /*5940*/  @!P0 HADD2.F32 R42, -RZ, R37.H0_H0 ;  /* 0x20000025ff2a8230 */ /* 0x000fe40000004100 */
[--C-:B------:R-:W-:Y:S01]  /*5950*/  @!P0 HADD2.F32 R50, -RZ, R51.reuse.H1_H1 ;  /* 0x30000033ff328230 */ /* 0x100fe20000004100 */
[----:B------:R-:W-:Y:S01]  /*5960*/  @!P0 F2FP.PACK_AB R88, R88, R65 ;  /* 0x000000415858823e */ /* 0x000fe200000000ff */
[----:B------:R-:W-:Y:S01]  /*5970*/  @!P0 HADD2.F32 R48, -RZ, R51.H0_H0 ;  /* 0x20000033ff308230 */ /* 0x000fe20000004100 */
[----:B------:R-:W-:Y:S01]  /*5980*/  @!P0 IMAD.MOV.U32 R51, RZ, RZ, R63 ;  /* 0x000000ffff338224 */ /* 0x000fe200078e003f */
[--C-:B------:R-:W-:Y:S01]  /*5990*/  @!P0 HADD2.F32 R37, -RZ, R43.reuse.H1_H1 ;  /* 0x3000002bff258230 */ /* 0x100fe20000004100 */
[-C--:B------:R-:W-:Y:S01]  /*59a0*/  @!P0 FMUL.FTZ R90, R50, R42.reuse ;  /* 0x0000002a325a8220 */ /* 0x080fe20000410000 */
[----:B------:R-:W-:Y:S01]  /*59b0*/  @!P0 HADD2.F32 R52, -RZ, R80.H0_H0 ;  /* 0x20000050ff348230 */ /* 0x000fe20000004100 */
[----:B------:R-:W-:Y:S01]  /*59c0*/  @!P0 FMUL.FTZ R89, R48, R39 ;  /* 0x0000002730598220 */ /* 0x000fe20000410000 */
[----:B------:R-:W-:Y:S01]  /*59d0*/  @!P0 HADD2.F32 R44, -RZ, R43.H0_H0 ;  /* 0x2000002bff2c8230 */ /* 0x000fe20000004100 */
[C---:B------:R-:W-:Y:S01]  /*59e0*/  @!P0 FMUL.FTZ R5, R37.reuse, R42 ;  /* 0x0000002a25058220 */ /* 0x040fe20000410000 */
[----:B------:R-:W-:Y:S01]  /*59f0*/  @!P0 MOV R43, R35 ;  /* 0x00000023002b8202 */ /* 0x000fe20000000f00 */
[----:B------:R-:W-:Y:S01]  /*5a00*/  @!P0 FFMA.FTZ R90, R37, R52, -R90 ;  /* 0x00000034255a8223 */ /* 0x000fe2000001085a */
[----:B------:R-:W-:Y:S01]  /*5a10*/  @!P0 HADD2.F32 R37, -RZ, R36.H0_H0 ;  /* 0x20000024ff258230 */ /* 0x000fe20000004100 */
[C---:B------:R-:W-:Y:S01]  /*5a20*/  @!P0 FMUL.FTZ R4, R44.reuse, R39 ;  /* 0x000000272c048220 */ /* 0x040fe20000410000 */
[----:B------:R-:W-:Y:S01]  /*5a30*/  @!P0 HADD2.F32 R58, -RZ, R51.H1_H1 ;  /* 0x30000033ff3a8230 */ /* 0x000fe20000004100 */
[-C--:B------:R-:W-:Y:S01]  /*5a40*/  @!P0 FFMA.FTZ R89, R44, R49.reuse, -R89 ;  /* 0x000000312c598223 */ /* 0x080fe20000010859 */
[----:B------:R-:W-:Y:S01]  /*5a50*/  @!P0 HADD2.F32 R36, -RZ, R43.H1_H1 ;  /* 0x3000002bff248230 */ /* 0x000fe20000004100 */
[----:B------:R-:W-:Y:S01]  /*5a60*/  @!P0 FFMA.FTZ R4, R48, R49, R4 ;  /* 0x0000003130048223 */ /* 0x000fe20000010004 */
[----:B------:R-:W-:Y:S01]  /*5a70*/  @!P0 MOV R32, R88 ;  /* 0x0000005800208202 */ /* 0x000fe20000000f00 */
[-C--:B------:R-:W-:Y:S01]  /*5a80*/  @!P0 FMUL.FTZ R154, R58, R37.reuse ;  /* 0x000000253a9a8220 */ /* 0x080fe20000410000 */
        /* <DEDUP_REMOVED lines=13> */
[----:B------:R-:W-:Y:S01]  /*5b60*/  @!P0 FMUL.FTZ R156, R53, R37 ;  /* 0x00000025359c8220 */ /* 0x000fe20000410000 */
[----:B------:R-:W-:Y:S01]  /*5b70*/  @!P0 F2FP.PACK_AB R65, R3, R2 ;  /* 0x000000020341823e */ /* 0x000fe200000000ff */
[----:B------:R-:W-:Y:S01]  /*5b80*/  @!P0 FMUL.FTZ R151, R54, R39 ;  /* 0x0000002736978220 */ /* 0x000fe20000410000 */
[----:B------:R-:W-:Y:S01]  /*5b90*/  @!P0 F2FP.PACK_AB R90, R5, R4 ;  /* 0x00000004055a823e */ /* 0x000fe200000000ff */
[----:B------:R-:W-:Y:S01]  /*5ba0*/  @!P0 FFMA.FTZ R91, R42, R57, -R91 ;  /* 0x000000392a5b8223 */ /* 0x000fe2000001085b */
[----:B------:R-:W-:Y:S01]  /*5bb0*/  @!P0 MOV R33, R89 ;  /* 0x0000005900218202 */ /* 0x000fe20000000f00 */
[--C-:B------:R-:W-:Y:S01]  /*5bc0*/  @!P0 HADD2.F32 R38, -RZ, R36.reuse.H0_H0 ;  /* 0x20000024ff268230 */ /* 0x100fe20000004100 */
[----:B------:R-:W-:Y:S01]  /*5bd0*/  @!P0 MOV R60, R65 ;  /* 0x00000041003c8202 */ /* 0x000fe20000000f00 */
[----:B------:R-:W-:Y:S01]  /*5be0*/  @!P0 IMAD.MOV.U32 R61, RZ, RZ, R90 ;  /* 0x000000ffff3d8224 */ /* 0x000fe200078e005a */
[----:B------:R-:W-:Y:S01]  /*5bf0*/  @!P0 HADD2.F32 R36, -RZ, R36.H1_H1 ;  /* 0x30000024ff248230 */ /* 0x000fe20000004100 */
[----:B------:R-:W-:Y:S01]  /*5c00*/  @!P0 F2FP.PACK_AB R91, R154, R91 ;  /* 0x0000005b9a5b823e */ /* 0x000fe200000000ff */
[C---:B------:R-:W-:Y:S02]  /*5c10*/  @!P0 FMUL.FTZ R7, R38.reuse, R39 ;  /* 0x0000002726078220 */ /* 0x040fe40000410000 */
[----:B------:R-:W-:Y:S01]  /*5c20*/  @!P0 FFMA.FTZ R151, R38, R51, -R151 ;  /* 0x0000003326978223 */ /* 0x000fe20000010897 */
[----:B------:R-:W-:Y:S01]  /*5c30*/  @!P0 MOV R35, R91 ;  /* 0x0000005b00238202 */ /* 0x000fe20000000f00 */
[----:B------:R-:W-:Y:S02]  /*5c40*/  @!P0 FMUL.FTZ R8, R36, R37 ;  /* 0x0000002524088220 */ /* 0x000fe40000410000 */
[----:B------:R-:W-:Y:S02]  /*5c50*/  @!P0 FFMA.FTZ R7, R54, R51, R7 ;  /* 0x0000003336078223 */ /* 0x000fe40000010007 */
[----:B------:R-:W-:Y:S02]  /*5c60*/  @!P0 FFMA.FTZ R8, R53, R55, R8 ;  /* 0x0000003735088223 */ /* 0x000fe40000010008 */
[----:B------:R-:W-:Y:S02]  /*5c70*/  @!P0 FFMA.FTZ R9, R56, R57, R9 ;  /* 0x0000003938098223 */ /* 0x000fe40000010009 */
[----:B------:R-:W-:Y:S02]  /*5c80*/  @!P0 FFMA.FTZ R156, R36, R55, -R156 ;  /* 0x00000037249c8223 */ /* 0x000fe4000001089c */
[----:B------:R-:W-:Y:S03]  /*5c90*/  @!P0 FFMA.FTZ R10, R58, R59, R10 ;  /* 0x0000003b3a0a8223 */ /* 0x000fe6000001000a */
[----:B------:R-:W-:Y:S02]  /*5ca0*/  @!P0 F2FP.PACK_AB R156, R156, R151 ;  /* 0x000000979c9c823e */ /* 0x000fe400000000ff */
[----:B------:R-:W-:Y:S02]  /*5cb0*/  @!P0 F2FP.PACK_AB R151, R8, R7 ;  /* 0x000000070897823e */ /* 0x000fe400000000ff */
[----:B------:R-:W-:Y:S01]  /*5cc0*/  @!P0 F2FP.PACK_AB R154, R10, R9 ;  /* 0x000000090a9a823e */ /* 0x000fe200000000ff */
[----:B------:R-:W-:Y:S01]  /*5cd0*/  @!P0 IMAD.MOV.U32 R34, RZ, RZ, R156 ;  /* 0x000000ffff228224 */ /* 0x000fe200078e009c */
[----:B------:R-:W-:Y:S02]  /*5ce0*/  @!P0 MOV R62, R151 ;  /* 0x00000097003e8202 */ /* 0x000fe40000000f00 */
[----:B------:R-:W-:Y:S02]  /*5cf0*/  @!P0 MOV R63, R154 ;  /* 0x0000009a003f8202 */ /* 0x000fe40000000f00 */
[C---:B------:R-:W-:Y:S04]  /*5d00*/  LEA R88, P0, R128.reuse, R152, 0x1 ;  /* 0x0000009880587211 */ /* 0x040fe800078008ff */
[----:B------:R-:W-:Y:S02]  /*5d10*/  LEA.HI.X R89, R128, R153, R123, 0x1, P0 ;  /* 0x0000009980597211 */ /* 0x000fe400000f0c7b */
[C---:B------:R-:W-:Y:S03]  /*5d20*/  ISETP.GE.AND P0, PT, R64.reuse, c[0x0][0x1d4], PT ;  /* 0x0000750040007a0c */ /* 0x040fe60003f06270 */
[----:B------:R1:W-:Y:S10]  /*5d30*/  ST.E.128 [R88.64], R32 ;  /* 0x0000002058007985 */ /* 0x0003f4000c101d1a */
[----:B------:R-:W-:Y:S05]  /*5d40*/  @!P0 IMAD.WIDE R152, R64, 0x2, R152 ;  /* 0x0000000240988825 */ /* 0x000fea00078e0298 */
[----:B------:R1:W-:Y:S02]  /*5d50*/  @!P0 ST.E.128 [R152.64], R60 ;  /* 0x0000003c98008985 */ /* 0x0003e4000c101d1a */
.L_x_1642:
[----:B---3--:R-:W-:Y:S05]  /*5d60*/  BSYNC B1 ;  /* 0x0000000000017941 */ /* 0x008fea0003800000 */
.L_x_1641:
[----:B------:R3:W4:Y:S04]  /*5d70*/  SHFL.IDX PT, R55, R133, 0x1, 0x181f ;  /* 0x00381f0085377f89 */ /* 0x00072800000e0000 */
[----:B------:R3:W2:Y:S01]  /*5d80*/  SHFL.IDX PT, R54, R150, 0x1, 0x181f ;  /* 0x00381f0096367f89 */ /* 0x0006a200000e0000 */
[----:B------:R-:W-:-:S05]  /*5d90*/  @P5 BRA `(.L_x_1630) ;  /* 0x0000131000005947 */ /* 0x000fca0003800000 */
[----:B------:R-:W-:Y:S01]  /*5da0*/  ISETP.GE.AND P0, PT, R18, c[0x0][0x1d4], PT ;  /* 0x0000750012007a0c */ /* 0x000fe20003f06270 */
[----:B------:R-:W-:Y:S01]  /*5db0*/  @!UPT UIADD3 URZ, URZ, URZ, URZ ;  /* 0x0000003f3f3ff290 */ /* 0x000fe2000fffe03f */
[----:B------:R-:W-:Y:S11]  /*5dc0*/  BSSY B0, `(.L_x_1645) ;  /* 0x0000078000007945 */ /* 0x000ff60003800000 */
        /* <DEDUP_REMOVED lines=24> */
[----:B------:R-:W-:Y:S01]  /*5f50*/  @!P0 SHF.R.U32.HI R29, RZ, 0x10, R29 ;  /* 0x00000010ff1d8819 */ /* 0x000fe2000001161d */
[----:B------:R-:W-:Y:S01]  /*5f60*/  @!P0 HADD2.F32 R30, -RZ, R30.H0_H0 ;  /* 0x2000001eff1e8230 */ /* 0x000fe20000004100 */
[----:B------:R-:W-:Y:S01]  /*5f70*/  @!P0 SHF.R.U32.HI R46, RZ, 0x10, R77 ;  /* 0x00000010ff2e8819 */ /* 0x000fe2000001164d */
[----:B------:R-:W-:Y:S01]  /*5f80*/  @!P0 HADD2.F32 R45, -RZ, R45.H0_H0 ;  /* 0x2000002dff2d8230 */ /* 0x000fe20000004100 */
[----:B------:R-:W-:Y:S01]  /*5f90*/  SHF.L.U32 R61, R62, 0x1, RZ ;  /* 0x000000013e3d7819 */ /* 0x000fe200000006ff */
[----:B-1----:R-:W-:Y:S02]  /*5fa0*/  @!P0 IMAD.MOV.U32 R39, RZ, RZ, R32 ;  /* 0x000000ffff278224 */ /* 0x002fe400078e0020 */
[----:B------:R-:W-:Y:S01]  /*5fb0*/  @!P0 HADD2.F32 R46, -RZ, R46.H0_H0 ;  /* 0x2000002eff2e8230 */ /* 0x000fe20000004100 */
[--C-:B------:R-:W-:Y:S01]  /*5fc0*/  @!P0 SHF.R.U32.HI R53, RZ, 0x10, R79.reuse ;  /* 0x00000010ff358819 */ /* 0x100fe2000001164f */
[----:B------:R-:W1:Y:S01]  /*5fd0*/  LDS.128 R56, [R61+0xa080] ;  /* 0x00a080003d387984 */ /* 0x000e620000000c00 */
[----:B------:R-:W-:Y:S01]  /*5fe0*/  @!P0 SHF.R.U64 R50, R78, 0x10, R79 ;  /* 0x000000104e328819 */ /* 0x000fe2000000124f */
[--C-:B------:R-:W-:Y:S02]  /*5ff0*/  @!P0 HADD2.F32 R31, -RZ, R39.reuse.H0_H0 ;  /* 0x20000027ff1f8230 */ /* 0x100fe40000004100 */
[----:B------:R-:W-:Y:S02]  /*6000*/  @!P0 HADD2.F32 R36, -RZ, R39.H1_H1 ;  /* 0x30000027ff248230 */ /* 0x000fe40000004100 */
[----:B------:R-:W-:Y:S01]  /*6010*/  @!P0 HADD2.F32 R53, -RZ, R53.H0_H0 ;  /* 0x20000035ff358230 */ /* 0x000fe20000004100 */
[----:B------:R-:W-:Y:S01]  /*6020*/  @!P0 FMUL.FTZ R2, R31, R38 ;  /* 0x000000261f028220 */ /* 0x000fe20000410000 */
[----:B------:R-:W-:Y:S01]  /*6030*/  @!P0 HADD2.F32 R50, -RZ, R50.H0_H0 ;  /* 0x20000032ff328230 */ /* 0x000fe20000004100 */
[-C--:B------:R-:W-:Y:S02]  /*6040*/  @!P0 FMUL.FTZ R3, R36, R37.reuse ;  /* 0x0000002524038220 */ /* 0x080fe40000410000 */
[----:B-1----:R-:W-:Y:S01]  /*6050*/  @!P0 IMAD.MOV.U32 R47, RZ, RZ, R57 ;  /* 0x000000ffff2f8224 */ /* 0x002fe200078e0039 */
[----:B------:R-:W-:Y:S05]  /*6060*/  @!P0 MOV R44, R56 ;  /* 0x00000038002c8202 */ /* 0x000fea0000000f00 */
[--C-:B------:R-:W-:Y:S02]  /*6070*/  @!P0 HADD2.F32 R43, -RZ, R44.reuse.H0_H0 ;  /* 0x2000002cff2b8230 */ /* 0x100fe40000004100 */
[----:B------:R-:W-:Y:S03]  /*6080*/  @!P0 HADD2.F32 R44, -RZ, R44.H1_H1 ;  /* 0x3000002cff2c8230 */ /* 0x000fe60000004100 */
[C---:B------:R-:W-:Y:S02]  /*6090*/  @!P0 FFMA.FTZ R2, R43.reuse, R42, R2 ;  /* 0x0000002a2b028223 */ /* 0x040fe40000010002 */
        /* <DEDUP_REMOVED lines=35> */
[----:B------:R-:W-:Y:S01]  /*62d0*/  @!P0 FMUL.FTZ R65, R52, R31 ;  /* 0x0000001f34418220 */ /* 0x000fe20000410000 */
[----:B------:R-:W-:Y:S01]  /*62e0*/  @!P0 F2FP.PACK_AB R62, R62, R61 ;  /* 0x0000003d3e3e823e */ /* 0x000fe200000000ff */
[----:B------:R-:W-:Y:S01]  /*62f0*/  @!P0 FMUL.FTZ R9, R36, R31 ;  /* 0x0000001f24098220 */ /* 0x000fe20000410000 */
[----:B------:R-:W-:Y:S01]  /*6300*/  @!P0 F2FP.PACK_AB R61, R3, R2 ;  /* 0x00000002033d823e */ /* 0x000fe200000000ff */
[----:B------:R-:W-:Y:S01]  /*6310*/  @!P0 FMUL.FTZ R7, R29, R28 ;  /* 0x0000001c1d078220 */ /* 0x000fe20000410000 */
[----:B------:R-:W-:Y:S01]  /*6320*/  @!P0 MOV R32, R62 ;  /* 0x0000003e00208202 */ /* 0x000fe20000000f00 */
[----:B------:R-:W-:Y:S01]  /*6330*/  @!P0 FFMA.FTZ R63, R38, R43, -R63 ;  /* 0x0000002b263f8223 */ /* 0x000fe2000001083f */
[----:B------:R-:W-:Y:S01]  /*6340*/  @!P0 MOV R56, R61 ;  /* 0x0000003d00388202 */ /* 0x000fe20000000f00 */
[----:B------:R-:W-:Y:S01]  /*6350*/  @!P0 FFMA.FTZ R65, R36, R49, -R65 ;  /* 0x0000003124418223 */ /* 0x000fe20000010841 */
[----:B------:R-:W-:Y:S02]  /*6360*/  @!P0 HADD2.F32 R23, -RZ, R23.H1_H1 ;  /* 0x30000017ff178230 */ /* 0x000fe40000004100 */
[----:B------:R-:W-:Y:S01]  /*6370*/  @!P0 F2FP.PACK_AB R63, R64, R63 ;  /* 0x0000003f403f823e */ /* 0x000fe200000000ff */
[--C-:B------:R-:W-:Y:S01]  /*6380*/  @!P0 HADD2.F32 R45, -RZ, R47.reuse.H0_H0 ;  /* 0x2000002fff2d8230 */ /* 0x100fe20000004100 */
[----:B------:R-:W-:Y:S01]  /*6390*/  @!P0 F2FP.PACK_AB R64, R5, R4 ;  /* 0x000000040540823e */ /* 0x000fe200000000ff */
[----:B------:R-:W-:Y:S01]  /*63a0*/  @!P0 FMUL.FTZ R8, R23, R30 ;  /* 0x0000001e17088220 */ /* 0x000fe20000410000 */
[----:B------:R-:W-:Y:S01]  /*63b0*/  @!P0 HADD2.F32 R47, -RZ, R47.H1_H1 ;  /* 0x3000002fff2f8230 */ /* 0x000fe20000004100 */
[----:B------:R-:W-:Y:S01]  /*63c0*/  @!P0 MOV R33, R63 ;  /* 0x0000003f00218202 */ /* 0x000fe20000000f00 */
[C---:B------:R-:W-:Y:S01]  /*63d0*/  @!P0 FFMA.FTZ R7, R45.reuse, R48, R7 ;  /* 0x000000302d078223 */ /* 0x040fe20000010007 */
[----:B------:R-:W-:Y:S01]  /*63e0*/  @!P0 F2FP.PACK_AB R65, R80, R65 ;  /* 0x000000415041823e */ /* 0x000fe200000000ff */
[----:B------:R-:W-:Y:S02]  /*63f0*/  @!P0 FMUL.FTZ R81, R45, R28 ;  /* 0x0000001c2d518220 */ /* 0x000fe40000410000 */
[C---:B------:R-:W-:Y:S01]  /*6400*/  @!P0 FMUL.FTZ R82, R47.reuse, R30 ;  /* 0x0000001e2f528220 */ /* 0x040fe20000410000 */
[----:B------:R-:W-:Y:S01]  /*6410*/  @!P0 MOV R35, R65 ;  /* 0x0000004100238202 */ /* 0x000fe20000000f00 */
[----:B------:R-:W-:Y:S02]  /*6420*/  @!P0 FFMA.FTZ R8, R47, R50, R8 ;  /* 0x000000322f088223 */ /* 0x000fe40000010008 */
[----:B------:R-:W-:Y:S02]  /*6430*/  @!P0 FFMA.FTZ R9, R52, R49, R9 ;  /* 0x0000003134098223 */ /* 0x000fe40000010009 */
[----:B------:R-:W-:Y:S01]  /*6440*/  @!P0 FFMA.FTZ R81, R29, R48, -R81 ;  /* 0x000000301d518223 */ /* 0x000fe20000010851 */
[----:B------:R-:W-:Y:S01]  /*6450*/  @!P0 F2FP.PACK_AB R80, R8, R7 ;  /* 0x000000070850823e */ /* 0x000fe200000000ff */
[----:B------:R-:W-:Y:S02]  /*6460*/  @!P0 FFMA.FTZ R82, R23, R50, -R82 ;  /* 0x0000003217528223 */ /* 0x000fe40000010852 */
[----:B------:R-:W-:Y:S01]  /*6470*/  @!P0 FFMA.FTZ R10, R51, R53, R10 ;  /* 0x00000035330a8223 */ /* 0x000fe2000001000a */
[----:B------:R-:W-:Y:S01]  /*6480*/  @!P0 MOV R58, R80 ;  /* 0x00000050003a8202 */ /* 0x000fe20000000f00 */
[----:B------:R-:W-:Y:S01]  /*6490*/  @!P0 IMAD.MOV.U32 R57, RZ, RZ, R64 ;  /* 0x000000ffff398224 */ /* 0x000fe200078e0040 */
[----:B------:R-:W-:Y:S02]  /*64a0*/  @!P0 F2FP.PACK_AB R82, R82, R81 ;  /* 0x000000515252823e */ /* 0x000fe400000000ff */
[----:B------:R-:W-:Y:S03]  /*64b0*/  @!P0 F2FP.PACK_AB R81, R10, R9 ;  /* 0x000000090a51823e */ /* 0x000fe600000000ff */
[----:B------:R-:W-:Y:S01]  /*64c0*/  @!P0 IMAD.MOV.U32 R34, RZ, RZ, R82 ;  /* 0x000000ffff228224 */ /* 0x000fe200078e0052 */
[----:B------:R-:W-:Y:S02]  /*64d0*/  @!P0 MOV R59, R81 ;  /* 0x00000051003b8202 */ /* 0x000fe40000000f00 */
[C---:B--2---:R-:W-:Y:S04]  /*64e0*/  LEA R62, P0, R121.reuse, R54, 0x1 ;  /* 0x00000036793e7211 */ /* 0x044fe800078008ff */
[----:B----4-:R-:W-:Y:S02]  /*64f0*/  LEA.HI.X R63, R121, R55, R118, 0x1, P0 ;  /* 0x00000037793f7211 */ /* 0x010fe400000f0c76 */
[C---:B------:R-:W-:Y:S03]  /*6500*/  ISETP.GE.AND P0, PT, R60.reuse, c[0x0][0x1d4], PT ;  /* 0x000075003c007a0c */ /* 0x040fe60003f06270 */
[----:B------:R1:W-:Y:S10]  /*6510*/  ST.E.128 [R62.64], R32 ;  /* 0x000000203e007985 */ /* 0x0003f4000c101d1a */
[----:B------:R-:W-:Y:S05]  /*6520*/  @!P0 IMAD.WIDE R60, R60, 0x2, R54 ;  /* 0x000000023c3c8825 */ /* 0x000fea00078e0236 */
[----:B------:R1:W-:Y:S02]  /*6530*/  @!P0 ST.E.128 [R60.64], R56 ;  /* 0x000000383c008985 */ /* 0x0003e4000c101d1a */
.L_x_1646:
[----:B------:R-:W-:Y:S05]  /*6540*/  BSYNC B0 ;  /* 0x0000000000007941 */ /* 0x000fea0003800000 */
.L_x_1645:
[----:B------:R-:W-:Y:S11]  /*6550*/  ISETP.GE.AND P0, PT, R14, c[0x0][0x1d4], PT ;  /* 0x000075000e007a0c */ /* 0x000ff60003f06270 */
[----:B------:R-:W-:Y:S02]  /*6560*/  @!UPT UIADD3 URZ, URZ, URZ, URZ ;  /* 0x0000003f3f3ff290 */ /* 0x000fe4000fffe03f */
[----:B------:R-:W-:-:S05]  /*6570*/  @P0 BRA `(.L_x_1630) ;  /* 0x00000b3000000947 */ /* 0x000fca0003800000 */
[----:B------:R-:W-:Y:S01]  /*6580*/  SEL R71, R66, R71, !P2 ;  /* 0x0000004742477207 */ /* 0x000fe20005000000 */
[----:B------:R-:W5:Y:S01]  /*6590*/  LDS.128 R28, [R124+0xa080] ;  /* 0x00a080007c1c7984 */ /* 0x000f620000000c00 */
[C---:B-12---:R-:W-:Y:S02]  /*65a0*/  LEA R56, P0, R128.reuse, R54, 0x1 ;  /* 0x0000003680387211 */ /* 0x046fe400078008ff */
        /* <DEDUP_REMOVED lines=11> */
[--C-:B------:R-:W-:Y:S01]  /*6660*/  @!P0 HADD2.F32 R42, -RZ, R69.reuse.H0_H0 ;  /* 0x20000045ff2a8230 */ /* 0x100fe20000004100 */
[----:B------:R-:W-:Y:S01]  /*6670*/  LOP3.LUT R58, R59, R106, RZ, 0x3c, !PT ;  /* 0x0000006a3b3a7212 */ /* 0x000fe200078e3cff */
[----:B------:R-:W-:Y:S01]  /*6680*/  @!P0 HADD2.F32 R46, -RZ, R69.H1_H1 ;  /* 0x30000045ff2e8230 */ /* 0x000fe20000004100 */
[----:B------:R-:W-:Y:S01]  /*6690*/  @!P0 SHF.R.U64 R32, R24, 0x10, R25 ;  /* 0x0000001018208819 */ /* 0x000fe20000001219 */
[----:B------:R-:W-:Y:S01]  /*66a0*/  IMAD R35, R36, 0xc00, R11 ;  /* 0x00000c0024237824 */ /* 0x000fe200078e020b */
[----:B------:R-:W-:Y:S02]  /*66b0*/  @!P0 SHF.R.U32.HI R24, RZ, 0x10, R27 ;  /* 0x00000010ff188819 */ /* 0x000fe4000001161b */
[----:B------:R-:W-:Y:S01]  /*66c0*/  @!P0 SHF.R.U64 R39, R72, 0x10, R73 ;  /* 0x0000001048278819 */ /* 0x000fe20000001249 */
[----:B------:R-:W-:Y:S01]  /*66d0*/  IMAD.IADD R58, R35, 0x1, R58 ;  /* 0x00000001233a7824 */ /* 0x000fe200078e023a */
[----:B------:R-:W-:Y:S01]  /*66e0*/  @!P0 HADD2.F32 R33, -RZ, R32.H0_H0 ;  /* 0x20000020ff218230 */ /* 0x000fe20000004100 */
[----:B------:R-:W-:Y:S01]  /*66f0*/  @!P0 SHF.R.U64 R23, R26, 0x10, R27 ;  /* 0x000000101a178819 */ /* 0x000fe2000000121b */
[----:B------:R-:W-:Y:S01]  /*6700*/  @!P0 HADD2.F32 R27, -RZ, R22.H1_H1 ;  /* 0x30000016ff1b8230 */ /* 0x000fe20000004100 */
[----:B------:R-:W-:Y:S01]  /*6710*/  @!P0 SHF.R.U32.HI R25, RZ, 0x10, R25 ;  /* 0x00000010ff198819 */ /* 0x000fe20000011619 */
[----:B------:R-:W-:Y:S01]  /*6720*/  @!P0 HADD2.F32 R39, -RZ, R39.H0_H0 ;  /* 0x20000027ff278230 */ /* 0x000fe20000004100 */
[----:B------:R-:W-:Y:S01]  /*6730*/  SHF.L.U32 R52, R58, 0x1, RZ ;  /* 0x000000013a347819 */ /* 0x000fe200000006ff */
[----:B-----5:R-:W-:Y:S02]  /*6740*/  @!P0 IMAD.MOV.U32 R34, RZ, RZ, R28 ;  /* 0x000000ffff228224 */ /* 0x020fe400078e001c */
[----:B------:R-:W-:Y:S01]  /*6750*/  @!P0 HADD2.F32 R25, -RZ, R25.H0_H0 ;  /* 0x20000019ff198230 */ /* 0x000fe20000004100 */
[----:B------:R-:W-:Y:S01]  /*6760*/  @!P0 SHF.R.U32.HI R72, RZ, 0x10, R73 ;  /* 0x00000010ff488819 */ /* 0x000fe20000011649 */
[----:B------:R-:W1:Y:S01]  /*6770*/  LDS.128 R48, [R52+0xa080] ;  /* 0x00a0800034307984 */ /* 0x000e620000000c00 */
[--C-:B------:R-:W-:Y:S01]  /*6780*/  @!P0 SHF.R.U32.HI R47, RZ, 0x10, R75.reuse ;  /* 0x00000010ff2f8819 */ /* 0x100fe2000001164b */
[--C-:B------:R-:W-:Y:S01]  /*6790*/  @!P0 HADD2.F32 R26, -RZ, R34.reuse.H0_H0 ;  /* 0x20000022ff1a8230 */ /* 0x100fe20000004100 */
[----:B------:R-:W-:Y:S01]  /*67a0*/  @!P0 SHF.R.U64 R44, R74, 0x10, R75 ;  /* 0x000000104a2c8819 */ /* 0x000fe2000000124b */
        /* <DEDUP_REMOVED lines=9> */
[----:B------:R-:W-:Y:S03]  /*6840*/  @!P0 HADD2.F32 R38, -RZ, R38.H1_H1 ;  /* 0x30000026ff268230 */ /* 0x000fe60000004100 */
[----:B------:R-:W-:Y:S02]  /*6850*/  @!P0 FFMA.FTZ R2, R36, R37, R2 ;  /* 0x0000002524028223 */ /* 0x000fe40000010002 */
[----:B------:R-:W-:Y:S02]  /*6860*/  @!P0 FMUL.FTZ R59, R38, R33 ;  /* 0x00000021263b8220 */ /* 0x000fe40000410000 */
[----:B------:R-:W-:Y:S01]  /*6870*/  @!P0 FMUL.FTZ R52, R36, R27 ;  /* 0x0000001b24348220 */ /* 0x000fe20000410000 */
[----:B------:R-:W-:Y:S01]  /*6880*/  @!P0 HADD2.F32 R36, -RZ, R70.H0_H0 ;  /* 0x20000046ff248230 */ /* 0x000fe20000004100 */
[----:B------:R-:W-:Y:S01]  /*6890*/  @!P0 FFMA.FTZ R59, R32, R39, -R59 ;  /* 0x00000027203b8223 */ /* 0x000fe2000001083b */
[----:B------:R-:W-:Y:S01]  /*68a0*/  @!P0 MOV R32, R29 ;  /* 0x0000001d00208202 */ /* 0x000fe20000000f00 */
[----:B------:R-:W-:Y:S01]  /*68b0*/  @!P0 FFMA.FTZ R3, R38, R39, R3 ;  /* 0x0000002726038223 */ /* 0x000fe20000010003 */
[----:B------:R-:W-:Y:S01]  /*68c0*/  @!P0 HADD2.F32 R38, -RZ, R40.H1_H1 ;  /* 0x30000028ff268230 */ /* 0x000fe20000004100 */
[----:B------:R-:W-:Y:S01]  /*68d0*/  @!P0 FFMA.FTZ R52, R26, R37, -R52 ;  /* 0x000000251a348223 */ /* 0x000fe20000010834 */
[----:B------:R-:W-:Y:S02]  /*68e0*/  @!P0 HADD2.F32 R26, -RZ, R22.H0_H0 ;  /* 0x20000016ff1a8230 */ /* 0x000fe40000004100 */
[----:B------:R-:W-:Y:S01]  /*68f0*/  @!P0 HADD2.F32 R22, -RZ, R32.H1_H1 ;  /* 0x30000020ff168230 */ /* 0x000fe20000004100 */
[-C--:B------:R-:W-:Y:S01]  /*6900*/  @!P0 FMUL.FTZ R61, R38, R25.reuse ;  /* 0x00000019263d8220 */ /* 0x080fe20000410000 */
[----:B------:R-:W-:Y:S01]  /*6910*/  @!P0 HADD2.F32 R39, -RZ, R72.H0_H0 ;  /* 0x20000048ff278230 */ /* 0x000fe20000004100 */
[----:B------:R-:W-:Y:S01]  /*6920*/  @!P0 F2FP.PACK_AB R59, R59, R52 ;  /* 0x000000343b3b823e */ /* 0x000fe200000000ff */
[----:B------:R-:W-:Y:S01]  /*6930*/  @!P0 HADD2.F32 R37, -RZ, R40.H0_H0 ;  /* 0x20000028ff258230 */ /* 0x000fe20000004100 */
[----:B------:R-:W-:Y:S01]  /*6940*/  @!P0 IMAD.MOV.U32 R40, RZ, RZ, R51 ;  /* 0x000000ffff288224 */ /* 0x000fe200078e0033 */
[----:B------:R-:W-:Y:S01]  /*6950*/  @!P0 HADD2.F32 R27, -RZ, R32.H0_H0 ;  /* 0x20000020ff1b8230 */ /* 0x000fe20000004100 */
[C---:B------:R-:W-:Y:S01]  /*6960*/  @!P0 FMUL.FTZ R5, R22.reuse, R25 ;  /* 0x0000001916058220 */ /* 0x040fe20000410000 */
[----:B------:R-:W-:Y:S01]  /*6970*/  @!P0 MOV R28, R59 ;  /* 0x0000003b001c8202 */ /* 0x000fe20000000f00 */
[----:B------:R-:W-:Y:S01]  /*6980*/  @!P0 FFMA.FTZ R61, R22, R39, -R61 ;  /* 0x00000027163d8223 */ /* 0x000fe2000001083d */
[----:B------:R-:W-:Y:S01]  /*6990*/  @!P0 MOV R22, R31 ;  /* 0x0000001f00168202 */ /* 0x000fe20000000f00 */
[-C--:B------:R-:W-:Y:S01]  /*69a0*/  @!P0 FMUL.FTZ R58, R37, R26.reuse ;  /* 0x0000001a253a8220 */ /* 0x080fe20000410000 */
[----:B------:R-:W-:Y:S01]  /*69b0*/  @!P0 HADD2.F32 R25, -RZ, R24.H0_H0 ;  /* 0x20000018ff198230 */ /* 0x000fe20000004100 */
[C---:B------:R-:W-:Y:S01]  /*69c0*/  @!P0 FMUL.FTZ R4, R27.reuse, R26 ;  /* 0x0000001a1b048220 */ /* 0x040fe20000410000 */
[----:B------:R-:W-:Y:S01]  /*69d0*/  @!P0 HADD2.F32 R45, -RZ, R40.H1_H1 ;  /* 0x30000028ff2d8230 */ /* 0x000fe20000004100 */
[-C--:B------:R-:W-:Y:S01]  /*69e0*/  @!P0 FFMA.FTZ R58, R27, R36.reuse, -R58 ;  /* 0x000000241b3a8223 */ /* 0x080fe2000001083a */
[--C-:B------:R-:W-:Y:S01]  /*69f0*/  @!P0 HADD2.F32 R27, -RZ, R22.reuse.H0_H0 ;  /* 0x20000016ff1b8230 */ /* 0x100fe20000004100 */
[----:B------:R-:W-:Y:S01]  /*6a00*/  @!P0 FFMA.FTZ R4, R37, R36, R4 ;  /* 0x0000002425048223 */ /* 0x000fe20000010004 */
[----:B------:R-:W-:Y:S01]  /*6a10*/  @!P0 HADD2.F32 R22, -RZ, R22.H1_H1 ;  /* 0x30000016ff168230 */ /* 0x000fe20000004100 */
[----:B------:R-:W-:Y:S01]  /*6a20*/  @!P0 FMUL.FTZ R63, R45, R25 ;  /* 0x000000192d3f8220 */ /* 0x000fe20000410000 */
[--C-:B------:R-:W-:Y:S01]  /*6a30*/  @!P0 HADD2.F32 R26, -RZ, R17.reuse.H1_H1 ;  /* 0x30000011ff1a8230 */ /* 0x100fe20000004100 */
[----:B------:R-:W-:Y:S01]  /*6a40*/  @!P0 FFMA.FTZ R5, R38, R39, R5 ;  /* 0x0000002726058223 */ /* 0x000fe20000010005 */
[----:B------:R-:W-:Y:S01]  /*6a50*/  @!P0 HADD2.F32 R24, -RZ, R17.H0_H0 ;  /* 0x20000011ff188230 */ /* 0x000fe20000004100 */
[----:B------:R-:W-:Y:S01]  /*6a60*/  @!P0 IMAD.MOV.U32 R17, RZ, RZ, R30 ;  /* 0x000000ffff118224 */ /* 0x000fe200078e001e */
[----:B------:R-:W-:Y:S01]  /*6a70*/  @!P0 F2FP.PACK_AB R58, R61, R58 ;  /* 0x0000003a3d3a823e */ /* 0x000fe200000000ff */
[C---:B------:R-:W-:Y:S01]  /*6a80*/  @!P0 FMUL.FTZ R10, R22.reuse, R25 ;  /* 0x00000019160a8220 */ /* 0x040fe20000410000 */
[----:B------:R-:W-:Y:S01]  /*6a90*/  @!P0 HADD2.F32 R43, -RZ, R40.H0_H0 ;  /* 0x20000028ff2b8230 */ /* 0x000fe20000004100 */
[----:B------:R-:W-:Y:S01]  /*6aa0*/  @!P0 FFMA.FTZ R63, R22, R47, -R63 ;  /* 0x0000002f163f8223 */ /* 0x000fe2000001083f */
[----:B------:R-:W-:Y:S01]  /*6ab0*/  @!P0 HADD2.F32 R40, -RZ, R41.H0_H0 ;  /* 0x20000029ff288230 */ /* 0x000fe20000004100 */
[-C--:B------:R-:W-:Y:S01]  /*6ac0*/  @!P0 FMUL.FTZ R9, R27, R26.reuse ;  /* 0x0000001a1b098220 */ /* 0x080fe20000410000 */
[----:B------:R-:W-:Y:S01]  /*6ad0*/  @!P0 HADD2.F32 R22, -RZ, R23.H0_H0 ;  /* 0x20000017ff168230 */ /* 0x000fe20000004100 */
[----:B------:R-:W-:Y:S01]  /*6ae0*/  @!P0 FMUL.FTZ R60, R43, R26 ;  /* 0x0000001a2b3c8220 */ /* 0x000fe20000410000 */
[----:B------:R-:W-:Y:S01]  /*6af0*/  @!P0 HADD2.F32 R41, -RZ, R41.H1_H1 ;  /* 0x30000029ff298230 */ /* 0x000fe20000004100 */
[C---:B------:R-:W-:Y:S01]  /*6b00*/  @!P0 FMUL.FTZ R62, R40.reuse, R24 ;  /* 0x00000018283e8220 */ /* 0x040fe20000410000 */
[----:B------:R-:W-:Y:S01]  /*6b10*/  @!P0 MOV R29, R58 ;  /* 0x0000003a001d8202 */ /* 0x000fe20000000f00 */
[----:B------:R-:W-:Y:S01]  /*6b20*/  @!P0 FFMA.FTZ R60, R27, R46, -R60 ;  /* 0x0000002e1b3c8223 */ /* 0x000fe2000001083c */
[----:B------:R-:W-:Y:S01]  /*6b30*/  @!P0 F2FP.PACK_AB R61, R5, R4 ;  /* 0x00000004053d823e */ /* 0x000fe200000000ff */
[----:B------:R-:W-:Y:S01]  /*6b40*/  @!P0 FMUL.FTZ R65, R41, R22 ;  /* 0x0000001629418220 */ /* 0x000fe20000410000 */
[----:B------:R-:W-:Y:S01]  /*6b50*/  @!P0 F2FP.PACK_AB R52, R3, R2 ;  /* 0x000000020334823e */ /* 0x000fe200000000ff */
[--C-:B------:R-:W-:Y:S01]  /*6b60*/  @!P0 HADD2.F32 R23, -RZ, R17.reuse.H0_H0 ;  /* 0x20000011ff178230 */ /* 0x100fe20000004100 */
[----:B------:R-:W-:Y:S01]  /*6b70*/  @!P0 F2FP.PACK_AB R60, R63, R60 ;  /* 0x0000003c3f3c823e */ /* 0x000fe200000000ff */
[----:B------:R-:W-:Y:S01]  /*6b80*/  @!P0 IMAD.MOV.U32 R49, RZ, RZ, R61 ;  /* 0x000000ffff318224 */ /* 0x000fe200078e003d */
[----:B------:R-:W-:Y:S01]  /*6b90*/  @!P0 HADD2.F32 R17, -RZ, R17.H1_H1 ;  /* 0x30000011ff118230 */ /* 0x000fe20000004100 */
[----:B------:R-:W-:Y:S01]  /*6ba0*/  @!P0 MOV R48, R52 ;  /* 0x0000003400308202 */ /* 0x000fe20000000f00 */
[C---:B------:R-:W-:Y:S01]  /*6bb0*/  @!P0 FFMA.FTZ R62, R23.reuse, R42, -R62 ;  /* 0x0000002a173e8223 */ /* 0x040fe2000001083e */
[----:B------:R-:W-:Y:S01]  /*6bc0*/  @!P0 MOV R31, R60 ;  /* 0x0000003c001f8202 */ /* 0x000fe20000000f00 */
[----:B------:R-:W-:Y:S02]  /*6bd0*/  @!P0 FMUL.FTZ R7, R23, R24 ;  /* 0x0000001817078220 */ /* 0x000fe40000410000 */
[C---:B------:R-:W-:Y:S02]  /*6be0*/  @!P0 FFMA.FTZ R65, R17.reuse, R44, -R65 ;  /* 0x0000002c11418223 */ /* 0x040fe40000010841 */
[----:B------:R-:W-:Y:S02]  /*6bf0*/  @!P0 FMUL.FTZ R8, R17, R22 ;  /* 0x0000001611088220 */ /* 0x000fe40000410000 */
[----:B------:R-:W-:Y:S01]  /*6c00*/  @!P0 FFMA.FTZ R7, R40, R42, R7 ;  /* 0x0000002a28078223 */ /* 0x000fe20000010007 */
[----:B------:R-:W-:Y:S01]  /*6c10*/  @!P0 F2FP.PACK_AB R65, R65, R62 ;  /* 0x0000003e4141823e */ /* 0x000fe200000000ff */
[----:B------:R-:W-:Y:S02]  /*6c20*/  @!P0 FFMA.FTZ R8, R41, R44, R8 ;  /* 0x0000002c29088223 */ /* 0x000fe40000010008 */
[----:B------:R-:W-:Y:S02]  /*6c30*/  @!P0 FFMA.FTZ R9, R43, R46, R9 ;  /* 0x0000002e2b098223 */ /* 0x000fe40000010009 */
        /* <DEDUP_REMOVED lines=14> */
.L_x_1616:
[----:B------:R1:W2:Y:S01]  /*6d20*/  SHFL.IDX PT, R5, R133, RZ, 0x181f ;  /* 0x00181fff85057589 */ /* 0x0002a200000e0000 */
[----:B------:R-:W-:Y:S01]  /*6d30*/  UIMAD UR5, UR6, -0x30, UR4 ;  /* 0xffffffd0060578a4 */ /* 0x000fe2000f8e0204 */
[----:B------:R-:W-:Y:S02]  /*6d40*/  BSSY B0, `(.L_x_1647) ;  /* 0x000001d000007945 */ /* 0x000fe40003800000 */
[----:B------:R1:W3:Y:S01]  /*6d50*/  SHFL.IDX PT, R3, R150, RZ, 0x181f ;  /* 0x00181fff96037589 */ /* 0x0002e200000e0000 */
[----:B------:R-:W-:Y:S04]  /*6d60*/  UISETP.LT.AND UP0, UPT, UR5, 0x30, UPT ;  /* 0x000000300500788c */ /* 0x000fe8000bf01270 */
[----:B------:R-:W-:Y:S06]  /*6d70*/  USEL UR31, UR5, 0x30, UP0 ;  /* 0x00000030051f7887 */ /* 0x000fec0008000000 */
[----:B------:R-:W-:Y:S04]  /*6d80*/  IADD3 R2, -R16, UR31, RZ ;  /* 0x0000001f10027c10 */ /* 0x000fe8000fffe1ff */
[----:B------:R-:W-:Y:S11]  /*6d90*/  ISETP.GE.AND P0, PT, R2, 0x1, PT ;  /* 0x000000010200780c */ /* 0x000ff60003f06270 */
[----:B------:R-:W-:Y:S02]  /*6da0*/  @!UPT UIADD3 URZ, URZ, URZ, URZ ;  /* 0x0000003f3f3ff290 */ /* 0x000fe4000fffe03f */
[----:B------:R-:W-:-:S05]  /*6db0*/  @!P0 BRA `(.L_x_1648) ;  /* 0x0000015000008947 */ /* 0x000fca0003800000 */
[----:B-123--:R-:W-:Y:S02]  /*6dc0*/  ISETP.GE.AND P0, PT, R18, c[0x0][0x1d4], PT ;  /* 0x0000750012007a0c */ /* 0x00efe40003f06270 */
        /* <DEDUP_REMOVED lines=20> */
.L_x_1648:
[----:B-123--:R-:W-:Y:S05]  /*6f10*/  BSYNC B0 ;  /* 0x0000000000007941 */ /* 0x00efea0003800000 */
.L_x_1647:
[----:B------:R-:W1:Y:S01]  /*6f20*/  SHFL.IDX PT, R133, R133, 0x1, 0x181f ;  /* 0x00381f0085857f89 */ /* 0x000e6200000e0000 */
[----:B------:R-:W-:Y:S03]  /*6f30*/  ISETP.GE.AND P0, PT, R2, 0x21, PT ;  /* 0x000000210200780c */ /* 0x000fe60003f06270 */
[----:B------:R2:W3:Y:S10]  /*6f40*/  SHFL.IDX PT, R3, R150, 0x1, 0x181f ;  /* 0x00381f0096037f89 */ /* 0x0004f400000e0000 */
[----:B------:R-:W-:-:S05]  /*6f50*/  @!P0 BRA `(.L_x_1630) ;  /* 0x0000015000008947 */ /* 0x000fca0003800000 */
[----:B------:R-:W-:Y:S02]  /*6f60*/  ISETP.GE.AND P0, PT, R18, c[0x0][0x1d4], PT ;  /* 0x0000750012007a0c */ /* 0x000fe40003f06270 */
[----:B------:R-:W-:Y:S11]  /*6f70*/  ISETP.GE.AND P4, PT, R14, c[0x0][0x1d4], PT ;  /* 0x000075000e007a0c */ /* 0x000ff60003f86270 */
[----:B------:R-:W4:Y:S01]  /*6f80*/  @!P0 LDS.128 R36, [R96+0xb080] ;  /* 0x00b0800060248984 */ /* 0x000f220000000c00 */
[C---:B---3--:R-:W-:Y:S04]  /*6f90*/  @!P0 LEA R22, P3, R18.reuse, R3, 0x1 ;  /* 0x0000000312168211 */ /* 0x048fe800078608ff */
[----:B-1----:R-:W-:Y:S02]  /*6fa0*/  @!P0 LEA.HI.X R23, R18, R133, R19, 0x1, P3 ;  /* 0x0000008512178211 */ /* 0x002fe400018f0c13 */
[C---:B------:R-:W-:Y:S04]  /*6fb0*/  @!P4 LEA R8, P3, R112.reuse, R3, 0x1 ;  /* 0x000000037008c211 */ /* 0x040fe800078608ff */
[----:B------:R-:W-:Y:S02]  /*6fc0*/  @!P4 LEA.HI.X R9, R112, R133, R119, 0x1, P3 ;  /* 0x000000857009c211 */ /* 0x000fe400018f0c77 */
[----:B------:R-:W-:Y:S11]  /*6fd0*/  ISETP.GE.AND P3, PT, R100, c[0x0][0x1d4], PT ;  /* 0x0000750064007a0c */ /* 0x000ff60003f66270 */
[----:B------:R-:W-:Y:S02]  /*6fe0*/  @!UPT UIADD3 URZ, URZ, URZ, URZ ;  /* 0x0000003f3f3ff290 */ /* 0x000fe4000fffe03f */
[C---:B------:R-:W-:Y:S04]  /*6ff0*/  @!P3 LEA R4, P5, R110.reuse, R3, 0x1 ;  /* 0x000000036e04b211 */ /* 0x040fe800078a08ff */
[----:B------:R-:W-:Y:S01]  /*7000*/  @!P3 LEA.HI.X R5, R110, R133, R109, 0x1, P5 ;  /* 0x000000856e05b211 */ /* 0x000fe200028f0c6d */
        /* <DEDUP_REMOVED lines=10> */
.L_x_1630:
[----:B------:R-:W-:Y:S05]  /*70b0*/  BSYNC B2 ;  /* 0x0000000000027941 */ /* 0x000fea0003800000 */
.L_x_1615:
[----:B-12---:R-:W-:Y:S01]  /*70c0*/  IADD3 R2, -R16, UR31, RZ ;  /* 0x0000001f10027c10 */ /* 0x006fe2000fffe1ff */
[----:B---3--:R-:W-:Y:S01]  /*70d0*/  IMAD.U32 R3, RZ, RZ, UR6 ;  /* 0x00000006ff037e24 */ /* 0x008fe2000f8e00ff */
[----:B------:R-:W-:Y:S01]  /*70e0*/  P2R R4, PR, RZ, 0x2 ;  /* 0x00000002ff047803 */ /* 0x000fe20000000000 */
[----:B------:R-:W-:Y:S01]  /*70f0*/  BSSY B0, `(.L_x_1649) ;  /* 0x000004c000007945 */ /* 0x000fe20003800000 */
[----:B------:R-:W-:Y:S01]  /*7100*/  ISETP.GE.AND P3, PT, R2, 0x21, PT ;  /* 0x000000210200780c */ /* 0x000fe20003f66270 */
[----:B------:R-:W-:Y:S01]  /*7110*/  IMAD.WIDE R8, R3, 0x30, R134 ;  /* 0x0000003003087825 */ /* 0x000fe200078e0286 */
[----:B------:R-:W-:Y:S02]  /*7120*/  ISETP.NE.AND P1, PT, R104, RZ, PT ;  /* 0x000000ff6800720c */ /* 0x000fe40003f25270 */
[----:B------:R-:W-:Y:S02]  /*7130*/  ISETP.NE.AND P6, PT, R102, RZ, PT ;  /* 0x000000ff6600720c */ /* 0x000fe40003fc5270 */
[----:B------:R-:W-:Y:S07]  /*7140*/  ISETP.NE.AND P5, PT, R101, RZ, PT ;  /* 0x000000ff6500720c */ /* 0x000fee0003fa5270 */
[----:B------:R-:W-:Y:S05]  /*7150*/  @P3 IADD3 R5, P0, R8, 0x20, RZ ;  /* 0x0000002008053810 */ /* 0x000fea0007f1e0ff */
[----:B------:R-:W-:Y:S01]  /*7160*/  @P3 IMAD.X R3, RZ, RZ, R9, P0 ;  /* 0x000000ffff033224 */ /* 0x000fe200000e0609 */
[----:B------:R-:W-:Y:S03]  /*7170*/  ISETP.GE.AND P0, PT, R2, 0x1, PT ;  /* 0x000000010200780c */ /* 0x000fe60003f06270 */
[----:B------:R-:W-:Y:S04]  /*7180*/  @P3 IMAD R10, R3, c[0x0][0x258], RZ ;  /* 0x00009600030a3a24 */ /* 0x000fe800078e02ff */
[----:B------:R-:W-:Y:S06]  /*7190*/  @P3 IMAD R10, R5, c[0x0][0x25c], R10 ;  /* 0x00009700050a3a24 */ /* 0x000fec00078e020a */
[----:B------:R-:W-:Y:S01]  /*71a0*/  @P0 MOV R23, R115 ;  /* 0x0000007300170202 */ /* 0x000fe20000000f00 */
[----:B------:R-:W-:Y:S02]  /*71b0*/  @P0 IMAD R2, R9, c[0x0][0x258], RZ ;  /* 0x0000960009020a24 */ /* 0x000fe400078e02ff */
[----:B------:R-:W-:Y:S02]  /*71c0*/  @P0 IMAD.MOV.U32 R22, RZ, RZ, R136 ;  /* 0x000000ffff160224 */ /* 0x000fe400078e0088 */
[C---:B------:R-:W-:Y:S02]  /*71d0*/  @P0 IMAD R2, R8.reuse, c[0x0][0x25c], R2 ;  /* 0x0000970008020a24 */ /* 0x040fe400078e0202 */
[----:B------:R-:W-:Y:S04]  /*71e0*/  @P0 IMAD.WIDE.U32 R22, R8, c[0x0][0x258], R22 ;  /* 0x0000960008160a25 */ /* 0x000fe800078e0016 */
[----:B------:R-:W-:Y:S01]  /*71f0*/  @P0 IMAD.IADD R2, R23, 0x1, R2 ;  /* 0x0000000117020824 */ /* 0x000fe200078e0202 */
[C---:B------:R-:W-:Y:S04]  /*7200*/  @P0 LEA R8, P4, R22.reuse, c[0x0][0x250], 0x1 ;  /* 0x0000940016080a11 */ /* 0x040fe800078808ff */
[----:B------:R-:W-:Y:S01]  /*7210*/  @P0 LEA.HI.X R9, R22, c[0x0][0x254], R2, 0x1, P4 ;  /* 0x0000950016090a11 */ /* 0x000fe200020f0c02 */
[----:B------:R-:W-:Y:S02]  /*7220*/  IMAD R2, R130, c[0x0][0x208], RZ ;  /* 0x0000820082027a24 */ /* 0x000fe400078e02ff */
[C---:B------:R-:W-:Y:S02]  /*7230*/  IMAD.WIDE.U32 R22, R131.reuse, c[0x0][0x208], RZ ;  /* 0x0000820083167a25 */ /* 0x040fe400078e00ff */
[----:B------:R-:W-:Y:S01]  /*7240*/  @!PT LDS RZ, [RZ] ;  /* 0x00000000fffff984 */ /* 0x000fe20000000800 */
[----:B------:R-:W-:Y:S01]  /*7250*/  @!PT LDS RZ, [RZ] ;  /* 0x00000000fffff984 */ /* 0x000fe20000000800 */
[----:B------:R-:W-:Y:S01]  /*7260*/  @!PT LDS RZ, [RZ] ;  /* 0x00000000fffff984 */ /* 0x000fe20000000800 */
[----:B------:R1:W-:Y:S02]  /*7270*/  @P0 LDGSTS.E.BYPASS.LTC128B.128 [R96+0x4080], [R8.64], !P1 ;  /* 0x0408000008600fae */ /* 0x0003e4000c901d5a */
[----:B------:R-:W-:Y:S04]  /*7280*/  IMAD R2, R131, c[0x0][0x20c], R2 ;  /* 0x0000830083027a24 */ /* 0x000fe800078e0202 */
[----:B------:R-:W-:Y:S02]  /*7290*/  IMAD.IADD R23, R23, 0x1, R2 ;  /* 0x0000000117177824 */ /* 0x000fe400078e0202 */
[----:B------:R-:W-:Y:S02]  /*72a0*/  IMAD R2, R129, c[0x0][0x218], RZ ;  /* 0x0000860081027a24 */ /* 0x000fe400078e02ff */
[C---:B------:R-:W-:Y:S04]  /*72b0*/  IMAD.WIDE.U32 R22, R132.reuse, c[0x0][0x218], R22 ;  /* 0x0000860084167a25 */ /* 0x040fe800078e0016 */
[----:B------:R-:W-:Y:S01]  /*72c0*/  IMAD R2, R132, c[0x0][0x21c], R2 ;  /* 0x0000870084027a24 */ /* 0x000fe200078e0202 */
[----:B------:R-:W-:Y:S02]  /*72d0*/  IADD3 R7, P4, R22, UR48, RZ ;  /* 0x0000003016077c10 */ /* 0x000fe4000ff9e0ff */
[----:B------:R-:W-:Y:S02]  /*72e0*/  @P3 MOV R22, R136 ;  /* 0x0000008800163202 */ /* 0x000fe40000000f00 */
[----:B------:R-:W-:Y:S01]  /*72f0*/  IADD3.X R2, R23, UR45, R2, P4, !PT ;  /* 0x0000002d17027c10 */ /* 0x000fe2000a7fe402 */
[----:B------:R-:W-:Y:S04]  /*7300*/  @P3 IMAD.MOV.U32 R23, RZ, RZ, R115 ;  /* 0x000000ffff173224 */ /* 0x000fe800078e0073 */
[----:B------:R-:W-:Y:S05]  /*7310*/  @P3 IMAD.WIDE.U32 R22, R5, c[0x0][0x258], R22 ;  /* 0x0000960005163a25 */ /* 0x000fea00078e0016 */
[C---:B------:R-:W-:Y:S02]  /*7320*/  @P3 LEA R24, P4, R22.reuse, c[0x0][0x250], 0x1 ;  /* 0x0000940016183a11 */ /* 0x040fe400078808ff */
[----:B------:R-:W-:Y:S04]  /*7330*/  @P3 IADD3 R10, R23, R10, RZ ;  /* 0x0000000a170a3210 */ /* 0x000fe80007ffe0ff */
[----:B------:R-:W-:Y:S02]  /*7340*/  @P3 LEA.HI.X R25, R22, c[0x0][0x254], R10, 0x1, P4 ;  /* 0x0000950016193a11 */ /* 0x000fe400020f0c0a */
[C---:B------:R-:W-:Y:S04]  /*7350*/  LEA R3, P4, R7.reuse, c[0x0][0x1f8], 0x1 ;  /* 0x00007e0007037a11 */ /* 0x040fe800078808ff */
[----:B------:R-:W-:Y:S01]  /*7360*/  LEA.HI.X R2, R7, c[0x0][0x1fc], R2, 0x1, P4 ;  /* 0x00007f0007027a11 */ /* 0x000fe200020f0c02 */
[----:B------:R1:W2:Y:S01]  /*7370*/  SHFL.IDX PT, R5, R3, RZ, 0x181f ;  /* 0x00181fff03057589 */ /* 0x0002a200000e0000 */
        /* <DEDUP_REMOVED lines=10> */
[----:B------:R-:W0:Y:S01]  /*7420*/  LDGDEPBAR ;  /* 0x00000000000079af */ /* 0x000e220000000000 */
[----:B------:R-:W-:Y:S04]  /*7430*/  DEPBAR.LE SB0, 0x0 ;  /* 0x000080000000791a */ /* 0x000fe80000000000 */
[----:B------:R-:W-:Y:S06]  /*7440*/  BAR.SYNC.DEFER_BLOCKING 0x0 ;  /* 0x0000000000007b1d */ /* 0x000fec0000010000 */
        /* <DEDUP_REMOVED lines=22> */
.L_x_1650:
[----:B-123--:R-:W-:Y:S05]  /*75b0*/  BSYNC B0 ;  /* 0x0000000000007941 */ /* 0x00efea0003800000 */
.L_x_1649:
[----:B------:R1:W2:Y:S01]  /*75c0*/  SHFL.IDX PT, R5, R2, 0x1, 0x181f ;  /* 0x00381f0002057f89 */ /* 0x0002a200000e0000 */
[----:B------:R-:W-:Y:S03]  /*75d0*/  BSSY B0, `(.L_x_1651) ;  /* 0x0000018000007945 */ /* 0x000fe60003800000 */
[----:B------:R-:W3:Y:S01]  /*75e0*/  SHFL.IDX PT, R3, R3, 0x1, 0x181f ;  /* 0x00381f0003037f89 */ /* 0x000ee200000e0000 */
[----:B------:R-:W-:-:S05]  /*75f0*/  @!P3 BRA `(.L_x_1652) ;  /* 0x000001500000b947 */ /* 0x000fca0003800000 */
[----:B------:R-:W-:Y:S02]  /*7600*/  ISETP.GE.AND P0, PT, R18, c[0x0][0x1d4], PT ;  /* 0x0000750012007a0c */ /* 0x000fe40003f06270 */
[----:B------:R-:W-:Y:S11]  /*7610*/  ISETP.GE.AND P4, PT, R14, c[0x0][0x1d4], PT ;  /* 0x000075000e007a0c */ /* 0x000ff60003f86270 */
[----:B------:R-:W5:Y:S01]  /*7620*/  @!P0 LDS.128 R36, [R96+0x5080] ;  /* 0x0050800060248984 */ /* 0x000f620000000c00 */
[C---:B---3--:R-:W-:Y:S04]  /*7630*/  @!P0 LEA R40, P3, R18.reuse, R3, 0x1 ;  /* 0x0000000312288211 */ /* 0x048fe800078608ff */
[----:B--2---:R-:W-:Y:S02]  /*7640*/  @!P0 LEA.HI.X R41, R18, R5, R19, 0x1, P3 ;  /* 0x0000000512298211 */ /* 0x004fe400018f0c13 */
[C---:B------:R-:W-:Y:S04]  /*7650*/  @!P4 LEA R22, P3, R112.reuse, R3, 0x1 ;  /* 0x000000037016c211 */ /* 0x040fe800078608ff */
[----:B------:R-:W-:Y:S02]  /*7660*/  @!P4 LEA.HI.X R23, R112, R5, R119, 0x1, P3 ;  /* 0x000000057017c211 */ /* 0x000fe400018f0c77 */
[----:B------:R-:W-:Y:S11]  /*7670*/  ISETP.GE.AND P3, PT, R100, c[0x0][0x1d4], PT ;  /* 0x0000750064007a0c */ /* 0x000ff60003f66270 */
[----:B------:R-:W-:Y:S02]  /*7680*/  @!UPT UIADD3 URZ, URZ, URZ, URZ ;  /* 0x0000003f3f3ff290 */ /* 0x000fe4000fffe03f */
[C---:B------:R-:W-:Y:S04]  /*7690*/  @!P3 LEA R8, P5, R110.reuse, R3, 0x1 ;  /* 0x000000036e08b211 */ /* 0x040fe800078a08ff */
[----:B------:R-:W-:Y:S01]  /*76a0*/  @!P3 LEA.HI.X R9, R110, R5, R109, 0x1, P5 ;  /* 0x000000056e09b211 */ /* 0x000fe200028f0c6d */
[----:B-----5:R-:W-:Y:S01]  /*76b0*/  @!P0 ST.E.128 [R40.64], R36 ;  /* 0x0000002428008985 */ /* 0x020fe2000c101d1a */
[----:B------:R-:W-:Y:S03]  /*76c0*/  ISETP.GE.AND P0, PT, R98, c[0x0][0x1d4], PT ;  /* 0x0000750062007a0c */ /* 0x000fe60003f06270 */
[----:B------:R-:W2:Y:S10]  /*76d0*/  @!P4 LDS.128 R32, [R96+0x6880] ;  /* 0x006880006020c984 */ /* 0x000eb40000000c00 */
[C---:B-1----:R-:W-:Y:S04]  /*76e0*/  @!P0 LEA R2, P5, R111.reuse, R3, 0x1 ;  /* 0x000000036f028211 */ /* 0x042fe800078a08ff */
[----:B------:R-:W-:Y:S01]  /*76f0*/  @!P0 LEA.HI.X R3, R111, R5, R108, 0x1, P5 ;  /* 0x000000056f038211 */ /* 0x000fe200028f0c6c */
[----:B--2---:R-:W-:Y:S04]  /*7700*/  @!P4 ST.E.128 [R22.64], R32 ;  /* 0x000000201600c985 */ /* 0x004fe8000c101d1a */
[----:B------:R-:W1:Y:S04]  /*7710*/  @!P3 LDS.128 R28, [R96+0x8080] ;  /* 0x00808000601cb984 */ /* 0x000e680000000c00 */
[----:B-1----:R-:W-:Y:S04]  /*7720*/  @!P3 ST.E.128 [R8.64], R28 ;  /* 0x0000001c0800b985 */ /* 0x002fe8000c101d1a */
[----:B------:R-:W1:Y:S04]  /*7730*/  @!P0 LDS.128 R24, [R96+0x9880] ;  /* 0x0098800060188984 */ /* 0x000e680000000c00 */
[----:B-1----:R1:W-:Y:S02]  /*7740*/  @!P0 ST.E.128 [R2.64], R24 ;  /* 0x0000001802008985 */ /* 0x0023e4000c101d1a */
.L_x_1652:
[----:B------:R-:W-:Y:S05]  /*7750*/  BSYNC B0 ;  /* 0x0000000000007941 */ /* 0x000fea0003800000 */
.L_x_1651:
[----:B------:R-:W-:Y:S06]  /*7760*/  UISETP.GT.AND UP0, UPT, UR6, UR7, UPT ;  /* 0x000000070600728c */ /* 0x000fec000bf04270 */
[----:B------:R-:W-:Y:S11]  /*7770*/  PLOP3.LUT P0, PT, PT, PT, UP0, 0x80, 0x0 ;  /* 0x000000000000781c */ /* 0x000ff60003f0f008 */
[----:B------:R-:W-:Y:S02]  /*7780*/  @!UPT UIADD3 URZ, URZ, URZ, URZ ;  /* 0x0000003f3f3ff290 */ /* 0x000fe4000fffe03f */
[----:B------:R-:W-:-:S05]  /*7790*/  @!P0 BRA `(.L_x_1653) ;  /* 0x0000024000008947 */ /* 0x000fca0003800000 */
[----:B------:R-:W-:Y:S01]  /*77a0*/  UIADD3 UR11, UR6, -0x1, URZ ;  /* 0xffffffff060b7890 */ /* 0x000fe2000fffe03f */
[----:B------:R-:W-:Y:S01]  /*77b0*/  ISETP.GE.AND P3, PT, R107, 0x1, PT ;  /* 0x000000016b00780c */ /* 0x000fe20003f66270 */
[----:B------:R-:W-:Y:S01]  /*77c0*/  IMAD.MOV.U32 R22, RZ, RZ, R138 ;  /* 0x000000ffff167224 */ /* 0x000fe200078e008a */
[----:B------:R-:W-:Y:S01]  /*77d0*/  P2R R4, PR, RZ, 0x2 ;  /* 0x00000002ff047803 */ /* 0x000fe20000000000 */
[----:B------:R-:W-:Y:S01]  /*77e0*/  USHF.R.S32.HI UR10, URZ, 0x1f, UR11 ;  /* 0x0000001f3f0a7899 */ /* 0x000fe2000801140b */
[----:B------:R-:W-:Y:S01]  /*77f0*/  IMAD.MOV.U32 R23, RZ, RZ, R141 ;  /* 0x000000ffff177224 */ /* 0x000fe200078e008d */
[----:B------:R-:W-:Y:S01]  /*7800*/  UIMAD UR5, UR23, UR11, URZ ;  /* 0x0000000b170572a4 */ /* 0x000fe2000f8e023f */
[----:B------:R-:W-:Y:S02]  /*7810*/  ISETP.NE.AND P1, PT, R104, RZ, PT ;  /* 0x000000ff6800720c */ /* 0x000fe40003f25270 */
[----:B------:R-:W-:Y:S01]  /*7820*/  IMAD.WIDE.U32 R22, R94, UR11, R22 ;  /* 0x0000000b5e167c25 */ /* 0x000fe2000f8e0016 */
[----:B------:R-:W-:Y:S01]  /*7830*/  UIMAD UR5, UR10, UR24, UR5 ;  /* 0x000000180a0572a4 */ /* 0x000fe2000f8e0205 */
[----:B------:R-:W-:Y:S02]  /*7840*/  ISETP.NE.AND P6, PT, R102, RZ, PT ;  /* 0x000000ff6600720c */ /* 0x000fe40003fc5270 */
[----:B------:R-:W-:Y:S02]  /*7850*/  ISETP.NE.AND P5, PT, R101, RZ, PT ;  /* 0x000000ff6500720c */ /* 0x000fe40003fa5270 */
[C---:B------:R-:W-:Y:S02]  /*7860*/  @P3 LEA R8, P0, R22.reuse, c[0x0][0x220], 0x1 ;  /* 0x0000880016083a11 */ /* 0x040fe400078008ff */
[----:B-1----:R-:W-:Y:S04]  /*7870*/  IADD3 R2, R23, UR5, RZ ;  /* 0x0000000517027c10 */ /* 0x002fe8000fffe0ff */
[----:B------:R-:W-:Y:S02]  /*7880*/  @P3 LEA.HI.X R9, R22, c[0x0][0x224], R2, 0x1, P0 ;  /* 0x0000890016093a11 */ /* 0x000fe400000f0c02 */
[----:B------:R-:W-:Y:S03]  /*7890*/  ISETP.GE.AND P0, PT, R107, 0x21, PT ;  /* 0x000000216b00780c */ /* 0x000fe60003f06270 */
[----:B------:R-:W-:Y:S01]  /*78a0*/  @!PT LDS RZ, [RZ] ;  /* 0x00000000fffff984 */ /* 0x000fe20000000800 */
[----:B------:R-:W-:Y:S01]  /*78b0*/  @!PT LDS RZ, [RZ] ;  /* 0x00000000fffff984 */ /* 0x000fe20000000800 */
[----:B------:R-:W-:Y:S01]  /*78c0*/  @!PT LDS RZ, [RZ] ;  /* 0x00000000fffff984 */ /* 0x000fe20000000800 */
[----:B------:R1:W-:Y:S01]  /*78d0*/  @P3 LDGSTS.E.BYPASS.LTC128B.128 [R96+0xa080], [R8.64], !P1 ;  /* 0x0a08000008603fae */ /* 0x0003e2000c901d5a */
[----:B------:R-:W-:Y:S09]  /*78e0*/  ISETP.NE.AND P1, PT, R4, RZ, PT ;  /* 0x000000ff0400720c */ /* 0x000ff20003f25270 */
[----:B---3--:R-:W-:Y:S04]  /*78f0*/  @P0 IADD3 R3, P4, R22, UR29, RZ ;  /* 0x0000001d16030c10 */ /* 0x008fe8000ff9e0ff */
[----:B------:R-:W-:Y:S02]  /*7900*/  @P0 IADD3.X R2, R2, UR28, RZ, P4, !PT ;  /* 0x0000001c02020c10 */ /* 0x000fe4000a7fe4ff */
[C---:B------:R-:W-:Y:S04]  /*7910*/  @P0 LEA R22, P4, R3.reuse, c[0x0][0x220], 0x1 ;  /* 0x0000880003160a11 */ /* 0x040fe800078808ff */
[----:B------:R-:W-:Y:S02]  /*7920*/  @P0 LEA.HI.X R23, R3, c[0x0][0x224], R2, 0x1, P4 ;  /* 0x0000890003170a11 */ /* 0x000fe400020f0c02 */
[----:B------:R-:W-:Y:S11]  /*7930*/  ISETP.NE.AND P4, PT, R103, RZ, PT ;  /* 0x000000ff6700720c */ /* 0x000ff60003f85270 */
[----:B------:R-:W-:Y:S02]  /*7940*/  @!UPT UIADD3 URZ, URZ, URZ, URZ ;  /* 0x0000003f3f3ff290 */ /* 0x000fe4000fffe03f */
[----:B------:R1:W-:Y:S04]  /*7950*/  @P3 LDGSTS.E.BYPASS.LTC128B.128 [R96+0xb880], [R8.64+0x80], !P4 ;  /* 0x0b88008008603fae */ /* 0x0003e8000e101d5a */
[----:B------:R1:W-:Y:S04]  /*7960*/  @P3 LDGSTS.E.BYPASS.LTC128B.128 [R96+0xd080], [R8.64+0x100], !P6 ;  /* 0x0d08010008603fae */ /* 0x0003e8000f101d5a */
[----:B------:R1:W-:Y:S01]  /*7970*/  @P3 LDGSTS.E.BYPASS.LTC128B.128 [R96+0xe880], [R8.64+0x180], !P5 ;  /* 0x0e88018008603fae */ /* 0x0003e2000e901d5a */
[----:B------:R-:W-:Y:S11]  /*7980*/  ISETP.NE.AND P3, PT, R104, RZ, PT ;  /* 0x000000ff6800720c */ /* 0x000ff60003f65270 */
[----:B------:R-:W-:Y:S02]  /*7990*/  @!UPT UIADD3 URZ, URZ, URZ, URZ ;  /* 0x0000003f3f3ff290 */ /* 0x000fe4000fffe03f */
[----:B------:R1:W-:Y:S04]  /*79a0*/  @P0 LDGSTS.E.BYPASS.LTC128B.128 [R96+0xb080], [R22.64], !P3 ;  /* 0x0b08000016600fae */ /* 0x0003e8000d901d5a */
[----:B------:R1:W-:Y:S04]  /*79b0*/  @P0 LDGSTS.E.BYPASS.LTC128B.128 [R96+0xc880], [R22.64+0x80], !P4 ;  /* 0x0c88008016600fae */ /* 0x0003e8000e101d5a */
[----:B------:R1:W-:Y:S04]  /*79c0*/  @P0 LDGSTS.E.BYPASS.LTC128B.128 [R96+0xe080], [R22.64+0x100], !P6 ;  /* 0x0e08010016600fae */ /* 0x0003e8000f101d5a */
[----:B------:R1:W-:Y:S02]  /*79d0*/  @P0 LDGSTS.E.BYPASS.LTC128B.128 [R96+0xf880], [R22.64+0x180], !P5 ;  /* 0x0f88018016600fae */ /* 0x0003e4000e901d5a */
.L_x_1653:
[----:B------:R-:W0:Y:S01]  /*79e0*/  LDGDEPBAR ;  /* 0x00000000000079af */ /* 0x000e220000000000 */
[----:B------:R-:W-:Y:S01]  /*79f0*/  UIADD3 UR6, UR6, -0x1, URZ ;  /* 0xffffffff06067890 */ /* 0x000fe2000fffe03f */
[----:B------:R-:W-:Y:S11]  /*7a00*/  PLOP3.LUT P0, PT, PT, PT, UP0, 0x80, 0x0 ;  /* 0x000000000000781c */ /* 0x000ff60003f0f008 */
[----:B------:R-:W-:Y:S02]  /*7a10*/  @!UPT UIADD3 URZ, URZ, URZ, URZ ;  /* 0x0000003f3f3ff290 */ /* 0x000fe4000fffe03f */
[----:B------:R-:W-:-:S05]  /*7a20*/  @P0 BRA `(.L_x_1654) ;  /* 0xffffa20000000947 */ /* 0x000fca000383ffff */
[----:B------:R-:W-:Y:S06]  /*7a30*/  BAR.SYNC.DEFER_BLOCKING 0x0 ;  /* 0x0000000000007b1d */ /* 0x000fec0000010000 */
.L_x_1614:
[----:B-1----:R-:W-:Y:S01]  /*7a40*/  UIADD3 UR6, UR18, 0x7f, URZ ;  /* 0x0000007f12067890 */ /* 0x002fe2000fffe03f */
[----:B------:R-:W-:Y:S01]  /*7a50*/  PLOP3.LUT P2, PT, PT, PT, PT, 0x80, 0x0 ;  /* 0x000000000000781c */ /* 0x000fe20003f4f070 */
[----:B------:R-:W-:Y:S01]  /*7a60*/  ULDC.64 UR4, c[0x0][0x2c8] ;  /* 0x0000b20000047ab9 */ /* 0x000fe20000000a00 */
[----:B---3--:R-:W-:Y:S01]  /*7a70*/  IMAD.MOV.U32 R3, RZ, RZ, RZ ;  /* 0x000000ffff037224 */ /* 0x008fe200078e00ff */
[----:B------:R-:W-:Y:S01]  /*7a80*/  UIMAD.WIDE.U32 UR8, UR6, UR4, URZ ;  /* 0x00000004060872a5 */ /* 0x000fe2000f8e003f */
[----:B------:R-:W-:Y:S01]  /*7a90*/  IMAD.MOV.U32 R130, RZ, RZ, RZ ;  /* 0x000000ffff827224 */ /* 0x000fe200078e00ff */
[----:B------:R-:W-:Y:S01]  /*7aa0*/  CS2R R128, SRZ ;  /* 0x0000000000807805 */ /* 0x000fe2000001ff00 */
[----:B------:R-:W-:Y:S01]  /*7ab0*/  CS2R R126, SRZ ;  /* 0x00000000007e7805 */ /* 0x000fe2000001ff00 */
[----:B------:R-:W-:Y:S01]  /*7ac0*/  @UP2 USHF.R.U32.HI UR6, URZ, UR5, UR9 ;  /* 0x000000053f062299 */ /* 0x000fe20008011609 */
[----:B------:R-:W-:Y:S01]  /*7ad0*/  CS2R R124, SRZ ;  /* 0x00000000007c7805 */ /* 0x000fe2000001ff00 */
[----:B------:R-:W-:Y:S01]  /*7ae0*/  CS2R R122, SRZ ;  /* 0x00000000007a7805 */ /* 0x000fe2000001ff00 */
[----:B------:R-:W-:Y:S01]  /*7af0*/  CS2R R120, SRZ ;  /* 0x0000000000787805 */ /* 0x000fe2000001ff00 */
[----:B------:R-:W-:Y:S01]  /*7b00*/  UIADD3 UR6, UR12, UR6, URZ ;  /* 0x000000060c067290 */ /* 0x000fe2000fffe03f */
[----:B------:R-:W-:Y:S01]  /*7b10*/  CS2R R118, SRZ ;  /* 0x0000000000767805 */ /* 0x000fe2000001ff00 */
[----:B------:R-:W-:Y:S01]  /*7b20*/  CS2R R116, SRZ ;  /* 0x0000000000747805 */ /* 0x000fe2000001ff00 */
[----:B------:R-:W-:Y:S01]  /*7b30*/  CS2R R114, SRZ ;  /* 0x0000000000727805 */ /* 0x000fe2000001ff00 */
[----:B------:R-:W-:Y:S01]  /*7b40*/  UIMAD.WIDE UR4, UR6, 0x2aaaaaab, URZ ;  /* 0x2aaaaaab060478a5 */ /* 0x000fe2000f8e023f */
[----:B------:R-:W-:Y:S01]  /*7b50*/  CS2R R112, SRZ ;  /* 0x0000000000707805 */ /* 0x000fe2000001ff00 */
[----:B------:R-:W-:Y:S01]  /*7b60*/  CS2R R110, SRZ ;  /* 0x00000000006e7805 */ /* 0x000fe2000001ff00 */
[----:B------:R-:W-:Y:S01]  /*7b70*/  CS2R R108, SRZ ;  /* 0x00000000006c7805 */ /* 0x000fe2000001ff00 */
[----:B------:R-:W-:Y:S01]  /*7b80*/  USHF.R.U32.HI UR4, URZ, 0x1f, UR5 ;  /* 0x0000001f3f047899 */ /* 0x000fe20008011605 */
[----:B------:R-:W-:Y:S01]  /*7b90*/  CS2R R106, SRZ ;  /* 0x00000000006a7805 */ /* 0x000fe2000001ff00 */
[----:B-----5:R-:W-:Y:S01]  /*7ba0*/  CS2R R104, SRZ ;  /* 0x0000000000687805 */ /* 0x020fe2000001ff00 */
[----:B------:R-:W-:Y:S01]  /*7bb0*/  CS2R R102, SRZ ;  /* 0x0000000000667805 */ /* 0x000fe2000001ff00 */
[----:B------:R-:W-:Y:S01]  /*7bc0*/  ULEA.HI.SX32 UR4, UR5, UR4, 0x1d ;  /* 0x0000000405047291 */ /* 0x000fe2000f8fea3f */
[----:B------:R-:W-:Y:S01]  /*7bd0*/  CS2R R100, SRZ ;  /* 0x0000000000647805 */ /* 0x000fe2000001ff00 */
[----:B------:R-:W-:Y:S01]  /*7be0*/  CS2R R98, SRZ ;  /* 0x0000000000627805 */ /* 0x000fe2000001ff00 */
[----:B------:R-:W-:Y:S01]  /*7bf0*/  CS2R R96, SRZ ;  /* 0x0000000000607805 */ /* 0x000fe2000001ff00 */
[----:B------:R-:W-:Y:S01]  /*7c00*/  UISETP.LT.AND UP0, UPT, UR13, UR4, UPT ;  /* 0x000000040d00728c */ /* 0x000fe2000bf01270 */
[----:B------:R-:W-:Y:S01]  /*7c10*/  CS2R R94, SRZ ;  /* 0x00000000005e7805 */ /* 0x000fe2000001ff00 */
[----:B------:R-:W-:Y:S01]  /*7c20*/  MOV R93, RZ ;  /* 0x000000ff005d7202 */ /* 0x000fe20000000f00 */
[----:B------:R-:W-:Y:S01]  /*7c30*/  CS2R R6, SRZ ;  /* 0x0000000000067805 */ /* 0x000fe2000001ff00 */
[----:B------:R-:W-:Y:S01]  /*7c40*/  USEL UR13, UR13, UR4, UP0 ;  /* 0x000000040d0d7287 */ /* 0x000fe20008000000 */
[----:B------:R-:W-:Y:S01]  /*7c50*/  CS2R R90, SRZ ;  /* 0x00000000005a7805 */ /* 0x000fe2000001ff00 */
[----:B------:R-:W-:Y:S01]  /*7c60*/  CS2R R88, SRZ ;  /* 0x0000000000587805 */ /* 0x000fe2000001ff00 */
[----:B------:R-:W-:Y:S01]  /*7c70*/  CS2R R86, SRZ ;  /* 0x0000000000567805 */ /* 0x000fe2000001ff00 */
[----:B------:R-:W-:Y:S01]  /*7c80*/  UISETP.GE.AND UP0, UPT, UR13, 0x1, UPT ;  /* 0x000000010d00788c */ /* 0x000fe2000bf06270 */
[----:B------:R-:W-:Y:S01]  /*7c90*/  CS2R R84, SRZ ;  /* 0x0000000000547805 */ /* 0x000fe2000001ff00 */
[----:B----4-:R-:W-:Y:S01]  /*7ca0*/  CS2R R82, SRZ ;  /* 0x0000000000527805 */ /* 0x010fe2000001ff00 */
        /* <DEDUP_REMOVED lines=54> */
[----:B------:R1:W3:Y:S01]  /*8010*/  @P2 LDG.E R0, [R2.64] ;  /* 0x0000001a02002981 */ /* 0x0002e2000c1e1900 */
        /* <DEDUP_REMOVED lines=19> */
[----:B------:R-:W-:Y:S01]  /*8150*/  IMAD.SHL.U32 R196, R50, 0x8, RZ ;  /* 0x0000000832c47824 */ /* 0x000fe200078e00ff */
[----:B------:R-:W-:Y:S01]  /*8160*/  UIMAD UR6, UR15, UR4, URZ ;  /* 0x000000040f0672a4 */ /* 0x000fe2000f8e023f */
[----:B------:R-:W-:Y:S01]  /*8170*/  LEA.HI R116, R4, R223, RZ, 0x6 ;  /* 0x000000df04747211 */ /* 0x000fe200078f30ff */
[----:B------:R-:W-:Y:S01]  /*8180*/  USEL UR7, UR7, URZ, !UP0 ;  /* 0x0000003f07077287 */ /* 0x000fe2000c000000 */
[----:B------:R-:W-:Y:S01]  /*8190*/  LOP3.LUT R119, R119, 0x1c0, RZ, 0xc0, !PT ;  /* 0x000001c077777812 */ /* 0x000fe200078ec0ff */
[----:B------:R-:W-:Y:S01]  /*81a0*/  UIMAD UR6, UR16, UR5, UR6 ;  /* 0x00000005100672a4 */ /* 0x000fe2000f8e0206 */
[----:B-1----:R-:W-:Y:S01]  /*81b0*/  IADD3 R2, R225, UR18, RZ ;  /* 0x00000012e1027c10 */ /* 0x002fe2000fffe0ff */
[----:B------:R-:W-:Y:S01]  /*81c0*/  UIMAD.WIDE.U32 UR10, UR16, UR4, UR8 ;  /* 0x00000004100a72a5 */ /* 0x000fe2000f8e0008 */
[C---:B------:R-:W-:Y:S01]  /*81d0*/  IADD3 R229, R196.reuse, 0x40, RZ ;  /* 0x00000040c4e57810 */ /* 0x040fe20007ffe0ff */
[----:B------:R-:W-:Y:S01]  /*81e0*/  USEL UR8, UR22, URZ, !UP0 ;  /* 0x0000003f16087287 */ /* 0x000fe2000c000000 */
[----:B------:R-:W-:Y:S01]  /*81f0*/  IADD3 R51, R196, 0xc0, RZ ;  /* 0x000000c0c4337810 */ /* 0x000fe20007ffe0ff */
[----:B------:R-:W-:Y:S01]  /*8200*/  ULDC.64 UR4, c[0x0][0x1c0] ;  /* 0x0000700000047ab9 */ /* 0x000fe20000000a00 */
[----:B------:R-:W-:Y:S01]  /*8210*/  @P1 IMAD.HI.U32 R3, R2, c[0x0][0x2c8], RZ ;  /* 0x0000b20002031a27 */ /* 0x000fe200078e00ff */
[----:B------:R-:W-:Y:S01]  /*8220*/  UIMAD UR7, UR7, UR4, URZ ;  /* 0x00000004070772a4 */ /* 0x000fe2000f8e023f */
[----:B------:R-:W-:Y:S01]  /*8230*/  IADD3 R48, R196, 0x80, RZ ;  /* 0x00000080c4307810 */ /* 0x000fe20007ffe0ff */
[----:B------:R-:W-:Y:S01]  /*8240*/  UIADD3 UR11, UR11, UR6, URZ ;  /* 0x000000060b0b7290 */ /* 0x000fe2000fffe03f */
[----:B------:R-:W-:Y:S01]  /*8250*/  IMAD.MOV.U32 R6, RZ, RZ, R2 ;  /* 0x000000ffff067224 */ /* 0x000fe200078e0002 */
[----:B------:R-:W-:Y:S01]  /*8260*/  UIMAD UR5, UR8, UR5, UR7 ;  /* 0x00000005080572a4 */ /* 0x000fe2000f8e0207 */
[----:B------:R-:W-:Y:S01]  /*8270*/  @P0 SHF.R.U32.HI R6, RZ, c[0x0][0x2cc], R3 ;  /* 0x0000b300ff060a19 */ /* 0x000fe20000011603 */
[----:B------:R-:W-:Y:S01]  /*8280*/  UIMAD.WIDE.U32 UR8, UR8, UR4, UR10 ;  /* 0x00000004080872a5 */ /* 0x000fe2000f8e000a */
[----:B------:R-:W-:Y:S01]  /*8290*/  IMAD.SHL.U32 R116, R116, 0x8, RZ ;  /* 0x0000000874747824 */ /* 0x000fe200078e00ff */
[----:B------:R-:W-:Y:S01]  /*82a0*/  ISETP.GE.AND P4, PT, R196, c[0x0][0x198], PT ;  /* 0x00006600c4007a0c */ /* 0x000fe20003f86270 */
[----:B------:R-:W-:Y:S01]  /*82b0*/  ULDC UR10, c[0x0][0x2c4] ;  /* 0x0000b100000a7ab9 */ /* 0x000fe20000000800 */
[--C-:B------:R-:W-:Y:S01]  /*82c0*/  SHF.R.S32.HI R9, RZ, 0x1f, R6.reuse ;  /* 0x0000001fff097819 */ /* 0x100fe20000011406 */
[----:B------:R-:W-:Y:S01]  /*82d0*/  UIADD3 UR5, UR9, UR5, URZ ;  /* 0x0000000509057290 */ /* 0x000fe2000fffe03f */
[----:B--2---:R-:W-:Y:S01]  /*82e0*/  IMAD.MOV R5, RZ, RZ, -R6 ;  /* 0x000000ffff057224 */ /* 0x004fe200078e0a06 */
[----:B------:R-:W-:Y:S01]  /*82f0*/  UIMAD UR10, UR21, UR10, URZ ;  /* 0x0000000a150a72a4 */ /* 0x000fe2000f8e023f */
[----:B------:R-:W-:Y:S01]  /*8300*/  IMAD.U32 R10, RZ, RZ, UR8 ;  /* 0x00000008ff0a7e24 */ /* 0x000fe2000f8e00ff */
[----:B------:R-:W-:Y:S01]  /*8310*/  SHF.R.U32.HI R117, RZ, 0x3, R119 ;  /* 0x00000003ff757819 */ /* 0x000fe20000011677 */
[----:B------:R-:W-:Y:S01]  /*8320*/  IMAD R9, R9, c[0x0][0x1b0], RZ ;  /* 0x00006c0009097a24 */ /* 0x000fe200078e02ff */
[----:B------:R-:W-:Y:S01]  /*8330*/  ISETP.GE.AND P3, PT, R229, c[0x0][0x198], PT ;  /* 0x00006600e5007a0c */ /* 0x000fe20003f66270 */
[----:B------:R-:W-:Y:S01]  /*8340*/  IMAD R8, R5, c[0x0][0x2c4], R2 ;  /* 0x0000b10005087a24 */ /* 0x000fe200078e0202 */
[----:B------:R-:W-:Y:S01]  /*8350*/  ISETP.GE.AND P5, PT, R51, c[0x0][0x198], PT ;  /* 0x0000660033007a0c */ /* 0x000fe20003fa6270 */
[----:B------:R-:W-:Y:S01]  /*8360*/  IMAD.U32 R3, RZ, RZ, UR5 ;  /* 0x00000005ff037e24 */ /* 0x000fe2000f8e00ff */
[----:B------:R-:W-:Y:S01]  /*8370*/  LOP3.LUT R116, R116, 0xfffffe00, RZ, 0xc0, !PT ;  /* 0xfffffe0074747812 */ /* 0x000fe200078ec0ff */
[----:B------:R-:W-:Y:S01]  /*8380*/  IMAD.MOV.U32 R2, RZ, RZ, R10 ;  /* 0x000000ffff027224 */ /* 0x000fe200078e000a */
[----:B------:R-:W-:Y:S01]  /*8390*/  SHF.R.S32.HI R5, RZ, 0x1f, R8 ;  /* 0x0000001fff057819 */ /* 0x000fe20000011408 */
[----:B------:R-:W-:-:S02]  /*83a0*/  IMAD R9, R6, c[0x0][0x1b4], R9 ;  /* 0x00006d0006097a24 */ /* 0x000fc400078e0209 */
[----:B------:R-:W-:Y:S01]  /*83b0*/  IMAD.WIDE.U32 R6, R6, c[0x0][0x1b0], R2 ;  /* 0x00006c0006067a25 */ /* 0x000fe200078e0002 */
[----:B------:R-:W-:-:S03]  /*83c0*/  LOP3.LUT R2, R63, 0xfffffff0, RZ, 0xc0, !PT ;  /* 0xfffffff03f027812 */ /* 0x000fc600078ec0ff */
[----:B------:R-:W-:Y:S02]  /*83d0*/  IMAD R5, R5, c[0x0][0x1a8], RZ ;  /* 0x00006a0005057a24 */ /* 0x000fe400078e02ff */
[----:B------:R-:W-:Y:S02]  /*83e0*/  IMAD.IADD R3, R223, 0x1, -R2 ;  /* 0x00000001df037824 */ /* 0x000fe400078e0a02 */
[----:B------:R-:W-:Y:S02]  /*83f0*/  IMAD.IADD R7, R7, 0x1, R9 ;  /* 0x0000000107077824 */ /* 0x000fe400078e0209 */
[C---:B------:R-:W-:Y:S01]  /*8400*/  IMAD R5, R8.reuse, c[0x0][0x1ac], R5 ;  /* 0x00006b0008057a24 */ /* 0x040fe200078e0205 */
[----:B------:R-:W-:Y:S01]  /*8410*/  SHF.R.S32.HI R2, RZ, 0x1f, R3 ;  /* 0x0000001fff027819 */ /* 0x000fe20000011403 */
[----:B------:R-:W-:-:S03]  /*8420*/  IMAD.WIDE.U32 R8, R8, c[0x0][0x1a8], R6 ;  /* 0x00006a0008087a25 */ /* 0x000fc600078e0006 */
[----:B------:R-:W-:Y:S01]  /*8430*/  LEA.HI R2, R2, R3, RZ, 0x3 ;  /* 0x0000000302027211 */ /* 0x000fe200078f18ff */
[----:B------:R-:W-:Y:S01]  /*8440*/  IMAD.IADD R6, R9, 0x1, R5 ;  /* 0x0000000109067824 */ /* 0x000fe200078e0205 */
[----:B------:R-:W-:Y:S01]  /*8450*/  IADD3 R9, R197, UR18, RZ ;  /* 0x00000012c5097c10 */ /* 0x000fe2000fffe0ff */
[----:B------:R-:W-:Y:S01]  /*8460*/  IMAD.MOV.U32 R5, RZ, RZ, 0x10 ;  /* 0x00000010ff057424 */ /* 0x000fe200078e00ff */
[----:B------:R-:W-:Y:S01]  /*8470*/  LOP3.LUT R62, R2, 0xfffffff8, RZ, 0xc0, !PT ;  /* 0xfffffff8023e7812 */ /* 0x000fe200078ec0ff */
[----:B------:R-:W-:Y:S01]  /*8480*/  IMAD.U32 R11, RZ, RZ, UR9 ;  /* 0x00000009ff0b7e24 */ /* 0x000fe2000f8e00ff */
[----:B------:R-:W-:Y:S01]  /*8490*/  ISETP.GE.AND P6, PT, R9, UR10, PT ;  /* 0x0000000a09007c0c */ /* 0x000fe2000bfc6270 */
[----:B------:R-:W-:Y:S01]  /*84a0*/  IMAD.MOV.U32 R226, RZ, RZ, -0x1 ;  /* 0xffffffffffe27424 */ /* 0x000fe200078e00ff */
[C---:B------:R-:W-:Y:S01]  /*84b0*/  LEA R16, P0, R8.reuse, c[0x0][0x160], 0x1 ;  /* 0x0000580008107a11 */ /* 0x040fe200078008ff */
[----:B------:R-:W-:Y:S01]  /*84c0*/  IMAD.IADD R62, R3, 0x1, -R62 ;  /* 0x00000001033e7824 */ /* 0x000fe200078e0a3e */
[----:B------:R-:W-:Y:S01]  /*84d0*/  P2R R10, PR, RZ, 0x40 ;  /* 0x00000040ff0a7803 */ /* 0x000fe20000000000 */
[----:B------:R-:W-:Y:S01]  /*84e0*/  IMAD.MOV.U32 R3, RZ, RZ, 0x20 ;  /* 0x00000020ff037424 */ /* 0x000fe200078e00ff */
[----:B------:R-:W-:Y:S01]  /*84f0*/  LEA.HI.X R6, R8, c[0x0][0x164], R6, 0x1, P0 ;  /* 0x0000590008067a11 */ /* 0x000fe200000f0c06 */
[----:B------:R1:W2:Y:S01]  /*8500*/  SHFL.IDX PT, R14, R16, RZ, 0x181f ;  /* 0x00181fff100e7589 */ /* 0x0002a200000e0000 */
[----:B------:R-:W-:-:S03]  /*8510*/  ISETP.GE.AND P0, PT, R48, c[0x0][0x198], PT ;  /* 0x0000660030007a0c */ /* 0x000fc60003f06270 */
[----:B------:R1:W4:Y:S01]  /*8520*/  SHFL.IDX PT, R15, R6, RZ, 0x181f ;  /* 0x00181fff060f7589 */ /* 0x00032200000e0000 */
[----:B---3--:R3:W5:Y:S01]  /*8530*/  @P2 R2UR UR11, R0 ;  /* 0x00000000000b23c2 */ /* 0x00876200000e0000 */
[----:B------:R-:W-:Y:S01]  /*8540*/  R2P PR, R62, 0x6 ;  /* 0x000000063e007804 */ /* 0x000fe20000000000 */
[----:B-----5:R-:W-:-:S04]  /*8550*/  @!UP1 UMOV UR11, UR22 ;  /* 0x00000016000b9c82 */ /* 0x020fc80008000000 */
[----:B------:R-:W-:Y:S02]  /*8560*/  SEL R5, R5, 0xfffffff0, !P1 ;  /* 0xfffffff005057807 */ /* 0x000fe40004800000 */
[----:B------:R-:W-:Y:S02]  /*8570*/  SEL R3, R3, 0xffffffe0, !P2 ;  /* 0xffffffe003037807 */ /* 0x000fe40005000000 */
[----:B---3--:R-:W-:-:S04]  /*8580*/  LOP3.LUT R0, R119, 0x38, R196, 0xf8, !PT ;  /* 0x0000003877007812 */ /* 0x008fc800078ef8c4 */
[----:B------:R-:W-:-:S05]  /*8590*/  LOP3.LUT R7, R0, R117, RZ, 0x3c, !PT ;  /* 0x0000007500077212 */ /* 0x000fca00078e3cff */
[----:B------:R-:W-:Y:S01]  /*85a0*/  IMAD.IADD R0, R7, 0x1, R116 ;  /* 0x0000000107007824 */ /* 0x000fe200078e0274 */
        /* <DEDUP_REMOVED lines=20> */
.L_x_1657:
[----:B-12-4-:R-:W-:Y:S05]  /*86f0*/  BSYNC B0 ;  /* 0x0000000000007941 */ /* 0x016fea0003800000 */
.L_x_1656:
        /* <DEDUP_REMOVED lines=26> */
.L_x_1659:
[----:B------:R-:W-:Y:S05]  /*88a0*/  BSYNC B0 ;  /* 0x0000000000007941 */ /* 0x000fea0003800000 */
.L_x_1658:
        /* <DEDUP_REMOVED lines=8> */
[----:B-1--4-:R-:W-:Y:S01]  /*8930*/  IMAD.WIDE R20, R196, 0x2, R18 ;  /* 0x00000002c4147825 */ /* 0x012fe200078e0212 */
[----:B------:R-:W-:Y:S02]  /*8940*/  SHF.R.S32.HI R11, RZ, 0x1f, R48 ;  /* 0x0000001fff0b7819 */ /* 0x000fe40000011430 */
[----:B---3--:R-:W-:Y:S02]  /*8950*/  SHF.R.S32.HI R14, RZ, 0x1f, R51 ;  /* 0x0000001fff0e7819 */ /* 0x008fe40000011433 */
        /* <DEDUP_REMOVED lines=15> */
.L_x_1661:
[----:B------:R-:W-:Y:S05]  /*8a50*/  BSYNC B0 ;  /* 0x0000000000007941 */ /* 0x000fea0003800000 */
.L_x_1660:
[----:B------:R-:W-:Y:S01]  /*8a60*/  IADD3 R7, R9, 0x60, RZ ;  /* 0x0000006009077810 */ /* 0x000fe20007ffe0ff */
[----:B-1-3--:R-:W-:Y:S01]  /*8a70*/  SHFL.IDX PT, R14, R16, 0x3, 0x181f ;  /* 0x00781f00100e7f89 */ /* 0x00afe200000e0000 */
[----:B------:R-:W-:Y:S01]  /*8a80*/  UMOV UR6, 0x30 ;  /* 0x0000003000067882 */ /* 0x000fe20000000000 */
[----:B------:R-:W-:Y:S01]  /*8a90*/  IMAD.MOV.U32 R224, RZ, RZ, c[0x0][0x2b8] ;  /* 0x0000ae00ffe07624 */ /* 0x000fe200078e00ff */
[----:B------:R-:W-:Y:S01]  /*8aa0*/  ISETP.GE.AND P2, PT, R7, UR10, PT ;  /* 0x0000000a07007c0c */ /* 0x000fe2000bf46270 */
[----:B------:R1:W3:Y:S01]  /*8ab0*/  SHFL.IDX PT, R15, R6, 0x3, 0x181f ;  /* 0x00781f00060f7f89 */ /* 0x0002e200000e0000 */
[----:B------:R-:W-:Y:S01]  /*8ac0*/  UIMAD UR6, UR13, UR6, -0x30 ;  /* 0xffffffd00d0674a4 */ /* 0x000fe2000f8e0206 */
        /* <DEDUP_REMOVED lines=10> */
[----:B------:R-:W-:Y:S01]  /*8b70*/  @!P2 SHF.R.S32.HI R17, RZ, 0x1f, R48 ;  /* 0x0000001fff11a819 */ /* 0x000fe20000011430 */
[----:B------:R-:W-:Y:S01]  /*8b80*/  UIMAD UR7, UR11, UR5, UR7 ;  /* 0x000000050b0772a4 */ /* 0x000fe2000f8e0207 */
[----:B----4-:R-:W-:Y:S02]  /*8b90*/  @!P2 LEA.HI R19, R12, R229, RZ, 0x3 ;  /* 0x000000e50c13a211 */ /* 0x010fe400078f18ff */
[----:B------:R-:W-:Y:S01]  /*8ba0*/  @!P2 LEA.HI R17, R17, R48, RZ, 0x3 ;  /* 0x000000301111a211 */ /* 0x000fe200078f18ff */
[----:B------:R-:W-:Y:S01]  /*8bb0*/  UIADD3 UR7, UR9, UR7, URZ ;  /* 0x0000000709077290 */ /* 0x000fe2000fffe03f */
[----:B------:R-:W-:Y:S01]  /*8bc0*/  @!P2 LOP3.LUT R19, R19, 0xfffffff8, RZ, 0xc0, !PT ;  /* 0xfffffff81313a812 */ /* 0x000fe200078ec0ff */
[----:B------:R-:W-:Y:S01]  /*8bd0*/  ULDC.64 UR4, c[0x0][0x1e8] ;  /* 0x00007a0000047ab9 */ /* 0x000fe20000000a00 */
[----:B------:R-:W-:-:S02]  /*8be0*/  @!P2 LOP3.LUT R17, R17, 0xfffffff8, RZ, 0xc0, !PT ;  /* 0xfffffff81111a812 */ /* 0x000fc400078ec0ff */
[----:B-12---:R-:W-:Y:S01]  /*8bf0*/  @!P2 SHF.R.S32.HI R6, RZ, 0x1f, R51 ;  /* 0x0000001fff06a819 */ /* 0x006fe20000011433 */
[--C-:B---3--:R-:W-:Y:S01]  /*8c00*/  @!P2 IMAD.WIDE R20, R196, 0x2, R14.reuse ;  /* 0x00000002c414a825 */ /* 0x108fe200078e020e */
[----:B------:R-:W-:Y:S02]  /*8c10*/  @P1 LOP3.LUT R49, R49, 0x8, RZ, 0xfc, !PT ;  /* 0x0000000831311812 */ /* 0x000fe400078efcff */
[----:B------:R-:W-:Y:S01]  /*8c20*/  @!P2 LEA.HI R7, R6, R51, RZ, 0x3 ;  /* 0x000000330607a211 */ /* 0x000fe200078f18ff */
[--C-:B------:R-:W-:Y:S01]  /*8c30*/  @!P2 IMAD.WIDE R18, R19, 0x2, R14.reuse ;  /* 0x000000021312a825 */ /* 0x100fe200078e020e */
[----:B------:R-:W-:Y:S01]  /*8c40*/  @!PT LDS RZ, [RZ] ;  /* 0x00000000fffff984 */ /* 0x000fe20000000800 */
[----:B------:R1:W-:Y:S02]  /*8c50*/  @!P2 LDGSTS.E.BYPASS.LTC128B.128 [R11+0x13080], [R20.64], !P4 ;  /* 0x13080000140bafae */ /* 0x0003e4000e101d5a */
[----:B------:R-:W-:Y:S01]  /*8c60*/  @!P2 LOP3.LUT R7, R7, 0xfffffff8, RZ, 0xc0, !PT ;  /* 0xfffffff80707a812 */ /* 0x000fe200078ec0ff */
[--C-:B------:R-:W-:Y:S01]  /*8c70*/  @!P2 IMAD.WIDE R16, R17, 0x2, R14.reuse ;  /* 0x000000021110a825 */ /* 0x100fe200078e020e */
[----:B------:R2:W-:Y:S03]  /*8c80*/  @!P2 LDGSTS.E.BYPASS.LTC128B.128 [R11+0x17080], [R18.64], !P3 ;  /* 0x17080000120bafae */ /* 0x0005e6000d901d5a */
[----:B------:R-:W-:Y:S01]  /*8c90*/  @!P2 IMAD.WIDE R14, R7, 0x2, R14 ;  /* 0x00000002070ea825 */ /* 0x000fe200078e020e */
[----:B------:R3:W-:Y:S01]  /*8ca0*/  @!P2 LDGSTS.E.BYPASS.LTC128B.128 [R11+0x1b080], [R16.64], !P0 ;  /* 0x1b080000100bafae */ /* 0x0007e2000c101d5a */
[----:B------:R-:W-:-:S02]  /*8cb0*/  ISETP.GE.AND P0, PT, R228, UR14, PT ;  /* 0x0000000ee4007c0c */ /* 0x000fc4000bf06270 */
[----:B------:R-:W-:Y:S01]  /*8cc0*/  IADD3 R228, R228, UR19, RZ ;  /* 0x00000013e4e47c10 */ /* 0x000fe2000fffe0ff */
[----:B------:R4:W-:Y:S01]  /*8cd0*/  @!P2 LDGSTS.E.BYPASS.LTC128B.128 [R11+0x1f080], [R14.64], !P5 ;  /* 0x1f0800000e0bafae */ /* 0x0009e2000e901d5a */
[----:B------:R-:W-:-:S03]  /*8ce0*/  ISETP.GT.OR P0, PT, R225, 0x2f, P0 ;  /* 0x0000002fe100780c */ /* 0x000fc60000704670 */
[----:B------:R-:W0:Y:S01]  /*8cf0*/  LDGDEPBAR ;  /* 0x00000000000079af */ /* 0x000e220000000000 */
[----:B------:R-:W-:-:S04]  /*8d00*/  @P1 IMAD.HI.U32 R12, R228, c[0x0][0x2bc], RZ ;  /* 0x0000af00e40c1a27 */ /* 0x000fc800078e00ff */
[----:B------:R-:W-:Y:S01]  /*8d10*/  IMAD.MOV.U32 R6, RZ, RZ, R228 ;  /* 0x000000ffff067224 */ /* 0x000fe200078e00e4 */
[----:B------:R-:W-:-:S04]  /*8d20*/  @P1 SHF.R.U32.HI R6, RZ, c[0x0][0x2c0], R12 ;  /* 0x0000b000ff061a19 */ /* 0x000fc8000001160c */
[----:B------:R-:W-:-:S04]  /*8d30*/  @!P0 IADD3 R12, P1, R6, UR8, RZ ;  /* 0x00000008060c8c10 */ /* 0x000fc8000ff3e0ff */
[----:B------:R-:W-:Y:S02]  /*8d40*/  @!P0 LEA.HI.X.SX32 R7, R6, UR7, 0x1, P1 ;  /* 0x0000000706078c11 */ /* 0x000fe400088f0eff */
[----:B---3--:R-:W-:-:S04]  /*8d50*/  @!P0 LEA R16, P1, R12, c[0x0][0x2a0], 0x2 ;  /* 0x0000a8000c108a11 */ /* 0x008fc800078210ff */
[----:B------:R-:W-:Y:S01]  /*8d60*/  @!P0 LEA.HI.X R17, R12, c[0x0][0x2a4], R7, 0x2, P1 ;  /* 0x0000a9000c118a11 */ /* 0x000fe200008f1407 */
[----:B------:R-:W-:Y:S06]  /*8d70*/  BAR.SYNC.DEFER_BLOCKING 0x0 ;  /* 0x0000000000007b1d */ /* 0x000fec0000010000 */
[----:B------:R-:W3:Y:S01]  /*8d80*/  @!P0 LDG.E R227, [R16.64] ;  /* 0x0000001a10e38981 */ /* 0x000ee2000c1e1900 */
[----:B------:R-:W-:Y:S01]  /*8d90*/  IMAD.MOV R7, RZ, RZ, -R6 ;  /* 0x000000ffff077224 */ /* 0x000fe200078e0a06 */
[----:B------:R-:W-:Y:S01]  /*8da0*/  UIMAD UR11, UR15, UR4, URZ ;  /* 0x000000040f0b72a4 */ /* 0x000fe2000f8e023f */
[----:B------:R-:W-:Y:S01]  /*8db0*/  ISETP.GE.AND P6, PT, R196, c[0x0][0x1d4], PT ;  /* 0x00007500c4007a0c */ /* 0x000fe20003fc6270 */
[----:B------:R-:W-:Y:S01]  /*8dc0*/  UIADD3 UR20, UR13, -0x1, URZ ;  /* 0xffffffff0d147890 */ /* 0x000fe2000fffe03f */
[----:B------:R-:W-:Y:S01]  /*8dd0*/  IMAD R228, R7, c[0x0][0x2b8], R228 ;  /* 0x0000ae0007e47a24 */ /* 0x000fe200078e02e4 */
[----:B------:R-:W-:Y:S01]  /*8de0*/  UIMAD.WIDE.U32 UR24, UR16, UR4, URZ ;  /* 0x00000004101872a5 */ /* 0x000fe2000f8e003f */
[----:B------:R-:W-:Y:S01]  /*8df0*/  ISETP.GE.AND P3, PT, R229, c[0x0][0x1d4], PT ;  /* 0x00007500e5007a0c */ /* 0x000fe20003f66270 */
[----:B------:R-:W-:Y:S01]  /*8e00*/  UIMAD UR11, UR16, UR5, UR11 ;  /* 0x00000005100b72a4 */ /* 0x000fe2000f8e020b */
[----:B----4-:R-:W-:Y:S01]  /*8e10*/  IMAD.WIDE.U32 R14, R228, c[0x0][0x1e0], RZ ;  /* 0x00007800e40e7a25 */ /* 0x010fe200078e00ff */
[----:B------:R-:W-:Y:S01]  /*8e20*/  SHF.R.S32.HI R61, RZ, 0x1f, R228 ;  /* 0x0000001fff3d7819 */ /* 0x000fe200000114e4 */
[----:B------:R-:W-:Y:S01]  /*8e30*/  UIMAD UR20, UR20, -0x30, UR14 ;  /* 0xffffffd0141478a4 */ /* 0x000fe2000f8e020e */
[----:B------:R-:W-:Y:S01]  /*8e40*/  ISETP.GE.AND P5, PT, R48, c[0x0][0x1d4], PT ;  /* 0x0000750030007a0c */ /* 0x000fe20003fa6270 */
[----:B------:R-:W-:Y:S01]  /*8e50*/  UIADD3 UR11, UR25, UR11, URZ ;  /* 0x0000000b190b7290 */ /* 0x000fe2000fffe03f */
[----:B------:R-:W-:Y:S01]  /*8e60*/  ISETP.GE.AND P4, PT, R51, c[0x0][0x1d4], PT ;  /* 0x0000750033007a0c */ /* 0x000fe20003f86270 */
[----:B------:R-:W-:Y:S01]  /*8e70*/  IMAD R7, R61, c[0x0][0x1e0], RZ ;  /* 0x000078003d077a24 */ /* 0x000fe200078e02ff */
[----:B------:R-:W-:Y:S01]  /*8e80*/  UISETP.LT.AND UP0, UPT, UR20, 0x30, UPT ;  /* 0x000000301400788c */ /* 0x000fe2000bf01270 */
[----:B------:R-:W-:-:S02]  /*8e90*/  LOP3.LUT R49, R49, 0xfffffffe, RZ, 0xc0, !PT ;  /* 0xfffffffe31317812 */ /* 0x000fc400078ec0ff */
[----:B------:R-:W-:Y:S01]  /*8ea0*/  IMAD R6, R228, c[0x0][0x1e4], R7 ;  /* 0x00007900e4067a24 */ /* 0x000fe200078e0207 */
[----:B------:R-:W-:Y:S01]  /*8eb0*/  USEL UR4, UR20, 0x30, UP0 ;  /* 0x0000003014047887 */ /* 0x000fe20008000000 */
[----:B------:R-:W-:Y:S02]  /*8ec0*/  @P3 LOP3.LUT R49, R49, 0x1, RZ, 0xfc, !PT ;  /* 0x0000000131313812 */ /* 0x000fe400078efcff */
[----:B------:R-:W-:Y:S01]  /*8ed0*/  IMAD.IADD R15, R15, 0x1, R6 ;  /* 0x000000010f0f7824 */ /* 0x000fe200078e0206 */
[----:B---3--:R-:W-:-:S03]  /*8ee0*/  SHF.R.S32.HI R60, RZ, 0x1f, R227 ;  /* 0x0000001fff3c7819 */ /* 0x008fc600000114e3 */
[----:B------:R-:W-:Y:S01]  /*8ef0*/  IMAD.WIDE.U32 R6, R227, c[0x0][0x1f0], R14 ;  /* 0x00007c00e3067a25 */ /* 0x000fe200078e000e */
[----:B------:R-:W-:Y:S01]  /*8f00*/  IADD3 R14, -R197, UR4, RZ ;  /* 0x00000004c50e7c10 */ /* 0x000fe2000fffe1ff */
[----:B------:R-:W-:Y:S02]  /*8f10*/  ULDC.64 UR4, c[0x0][0x210] ;  /* 0x0000840000047ab9 */ /* 0x000fe40000000a00 */
[----:B------:R-:W-:Y:S01]  /*8f20*/  IMAD R12, R60, c[0x0][0x1f0], RZ ;  /* 0x00007c003c0c7a24 */ /* 0x000fe200078e02ff */
[----:B------:R-:W-:Y:S01]  /*8f30*/  IADD3 R6, P0, R6, UR24, RZ ;  /* 0x0000001806067c10 */ /* 0x000fe2000ff1e0ff */
[----:B------:R-:W-:Y:S02]  /*8f40*/  UIMAD UR12, UR15, UR4, URZ ;  /* 0x000000040f0c72a4 */ /* 0x000fe4000f8e023f */
[----:B------:R-:W-:Y:S01]  /*8f50*/  IMAD R15, R227, c[0x0][0x1f4], R12 ;  /* 0x00007d00e30f7a24 */ /* 0x000fe200078e020c */
[----:B------:R-:W-:Y:S02]  /*8f60*/  UIMAD.WIDE.U32 UR28, UR16, UR4, URZ ;  /* 0x00000004101c72a5 */ /* 0x000fe4000f8e003f */
[----:B------:R-:W-:-:S02]  /*8f70*/  UIMAD UR12, UR16, UR5, UR12 ;  /* 0x00000005100c72a4 */ /* 0x000fc4000f8e020c */
[----:B------:R-:W-:Y:S02]  /*8f80*/  IADD3.X R15, R7, UR11, R15, P0, !PT ;  /* 0x0000000b070f7c10 */ /* 0x000fe400087fe40f */
[----:B------:R-:W-:Y:S01]  /*8f90*/  LEA R16, P0, R6, c[0x0][0x1c8], 0x1 ;  /* 0x0000720006107a11 */ /* 0x000fe200078008ff */
[----:B------:R-:W-:-:S03]  /*8fa0*/  UIADD3 UR12, UR29, UR12, URZ ;  /* 0x0000000c1d0c7290 */ /* 0x000fc6000fffe03f */
[----:B------:R-:W-:Y:S01]  /*8fb0*/  LEA.HI.X R15, R6, c[0x0][0x1cc], R15, 0x1, P0 ;  /* 0x00007300060f7a11 */ /* 0x000fe200000f0c0f */
[----:B--2---:R-:W-:Y:S01]  /*8fc0*/  SHFL.IDX PT, R18, R16, RZ, 0x181f ;  /* 0x00181fff10127589 */ /* 0x004fe200000e0000 */
[----:B------:R-:W-:-:S03]  /*8fd0*/  ISETP.GE.AND P0, PT, R14, 0x1, PT ;  /* 0x000000010e00780c */ /* 0x000fc60003f06270 */
[----:B------:R-:W2:Y:S10]  /*8fe0*/  SHFL.IDX PT, R19, R15, RZ, 0x181f ;  /* 0x00181fff0f137589 */ /* 0x000eb400000e0000 */
[----:B------:R-:W-:-:S02]  /*8ff0*/  @P0 SHF.R.S32.HI R12, RZ, 0x1f, R229 ;  /* 0x0000001fff0c0819 */ /* 0x000fc400000114e5 */
[----:B------:R-:W-:Y:S02]  /*9000*/  @P0 SHF.R.S32.HI R7, RZ, 0x1f, R48 ;  /* 0x0000001fff070819 */ /* 0x000fe40000011430 */
[----:B------:R-:W-:Y:S02]  /*9010*/  @P0 SHF.R.S32.HI R6, RZ, 0x1f, R51 ;  /* 0x0000001fff060819 */ /* 0x000fe40000011433 */
[----:B-1----:R-:W-:Y:S01]  /*9020*/  @P0 LEA.HI R11, R12, R229, RZ, 0x3 ;  /* 0x000000e50c0b0211 */ /* 0x002fe200078f18ff */
[----:B------:R-:W-:Y:S01]  /*9030*/  @P0 IMAD.SHL.U32 R12, R0, 0x2, RZ ;  /* 0x00000002000c0824 */ /* 0x000fe200078e00ff */
[----:B------:R-:W-:Y:S02]  /*9040*/  @P0 LEA.HI R7, R7, R48, RZ, 0x3 ;  /* 0x0000003007070211 */ /* 0x000fe400078f18ff */
[----:B------:R-:W-:Y:S02]  /*9050*/  @P0 LEA.HI R6, R6, R51, RZ, 0x3 ;  /* 0x0000003306060211 */ /* 0x000fe400078f18ff */
[----:B------:R-:W-:-:S02]  /*9060*/  @P0 LOP3.LUT R11, R11, 0xfffffff8, RZ, 0xc0, !PT ;  /* 0xfffffff80b0b0812 */ /* 0x000fc400078ec0ff */
[----:B------:R-:W-:Y:S01]  /*9070*/  @P0 LOP3.LUT R7, R7, 0xfffffff8, RZ, 0xc0, !PT ;  /* 0xfffffff807070812 */ /* 0x000fe200078ec0ff */
[----:B--2---:R-:W-:Y:S01]  /*9080*/  @P0 IMAD.WIDE R20, R196, 0x2, R18 ;  /* 0x00000002c4140825 */ /* 0x004fe200078e0212 */
        /* <DEDUP_REMOVED lines=11> */
[----:B------:R-:W5:Y:S06]  /*9140*/  SHFL.IDX PT, R19, R15, 0x1, 0x181f ;  /* 0x00381f000f137f89 */ /* 0x000f6c00000e0000 */
[----:B------:R-:W-:-:S02]  /*9150*/  @P0 SHF.R.S32.HI R14, RZ, 0x1f, R229 ;  /* 0x0000001fff0e0819 */ /* 0x000fc400000114e5 */
[----:B------:R-:W-:Y:S02]  /*9160*/  @P0 SHF.R.S32.HI R11, RZ, 0x1f, R48 ;  /* 0x0000001fff0b0819 */ /* 0x000fe40000011430 */
[----:B-1----:R-:W-:Y:S02]  /*9170*/  @P0 SHF.R.S32.HI R20, RZ, 0x1f, R51 ;  /* 0x0000001fff140819 */ /* 0x002fe40000011433 */
[----:B------:R-:W-:Y:S01]  /*9180*/  @P0 LEA.HI R17, R14, R229, RZ, 0x3 ;  /* 0x000000e50e110211 */ /* 0x000fe200078f18ff */
[----:B------:R-:W-:Y:S01]  /*9190*/  @P0 IMAD.SHL.U32 R14, R0, 0x2, RZ ;  /* 0x00000002000e0824 */ /* 0x000fe200078e00ff */
[----:B------:R-:W-:Y:S02]  /*91a0*/  @P0 LEA.HI R11, R11, R48, RZ, 0x3 ;  /* 0x000000300b0b0211 */ /* 0x000fe400078f18ff */
[----:B------:R-:W-:Y:S02]  /*91b0*/  @P0 LEA.HI R20, R20, R51, RZ, 0x3 ;  /* 0x0000003314140211 */ /* 0x000fe400078f18ff */
[----:B------:R-:W-:-:S02]  /*91c0*/  @P0 LOP3.LUT R17, R17, 0xfffffff8, RZ, 0xc0, !PT ;  /* 0xfffffff811110812 */ /* 0x000fc400078ec0ff */
[----:B------:R-:W-:Y:S02]  /*91d0*/  @P0 LOP3.LUT R11, R11, 0xfffffff8, RZ, 0xc0, !PT ;  /* 0xfffffff80b0b0812 */ /* 0x000fe400078ec0ff */
[----:B----4-:R-:W-:Y:S01]  /*91e0*/  @P0 LOP3.LUT R7, R20, 0xfffffff8, RZ, 0xc0, !PT ;  /* 0xfffffff814070812 */ /* 0x010fe200078ec0ff */
[----:B-----5:R-:W-:-:S04]  /*91f0*/  @P0 IMAD.WIDE R20, R196, 0x2, R18 ;  /* 0x00000002c4140825 */ /* 0x020fc800078e0212 */
[--C-:B------:R-:W-:Y:S01]  /*9200*/  @P0 IMAD.WIDE R16, R17, 0x2, R18.reuse ;  /* 0x0000000211100825 */ /* 0x100fe200078e0212 */
[----:B------:R3:W-:Y:S03]  /*9210*/  @P0 LDGSTS.E.BYPASS.LTC128B.128 [R14+0xb080], [R20.64], !P6 ;  /* 0x0b080000140e0fae */ /* 0x0007e6000f101d5a */
[--C-:B--2---:R-:W-:Y:S01]  /*9220*/  @P0 IMAD.WIDE R22, R11, 0x2, R18.reuse ;  /* 0x000000020b160825 */ /* 0x104fe200078e0212 */
[----:B------:R3:W-:Y:S01]  /*9230*/  @P0 LDGSTS.E.BYPASS.LTC128B.128 [R14+0xc880], [R16.64], !P3 ;  /* 0x0c880000100e0fae */ /* 0x0007e2000d901d5a */
[----:B------:R-:W-:Y:S02]  /*9240*/  ISETP.GT.AND P3, PT, R225, 0x2f, PT ;  /* 0x0000002fe100780c */ /* 0x000fe40003f64270 */
[----:B------:R-:W-:Y:S01]  /*9250*/  @P0 IMAD.WIDE R18, R7, 0x2, R18 ;  /* 0x0000000207120825 */ /* 0x000fe200078e0212 */
[----:B------:R3:W-:Y:S01]  /*9260*/  @P0 LDGSTS.E.BYPASS.LTC128B.128 [R14+0xe080], [R22.64], !P5 ;  /* 0x0e080000160e0fae */ /* 0x0007e2000e901d5a */
[----:B------:R-:W-:-:S03]  /*9270*/  LEA.HI R7, R4, R223, RZ, 0x5 ;  /* 0x000000df04077211 */ /* 0x000fc600078f28ff */
[----:B------:R3:W-:Y:S01]  /*9280*/  @P0 LDGSTS.E.BYPASS.LTC128B.128 [R14+0xf880], [R18.64], !P4 ;  /* 0x0f880000120e0fae */ /* 0x0007e2000e101d5a */
[----:B------:R-:W-:Y:S02]  /*9290*/  ISETP.LT.AND P0, PT, RZ, c[0x0][0x27c], PT ;  /* 0x00009f00ff007a0c */ /* 0x000fe40003f01270 */
[----:B------:R-:W-:Y:S01]  /*92a0*/  SHF.R.S32.HI R6, RZ, 0x5, R7 ;  /* 0x00000005ff067819 */ /* 0x000fe20000011407 */
[----:B------:R-:W0:Y:S10]  /*92b0*/  LDGDEPBAR ;  /* 0x00000000000079af */ /* 0x000e340000000000 */
[----:B------:R-:W-:Y:S05]  /*92c0*/  @P0 BRA `(.L_x_1662) ;  /* 0x0000002000000947 */ /* 0x000fea0003800000 */
[----:B------:R-:W-:-:S04]  /*92d0*/  DEPBAR.LE SB0, 0x1 ;  /* 0x000080400000791a */ /* 0x000fc80000000000 */
[----:B------:R-:W-:Y:S05]  /*92e0*/  BRA `(.L_x_1663) ;  /* 0x00008d4000007947 */ /* 0x000fea0003800000 */
.L_x_1662:
[----:B------:R-:W-:Y:S01]  /*92f0*/  ULDC.U8 UR4, c[0x0][0x298] ;  /* 0x0000a60000047ab9 */ /* 0x000fe20000000000 */
[----:B---3--:R-:W-:Y:S01]  /*9300*/  SHF.R.S32.HI R17, RZ, 0x1f, R92 ;  /* 0x0000001fff117819 */ /* 0x008fe2000001145c */
[----:B------:R-:W-:Y:S01]  /*9310*/  IMAD.WIDE.U32 R14, R92, c[0x0][0x280], RZ ;  /* 0x0000a0005c0e7a25 */ /* 0x000fe200078e00ff */
        /* <DEDUP_REMOVED lines=13> */
[----:B------:R-:W-:Y:S01]  /*93f0*/  BSSY B0, `(.L_x_1665) ;  /* 0x000004b000007945 */ /* 0x000fe20003800000 */
[----:B------:R-:W-:Y:S01]  /*9400*/  ISETP.NE.AND P1, PT, R10, RZ, PT ;  /* 0x000000ff0a00720c */ /* 0x000fe20003f25270 */
        /* <DEDUP_REMOVED lines=8> */
[----:B------:R-:W-:-:S02]  /*9490*/  CS2R R104, SRZ ;  /* 0x0000000000687805 */ /* 0x000fc4000001ff00 */
[----:B------:R-:W-:Y:S01]  /*94a0*/  @P0 IMAD.HI.U32 R10, R9, c[0x0][0x2c8], RZ ;  /* 0x0000b200090a0a27 */ /* 0x000fe200078e00ff */
[----:B------:R-:W-:-:S13]  /*94b0*/  PLOP3.LUT P0, PT, PT, PT, UP2, 0x80, 0x0 ;  /* 0x000000000000781c */ /* 0x000fda0003f0f028 */
[----:B------:R-:W-:Y:S01]  /*94c0*/  @P0 SHF.R.U32.HI R9, RZ, c[0x0][0x2cc], R10 ;  /* 0x0000b300ff090a19 */ /* 0x000fe2000001160a */
[----:B------:R-:W-:-:S03]  /*94d0*/  IMAD.MOV.U32 R10, RZ, RZ, R14 ;  /* 0x000000ffff0a7224 */ /* 0x000fc600078e000e */
[----:B------:R-:W-:Y:S01]  /*94e0*/  SHF.R.S32.HI R12, RZ, 0x1f, R9 ;  /* 0x0000001fff0c7819 */ /* 0x000fe20000011409 */
[----:B------:R-:W-:-:S04]  /*94f0*/  IMAD.WIDE.U32 R10, R9, c[0x0][0x280], R10 ;  /* 0x0000a000090a7a25 */ /* 0x000fc800078e000a */
[----:B------:R-:W-:Y:S01]  /*9500*/  IMAD R16, R12, c[0x0][0x280], RZ ;  /* 0x0000a0000c107a24 */ /* 0x000fe200078e02ff */
[----:B------:R-:W-:Y:S01]  /*9510*/  LEA R14, P0, R10, c[0x0][0x270], 0x1 ;  /* 0x00009c000a0e7a11 */ /* 0x000fe200078008ff */
[----:B------:R-:W-:Y:S02]  /*9520*/  IMAD R12, R12, c[0x0][0x290], RZ ;  /* 0x0000a4000c0c7a24 */ /* 0x000fe400078e02ff */
[----:B------:R-:W-:Y:S02]  /*9530*/  IMAD R16, R9, c[0x0][0x284], R16 ;  /* 0x0000a10009107a24 */ /* 0x000fe400078e0210 */
[----:B------:R1:W2:Y:S03]  /*9540*/  SHFL.IDX PT, R22, R14, RZ, 0x181f ;  /* 0x00181fff0e167589 */ /* 0x0002a600000e0000 */
[----:B------:R-:W-:Y:S01]  /*9550*/  IADD3 R18, R11, R16, RZ ;  /* 0x000000100b127210 */ /* 0x000fe20007ffe0ff */
[----:B------:R-:W-:-:S03]  /*9560*/  IMAD.MOV.U32 R16, RZ, RZ, R92 ;  /* 0x000000ffff107224 */ /* 0x000fc600078e005c */
[----:B------:R-:W-:Y:S01]  /*9570*/  LEA.HI.X R18, R10, c[0x0][0x274], R18, 0x1, P0 ;  /* 0x00009d000a127a11 */ /* 0x000fe200000f0c12 */
[----:B------:R-:W-:-:S04]  /*9580*/  IMAD.WIDE.U32 R16, R9, c[0x0][0x290], R16 ;  /* 0x0000a40009107a25 */ /* 0x000fc800078e0010 */
[----:B------:R-:W-:Y:S01]  /*9590*/  IMAD R9, R9, c[0x0][0x294], R12 ;  /* 0x0000a50009097a24 */ /* 0x000fe200078e020c */
[C---:B------:R-:W-:Y:S01]  /*95a0*/  LEA R12, P0, R16.reuse, c[0x0][0x288], 0x1 ;  /* 0x0000a200100c7a11 */ /* 0x040fe200078008ff */
[----:B------:R1:W3:Y:S03]  /*95b0*/  SHFL.IDX PT, R23, R18, RZ, 0x181f ;  /* 0x00181fff12177589 */ /* 0x0002e600000e0000 */
[----:B------:R-:W-:Y:S01]  /*95c0*/  IADD3 R17, R17, R9, RZ ;  /* 0x0000000911117210 */ /* 0x000fe20007ffe0ff */
[----:B------:R1:W4:Y:S03]  /*95d0*/  SHFL.IDX PT, R20, R12, RZ, 0x181f ;  /* 0x00181fff0c147589 */ /* 0x00032600000e0000 */
[----:B------:R-:W-:Y:S01]  /*95e0*/  LEA.HI.X R17, R16, c[0x0][0x28c], R17, 0x1, P0 ;  /* 0x0000a30010117a11 */ /* 0x000fe200000f0c11 */
[----:B------:R-:W-:-:S04]  /*95f0*/  IMAD.SHL.U32 R16, R50, 0x4, RZ ;  /* 0x0000000432107824 */ /* 0x000fc800078e00ff */
[----:B------:R1:W1:Y:S01]  /*9600*/  SHFL.IDX PT, R21, R17, RZ, 0x181f ;  /* 0x00181fff11157589 */ /* 0x00026200000e0000 */
[----:B------:R-:W-:Y:S05]  /*9610*/  @P1 BRA `(.L_x_1666) ;  /* 0x0000028000001947 */ /* 0x000fea0003800000 */
[C---:B--2---:R-:W-:Y:S01]  /*9620*/  ISETP.GE.AND P0, PT, R16.reuse, c[0x0][0x27c], PT ;  /* 0x00009f0010007a0c */ /* 0x044fe20003f06270 */
[----:B------:R-:W-:Y:S01]  /*9630*/  CS2R R102, SRZ ;  /* 0x0000000000667805 */ /* 0x000fe2000001ff00 */
[----:B------:R-:W-:Y:S01]  /*9640*/  CS2R R104, SRZ ;  /* 0x0000000000687805 */ /* 0x000fe2000001ff00 */
[----:B------:R-:W-:-:S10]  /*9650*/  IADD3 R9, R16, 0x20, RZ ;  /* 0x0000002010097810 */ /* 0x000fd40007ffe0ff */
[----:B---3--:R-:W-:-:S04]  /*9660*/  @!P0 IMAD.WIDE R26, R16, 0x2, R22 ;  /* 0x00000002101a8825 */ /* 0x008fc800078e0216 */
        /* <DEDUP_REMOVED lines=35> */
.L_x_1666:
[----:B--2---:R-:W-:Y:S05]  /*98a0*/  BSYNC B0 ;  /* 0x0000000000007941 */ /* 0x004fea0003800000 */
.L_x_1665:
[----:B------:R-:W-:Y:S01]  /*98b0*/  ISETP.NE.AND P0, PT, R13, RZ, PT ;  /* 0x000000ff0d00720c */ /* 0x000fe20003f05270 */
[----:B-----5:R-:W-:Y:S01]  /*98c0*/  IMAD.MOV.U32 R13, RZ, RZ, R110 ;  /* 0x000000ffff0d7224 */ /* 0x020fe200078e006e */
[----:B------:R-:W-:Y:S01]  /*98d0*/  MOV R9, R125 ;  /* 0x0000007d00097202 */ /* 0x000fe20000000f00 */
[----:B------:R-:W-:Y:S01]  /*98e0*/  IMAD.MOV.U32 R11, RZ, RZ, R111 ;  /* 0x000000ffff0b7224 */ /* 0x000fe200078e006f */
[----:B---3--:R2:W3:Y:S01]  /*98f0*/  SHFL.IDX PT, R23, R18, 0x1, 0x181f ;  /* 0x00381f0012177f89 */ /* 0x0084e200000e0000 */
        /* <DEDUP_REMOVED lines=9> */
[----:B------:R2:W4:Y:S01]  /*9990*/  SHFL.IDX PT, R22, R14, 0x1, 0x181f ;  /* 0x00381f000e167f89 */ /* 0x00052200000e0000 */
        /* <DEDUP_REMOVED lines=23> */
[C---:B---3--:R-:W-:Y:S01]  /*9b10*/  ISETP.GE.AND P0, PT, R16.reuse, c[0x0][0x27c], PT ;  /* 0x00009f0010007a0c */ /* 0x048fe20003f06270 */
[----:B------:R-:W-:Y:S01]  /*9b20*/  CS2R R98, SRZ ;  /* 0x0000000000627805 */ /* 0x000fe2000001ff00 */
[----:B------:R-:W-:Y:S01]  /*9b30*/  CS2R R94, SRZ ;  /* 0x00000000005e7805 */ /* 0x000fe2000001ff00 */
[----:B------:R-:W-:-:S10]  /*9b40*/  IADD3 R10, R16, 0x20, RZ ;  /* 0x00000020100a7810 */ /* 0x000fd40007ffe0ff */
[----:B------:R-:W-:-:S04]  /*9b50*/  @!P0 IMAD.WIDE R26, R16, 0x2, R22 ;  /* 0x00000002101a8825 */ /* 0x000fc800078e0216 */
        /* <DEDUP_REMOVED lines=21> */
[----:B---3--:R-:W-:-:S04]  /*9cb0*/  @!P0 IMAD.WIDE R24, R9, 0x2, R22 ;  /* 0x0000000209188825 */ /* 0x008fc800078e0216 */
        /* <DEDUP_REMOVED lines=13> */
.L_x_1668:
[----:B---3--:R-:W-:Y:S05]  /*9d90*/  BSYNC B0 ;  /* 0x0000000000007941 */ /* 0x008fea0003800000 */
.L_x_1667:
        /* <DEDUP_REMOVED lines=18> */
[----:B-1--4-:R1:W3:Y:S01]  /*9ec0*/  SHFL.IDX PT, R21, R18, 0x2, 0x181f ;  /* 0x00581f0012157f89 */ /* 0x0122e200000e0000 */
[----:B------:R-:W-:Y:S01]  /*9ed0*/  IMAD.MOV.U32 R13, RZ, RZ, R89 ;  /* 0x000000ffff0d7224 */ /* 0x000fe200078e0059 */
[----:B------:R-:W-:Y:S01]  /*9ee0*/  PRMT R67, R8, 0x5410, R9 ;  /* 0x0000541008437816 */ /* 0x000fe20000000009 */
[----:B------:R-:W-:Y:S01]  /*9ef0*/  IMAD.MOV.U32 R9, RZ, RZ, R94 ;  /* 0x000000ffff097224 */ /* 0x000fe200078e005e */
[----:B------:R-:W-:Y:S01]  /*9f00*/  PRMT R74, R10, 0x5410, R11 ;  /* 0x000054100a4a7816 */ /* 0x000fe2000000000b */
[----:B------:R1:W4:Y:S01]  /*9f10*/  SHFL.IDX PT, R20, R14, 0x2, 0x181f ;  /* 0x00581f000e147f89 */ /* 0x00032200000e0000 */
        /* <DEDUP_REMOVED lines=56> */
.L_x_1670:
[----:B------:R-:W-:Y:S05]  /*a2a0*/  BSYNC B0 ;  /* 0x0000000000007941 */ /* 0x000fea0003800000 */
.L_x_1669:
        /* <DEDUP_REMOVED lines=77> */
.L_x_1672:
[----:B------:R-:W-:Y:S05]  /*a780*/  BSYNC B0 ;  /* 0x0000000000007941 */ /* 0x000fea0003800000 */
.L_x_1671:
        /* <DEDUP_REMOVED lines=56> */
[----:B------:R-:W-:Y:S01]  /*ab10*/  HADD2.F32 R10, -RZ, R10.H1_H1 ;  /* 0x3000000aff0a7230 */ /* 0x000fe20000004100 */
[-C--:B------:R-:W-:Y:S01]  /*ab20*/  FMUL.FTZ R116, R107, R113.reuse ;  /* 0x000000716b747220 */ /* 0x080fe20000410000 */
[--C-:B------:R-:W-:Y:S01]  /*ab30*/  HADD2.F32 R112, -RZ, R9.reuse.H0_H0 ;  /* 0x20000009ff707230 */ /* 0x100fe20000004100 */
[-C--:B------:R-:W-:Y:S01]  /*ab40*/  FFMA.FTZ R102, R105, R114.reuse, -R102 ;  /* 0x0000007269667223 */ /* 0x080fe20000010866 */
[----:B------:R-:W-:Y:S01]  /*ab50*/  HADD2.F32 R9, -RZ, R9.H1_H1 ;  /* 0x30000009ff097230 */ /* 0x000fe20000004100 */
[----:B------:R-:W-:Y:S01]  /*ab60*/  FMUL.FTZ R122, R106, R113 ;  /* 0x000000716a7a7220 */ /* 0x000fe20000410000 */
[----:B------:R-:W-:Y:S01]  /*ab70*/  HADD2.F32 R105, -RZ, R100.H0_H0 ;  /* 0x20000064ff697230 */ /* 0x000fe20000004100 */
[----:B------:R-:W-:-:S02]  /*ab80*/  FFMA.FTZ R11, R11, R114, R104 ;  /* 0x000000720b0b7223 */ /* 0x000fc40000010068 */
[----:B------:R-:W-:Y:S02]  /*ab90*/  FFMA.FTZ R116, R106, R115, -R116 ;  /* 0x000000736a747223 */ /* 0x000fe40000010874 */
[-C--:B------:R-:W-:Y:S01]  /*aba0*/  FMUL.FTZ R100, R10, R97.reuse ;  /* 0x000000610a647220 */ /* 0x080fe20000410000 */
[----:B------:R-:W-:Y:S01]  /*abb0*/  F2FP.PACK_AB R11, R11, R102 ;  /* 0x000000660b0b723e */ /* 0x000fe200000000ff */
[----:B------:R-:W-:Y:S02]  /*abc0*/  FMUL.FTZ R97, R8, R97 ;  /* 0x0000006108617220 */ /* 0x000fe40000410000 */
[-C--:B------:R-:W-:Y:S02]  /*abd0*/  FMUL.FTZ R104, R9, R103.reuse ;  /* 0x0000006709687220 */ /* 0x080fe40000410000 */
[----:B------:R-:W-:Y:S02]  /*abe0*/  FMUL.FTZ R106, R112, R103 ;  /* 0x00000067706a7220 */ /* 0x000fe40000410000 */
        /* <DEDUP_REMOVED lines=9> */
.L_x_1676:
[----:B------:R-:W-:Y:S05]  /*ac80*/  BSYNC B0 ;  /* 0x0000000000007941 */ /* 0x000fea0003800000 */
.L_x_1675:
        /* <DEDUP_REMOVED lines=30> */
[----:B------:R-:W-:-:S02]  /*ae70*/  FFMA.FTZ R112, R102, R107, -R112 ;  /* 0x0000006b66707223 */ /* 0x000fc40000010870 */
[-C--:B------:R-:W-:Y:S02]  /*ae80*/  FMUL.FTZ R96, R10, R93.reuse ;  /* 0x0000005d0a607220 */ /* 0x080fe40000410000 */
[-C--:B------:R-:W-:Y:S02]  /*ae90*/  FMUL.FTZ R102, R9, R100.reuse ;  /* 0x0000006409667220 */ /* 0x080fe40000410000 */
[----:B------:R-:W-:Y:S02]  /*aea0*/  FMUL.FTZ R93, R8, R93 ;  /* 0x0000005d085d7220 */ /* 0x000fe40000410000 */
[----:B------:R-:W-:Y:S02]  /*aeb0*/  FMUL.FTZ R100, R104, R100 ;  /* 0x0000006468647220 */ /* 0x000fe40000410000 */
[----:B------:R-:W-:Y:S02]  /*aec0*/  FFMA.FTZ R11, R11, R128, R126 ;  /* 0x000000800b0b7223 */ /* 0x000fe4000001007e */
[----:B------:R-:W-:-:S02]  /*aed0*/  FFMA.FTZ R103, R103, R107, R114 ;  /* 0x0000006b67677223 */ /* 0x000fc40000010072 */
[-C--:B------:R-:W-:Y:S01]  /*aee0*/  FFMA.FTZ R96, R8, R101.reuse, -R96 ;  /* 0x0000006508607223 */ /* 0x080fe20000010860 */
[----:B------:R-:W-:Y:S01]  /*aef0*/  F2FP.PACK_AB R11, R11, R106 ;  /* 0x0000006a0b0b723e */ /* 0x000fe200000000ff */
[----:B------:R-:W-:Y:S01]  /*af00*/  FFMA.FTZ R93, R10, R101, R93 ;  /* 0x000000650a5d7223 */ /* 0x000fe2000001005d */
[----:B------:R-:W-:Y:S01]  /*af10*/  F2FP.PACK_AB R8, R103, R112 ;  /* 0x000000706708723e */ /* 0x000fe200000000ff */
[-C--:B------:R-:W-:Y:S02]  /*af20*/  FFMA.FTZ R102, R104, R97.reuse, -R102 ;  /* 0x0000006168667223 */ /* 0x080fe40000010866 */
[----:B------:R-:W-:Y:S01]  /*af30*/  FFMA.FTZ R9, R9, R97, R100 ;  /* 0x0000006109097223 */ /* 0x000fe20000010064 */
[----:B------:R-:W-:-:S04]  /*af40*/  F2FP.PACK_AB R10, R93, R96 ;  /* 0x000000605d0a723e */ /* 0x000fc800000000ff */
[----:B------:R-:W-:-:S05]  /*af50*/  F2FP.PACK_AB R9, R9, R102 ;  /* 0x000000660909723e */ /* 0x000fca00000000ff */
[----:B------:R1:W-:Y:S02]  /*af60*/  STS.128 [R118+0x14080], R8 ;  /* 0x0140800876007388 */ /* 0x0003e40000000c00 */
.L_x_1678:
[----:B------:R-:W-:Y:S05]  /*af70*/  BSYNC B0 ;  /* 0x0000000000007941 */ /* 0x000fea0003800000 */
.L_x_1677:
        /* <DEDUP_REMOVED lines=46> */
.L_x_1680:
[----:B------:R-:W-:Y:S05]  /*b260*/  BSYNC B0 ;  /* 0x0000000000007941 */ /* 0x000fea0003800000 */
.L_x_1679:
[----:B-1----:R-:W-:-:S04]  /*b270*/  IADD3 R8, R16, 0x60, RZ ;  /* 0x0000006010087810 */ /* 0x002fc80007ffe0ff */
        /* <DEDUP_REMOVED lines=44> */
.L_x_1674:
[----:B------:R-:W-:Y:S05]  /*b540*/  BSYNC B1 ;  /* 0x0000000000017941 */ /* 0x000fea0003800000 */
.L_x_1673:
        /* <DEDUP_REMOVED lines=22> */
[----:B------:R-:W-:Y:S01]  /*b6b0*/  FMUL.FTZ R98, R11, R94 ;  /* 0x0000005e0b627220 */ /* 0x000fe20000410000 */
[--C-:B------:R-:W-:Y:S01]  /*b6c0*/  HADD2.F32 R8, -RZ, R10.reuse.H0_H0 ;  /* 0x2000000aff087230 */ /* 0x100fe20000004100 */
[----:B------:R-:W-:Y:S01]  /*b6d0*/  FMUL.FTZ R99, R93, R96 ;  /* 0x000000605d637220 */ /* 0x000fe20000410000 */
        /* <DEDUP_REMOVED lines=24> */
.L_x_1684:
[----:B------:R-:W-:Y:S05]  /*b860*/  BSYNC B0 ;  /* 0x0000000000007941 */ /* 0x000fea0003800000 */
.L_x_1683:
[----:B-1----:R-:W-:Y:S01]  /*b870*/  IADD3 R8, R16, 0x20, RZ ;  /* 0x0000002010087810 */ /* 0x002fe20007ffe0ff */
[----:B------:R-:W-:Y:S03]  /*b880*/  BSSY B0, `(.L_x_1685) ;  /* 0x000002d000007945 */ /* 0x000fe60003800000 */
[----:B------:R-:W-:-:S13]  /*b890*/  ISETP.GE.AND P0, PT, R8, c[0x0][0x27c], PT ;  /* 0x00009f0008007a0c */ /* 0x000fda0003f06270 */
[----:B------:R-:W-:Y:S05]  /*b8a0*/  @P0 BRA `(.L_x_1686) ;  /* 0x000002a000000947 */ /* 0x000fea0003800000 */
[----:B------:R-:W1:Y:S01]  /*b8b0*/  LDS.128 R8, [R118+0x15080] ;  /* 0x0150800076087984 */ /* 0x000e620000000c00 */
[--C-:B------:R-:W-:Y:S01]  /*b8c0*/  SHF.R.U64 R80, R88, 0x10, R89.reuse ;  /* 0x0000001058507819 */ /* 0x100fe20000001259 */
[----:B------:R-:W-:Y:S01]  /*b8d0*/  HADD2.F32 R93, -RZ, R74.H1_H1 ;  /* 0x3000004aff5d7230 */ /* 0x000fe20000004100 */
[----:B------:R-:W-:Y:S02]  /*b8e0*/  SHF.R.U32.HI R88, RZ, 0x10, R89 ;  /* 0x00000010ff587819 */ /* 0x000fe40000011659 */
        /* <DEDUP_REMOVED lines=38> */
.L_x_1686:
[----:B------:R-:W-:Y:S05]  /*bb50*/  BSYNC B0 ;  /* 0x0000000000007941 */ /* 0x000fea0003800000 */
.L_x_1685:
        /* <DEDUP_REMOVED lines=46> */
.L_x_1688:
[----:B------:R-:W-:Y:S05]  /*be40*/  BSYNC B0 ;  /* 0x0000000000007941 */ /* 0x000fea0003800000 */
.L_x_1687:
[----:B-1----:R-:W-:-:S04]  /*be50*/  IADD3 R8, R16, 0x60, RZ ;  /* 0x0000006010087810 */ /* 0x002fc80007ffe0ff */
        /* <DEDUP_REMOVED lines=44> */
.L_x_1682:
[----:B------:R-:W-:Y:S05]  /*c120*/  BSYNC B1 ;  /* 0x0000000000017941 */ /* 0x000fea0003800000 */
.L_x_1681:
        /* <DEDUP_REMOVED lines=37> */
[----:B------:R-:W-:Y:S02]  /*c380*/  FMUL.FTZ R47, R8, R47 ;  /* 0x0000002f082f7220 */ /* 0x000fe40000410000 */
        /* <DEDUP_REMOVED lines=11> */
.L_x_1692:
[----:B------:R-:W-:Y:S05]  /*c440*/  BSYNC B0 ;  /* 0x0000000000007941 */ /* 0x000fea0003800000 */
.L_x_1691:
        /* <DEDUP_REMOVED lines=46> */
.L_x_1694:
[----:B------:R-:W-:Y:S05]  /*c730*/  BSYNC B0 ;  /* 0x0000000000007941 */ /* 0x000fea0003800000 */
.L_x_1693:
        /* <DEDUP_REMOVED lines=46> */
.L_x_1696:
[----:B------:R-:W-:Y:S05]  /*ca20*/  BSYNC B0 ;  /* 0x0000000000007941 */ /* 0x000fea0003800000 */
.L_x_1695:
        /* <DEDUP_REMOVED lines=45> */
.L_x_1690:
[----:B------:R-:W-:Y:S05]  /*cd00*/  BSYNC B1 ;  /* 0x0000000000017941 */ /* 0x000fea0003800000 */
.L_x_1689:
        /* <DEDUP_REMOVED lines=48> */
.L_x_1699:
[----:B------:R-:W-:Y:S05]  /*d010*/  BSYNC B0 ;  /* 0x0000000000007941 */ /* 0x000fea0003800000 */
.L_x_1698:
        /* <DEDUP_REMOVED lines=46> */
.L_x_1701:
[----:B------:R-:W-:Y:S05]  /*d300*/  BSYNC B0 ;  /* 0x0000000000007941 */ /* 0x000fea0003800000 */
.L_x_1700:
        /* <DEDUP_REMOVED lines=46> */
.L_x_1703:
[----:B------:R-:W-:Y:S05]  /*d5f0*/  BSYNC B0 ;  /* 0x0000000000007941 */ /* 0x000fea0003800000 */
.L_x_1702:
        /* <DEDUP_REMOVED lines=46> */
.L_x_1664:
        /* <DEDUP_REMOVED lines=57> */
.L_x_1705:
[----:B--2---:R-:W-:Y:S05]  /*dc70*/  BSYNC B0 ;  /* 0x0000000000007941 */ /* 0x004fea0003800000 */
.L_x_1704:
        /* <DEDUP_REMOVED lines=59> */
.L_x_1707:
[----:B--2---:R-:W-:Y:S05]  /*e030*/  BSYNC B0 ;  /* 0x0000000000007941 */ /* 0x004fea0003800000 */
.L_x_1706:
        /* <DEDUP_REMOVED lines=61> */
.L_x_1709:
[----:B--23--:R-:W-:Y:S05]  /*e410*/  BSYNC B0 ;  /* 0x0000000000007941 */ /* 0x00cfea0003800000 */
.L_x_1708:
        /* <DEDUP_REMOVED lines=58> */
.L_x_1711:
[----:B------:R-:W-:Y:S05]  /*e7c0*/  BSYNC B0 ;  /* 0x0000000000007941 */ /* 0x000fea0003800000 */
.L_x_1710:
        /* <DEDUP_REMOVED lines=41> */
[----:B------:R-:W-:Y:S01]  /*ea60*/  SHF.R.U64 R96, R96, 0x10, R97 ;  /* 0x0000001060607819 */ /* 0x000fe20000001261 */
[----:B------:R-:W-:Y:S01]  /*ea70*/  HADD2.F32 R130, -RZ, R122.H0_H0 ;  /* 0x2000007aff827230 */ /* 0x000fe20000004100 */
[----:B------:R-:W-:Y:S01]  /*ea80*/  SHF.R.S32.HI R8, RZ, 0x1f, R9 ;  /* 0x0000001fff087819 */ /* 0x000fe20000011409 */
[----:B------:R-:W-:Y:S01]  /*ea90*/  HADD2.F32 R138, -RZ, R124.H0_H0 ;  /* 0x2000007cff8a7230 */ /* 0x000fe20000004100 */
[----:B------:R-:W-:Y:S01]  /*eaa0*/  SHF.L.U32 R10, R9, 0x3, RZ ;  /* 0x00000003090a7819 */ /* 0x000fe200000006ff */
[----:B------:R-:W-:Y:S01]  /*eab0*/  HADD2.F32 R122, -RZ, R122.H1_H1 ;  /* 0x3000007aff7a7230 */ /* 0x000fe20000004100 */
[----:B------:R-:W-:Y:S01]  /*eac0*/  LEA.HI R8, R8, R9, RZ, 0x3 ;  /* 0x0000000908087211 */ /* 0x000fe200078f18ff */
[----:B------:R-:W-:Y:S01]  /*ead0*/  HADD2.F32 R124, -RZ, R124.H1_H1 ;  /* 0x3000007cff7c7230 */ /* 0x000fe20000004100 */
[----:B------:R-:W-:Y:S01]  /*eae0*/  LOP3.LUT R10, R119, 0x38, R10, 0xf8, !PT ;  /* 0x00000038770a7812 */ /* 0x000fe200078ef80a */
[--C-:B------:R-:W-:Y:S01]  /*eaf0*/  HADD2.F32 R135, -RZ, R125.reuse.H1_H1 ;  /* 0x3000007dff877230 */ /* 0x100fe20000004100 */
[----:B------:R-:W-:Y:S01]  /*eb00*/  SHF.L.U32 R8, R8, 0xa, RZ ;  /* 0x0000000a08087819 */ /* 0x000fe200000006ff */
[----:B------:R-:W-:Y:S01]  /*eb10*/  HADD2.F32 R125, -RZ, R125.H0_H0 ;  /* 0x2000007dff7d7230 */ /* 0x000fe20000004100 */
[----:B------:R-:W-:Y:S01]  /*eb20*/  LOP3.LUT R9, R10, R117, RZ, 0x3c, !PT ;  /* 0x000000750a097212 */ /* 0x000fe200078e3cff */
[----:B------:R-:W-:Y:S01]  /*eb30*/  HADD2.F32 R96, -RZ, R96.H0_H0 ;  /* 0x20000060ff607230 */ /* 0x000fe20000004100 */
[----:B------:R-:W-:-:S02]  /*eb40*/  LOP3.LUT R8, R8, 0x7fffe000, RZ, 0xc0, !PT ;  /* 0x7fffe00008087812 */ /* 0x000fc400078ec0ff */
[----:B------:R-:W-:Y:S02]  /*eb50*/  SHF.R.U32.HI R126, RZ, 0x10, R97 ;  /* 0x00000010ff7e7819 */ /* 0x000fe40000011661 */
[----:B------:R-:W-:Y:S02]  /*eb60*/  IADD3 R8, R9, R8, R116 ;  /* 0x0000000809087210 */ /* 0x000fe40007ffe074 */
[--C-:B------:R-:W-:Y:S01]  /*eb70*/  SHF.R.U64 R97, R102, 0x10, R103.reuse ;  /* 0x0000001066617819 */ /* 0x100fe20000001267 */
[----:B------:R-:W-:Y:S01]  /*eb80*/  HADD2.F32 R126, -RZ, R126.H0_H0 ;  /* 0x2000007eff7e7230 */ /* 0x000fe20000004100 */
        /* <DEDUP_REMOVED lines=25> */
[--C-:B------:R-:W-:Y:S01]  /*ed20*/  HADD2.F32 R132, -RZ, R8.reuse.H0_H0 ;  /* 0x20000008ff847230 */ /* 0x100fe20000004100 */
[C---:B------:R-:W-:Y:S01]  /*ed30*/  FMUL.FTZ R130, R131.reuse, R130 ;  /* 0x0000008283827220 */ /* 0x040fe20000410000 */
[----:B------:R-:W-:Y:S01]  /*ed40*/  HADD2.F32 R133, -RZ, R8.H1_H1 ;  /* 0x30000008ff857230 */ /* 0x000fe20000004100 */
[----:B------:R-:W-:Y:S01]  /*ed50*/  FFMA.FTZ R136, R131, R138, R136 ;  /* 0x0000008a83887223 */ /* 0x000fe20000010088 */
[--C-:B------:R-:W-:Y:S01]  /*ed60*/  HADD2.F32 R131, -RZ, R123.reuse.H1_H1 ;  /* 0x3000007bff837230 */ /* 0x100fe20000004100 */
[C---:B------:R-:W-:Y:S01]  /*ed70*/  FMUL.FTZ R126, R9.reuse, R126 ;  /* 0x0000007e097e7220 */ /* 0x040fe20000410000 */
[----:B------:R-:W-:Y:S01]  /*ed80*/  HADD2.F32 R123, -RZ, R123.H0_H0 ;  /* 0x2000007bff7b7230 */ /* 0x000fe20000004100 */
[----:B------:R-:W-:Y:S01]  /*ed90*/  FFMA.FTZ R9, R9, R142, R140 ;  /* 0x0000008e09097223 */ /* 0x000fe2000001008c */
[--C-:B------:R-:W-:Y:S01]  /*eda0*/  HADD2.F32 R8, -RZ, R10.reuse.H0_H0 ;  /* 0x2000000aff087230 */ /* 0x100fe20000004100 */
        /* <DEDUP_REMOVED lines=8> */
[C---:B------:R-:W-:Y:S01]  /*ee30*/  FMUL.FTZ R131, R8.reuse, R131 ;  /* 0x0000008308837220 */ /* 0x040fe20000410000 */
[----:B------:R-:W-:Y:S01]  /*ee40*/  F2FP.PACK_AB R9, R9, R136 ;  /* 0x000000880909723e */ /* 0x000fe200000000ff */
[----:B------:R-:W-:-:S02]  /*ee50*/  FFMA.FTZ R99, R8, R135, R137 ;  /* 0x0000008708637223 */ /* 0x000fc40000010089 */
[-C--:B------:R-:W-:Y:S02]  /*ee60*/  FMUL.FTZ R8, R15, R140.reuse ;  /* 0x0000008c0f087220 */ /* 0x080fe40000410000 */
[C---:B------:R-:W-:Y:S02]  /*ee70*/  FMUL.FTZ R123, R10.reuse, R123 ;  /* 0x0000007b0a7b7220 */ /* 0x040fe40000410000 */
[----:B------:R-:W-:Y:S02]  /*ee80*/  FFMA.FTZ R132, R10, R125, R132 ;  /* 0x0000007d0a847223 */ /* 0x000fe40000010084 */
[----:B------:R-:W-:Y:S02]  /*ee90*/  FMUL.FTZ R140, R11, R140 ;  /* 0x0000008c0b8c7220 */ /* 0x000fe40000410000 */
[----:B------:R-:W-:Y:S02]  /*eea0*/  FMUL.FTZ R10, R129, R98 ;  /* 0x00000062810a7220 */ /* 0x000fe40000410000 */
[----:B------:R-:W-:-:S02]  /*eeb0*/  FFMA.FTZ R11, R11, R102, R8 ;  /* 0x000000660b0b7223 */ /* 0x000fc40000010008 */
[----:B------:R-:W-:Y:S02]  /*eec0*/  FMUL.FTZ R137, R133, R96 ;  /* 0x0000006085897220 */ /* 0x000fe40000410000 */
[----:B------:R-:W-:Y:S01]  /*eed0*/  FMUL.FTZ R98, R134, R98 ;  /* 0x0000006286627220 */ /* 0x000fe20000410000 */
[----:B------:R-:W-:Y:S01]  /*eee0*/  F2FP.PACK_AB R11, R11, R132 ;  /* 0x000000840b0b723e */ /* 0x000fe200000000ff */
        /* <DEDUP_REMOVED lines=19> */
.L_x_1715:
[----:B------:R-:W-:Y:S05]  /*f020*/  BSYNC B0 ;  /* 0x0000000000007941 */ /* 0x000fea0003800000 */
.L_x_1714:
[----:B------:R-:W-:-:S13]  /*f030*/  ISETP.GE.AND P0, PT, R229, c[0x0][0x27c], PT ;  /* 0x00009f00e5007a0c */ /* 0x000fda0003f06270 */
[----:B------:R-:W-:Y:S05]  /*f040*/  @P0 BRA `(.L_x_1713) ;  /* 0x0000067000000947 */ /* 0x000fea0003800000 */
[----:B-1----:R-:W-:Y:S01]  /*f050*/  SHF.R.S32.HI R8, RZ, 0x1f, R229 ;  /* 0x0000001fff087819 */ /* 0x002fe200000114e5 */
[----:B------:R-:W-:Y:S01]  /*f060*/  HADD2.F32 R124, -RZ, R113.H0_H0 ;  /* 0x20000071ff7c7230 */ /* 0x000fe20000004100 */
[----:B------:R-:W-:Y:S01]  /*f070*/  SHF.R.U32.HI R98, RZ, 0x10, R81 ;  /* 0x00000010ff627819 */ /* 0x000fe20000011651 */
[----:B------:R-:W-:Y:S01]  /*f080*/  HADD2.F32 R102, -RZ, R112.H0_H0 ;  /* 0x20000070ff667230 */ /* 0x000fe20000004100 */
        /* <DEDUP_REMOVED lines=10> */
[----:B------:R-:W-:Y:S01]  /*f130*/  LOP3.LUT R9, R10, R117, RZ, 0x3c, !PT ;  /* 0x000000750a097212 */ /* 0x000fe200078e3cff */
[----:B------:R-:W-:Y:S01]  /*f140*/  HADD2.F32 R113, -RZ, R113.H1_H1 ;  /* 0x30000071ff717230 */ /* 0x000fe20000004100 */
[----:B------:R-:W-:Y:S01]  /*f150*/  SHF.L.U32 R11, R11, 0x7, RZ ;  /* 0x000000070b0b7819 */ /* 0x000fe200000006ff */
[----:B------:R-:W-:Y:S01]  /*f160*/  HADD2.F32 R115, -RZ, R115.H1_H1 ;  /* 0x30000073ff737230 */ /* 0x000fe20000004100 */
[----:B------:R-:W-:-:S02]  /*f170*/  SHF.L.U32 R10, R121, 0x3, RZ ;  /* 0x00000003790a7819 */ /* 0x000fc400000006ff */
[----:B------:R-:W-:Y:S02]  /*f180*/  LEA.HI R8, R8, R121, RZ, 0x3 ;  /* 0x0000007908087211 */ /* 0x000fe400078f18ff */
[----:B------:R-:W-:Y:S02]  /*f190*/  LOP3.LUT R11, R11, 0x7fffe000, RZ, 0xc0, !PT ;  /* 0x7fffe0000b0b7812 */ /* 0x000fe400078ec0ff */
[----:B------:R-:W-:Y:S02]  /*f1a0*/  LOP3.LUT R10, R119, 0x38, R10, 0xf8, !PT ;  /* 0x00000038770a7812 */ /* 0x000fe400078ef80a */
[----:B------:R-:W-:Y:S02]  /*f1b0*/  SHF.L.U32 R8, R8, 0xa, RZ ;  /* 0x0000000a08087819 */ /* 0x000fe400000006ff */
[----:B------:R-:W-:Y:S02]  /*f1c0*/  IADD3 R9, R9, R11, R116 ;  /* 0x0000000b09097210 */ /* 0x000fe40007ffe074 */
[----:B------:R-:W-:-:S02]  /*f1d0*/  LOP3.LUT R117, R10, R117, RZ, 0x3c, !PT ;  /* 0x000000750a757212 */ /* 0x000fc400078e3cff */
[----:B------:R-:W-:Y:S02]  /*f1e0*/  LOP3.LUT R8, R8, 0x7fffe000, RZ, 0xc0, !PT ;  /* 0x7fffe00008087812 */ /* 0x000fe400078ec0ff */
[----:B------:R-:W-:Y:S02]  /*f1f0*/  SHF.L.U32 R96, R9, 0x1, RZ ;  /* 0x0000000109607819 */ /* 0x000fe400000006ff */
[----:B------:R-:W-:Y:S02]  /*f200*/  IADD3 R8, R117, R8, R116 ;  /* 0x0000000875087210 */ /* 0x000fe40007ffe074 */
[--C-:B------:R-:W-:Y:S01]  /*f210*/  SHF.R.U64 R84, R84, 0x10, R85.reuse ;  /* 0x0000001054547819 */ /* 0x100fe20000001255 */
[----:B------:R-:W1:Y:S01]  /*f220*/  LDS.128 R12, [R96+0x10080] ;  /* 0x01008000600c7984 */ /* 0x000e620000000c00 */
[----:B------:R-:W-:Y:S02]  /*f230*/  SHF.L.U32 R97, R8, 0x1, RZ ;  /* 0x0000000108617819 */ /* 0x000fe400000006ff */
[----:B------:R-:W-:Y:S01]  /*f240*/  SHF.R.U32.HI R85, RZ, 0x10, R85 ;  /* 0x00000010ff557819 */ /* 0x000fe20000011655 */
[----:B------:R-:W-:Y:S01]  /*f250*/  HADD2.F32 R84, -RZ, R84.H0_H0 ;  /* 0x20000054ff547230 */ /* 0x000fe20000004100 */
[----:B------:R-:W-:Y:S01]  /*f260*/  SHF.R.U64 R80, R80, 0x10, R81 ;  /* 0x0000001050507819 */ /* 0x000fe20000001251 */
[----:B------:R-:W2:Y:S01]  /*f270*/  LDS.128 R8, [R97+0x10080] ;  /* 0x0100800061087984 */ /* 0x000ea20000000c00 */
[--C-:B------:R-:W-:Y:S01]  /*f280*/  SHF.R.U64 R81, R86, 0x10, R87.reuse ;  /* 0x0000001056517819 */ /* 0x100fe20000001257 */
[----:B------:R-:W-:Y:S01]  /*f290*/  HADD2.F32 R126, -RZ, R85.H0_H0 ;  /* 0x20000055ff7e7230 */ /* 0x000fe20000004100 */
[----:B------:R-:W-:-:S02]  /*f2a0*/  SHF.R.U32.HI R86, RZ, 0x10, R87 ;  /* 0x00000010ff567819 */ /* 0x000fc40000011657 */
[--C-:B------:R-:W-:Y:S02]  /*f2b0*/  SHF.R.U64 R82, R82, 0x10, R83.reuse ;  /* 0x0000001052527819 */ /* 0x100fe40000001253 */
        /* <DEDUP_REMOVED lines=28> */
[----:B------:R-:W-:Y:S01]  /*f480*/  HADD2.F32 R8, -RZ, R10.H0_H0 ;  /* 0x2000000aff087230 */ /* 0x000fe20000004100 */
[C---:B------:R-:W-:Y:S01]  /*f490*/  FMUL.FTZ R102, R103.reuse, R102 ;  /* 0x0000006667667220 */ /* 0x040fe20000410000 */
[----:B------:R-:W-:Y:S01]  /*f4a0*/  HADD2.F32 R14, -RZ, R14.H1_H1 ;  /* 0x3000000eff0e7230 */ /* 0x000fe20000004100 */
[----:B------:R-:W-:Y:S01]  /*f4b0*/  FFMA.FTZ R120, R103, R122, R120 ;  /* 0x0000007a67787223 */ /* 0x000fe20000010078 */
[----:B------:R-:W-:Y:S01]  /*f4c0*/  HADD2.F32 R103, -RZ, R82.H0_H0 ;  /* 0x20000052ff677230 */ /* 0x000fe20000004100 */
[----:B------:R-:W-:Y:S01]  /*f4d0*/  FFMA.FTZ R11, R11, R132, R86 ;  /* 0x000000840b0b7223 */ /* 0x000fe20000010056 */
[----:B------:R-:W-:Y:S01]  /*f4e0*/  HADD2.F32 R86, -RZ, R80.H0_H0 ;  /* 0x20000050ff567230 */ /* 0x000fe20000004100 */
[-C--:B------:R-:W-:Y:S01]  /*f4f0*/  FMUL.FTZ R9, R12, R113.reuse ;  /* 0x000000710c097220 */ /* 0x080fe20000410000 */
[----:B------:R-:W-:Y:S01]  /*f500*/  HADD2.F32 R10, -RZ, R10.H1_H1 ;  /* 0x3000000aff0a7230 */ /* 0x000fe20000004100 */
[C---:B------:R-:W-:Y:S01]  /*f510*/  FMUL.FTZ R113, R8.reuse, R113 ;  /* 0x0000007108717220 */ /* 0x040fe20000410000 */
[----:B------:R-:W-:Y:S01]  /*f520*/  F2FP.PACK_AB R11, R11, R128 ;  /* 0x000000800b0b723e */ /* 0x000fe200000000ff */
[----:B------:R-:W-:Y:S01]  /*f530*/  FFMA.FTZ R80, R8, R115, R9 ;  /* 0x0000007308507223 */ /* 0x000fe20000010009 */
[----:B------:R-:W-:Y:S01]  /*f540*/  HADD2.F32 R9, -RZ, R81.H0_H0 ;  /* 0x20000051ff097230 */ /* 0x000fe20000004100 */
[----:B------:R-:W-:-:S02]  /*f550*/  FMUL.FTZ R119, R101, R86 ;  /* 0x0000005665777220 */ /* 0x000fc40000410000 */
[-C--:B------:R-:W-:Y:S02]  /*f560*/  FMUL.FTZ R81, R14, R103.reuse ;  /* 0x000000670e517220 */ /* 0x080fe40000410000 */
        /* <DEDUP_REMOVED lines=18> */
[----:B------:R1:W-:Y:S01]  /*f690*/  STS.128 [R96+0x10080], R12 ;  /* 0x0100800c60007388 */ /* 0x0003e20000000c00 */
[----:B------:R-:W-:-:S05]  /*f6a0*/  F2FP.PACK_AB R10, R81, R80 ;  /* 0x00000050510a723e */ /* 0x000fca00000000ff */
[----:B------:R1:W-:Y:S02]  /*f6b0*/  STS.128 [R97+0x10080], R8 ;  /* 0x0100800861007388 */ /* 0x0003e40000000c00 */
.L_x_1713:
[----:B------:R-:W-:Y:S05]  /*f6c0*/  BSYNC B1 ;  /* 0x0000000000017941 */ /* 0x000fea0003800000 */
.L_x_1712:
        /* <DEDUP_REMOVED lines=22> */
[----:B------:R-:W-:Y:S01]  /*f830*/  LOP3.LUT R11, R8, R81, RZ, 0x3c, !PT ;  /* 0x00000051080b7212 */ /* 0x000fe200078e3cff */
[----:B------:R-:W-:Y:S01]  /*f840*/  HADD2.F32 R110, -RZ, R110.H1_H1 ;  /* 0x3000006eff6e7230 */ /* 0x000fe20000004100 */
[----:B------:R-:W-:Y:S01]  /*f850*/  SHF.L.U32 R8, R10, 0x3, RZ ;  /* 0x000000030a087819 */ /* 0x000fe200000006ff */
[--C-:B------:R-:W-:Y:S01]  /*f860*/  HADD2.F32 R103, -RZ, R111.reuse.H1_H1 ;  /* 0x3000006fff677230 */ /* 0x100fe20000004100 */
[----:B------:R-:W-:Y:S01]  /*f870*/  LEA.HI R9, R9, R10, RZ, 0x3 ;  /* 0x0000000a09097211 */ /* 0x000fe200078f18ff */
        /* <DEDUP_REMOVED lines=40> */
[----:B------:R-:W-:Y:S01]  /*fb00*/  HADD2.F32 R97, -RZ, R14.H1_H1 ;  /* 0x3000000eff617230 */ /* 0x000fe20000004100 */
[----:B------:R-:W-:Y:S01]  /*fb10*/  FFMA.FTZ R9, R9, R118, R116 ;  /* 0x0000007609097223 */ /* 0x000fe20000010074 */
[--C-:B------:R-:W-:Y:S01]  /*fb20*/  HADD2.F32 R100, -RZ, R8.reuse.H0_H0 ;  /* 0x20000008ff647230 */ /* 0x100fe20000004100 */
[----:B------:R-:W-:Y:S01]  /*fb30*/  FMUL.FTZ R113, R12, R99 ;  /* 0x000000630c717220 */ /* 0x000fe20000410000 */
[----:B------:R-:W-:Y:S01]  /*fb40*/  HADD2.F32 R14, -RZ, R15.H0_H0 ;  /* 0x2000000fff0e7230 */ /* 0x000fe20000004100 */
[----:B------:R-:W-:Y:S01]  /*fb50*/  FFMA.FTZ R98, R71, R114, -R98 ;  /* 0x0000007247627223 */ /* 0x000fe20000010862 */
        /* <DEDUP_REMOVED lines=17> */
[C---:B------:R-:W-:Y:S01]  /*fc70*/  FMUL.FTZ R109, R10.reuse, R109 ;  /* 0x0000006d0a6d7220 */ /* 0x040fe20000410000 */
[----:B------:R-:W-:Y:S01]  /*fc80*/  F2FP.PACK_AB R9, R9, R112 ;  /* 0x000000700909723e */ /* 0x000fe200000000ff */
[----:B------:R-:W-:-:S02]  /*fc90*/  FFMA.FTZ R100, R10, R111, R100 ;  /* 0x0000006f0a647223 */ /* 0x000fc40000010064 */
        /* <DEDUP_REMOVED lines=21> */
.L_x_1719:
[----:B------:R-:W-:Y:S05]  /*fdf0*/  BSYNC B0 ;  /* 0x0000000000007941 */ /* 0x000fea0003800000 */
.L_x_1718:
        /* <DEDUP_REMOVED lines=14> */
[----:B------:R-:W-:Y:S01]  /*fee0*/  LOP3.LUT R10, R83, 0x38, R10, 0xf8, !PT ;  /* 0x00000038530a7812 */ /* 0x000fe200078ef80a */
[----:B------:R-:W-:Y:S01]  /*fef0*/  HADD2.F32 R106, -RZ, R106.H1_H1 ;  /* 0x3000006aff6a7230 */ /* 0x000fe20000004100 */
[----:B------:R-:W-:Y:S01]  /*ff00*/  SHF.R.S32.HI R8, RZ, 0x1f, R85 ;  /* 0x0000001fff087819 */ /* 0x000fe20000011455 */
[----:B------:R-:W-:Y:S01]  /*ff10*/  HADD2.F32 R105, -RZ, R105.H1_H1 ;  /* 0x30000069ff697230 */ /* 0x000fe20000004100 */
[----:B------:R-:W-:Y:S01]  /*ff20*/  LOP3.LUT R9, R9, 0x7fffe000, RZ, 0xc0, !PT ;  /* 0x7fffe00009097812 */ /* 0x000fe200078ec0ff */
[----:B------:R-:W-:Y:S01]  /*ff30*/  HADD2.F32 R107, -RZ, R107.H1_H1 ;  /* 0x3000006bff6b7230 */ /* 0x000fe20000004100 */
[----:B------:R-:W-:-:S02]  /*ff40*/  LOP3.LUT R11, R10, R81, RZ, 0x3c, !PT ;  /* 0x000000510a0b7212 */ /* 0x000fc400078e3cff */
[----:B------:R-:W-:Y:S02]  /*ff50*/  SHF.L.U32 R10, R85, 0x3, RZ ;  /* 0x00000003550a7819 */ /* 0x000fe400000006ff */
[----:B------:R-:W-:Y:S02]  /*ff60*/  LEA.HI R8, R8, R85, RZ, 0x3 ;  /* 0x0000005508087211 */ /* 0x000fe400078f18ff */
[----:B------:R-:W-:Y:S02]  /*ff70*/  IADD3 R9, R11, R9, R80 ;  /* 0x000000090b097210 */ /* 0x000fe40007ffe050 */
[----:B------:R-:W-:Y:S02]  /*ff80*/  LOP3.LUT R10, R83, 0x38, R10, 0xf8, !PT ;  /* 0x00000038530a7812 */ /* 0x000fe400078ef80a */
[----:B------:R-:W-:Y:S02]  /*ff90*/  SHF.L.U32 R8, R8, 0xa, RZ ;  /* 0x0000000a08087819 */ /* 0x000fe400000006ff */
[----:B------:R-:W-:-:S02]  /*ffa0*/  SHF.L.U32 R64, R9, 0x1, RZ ;  /* 0x0000000109407819 */ /* 0x000fc400000006ff */
[----:B------:R-:W-:Y:S02]  /*ffb0*/  LOP3.LUT R81, R10, R81, RZ, 0x3c, !PT ;  /* 0x000000510a517212 */ /* 0x000fe400078e3cff */
[----:B------:R-:W-:Y:S01]  /*ffc0*/  LOP3.LUT R9, R8, 0x7fffe000, RZ, 0xc0, !PT ;  /* 0x7fffe00008097812 */ /* 0x000fe200078ec0ff */
[----:B------:R-:W1:Y:S01]  /*ffd0*/  LDS.128 R12, [R64+0x10080] ;  /* 0x01008000400c7984 */ /* 0x000e620000000c00 */
[--C-:B------:R-:W-:Y:S02]  /*ffe0*/  SHF.R.U64 R56, R56, 0x10, R57.reuse ;  /* 0x0000001038387819 */ /* 0x100fe40000001239 */
[----:B------:R-:W-:Y:S02]  /*fff0*/  IADD3 R9, R81, R9, R80 ;  /* 0x0000000951097210 */ /* 0x000fe40007ffe050 */
[----:B------:R-:W-:Y:S01]  /*10000*/  SHF.R.U32.HI R57, RZ, 0x10, R57 ;  /* 0x00000010ff397819 */ /* 0x000fe20000011639 */
[----:B------:R-:W-:Y:S01]  /*10010*/  HADD2.F32 R56, -RZ, R56.H0_H0 ;  /* 0x20000038ff387230 */ /* 0x000fe20000004100 */
[----:B------:R-:W-:-:S02]  /*10020*/  SHF.L.U32 R65, R9, 0x1, RZ ;  /* 0x0000000109417819 */ /* 0x000fc400000006ff */
[----:B------:R-:W-:Y:S01]  /*10030*/  SHF.R.U64 R52, R52, 0x10, R53 ;  /* 0x0000001034347819 */ /* 0x000fe20000001235 */
[----:B------:R-:W-:Y:S01]  /*10040*/  HADD2.F32 R98, -RZ, R57.H0_H0 ;  /* 0x20000039ff627230 */ /* 0x000fe20000004100 */
[--C-:B------:R-:W-:Y:S01]  /*10050*/  SHF.R.U64 R53, R58, 0x10, R59.reuse ;  /* 0x000000103a357819 */ /* 0x100fe2000000123b */
[----:B------:R-:W2:Y:S01]  /*10060*/  LDS.128 R8, [R65+0x10080] ;  /* 0x0100800041087984 */ /* 0x000ea20000000c00 */
[----:B------:R-:W-:Y:S02]  /*10070*/  SHF.R.U32.HI R58, RZ, 0x10, R59 ;  /* 0x00000010ff3a7819 */ /* 0x000fe4000001163b */
[--C-:B------:R-:W-:Y:S02]  /*10080*/  SHF.R.U64 R54, R54, 0x10, R55.reuse ;  /* 0x0000001036367819 */ /* 0x100fe40000001237 */
[----:B------:R-:W-:Y:S01]  /*10090*/  SHF.R.U32.HI R55, RZ, 0x10, R55 ;  /* 0x00000010ff377819 */ /* 0x000fe20000011637 */
[----:B------:R-:W-:Y:S02]  /*100a0*/  HADD2.F32 R108, -RZ, R58.H0_H0 ;  /* 0x2000003aff6c7230 */ /* 0x000fe40000004100 */
[----:B-1----:R-:W-:-:S02]  /*100b0*/  HADD2.F32 R67, -RZ, R13.H1_H1 ;  /* 0x3000000dff437230 */ /* 0x002fc40000004100 */
[----:B------:R-:W-:Y:S02]  /*100c0*/  HADD2.F32 R59, -RZ, R13.H0_H0 ;  /* 0x2000000dff3b7230 */ /* 0x000fe40000004100 */
[--C-:B------:R-:W-:Y:S01]  /*100d0*/  HADD2.F32 R13, -RZ, R15.reuse.H0_H0 ;  /* 0x2000000fff0d7230 */ /* 0x100fe20000004100 */
[----:B------:R-:W-:Y:S01]  /*100e0*/  FMUL.FTZ R57, R67, R66 ;  /* 0x0000004243397220 */ /* 0x000fe20000410000 */
[--C-:B------:R-:W-:Y:S01]  /*100f0*/  HADD2.F32 R68, -RZ, R12.reuse.H0_H0 ;  /* 0x2000000cff447230 */ /* 0x100fe20000004100 */
[----:B------:R-:W-:Y:S01]  /*10100*/  FMUL.FTZ R84, R59, R70 ;  /* 0x000000463b547220 */ /* 0x000fe20000410000 */
[----:B------:R-:W-:Y:S01]  /*10110*/  HADD2.F32 R15, -RZ, R15.H1_H1 ;  /* 0x3000000fff0f7230 */ /* 0x000fe20000004100 */
[----:B------:R-:W-:Y:S01]  /*10120*/  FMUL.FTZ R100, R13, R96 ;  /* 0x000000600d647220 */ /* 0x000fe20000410000 */
[----:B------:R-:W-:Y:S02]  /*10130*/  HADD2.F32 R69, -RZ, R12.H1_H1 ;  /* 0x3000000cff457230 */ /* 0x000fe40000004100 */
[----:B--2---:R-:W-:-:S02]  /*10140*/  HADD2.F32 R80, -RZ, R9.H1_H1 ;  /* 0x30000009ff507230 */ /* 0x004fc40000004100 */
[----:B------:R-:W-:Y:S02]  /*10150*/  HADD2.F32 R71, -RZ, R9.H0_H0 ;  /* 0x20000009ff477230 */ /* 0x000fe40000004100 */
[----:B------:R-:W-:Y:S01]  /*10160*/  HADD2.F32 R9, -RZ, R11.H0_H0 ;  /* 0x2000000bff097230 */ /* 0x000fe20000004100 */
[C---:B------:R-:W-:Y:S01]  /*10170*/  FMUL.FTZ R66, R80.reuse, R66 ;  /* 0x0000004250427220 */ /* 0x040fe20000410000 */
[----:B------:R-:W-:Y:S01]  /*10180*/  HADD2.F32 R81, -RZ, R8.H0_H0 ;  /* 0x20000008ff517230 */ /* 0x000fe20000004100 */
[----:B------:R-:W-:Y:S01]  /*10190*/  FFMA.FTZ R57, R80, R98, R57 ;  /* 0x0000006250397223 */ /* 0x000fe20000010039 */
[----:B------:R-:W-:Y:S01]  /*101a0*/  HADD2.F32 R80, -RZ, R55.H0_H0 ;  /* 0x20000037ff507230 */ /* 0x000fe20000004100 */
[C---:B------:R-:W-:Y:S01]  /*101b0*/  FMUL.FTZ R96, R9.reuse, R96 ;  /* 0x0000006009607220 */ /* 0x040fe20000410000 */
[----:B------:R-:W-:Y:S01]  /*101c0*/  HADD2.F32 R11, -RZ, R11.H1_H1 ;  /* 0x3000000bff0b7230 */ /* 0x000fe20000004100 */
[----:B------:R-:W-:Y:S01]  /*101d0*/  FFMA.FTZ R100, R9, R102, R100 ;  /* 0x0000006609647223 */ /* 0x000fe20000010064 */
[----:B------:R-:W-:Y:S01]  /*101e0*/  HADD2.F32 R12, -RZ, R14.H0_H0 ;  /* 0x2000000eff0c7230 */ /* 0x000fe20000004100 */
[----:B------:R-:W-:Y:S01]  /*101f0*/  FMUL.FTZ R9, R68, R104 ;  /* 0x0000006844097220 */ /* 0x000fe20000410000 */
[----:B------:R-:W-:Y:S01]  /*10200*/  HADD2.F32 R82, -RZ, R8.H1_H1 ;  /* 0x30000008ff527230 */ /* 0x000fe20000004100 */
[----:B------:R-:W-:Y:S01]  /*10210*/  FMUL.FTZ R58, R15, R80 ;  /* 0x000000500f3a7220 */ /* 0x000fe20000410000 */
[----:B------:R-:W-:Y:S01]  /*10220*/  HADD2.F32 R8, -RZ, R10.H0_H0 ;  /* 0x2000000aff087230 */ /* 0x000fe20000004100 */
[----:B------:R-:W-:Y:S01]  /*10230*/  FMUL.FTZ R55, R81, R104 ;  /* 0x0000006851377220 */ /* 0x000fe20000410000 */
[----:B------:R-:W-:Y:S01]  /*10240*/  HADD2.F32 R14, -RZ, R14.H1_H1 ;  /* 0x3000000eff0e7230 */ /* 0x000fe20000004100 */
[----:B------:R-:W-:Y:S01]  /*10250*/  FMUL.FTZ R80, R11, R80 ;  /* 0x000000500b507220 */ /* 0x000fe20000410000 */
[----:B------:R-:W-:Y:S01]  /*10260*/  HADD2.F32 R10, -RZ, R10.H1_H1 ;  /* 0x3000000aff0a7230 */ /* 0x000fe20000004100 */
[----:B------:R-:W-:-:S02]  /*10270*/  FFMA.FTZ R81, R81, R106, R9 ;  /* 0x0000006a51517223 */ /* 0x000fc40000010009 */
[C---:B------:R-:W-:Y:S02]  /*10280*/  FMUL.FTZ R70, R71.reuse, R70 ;  /* 0x0000004647467220 */ /* 0x040fe40000410000 */
[----:B------:R-:W-:Y:S01]  /*10290*/  FFMA.FTZ R84, R71, R86, R84 ;  /* 0x0000005647547223 */ /* 0x000fe20000010054 */
[----:B------:R-:W-:Y:S01]  /*102a0*/  HADD2.F32 R71, -RZ, R54.H0_H0 ;  /* 0x20000036ff477230 */ /* 0x000fe20000004100 */
[----:B------:R-:W-:Y:S01]  /*102b0*/  FFMA.FTZ R11, R11, R108, R58 ;  /* 0x0000006c0b0b7223 */ /* 0x000fe2000001003a */
[----:B------:R-:W-:Y:S01]  /*102c0*/  HADD2.F32 R58, -RZ, R52.H0_H0 ;  /* 0x20000034ff3a7230 */ /* 0x000fe20000004100 */
[-C--:B------:R-:W-:Y:S02]  /*102d0*/  FMUL.FTZ R9, R12, R105.reuse ;  /* 0x000000690c097220 */ /* 0x080fe40000410000 */
        /* <DEDUP_REMOVED lines=27> */
.L_x_1717:
[----:B------:R-:W-:Y:S05]  /*10490*/  BSYNC B1 ;  /* 0x0000000000017941 */ /* 0x000fea0003800000 */
.L_x_1716:
        /* <DEDUP_REMOVED lines=114> */
.L_x_1723:
[----:B------:R-:W-:Y:S05]  /*10bc0*/  BSYNC B0 ;  /* 0x0000000000007941 */ /* 0x000fea0003800000 */
.L_x_1722:
[----:B------:R-:W-:-:S13]  /*10bd0*/  ISETP.GE.AND P0, PT, R229, c[0x0][0x27c], PT ;  /* 0x00009f00e5007a0c */ /* 0x000fda0003f06270 */
[----:B------:R-:W-:Y:S05]  /*10be0*/  @P0 BRA `(.L_x_1721) ;  /* 0x0000067000000947 */ /* 0x000fea0003800000 */
[----:B-1----:R-:W-:Y:S01]  /*10bf0*/  SHF.R.S32.HI R10, RZ, 0x1f, R229 ;  /* 0x0000001fff0a7819 */ /* 0x002fe200000114e5 */
[----:B------:R-:W-:Y:S01]  /*10c00*/  HADD2.F32 R58, -RZ, R89.H0_H0 ;  /* 0x20000059ff3a7230 */ /* 0x000fe20000004100 */
[----:B------:R-:W-:Y:S01]  /*10c10*/  SHF.R.U64 R34, R44, 0x10, R45 ;  /* 0x000000102c227819 */ /* 0x000fe2000000122d */
[----:B------:R-:W-:Y:S01]  /*10c20*/  HADD2.F32 R66, -RZ, R91.H0_H0 ;  /* 0x2000005bff427230 */ /* 0x000fe20000004100 */
[CC--:B------:R-:W-:Y:S01]  /*10c30*/  LEA.HI R8, R10.reuse, R229.reuse, RZ, 0x3 ;  /* 0x000000e50a087211 */ /* 0x0c0fe200078f18ff */
[----:B------:R-:W-:Y:S01]  /*10c40*/  HADD2.F32 R89, -RZ, R89.H1_H1 ;  /* 0x30000059ff597230 */ /* 0x000fe20000004100 */
[----:B------:R-:W-:Y:S01]  /*10c50*/  LEA.HI R9, R10, R229, RZ, 0x6 ;  /* 0x000000e50a097211 */ /* 0x000fe200078f30ff */
[----:B------:R-:W-:Y:S01]  /*10c60*/  HADD2.F32 R91, -RZ, R91.H1_H1 ;  /* 0x3000005bff5b7230 */ /* 0x000fe20000004100 */
[----:B------:R-:W-:Y:S01]  /*10c70*/  LEA.HI.SX32 R53, R8, R53, 0x1d ;  /* 0x0000003508357211 */ /* 0x000fe200078feaff */
[----:B------:R-:W-:Y:S01]  /*10c80*/  HADD2.F32 R34, -RZ, R34.H0_H0 ;  /* 0x20000022ff227230 */ /* 0x000fe20000004100 */
[----:B------:R-:W-:-:S02]  /*10c90*/  SHF.L.U32 R9, R9, 0x7, RZ ;  /* 0x0000000709097819 */ /* 0x000fc400000006ff */
[----:B------:R-:W-:Y:S02]  /*10ca0*/  LOP3.LUT R11, R57, 0x38, R8, 0xf8, !PT ;  /* 0x00000038390b7812 */ /* 0x000fe400078ef808 */
[----:B------:R-:W-:Y:S02]  /*10cb0*/  SHF.R.S32.HI R8, RZ, 0x1f, R53 ;  /* 0x0000001fff087819 */ /* 0x000fe40000011435 */
[----:B------:R-:W-:Y:S02]  /*10cc0*/  LOP3.LUT R9, R9, 0x7fffe000, RZ, 0xc0, !PT ;  /* 0x7fffe00009097812 */ /* 0x000fe400078ec0ff */
[----:B------:R-:W-:Y:S02]  /*10cd0*/  LOP3.LUT R11, R11, R56, RZ, 0x3c, !PT ;  /* 0x000000380b0b7212 */ /* 0x000fe400078e3cff */
[----:B------:R-:W-:Y:S02]  /*10ce0*/  SHF.L.U32 R10, R53, 0x3, RZ ;  /* 0x00000003350a7819 */ /* 0x000fe400000006ff */
[----:B------:R-:W-:-:S02]  /*10cf0*/  LEA.HI R8, R8, R53, RZ, 0x3 ;  /* 0x0000003508087211 */ /* 0x000fc400078f18ff */
[----:B------:R-:W-:Y:S02]  /*10d00*/  IADD3 R9, R11, R9, R52 ;  /* 0x000000090b097210 */ /* 0x000fe40007ffe034 */
[----:B------:R-:W-:Y:S02]  /*10d10*/  LOP3.LUT R57, R57, 0x38, R10, 0xf8, !PT ;  /* 0x0000003839397812 */ /* 0x000fe400078ef80a */
[----:B------:R-:W-:Y:S02]  /*10d20*/  SHF.L.U32 R8, R8, 0xa, RZ ;  /* 0x0000000a08087819 */ /* 0x000fe400000006ff */
[----:B------:R-:W-:Y:S02]  /*10d30*/  SHF.L.U32 R32, R9, 0x1, RZ ;  /* 0x0000000109207819 */ /* 0x000fe400000006ff */
[----:B------:R-:W-:Y:S01]  /*10d40*/  LOP3.LUT R56, R57, R56, RZ, 0x3c, !PT ;  /* 0x0000003839387212 */ /* 0x000fe200078e3cff */
[----:B------:R-:W-:Y:S01]  /*10d50*/  HADD2.F32 R57, -RZ, R90.H0_H0 ;  /* 0x2000005aff397230 */ /* 0x000fe20000004100 */
[----:B------:R-:W-:Y:S01]  /*10d60*/  LOP3.LUT R9, R8, 0x7fffe000, RZ, 0xc0, !PT ;  /* 0x7fffe00008097812 */ /* 0x000fe200078ec0ff */
[----:B------:R-:W1:Y:S01]  /*10d70*/  LDS.128 R12, [R32+0x10080] ;  /* 0x01008000200c7984 */ /* 0x000e620000000c00 */
[----:B------:R-:W-:Y:S01]  /*10d80*/  SHF.R.U32.HI R44, RZ, 0x10, R45 ;  /* 0x00000010ff2c7819 */ /* 0x000fe2000001162d */
[--C-:B------:R-:W-:Y:S01]  /*10d90*/  HADD2.F32 R45, -RZ, R88.reuse.H0_H0 ;  /* 0x20000058ff2d7230 */ /* 0x100fe20000004100 */
[----:B------:R-:W-:Y:S01]  /*10da0*/  IADD3 R9, R56, R9, R52 ;  /* 0x0000000938097210 */ /* 0x000fe20007ffe034 */
[----:B------:R-:W-:Y:S01]  /*10db0*/  HADD2.F32 R88, -RZ, R88.H1_H1 ;  /* 0x30000058ff587230 */ /* 0x000fe20000004100 */
[----:B------:R-:W-:Y:S01]  /*10dc0*/  SHF.R.U64 R35, R36, 0x10, R37 ;  /* 0x0000001024237819 */ /* 0x000fe20000001225 */
[----:B------:R-:W-:Y:S01]  /*10dd0*/  HADD2.F32 R90, -RZ, R90.H1_H1 ;  /* 0x3000005aff5a7230 */ /* 0x000fe20000004100 */
[----:B------:R-:W-:-:S02]  /*10de0*/  SHF.L.U32 R33, R9, 0x1, RZ ;  /* 0x0000000109217819 */ /* 0x000fc400000006ff */
[----:B------:R-:W-:Y:S02]  /*10df0*/  SHF.R.U32.HI R37, RZ, 0x10, R37 ;  /* 0x00000010ff257819 */ /* 0x000fe40000011625 */
[--C-:B------:R-:W-:Y:S01]  /*10e00*/  SHF.R.U64 R36, R46, 0x10, R47.reuse ;  /* 0x000000102e247819 */ /* 0x100fe2000000122f */
[----:B------:R-:W2:Y:S01]  /*10e10*/  LDS.128 R8, [R33+0x10080] ;  /* 0x0100800021087984 */ /* 0x000ea20000000c00 */
        /* <DEDUP_REMOVED lines=11> */
[----:B------:R-:W-:-:S02]  /*10ed0*/  HADD2.F32 R42, -RZ, R12.H0_H0 ;  /* 0x2000000cff2a7230 */ /* 0x000fc40000004100 */
[----:B------:R-:W-:Y:S01]  /*10ee0*/  HADD2.F32 R43, -RZ, R12.H1_H1 ;  /* 0x3000000cff2b7230 */ /* 0x000fe20000004100 */
[-C--:B------:R-:W-:Y:S01]  /*10ef0*/  FMUL.FTZ R64, R13, R58.reuse ;  /* 0x0000003a0d407220 */ /* 0x080fe20000410000 */
[----:B------:R-:W-:Y:S02]  /*10f00*/  HADD2.F32 R12, -RZ, R14.H0_H0 ;  /* 0x2000000eff0c7230 */ /* 0x000fe40000004100 */
[--C-:B--2---:R-:W-:Y:S01]  /*10f10*/  HADD2.F32 R52, -RZ, R9.reuse.H0_H0 ;  /* 0x20000009ff347230 */ /* 0x104fe20000004100 */
[----:B------:R-:W-:Y:S01]  /*10f20*/  FMUL.FTZ R59, R43, R39 ;  /* 0x000000272b3b7220 */ /* 0x000fe20000410000 */
[----:B------:R-:W-:Y:S02]  /*10f30*/  HADD2.F32 R47, -RZ, R9.H1_H1 ;  /* 0x30000009ff2f7230 */ /* 0x000fe40000004100 */
        /* <DEDUP_REMOVED lines=12> */
[----:B------:R-:W-:Y:S01]  /*11000*/  HADD2.F32 R14, -RZ, R14.H1_H1 ;  /* 0x3000000eff0e7230 */ /* 0x000fe20000004100 */
[C---:B------:R-:W-:Y:S01]  /*11010*/  FMUL.FTZ R37, R53.reuse, R88 ;  /* 0x0000005835257220 */ /* 0x040fe20000410000 */
[----:B------:R-:W-:Y:S01]  /*11020*/  HADD2.F32 R11, -RZ, R11.H1_H1 ;  /* 0x3000000bff0b7230 */ /* 0x000fe20000004100 */
[----:B------:R-:W-:Y:S01]  /*11030*/  FFMA.FTZ R53, R53, R90, R9 ;  /* 0x0000005a35357223 */ /* 0x000fe20000010009 */
[----:B------:R-:W-:Y:S01]  /*11040*/  HADD2.F32 R10, -RZ, R10.H1_H1 ;  /* 0x3000000aff0a7230 */ /* 0x000fe20000004100 */
[----:B------:R-:W-:-:S02]  /*11050*/  FMUL.FTZ R56, R47, R56 ;  /* 0x000000382f387220 */ /* 0x000fc40000410000 */
[----:B------:R-:W-:Y:S01]  /*11060*/  FFMA.FTZ R44, R47, R52, R44 ;  /* 0x000000342f2c7223 */ /* 0x000fe2000001002c */
[----:B------:R-:W-:Y:S01]  /*11070*/  HADD2.F32 R47, -RZ, R38.H0_H0 ;  /* 0x20000026ff2f7230 */ /* 0x000fe20000004100 */
[----:B------:R-:W-:Y:S02]  /*11080*/  FMUL.FTZ R9, R12, R89 ;  /* 0x000000590c097220 */ /* 0x000fe40000410000 */
[----:B------:R-:W-:Y:S02]  /*11090*/  FMUL.FTZ R46, R15, R68 ;  /* 0x000000440f2e7220 */ /* 0x000fe40000410000 */
[C---:B------:R-:W-:Y:S01]  /*110a0*/  FFMA.FTZ R35, R8.reuse, R91, R9 ;  /* 0x0000005b08237223 */ /* 0x040fe20000010009 */
[----:B------:R-:W-:Y:S01]  /*110b0*/  HADD2.F32 R9, -RZ, R36.H0_H0 ;  /* 0x20000024ff097230 */ /* 0x000fe20000004100 */
[----:B------:R-:W-:Y:S02]  /*110c0*/  FMUL.FTZ R89, R8, R89 ;  /* 0x0000005908597220 */ /* 0x000fe40000410000 */
[----:B------:R-:W-:-:S02]  /*110d0*/  FMUL.FTZ R36, R14, R47 ;  /* 0x0000002f0e247220 */ /* 0x000fc40000410000 */
[----:B------:R-:W-:Y:S02]  /*110e0*/  FMUL.FTZ R68, R11, R68 ;  /* 0x000000440b447220 */ /* 0x000fe40000410000 */
        /* <DEDUP_REMOVED lines=20> */
[----:B------:R-:W-:Y:S02]  /*11230*/  F2FP.PACK_AB R8, R8, R53 ;  /* 0x000000350808723e */ /* 0x000fe400000000ff */
[----:B------:R-:W-:-:S05]  /*11240*/  F2FP.PACK_AB R10, R10, R35 ;  /* 0x000000230a0a723e */ /* 0x000fca00000000ff */
[----:B------:R1:W-:Y:S02]  /*11250*/  STS.128 [R33+0x10080], R8 ;  /* 0x0100800821007388 */ /* 0x0003e40000000c00 */
.L_x_1721:
[----:B------:R-:W-:Y:S05]  /*11260*/  BSYNC B1 ;  /* 0x0000000000017941 */ /* 0x000fea0003800000 */
.L_x_1720:
        /* <DEDUP_REMOVED lines=113> */
.L_x_1725:
[----:B------:R-:W-:Y:S05]  /*11980*/  BSYNC B0 ;  /* 0x0000000000007941 */ /* 0x000fea0003800000 */
.L_x_1724:
        /* <DEDUP_REMOVED lines=105> */
.L_x_1697:
[----:B------:R-:W-:Y:S05]  /*12020*/  BSYNC B2 ;  /* 0x0000000000027941 */ /* 0x000fea0003800000 */
.L_x_1663:
[----:B-1----:R-:W-:Y:S01]  /*12030*/  IMAD R9, R61, c[0x0][0x208], RZ ;  /* 0x000082003d097a24 */ /* 0x002fe200078e02ff */
[----:B------:R-:W-:Y:S01]  /*12040*/  SHF.R.S32.HI R10, RZ, 0x4, R63 ;  /* 0x00000004ff0a7819 */ /* 0x000fe2000001143f */
[----:B---3--:R-:W-:Y:S01]  /*12050*/  IMAD.WIDE.U32 R12, R228, c[0x0][0x208], RZ ;  /* 0x00008200e40c7a25 */ /* 0x008fe200078e00ff */
[----:B------:R-:W-:-:S04]  /*12060*/  DEPBAR.LE SB0, 0x0 ;  /* 0x000080000000791a */ /* 0x000fc80000000000 */
[----:B------:R-:W-:Y:S01]  /*12070*/  IMAD R9, R228, c[0x0][0x20c], R9 ;  /* 0x00008300e4097a24 */ /* 0x000fe200078e0209 */
[----:B------:R-:W-:Y:S01]  /*12080*/  LEA.HI R11, R63, R10, RZ, 0x1 ;  /* 0x0000000a3f0b7211 */ /* 0x000fe200078f08ff */
[----:B------:R-:W-:Y:S01]  /*12090*/  IMAD.SHL.U32 R14, R50, 0x40, RZ ;  /* 0x00000040320e7824 */ /* 0x000fe200078e00ff */
[----:B------:R-:W-:Y:S01]  /*120a0*/  ISETP.GE.AND P1, PT, R196, c[0x0][0x1d4], PT ;  /* 0x00007500c4007a0c */ /* 0x000fe20003f26270 */
[----:B------:R-:W-:Y:S01]  /*120b0*/  IMAD.IADD R13, R13, 0x1, R9 ;  /* 0x000000010d0d7824 */ /* 0x000fe200078e0209 */
[----:B------:R-:W-:Y:S01]  /*120c0*/  LOP3.LUT R11, R11, 0xfffffffe, RZ, 0xc0, !PT ;  /* 0xfffffffe0b0b7812 */ /* 0x000fe200078ec0ff */
[----:B------:R-:W-:Y:S01]  /*120d0*/  IMAD.SHL.U32 R9, R197, 0x8, RZ ;  /* 0x00000008c5097824 */ /* 0x000fe200078e00ff */
[----:B------:R-:W-:Y:S01]  /*120e0*/  LOP3.LUT R14, R14, 0x1c0, RZ, 0xc0, !PT ;  /* 0x000001c00e0e7812 */ /* 0x000fe200078ec0ff */
[----:B------:R-:W-:Y:S01]  /*120f0*/  IMAD.WIDE.U32 R12, R227, c[0x0][0x218], R12 ;  /* 0x00008600e30c7a25 */ /* 0x000fe200078e000c */
[----:B------:R-:W-:Y:S01]  /*12100*/  ISETP.GE.AND P2, PT, R229, c[0x0][0x1d4], PT ;  /* 0x00007500e5007a0c */ /* 0x000fe20003f46270 */
[----:B------:R-:W-:Y:S01]  /*12110*/  BSSY B0, `(.L_x_1726) ;  /* 0x000006b000007945 */ /* 0x000fe20003800000 */
[----:B------:R-:W-:Y:S01]  /*12120*/  LOP3.LUT R49, R49, 0xfffffffb, RZ, 0xc0, !PT ;  /* 0xfffffffb31317812 */ /* 0x000fe200078ec0ff */
[----:B------:R-:W-:Y:S01]  /*12130*/  IMAD R8, R60, c[0x0][0x218], RZ ;  /* 0x000086003c087a24 */ /* 0x000fe200078e02ff */
[----:B------:R-:W-:Y:S01]  /*12140*/  IADD3 R15, P0, R12, UR28, RZ ;  /* 0x0000001c0c0f7c10 */ /* 0x000fe2000ff1e0ff */
[----:B------:R-:W-:Y:S01]  /*12150*/  IMAD.IADD R11, R10, 0x1, -R11 ;  /* 0x000000010a0b7824 */ /* 0x000fe200078e0a0b */
[----:B------:R-:W-:Y:S01]  /*12160*/  LOP3.LUT R12, R14, 0x8, R9, 0xf8, !PT ;  /* 0x000000080e0c7812 */ /* 0x000fe200078ef809 */
[----:B------:R-:W-:Y:S01]  /*12170*/  IMAD R8, R227, c[0x0][0x21c], R8 ;  /* 0x00008700e3087a24 */ /* 0x000fe200078e0208 */
[----:B------:R-:W-:Y:S01]  /*12180*/  SHF.R.U32.HI R9, RZ, 0x3, R14 ;  /* 0x00000003ff097819 */ /* 0x000fe2000001160e */
[----:B------:R-:W-:Y:S01]  /*12190*/  IMAD.SHL.U32 R10, R11, 0x8, RZ ;  /* 0x000000080b0a7824 */ /* 0x000fe200078e00ff */
[----:B------:R-:W-:Y:S01]  /*121a0*/  SHF.R.S32.HI R232, RZ, 0x1f, R51 ;  /* 0x0000001fffe87819 */ /* 0x000fe20000011433 */
[----:B------:R-:W-:Y:S01]  /*121b0*/  IMAD.SHL.U32 R77, R2, 0x40, RZ ;  /* 0x00000040024d7824 */ /* 0x000fe200078e00ff */
[----:B------:R-:W-:Y:S01]  /*121c0*/  LOP3.LUT R12, R12, R9, RZ, 0x3c, !PT ;  /* 0x000000090c0c7212 */ /* 0x000fe200078e3cff */
[----:B------:R-:W-:Y:S01]  /*121d0*/  IMAD.SHL.U32 R9, R62, 0x40, RZ ;  /* 0x000000403e097824 */ /* 0x000fe200078e00ff */
[----:B------:R-:W-:Y:S01]  /*121e0*/  IADD3.X R14, R13, UR12, R8, P0, !PT ;  /* 0x0000000c0d0e7c10 */ /* 0x000fe200087fe408 */
[----:B------:R-:W-:Y:S01]  /*121f0*/  IMAD.SHL.U32 R230, R0, 0x2, RZ ;  /* 0x0000000200e67824 */ /* 0x000fe200078e00ff */
[----:B------:R-:W-:Y:S01]  /*12200*/  BAR.SYNC.DEFER_BLOCKING 0x0 ;  /* 0x0000000000007b1d */ /* 0x000fe20000010000 */
[----:B------:R-:W-:Y:S01]  /*12210*/  LEA R8, P0, R15, c[0x0][0x1f8], 0x1 ;  /* 0x00007e000f087a11 */ /* 0x000fe200078008ff */
[----:B------:R-:W-:Y:S01]  /*12220*/  IMAD R221, R11, 0x200, R12 ;  /* 0x000002000bdd7824 */ /* 0x000fe200078e020c */
[----:B------:R-:W-:-:S02]  /*12230*/  LOP3.LUT R9, R9, 0x1c0, RZ, 0xc0, !PT ;  /* 0x000001c009097812 */ /* 0x000fc400078ec0ff */
[----:B------:R-:W-:Y:S01]  /*12240*/  LEA.HI.X R15, R15, c[0x0][0x1fc], R14, 0x1, P0 ;  /* 0x00007f000f0f7a11 */ /* 0x000fe200000f0c0e */
[----:B------:R-:W-:Y:S01]  /*12250*/  IMAD.SHL.U32 R221, R221, 0x2, RZ ;  /* 0x00000002dddd7824 */ /* 0x000fe200078e00ff */
[----:B------:R-:W-:Y:S02]  /*12260*/  LOP3.LUT P0, RZ, R50, 0x2, RZ, 0xc0, !PT ;  /* 0x0000000232ff7812 */ /* 0x000fe4000780c0ff */
[----:B------:R-:W-:Y:S01]  /*12270*/  LOP3.LUT R13, R9, 0x8, R10, 0xf8, !PT ;  /* 0x00000008090d7812 */ /* 0x000fe200078ef80a */
[----:B------:R-:W-:Y:S01]  /*12280*/  SHFL.IDX PT, R11, R15, RZ, 0x181f ;  /* 0x00181fff0f0b7589 */ /* 0x000fe200000e0000 */
[----:B------:R-:W-:Y:S02]  /*12290*/  SHF.R.U32.HI R2, RZ, 0x3, R9 ;  /* 0x00000003ff027819 */ /* 0x000fe40000011609 */
[----:B------:R-:W-:Y:S01]  /*122a0*/  LOP3.LUT R77, R77, 0xfffffe00, RZ, 0xc0, !PT ;  /* 0xfffffe004d4d7812 */ /* 0x000fe200078ec0ff */
[----:B------:R-:W1:Y:S01]  /*122b0*/  SHFL.IDX PT, R10, R8, RZ, 0x181f ;  /* 0x00181fff080a7589 */ /* 0x000e6200000e0000 */
[----:B------:R-:W-:-:S02]  /*122c0*/  IADD3 R9, R221, 0xa080, RZ ;  /* 0x0000a080dd097810 */ /* 0x000fc40007ffe0ff */
[----:B------:R-:W-:Y:S01]  /*122d0*/  LOP3.LUT R2, R13, R2, RZ, 0x3c, !PT ;  /* 0x000000020d027212 */ /* 0x000fe200078e3cff */
[----:B------:R-:W-:Y:S01]  /*122e0*/  IMAD R13, R6, 0x400, R77 ;  /* 0x00000400060d7824 */ /* 0x000fe200078e024d */
[----:B------:R-:W-:Y:S02]  /*122f0*/  IADD3 R219, R221, 0xa0a0, RZ ;  /* 0x0000a0a0dddb7810 */ /* 0x000fe40007ffe0ff */
[----:B------:R-:W-:Y:S01]  /*12300*/  @P0 IADD3 R219, R9, -0x20, RZ ;  /* 0xffffffe009db0810 */ /* 0x000fe20007ffe0ff */
[----:B------:R-:W-:Y:S01]  /*12310*/  IMAD.IADD R0, R2, 0x1, R13 ;  /* 0x0000000102007824 */ /* 0x000fe200078e020d */
[----:B------:R-:W-:Y:S01]  /*12320*/  IADD3 R9, -R197, UR20, RZ ;  /* 0x00000014c5097c10 */ /* 0x000fe2000fffe1ff */
[----:B------:R2:W3:Y:S01]  /*12330*/  LDSM.16.M88.4 R52, [R221+0xa080] ;  /* 0x00a08000dd34783b */ /* 0x0004e20000000200 */
[----:B------:R-:W-:Y:S01]  /*12340*/  @P2 LOP3.LUT R49, R49, 0x4, RZ, 0xfc, !PT ;  /* 0x0000000431312812 */ /* 0x000fe200078efcff */
[C---:B------:R-:W-:Y:S01]  /*12350*/  IMAD.SHL.U32 R28, R0.reuse, 0x2, RZ ;  /* 0x00000002001c7824 */ /* 0x040fe200078e00ff */
[----:B------:R-:W-:Y:S01]  /*12360*/  ISETP.LT.OR P0, PT, R9, 0x1, P1 ;  /* 0x000000010900780c */ /* 0x000fe20000f01670 */
[----:B------:R2:W4:Y:S01]  /*12370*/  LDSM.16.M88.4 R44, [R221+0xa880] ;  /* 0x00a88000dd2c783b */ /* 0x0005220000000200 */
[----:B------:R-:W-:-:S02]  /*12380*/  LEA R222, R0, 0x10080, 0x1 ;  /* 0x0001008000de7811 */ /* 0x000fc400078e08ff */
[----:B------:R-:W-:Y:S01]  /*12390*/  SHF.R.S32.HI R0, RZ, 0x1f, R229 ;  /* 0x0000001fff007819 */ /* 0x000fe200000114e5 */
[----:B------:R2:W2:Y:S01]  /*123a0*/  LDSM.16.M88.4 R24, [R221+0xb080] ;  /* 0x00b08000dd18783b */ /* 0x0004a20000000200 */
[----:B------:R-:W-:Y:S01]  /*123b0*/  SHF.R.S32.HI R13, RZ, 0x1f, R48 ;  /* 0x0000001fff0d7819 */ /* 0x000fe20000011430 */
[----:B------:R-:W-:Y:S01]  /*123c0*/  IMAD R220, R5, 0x2, R222 ;  /* 0x0000000205dc7824 */ /* 0x000fe200078e02de */
[----:B------:R-:W-:Y:S01]  /*123d0*/  LEA.HI R235, R0, R229, RZ, 0x3 ;  /* 0x000000e500eb7211 */ /* 0x000fe200078f18ff */
[----:B------:R2:W2:Y:S01]  /*123e0*/  LDSM.16.M88.4 R64, [R219] ;  /* 0x00000000db40783b */ /* 0x0004a20000000200 */
[----:B------:R-:W-:Y:S01]  /*123f0*/  LEA.HI R234, R13, R48, RZ, 0x3 ;  /* 0x000000300dea7211 */ /* 0x000fe200078f18ff */
[----:B-1----:R-:W-:Y:S01]  /*12400*/  IMAD.WIDE R18, R196, 0x2, R10 ;  /* 0x00000002c4127825 */ /* 0x002fe200078e020a */
[----:B------:R-:W-:Y:S01]  /*12410*/  LOP3.LUT R235, R235, 0xfffffff8, RZ, 0xc0, !PT ;  /* 0xfffffff8ebeb7812 */ /* 0x000fe200078ec0ff */
[----:B------:R1:W1:Y:S01]  /*12420*/  LDSM.16.M88.4 R20, [R219+0x800] ;  /* 0x00080000db14783b */ /* 0x0002620000000200 */
[----:B------:R-:W-:-:S02]  /*12430*/  LOP3.LUT R234, R234, 0xfffffff8, RZ, 0xc0, !PT ;  /* 0xfffffff8eaea7812 */ /* 0x000fc400078ec0ff */
[----:B------:R-:W-:Y:S01]  /*12440*/  LOP3.LUT R49, R49, 0xfffffffd, RZ, 0xc0, !PT ;  /* 0xfffffffd31317812 */ /* 0x000fe200078ec0ff */
[----:B------:R1:W1:Y:S01]  /*12450*/  LDSM.16.M88.4 R68, [R219+0x1000] ;  /* 0x00100000db44783b */ /* 0x0002620000000200 */
[--C-:B------:R-:W-:Y:S01]  /*12460*/  IMAD.WIDE R16, R235, 0x2, R10.reuse ;  /* 0x00000002eb107825 */ /* 0x100fe200078e020a */
[----:B------:R-:W-:Y:S02]  /*12470*/  LEA.HI R232, R232, R51, RZ, 0x3 ;  /* 0x00000033e8e87211 */ /* 0x000fe400078f18ff */
[----:B------:R-:W1:Y:S01]  /*12480*/  LDSM.16.M88.4 R28, [R28+0x10080] ;  /* 0x010080001c1c783b */ /* 0x000e620000000200 */
[----:B------:R-:W-:Y:S01]  /*12490*/  IMAD.WIDE R12, R234, 0x2, R10 ;  /* 0x00000002ea0c7825 */ /* 0x000fe200078e020a */
[----:B------:R-:W-:Y:S02]  /*124a0*/  LOP3.LUT R232, R232, 0xfffffff8, RZ, 0xc0, !PT ;  /* 0xfffffff8e8e87812 */ /* 0x000fe400078ec0ff */
[----:B------:R1:W1:Y:S01]  /*124b0*/  LDSM.16.M88.4 R32, [R220] ;  /* 0x00000000dc20783b */ /* 0x0002620000000200 */
[----:B------:R-:W-:-:S02]  /*124c0*/  SHF.R.S32.HI R199, RZ, 0x1f, R196 ;  /* 0x0000001fffc77819 */ /* 0x000fc400000114c4 */
[----:B------:R-:W-:Y:S01]  /*124d0*/  IMAD.WIDE R10, R232, 0x2, R10 ;  /* 0x00000002e80a7825 */ /* 0x000fe200078e020a */
[----:B------:R-:W-:Y:S01]  /*124e0*/  @!PT LDS RZ, [RZ] ;  /* 0x00000000fffff984 */ /* 0x000fe20000000800 */
[----:B------:R-:W-:Y:S01]  /*124f0*/  @!PT LDS RZ, [RZ] ;  /* 0x00000000fffff984 */ /* 0x000fe20000000800 */
[----:B------:R-:W-:Y:S01]  /*12500*/  @!PT LDS RZ, [RZ] ;  /* 0x00000000fffff984 */ /* 0x000fe20000000800 */
[----:B------:R1:W-:Y:S01]  /*12510*/  LDGSTS.E.BYPASS.LTC128B.128 [R230+0x4080], [R18.64], !P0 ;  /* 0x0408000012e67fae */ /* 0x0003e2000c101d5a */
[----:B------:R-:W-:Y:S02]  /*12520*/  ISETP.LT.OR P0, PT, R9, 0x1, P2 ;  /* 0x000000010900780c */ /* 0x000fe40001701670 */
[----:B------:R-:W-:Y:S02]  /*12530*/  ISETP.GE.AND P2, PT, R48, c[0x0][0x1d4], PT ;  /* 0x0000750030007a0c */ /* 0x000fe40003f46270 */
[----:B------:R-:W-:Y:S02]  /*12540*/  SHF.R.S32.HI R236, RZ, 0x1f, R235 ;  /* 0x0000001fffec7819 */ /* 0x000fe400000114eb */
[----:B------:R-:W-:Y:S02]  /*12550*/  SHF.R.S32.HI R233, RZ, 0x1f, R234 ;  /* 0x0000001fffe97819 */ /* 0x000fe400000114ea */
[----:B------:R-:W-:-:S02]  /*12560*/  SHF.R.S32.HI R231, RZ, 0x1f, R232 ;  /* 0x0000001fffe77819 */ /* 0x000fc400000114e8 */
[C---:B------:R-:W-:Y:S02]  /*12570*/  IADD3 R211, R219.reuse, 0x800, RZ ;  /* 0x00000800dbd37810 */ /* 0x040fe40007ffe0ff */
[----:B------:R-:W-:Y:S01]  /*12580*/  IADD3 R210, R219, 0x1000, RZ ;  /* 0x00001000dbd27810 */ /* 0x000fe20007ffe0ff */
[----:B------:R1:W-:Y:S01]  /*12590*/  LDGSTS.E.BYPASS.LTC128B.128 [R230+0x5880], [R16.64], !P0 ;  /* 0x0588000010e67fae */ /* 0x0003e2000c101d5a */
[----:B------:R-:W-:Y:S02]  /*125a0*/  ISETP.LT.OR P0, PT, R9, 0x1, P2 ;  /* 0x000000010900780c */ /* 0x000fe40001701670 */
[----:B------:R-:W-:Y:S02]  /*125b0*/  @P2 LOP3.LUT R49, R49, 0x2, RZ, 0xfc, !PT ;  /* 0x0000000231312812 */ /* 0x000fe400078efcff */
[----:B------:R-:W-:Y:S02]  /*125c0*/  ISETP.GE.AND P2, PT, R51, c[0x0][0x1d4], PT ;  /* 0x0000750033007a0c */ /* 0x000fe40003f46270 */
[----:B------:R-:W-:-:S07]  /*125d0*/  LOP3.LUT R49, R49, 0xffffffef, RZ, 0xc0, !PT ;  /* 0xffffffef31317812 */ /* 0x000fce00078ec0ff */
[----:B------:R1:W-:Y:S01]  /*125e0*/  LDGSTS.E.BYPASS.LTC128B.128 [R230+0x7080], [R12.64], !P0 ;  /* 0x070800000ce67fae */ /* 0x0003e2000c101d5a */
[----:B------:R-:W-:-:S13]  /*125f0*/  ISETP.LT.OR P0, PT, R9, 0x1, P2 ;  /* 0x000000010900780c */ /* 0x000fda0001701670 */
[----:B------:R1:W-:Y:S01]  /*12600*/  LDGSTS.E.BYPASS.LTC128B.128 [R230+0x8880], [R10.64], !P0 ;  /* 0x088800000ae67fae */ /* 0x0003e2000c101d5a */
[----:B------:R-:W-:-:S13]  /*12610*/  ISETP.GT.AND P0, PT, R223, 0x7f, PT ;  /* 0x0000007fdf00780c */ /* 0x000fda0003f04270 */
[----:B------:R-:W-:Y:S01]  /*12620*/  @P0 LOP3.LUT R49, R49, 0x10, RZ, 0xfc, !PT ;  /* 0x0000001031310812 */ /* 0x000fe200078efcff */
[----:B------:R-:W-:Y:S05]  /*12630*/  @P0 BRA `(.L_x_1727) ;  /* 0x0000018000000947 */ /* 0x000fea0003800000 */
[----:B--234-:R-:W-:Y:S05]  /*12640*/  BRA.DIV ~URZ, `(.L_x_1728) ;  /* 0x0000c0927f007947 */ /* 0x01cfea000b800000 */
[----:B------:R2:W3:Y:S04]  /*12650*/  SHFL.IDX PT, R0, R15, 0x1, 0x181f ;  /* 0x00381f000f007f89 */ /* 0x0004e800000e0000 */
[----:B-1----:R2:W1:Y:S02]  /*12660*/  SHFL.IDX PT, R13, R8, 0x1, 0x181f ;  /* 0x00381f00080d7f89 */ /* 0x00246400000e0000 */
.L_x_1762:
[----:B-1----:R-:W-:-:S04]  /*12670*/  LEA R14, P0, R235, R13, 0x1 ;  /* 0x0000000deb0e7211 */ /* 0x002fc800078008ff */
[----:B--23--:R-:W-:Y:S02]  /*12680*/  LEA.HI.X R15, R235, R0, R236, 0x1, P0 ;  /* 0x00000000eb0f7211 */ /* 0x00cfe400000f0cec */
[----:B------:R-:W-:-:S04]  /*12690*/  LEA R10, P0, R234, R13, 0x1 ;  /* 0x0000000dea0a7211 */ /* 0x000fc800078008ff */
        /* <DEDUP_REMOVED lines=18> */
.L_x_1727:
[----:B--234-:R-:W-:Y:S05]  /*127c0*/  BSYNC B0 ;  /* 0x0000000000007941 */ /* 0x01cfea0003800000 */
.L_x_1726:
[----:B------:R-:W-:Y:S01]  /*127d0*/  IMAD.MOV.U32 R0, RZ, RZ, 0x40 ;  /* 0x00000040ff007424 */ /* 0x000fe200078e00ff */
[----:B------:R-:W-:Y:S01]  /*127e0*/  LOP3.LUT P0, RZ, R50, 0x4, RZ, 0xc0, !PT ;  /* 0x0000000432ff7812 */ /* 0x000fe2000780c0ff */
[----:B------:R-:W0:Y:S01]  /*127f0*/  LDGDEPBAR ;  /* 0x00000000000079af */ /* 0x000e220000000000 */
[----:B------:R-:W-:Y:S01]  /*12800*/  WARPSYNC 0xffffffff ;  /* 0xffffffff00007948 */ /* 0x000fe20003800000 */
[C---:B-1----:R-:W-:Y:S01]  /*12810*/  HMMA.16816.F32 R16, R28.reuse, R52, RZ ;  /* 0x000000341c10723c */ /* 0x042fe200000018ff */
[----:B------:R-:W-:Y:S01]  /*12820*/  SEL R0, R0, 0xffffffc0, !P0 ;  /* 0xffffffc000007807 */ /* 0x000fe20004000000 */
[C---:B------:R-:W-:Y:S01]  /*12830*/  IMAD R218, R3.reuse, 0x2, R222 ;  /* 0x0000000203da7824 */ /* 0x040fe200078e02de */
[----:B------:R-:W-:Y:S01]  /*12840*/  UISETP.GE.AND UP0, UPT, UR13, 0x2, UPT ;  /* 0x000000020d00788c */ /* 0x000fe2000bf06270 */
[----:B------:R-:W-:Y:S01]  /*12850*/  IMAD R217, R3, 0x2, R220 ;  /* 0x0000000203d97824 */ /* 0x000fe200078e02dc */
[----:B------:R-:W-:Y:S01]  /*12860*/  IADD3 R208, R219, 0x1800, RZ ;  /* 0x00001800dbd07810 */ /* 0x000fe20007ffe0ff */
[--C-:B------:R-:W-:Y:S01]  /*12870*/  IMAD.IADD R215, R221, 0x1, R0.reuse ;  /* 0x00000001ddd77824 */ /* 0x100fe200078e0200 */
[----:B------:R-:W-:Y:S01]  /*12880*/  LDSM.16.M88.4 R36, [R218] ;  /* 0x00000000da24783b */ /* 0x000fe20000000200 */
[----:B------:R-:W-:Y:S01]  /*12890*/  HMMA.16816.F32 R52, R28, R54, RZ ;  /* 0x000000361c34723c */ /* 0x000fe200000018ff */
[----:B------:R-:W-:Y:S01]  /*128a0*/  IMAD.IADD R209, R219, 0x1, R0 ;  /* 0x00000001dbd17824 */ /* 0x000fe200078e0200 */
[----:B------:R-:W-:Y:S01]  /*128b0*/  PLOP3.LUT P0, PT, PT, PT, UP0, 0x40, 0x0 ;  /* 0x000000000000781c */ /* 0x000fe20003f0e808 */
[----:B------:R-:W1:Y:S01]  /*128c0*/  LDSM.16.M88.4 R60, [R215+0xa080] ;  /* 0x00a08000d73c783b */ /* 0x000e620000000200 */
[----:B------:R-:W-:Y:S01]  /*128d0*/  IMAD.IADD R2, R77, 0x1, R2 ;  /* 0x000000014d027824 */ /* 0x000fe200078e0202 */
[----:B------:R-:W-:-:S02]  /*128e0*/  IADD3 R207, R219, 0x2000, RZ ;  /* 0x00002000dbcf7810 */ /* 0x000fc40007ffe0ff */
[----:B------:R-:W-:Y:S01]  /*128f0*/  LDSM.16.M88.4 R12, [R217] ;  /* 0x00000000d90c783b */ /* 0x000fe20000000200 */
[----:B------:R-:W-:Y:S01]  /*12900*/  HMMA.16816.F32 R48, R28, R44, RZ ;  /* 0x0000002c1c30723c */ /* 0x000fe200000018ff */
[C---:B------:R-:W-:Y:S02]  /*12910*/  IADD3 R206, R219.reuse, 0x2800, RZ ;  /* 0x00002800dbce7810 */ /* 0x040fe40007ffe0ff */
[----:B------:R-:W2:Y:S01]  /*12920*/  LDSM.16.M88.4 R56, [R209] ;  /* 0x00000000d138783b */ /* 0x000ea20000000200 */
[C---:B------:R-:W-:Y:S02]  /*12930*/  IADD3 R205, R219.reuse, 0x3000, RZ ;  /* 0x00003000dbcd7810 */ /* 0x040fe40007ffe0ff */
[C---:B------:R-:W-:Y:S01]  /*12940*/  IADD3 R204, R219.reuse, 0x3800, RZ ;  /* 0x00003800dbcc7810 */ /* 0x040fe20007ffe0ff */
[----:B------:R-:W3:Y:S01]  /*12950*/  LDSM.16.M88.4 R8, [R215+0xa880] ;  /* 0x00a88000d708783b */ /* 0x000ee20000000200 */
[----:B------:R-:W-:Y:S01]  /*12960*/  HMMA.16816.F32 R16, R32, R64, R16 ;  /* 0x000000402010723c */ /* 0x000fe20000001810 */
[----:B------:R-:W-:-:S02]  /*12970*/  IADD3 R203, R219, 0x4000, RZ ;  /* 0x00004000dbcb7810 */ /* 0x000fc40007ffe0ff */
[----:B------:R-:W4:Y:S01]  /*12980*/  LDSM.16.M88.4 R72, [R215+0xb080] ;  /* 0x00b08000d748783b */ /* 0x000f220000000200 */
[C---:B------:R-:W-:Y:S02]  /*12990*/  IADD3 R202, R219.reuse, 0x4800, RZ ;  /* 0x00004800dbca7810 */ /* 0x040fe40007ffe0ff */
[C---:B------:R-:W-:Y:S02]  /*129a0*/  IADD3 R201, R219.reuse, 0x5000, RZ ;  /* 0x00005000dbc97810 */ /* 0x040fe40007ffe0ff */
[----:B------:R-:W-:Y:S01]  /*129b0*/  HMMA.16816.F32 R52, R32, R66, R52 ;  /* 0x000000422034723c */ /* 0x000fe20000001834 */
[----:B------:R-:W-:Y:S01]  /*129c0*/  LDSM.16.M88.4 R64, [R221+0xb880] ;  /* 0x00b88000dd40783b */ /* 0x000fe20000000200 */
[----:B------:R-:W-:-:S06]  /*129d0*/  IADD3 R200, R219, 0x5800, RZ ;  /* 0x00005800dbc87810 */ /* 0x000fcc0007ffe0ff */
[C---:B------:R-:W-:Y:S08]  /*129e0*/  HMMA.16816.F32 R44, R28.reuse, R46, RZ ;  /* 0x0000002e1c2c723c */ /* 0x040ff000000018ff */
[C---:B------:R-:W-:Y:S08]  /*129f0*/  HMMA.16816.F32 R40, R28.reuse, R24, RZ ;  /* 0x000000181c28723c */ /* 0x040ff000000018ff */
[----:B------:R-:W-:Y:S01]  /*12a00*/  HMMA.16816.F32 R28, R28, R26, RZ ;  /* 0x0000001a1c1c723c */ /* 0x000fe200000018ff */
[----:B------:R-:W5:Y:S07]  /*12a10*/  LDSM.16.M88.4 R24, [R222+0x4000] ;  /* 0x00400000de18783b */ /* 0x000f6e0000000200 */
[C---:B-1----:R-:W-:Y:S08]  /*12a20*/  HMMA.16816.F32 R16, R36.reuse, R60, R16 ;  /* 0x0000003c2410723c */ /* 0x042ff00000001810 */
[----:B------:R-:W-:Y:S01]  /*12a30*/  HMMA.16816.F32 R52, R36, R62, R52 ;  /* 0x0000003e2434723c */ /* 0x000fe20000001834 */
[----:B------:R-:W-:Y:S07]  /*12a40*/  LDSM.16.M88.4 R60, [R219+0x1800] ;  /* 0x00180000db3c783b */ /* 0x000fee0000000200 */
[C---:B------:R-:W-:Y:S08]  /*12a50*/  HMMA.16816.F32 R48, R32.reuse, R20, R48 ;  /* 0x000000142030723c */ /* 0x040ff00000001830 */
[C---:B------:R-:W-:Y:S01]  /*12a60*/  HMMA.16816.F32 R44, R32.reuse, R22, R44 ;  /* 0x00000016202c723c */ /* 0x040fe2000000182c */
[----:B------:R-:W1:Y:S07]  /*12a70*/  LDSM.16.M88.4 R20, [R209+0x800] ;  /* 0x00080000d114783b */ /* 0x000e6e0000000200 */
[C---:B------:R-:W-:Y:S08]  /*12a80*/  HMMA.16816.F32 R40, R32.reuse, R68, R40 ;  /* 0x000000442028723c */ /* 0x040ff00000001828 */
[----:B------:R-:W-:Y:S01]  /*12a90*/  HMMA.16816.F32 R32, R32, R70, R28 ;  /* 0x000000462020723c */ /* 0x000fe2000000181c */
[----:B------:R-:W1:Y:S04]  /*12aa0*/  LDSM.16.M88.4 R68, [R209+0x1000] ;  /* 0x00100000d144783b */ /* 0x000e680000000200 */
[----:B------:R-:W1:Y:S03]  /*12ab0*/  LDSM.16.M88.4 R28, [R220+0x4000] ;  /* 0x00400000dc1c783b */ /* 0x000e660000000200 */
[C---:B--2---:R-:W-:Y:S08]  /*12ac0*/  HMMA.16816.F32 R16, R12.reuse, R56, R16 ;  /* 0x000000380c10723c */ /* 0x044ff00000001810 */
[----:B------:R-:W-:Y:S01]  /*12ad0*/  HMMA.16816.F32 R52, R12, R58, R52 ;  /* 0x0000003a0c34723c */ /* 0x000fe20000001834 */
[----:B------:R-:W-:Y:S07]  /*12ae0*/  LDSM.16.M88.4 R56, [R215+0xb880] ;  /* 0x00b88000d738783b */ /* 0x000fee0000000200 */
[C---:B---3--:R-:W-:Y:S08]  /*12af0*/  HMMA.16816.F32 R48, R36.reuse, R8, R48 ;  /* 0x000000082430723c */ /* 0x048ff00000001830 */
[C---:B------:R-:W-:Y:S01]  /*12b00*/  HMMA.16816.F32 R44, R36.reuse, R10, R44 ;  /* 0x0000000a242c723c */ /* 0x040fe2000000182c */
[----:B------:R-:W2:Y:S07]  /*12b10*/  LDSM.16.M88.4 R8, [R221+0xc080] ;  /* 0x00c08000dd08783b */ /* 0x000eae0000000200 */
[C---:B----4-:R-:W-:Y:S08]  /*12b20*/  HMMA.16816.F32 R40, R36.reuse, R72, R40 ;  /* 0x000000482428723c */ /* 0x050ff00000001828 */
[----:B------:R-:W-:Y:S01]  /*12b30*/  HMMA.16816.F32 R36, R36, R74, R32 ;  /* 0x0000004a2424723c */ /* 0x000fe20000001820 */
[----:B------:R-:W3:Y:S04]  /*12b40*/  LDSM.16.M88.4 R72, [R221+0xc880] ;  /* 0x00c88000dd48783b */ /* 0x000ee80000000200 */
[----:B------:R-:W4:Y:S03]  /*12b50*/  LDSM.16.M88.4 R32, [R218+0x4000] ;  /* 0x00400000da20783b */ /* 0x000f260000000200 */
[C---:B-----5:R-:W-:Y:S08]  /*12b60*/  HMMA.16816.F32 R16, R24.reuse, R64, R16 ;  /* 0x000000401810723c */ /* 0x060ff00000001810 */
[----:B------:R-:W-:Y:S01]  /*12b70*/  HMMA.16816.F32 R52, R24, R66, R52 ;  /* 0x000000421834723c */ /* 0x000fe20000001834 */
[----:B------:R-:W-:Y:S07]  /*12b80*/  LDSM.16.M88.4 R64, [R209+0x1800] ;  /* 0x00180000d140783b */ /* 0x000fee0000000200 */
[C---:B-1----:R-:W-:Y:S08]  /*12b90*/  HMMA.16816.F32 R48, R12.reuse, R20, R48 ;  /* 0x000000140c30723c */ /* 0x042ff00000001830 */
[C---:B------:R-:W-:Y:S01]  /*12ba0*/  HMMA.16816.F32 R44, R12.reuse, R22, R44 ;  /* 0x000000160c2c723c */ /* 0x040fe2000000182c */
[----:B------:R-:W1:Y:S07]  /*12bb0*/  LDSM.16.M88.4 R20, [R219+0x2000] ;  /* 0x00200000db14783b */ /* 0x000e6e0000000200 */
[C---:B------:R-:W-:Y:S08]  /*12bc0*/  HMMA.16816.F32 R40, R12.reuse, R68, R40 ;  /* 0x000000440c28723c */ /* 0x040ff00000001828 */
[----:B------:R-:W-:Y:S01]  /*12bd0*/  HMMA.16816.F32 R36, R12, R70, R36 ;  /* 0x000000460c24723c */ /* 0x000fe20000001824 */
[----:B------:R-:W5:Y:S04]  /*12be0*/  LDSM.16.M88.4 R68, [R219+0x2800] ;  /* 0x00280000db44783b */ /* 0x000f680000000200 */
[----:B------:R-:W1:Y:S03]  /*12bf0*/  LDSM.16.M88.4 R12, [R217+0x4000] ;  /* 0x00400000d90c783b */ /* 0x000e660000000200 */
[C---:B------:R-:W-:Y:S08]  /*12c00*/  HMMA.16816.F32 R16, R28.reuse, R60, R16 ;  /* 0x0000003c1c10723c */ /* 0x040ff00000001810 */
[----:B------:R-:W-:Y:S01]  /*12c10*/  HMMA.16816.F32 R52, R28, R62, R52 ;  /* 0x0000003e1c34723c */ /* 0x000fe20000001834 */
[----:B------:R-:W-:Y:S07]  /*12c20*/  LDSM.16.M88.4 R60, [R221+0xd080] ;  /* 0x00d08000dd3c783b */ /* 0x000fee0000000200 */
[C---:B--2---:R-:W-:Y:S08]  /*12c30*/  HMMA.16816.F32 R48, R24.reuse, R8, R48 ;  /* 0x000000081830723c */ /* 0x044ff00000001830 */
[C---:B------:R-:W-:Y:S01]  /*12c40*/  HMMA.16816.F32 R44, R24.reuse, R10, R44 ;  /* 0x0000000a182c723c */ /* 0x040fe2000000182c */
[----:B------:R-:W2:Y:S07]  /*12c50*/  LDSM.16.M88.4 R8, [R215+0xc080] ;  /* 0x00c08000d708783b */ /* 0x000eae0000000200 */
[C---:B---3--:R-:W-:Y:S08]  /*12c60*/  HMMA.16816.F32 R40, R24.reuse, R72, R40 ;  /* 0x000000481828723c */ /* 0x048ff00000001828 */
[----:B------:R-:W-:Y:S01]  /*12c70*/  HMMA.16816.F32 R36, R24, R74, R36 ;  /* 0x0000004a1824723c */ /* 0x000fe20000001824 */
[----:B------:R-:W3:Y:S04]  /*12c80*/  LDSM.16.M88.4 R72, [R215+0xc880] ;  /* 0x00c88000d748783b */ /* 0x000ee80000000200 */
[----:B------:R-:W2:Y:S03]  /*12c90*/  LDSM.16.M88.4 R24, [R222+0x8000] ;  /* 0x00800000de18783b */ /* 0x000ea60000000200 */
[C---:B----4-:R-:W-:Y:S08]  /*12ca0*/  HMMA.16816.F32 R16, R32.reuse, R56, R16 ;  /* 0x000000382010723c */ /* 0x050ff00000001810 */
[----:B------:R-:W-:Y:S01]  /*12cb0*/  HMMA.16816.F32 R52, R32, R58, R52 ;  /* 0x0000003a2034723c */ /* 0x000fe20000001834 */
[----:B------:R-:W-:Y:S07]  /*12cc0*/  LDSM.16.M88.4 R56, [R220+0x8000] ;  /* 0x00800000dc38783b */ /* 0x000fee0000000200 */
[C---:B-1----:R-:W-:Y:S08]  /*12cd0*/  HMMA.16816.F32 R48, R28.reuse, R20, R48 ;  /* 0x000000141c30723c */ /* 0x042ff00000001830 */
[C---:B------:R-:W-:Y:S01]  /*12ce0*/  HMMA.16816.F32 R44, R28.reuse, R22, R44 ;  /* 0x000000161c2c723c */ /* 0x040fe2000000182c */
[----:B------:R-:W1:Y:S07]  /*12cf0*/  LDSM.16.M88.4 R20, [R209+0x2000] ;  /* 0x00200000d114783b */ /* 0x000e6e0000000200 */
[C---:B-----5:R-:W-:Y:S08]  /*12d00*/  HMMA.16816.F32 R40, R28.reuse, R68, R40 ;  /* 0x000000441c28723c */ /* 0x060ff00000001828 */
[----:B------:R-:W-:Y:S01]  /*12d10*/  HMMA.16816.F32 R36, R28, R70, R36 ;  /* 0x000000461c24723c */ /* 0x000fe20000001824 */
[----:B------:R-:W4:Y:S04]  /*12d20*/  LDSM.16.M88.4 R68, [R209+0x2800] ;  /* 0x00280000d144783b */ /* 0x000f280000000200 */
[----:B------:R-:W5:Y:S03]  /*12d30*/  LDSM.16.M88.4 R28, [R219+0x3000] ;  /* 0x00300000db1c783b */ /* 0x000f660000000200 */
        /* <DEDUP_REMOVED lines=10> */
[C---:B------:R-:W-:Y:S08]  /*12de0*/  HMMA.16816.F32 R16, R24.reuse, R60, R16 ;  /* 0x0000003c1810723c */ /* 0x040ff00000001810 */
[----:B------:R-:W-:Y:S01]  /*12df0*/  HMMA.16816.F32 R52, R24, R62, R52 ;  /* 0x0000003e1834723c */ /* 0x000fe20000001834 */
[----:B------:R-:W-:Y:S07]  /*12e00*/  LDSM.16.M88.4 R60, [R209+0x3000] ;  /* 0x00300000d13c783b */ /* 0x000fee0000000200 */
[C---:B-1----:R-:W-:Y:S08]  /*12e10*/  HMMA.16816.F32 R48, R12.reuse, R20, R48 ;  /* 0x000000140c30723c */ /* 0x042ff00000001830 */
[C---:B------:R-:W-:Y:S01]  /*12e20*/  HMMA.16816.F32 R44, R12.reuse, R22, R44 ;  /* 0x000000160c2c723c */ /* 0x040fe2000000182c */
[----:B------:R-:W1:Y:S07]  /*12e30*/  LDSM.16.M88.4 R20, [R219+0x3800] ;  /* 0x00380000db14783b */ /* 0x000e6e0000000200 */
[C---:B----4-:R-:W-:Y:S08]  /*12e40*/  HMMA.16816.F32 R40, R12.reuse, R68, R40 ;  /* 0x000000440c28723c */ /* 0x050ff00000001828 */
[----:B------:R-:W-:Y:S01]  /*12e50*/  HMMA.16816.F32 R36, R12, R70, R36 ;  /* 0x000000460c24723c */ /* 0x000fe20000001824 */
[----:B------:R-:W4:Y:S04]  /*12e60*/  LDSM.16.M88.4 R68, [R219+0x4000] ;  /* 0x00400000db44783b */ /* 0x000f280000000200 */
[----:B------:R-:W1:Y:S03]  /*12e70*/  LDSM.16.M88.4 R12, [R217+0x8000] ;  /* 0x00800000d90c783b */ /* 0x000e660000000200 */
[C---:B-----5:R-:W-:Y:S08]  /*12e80*/  HMMA.16816.F32 R16, R56.reuse, R28, R16 ;  /* 0x0000001c3810723c */ /* 0x060ff00000001810 */
        /* <DEDUP_REMOVED lines=8> */
[----:B------:R-:W-:Y:S03]  /*12f10*/  LDSM.16.M88.4 R24, [R221+0xe880] ;  /* 0x00e88000dd18783b */ /* 0x000fe60000000200 */
        /* <DEDUP_REMOVED lines=21> */
[----:B------:R-:W-:Y:S01]  /*13070*/  HMMA.16816.F32 R52, R20, R26, R52 ;  /* 0x0000001a1434723c */ /* 0x000fe20000001834 */
[----:B------:R-:W-:Y:S07]  /*13080*/  LDSM.16.M88.4 R24, [R215+0xf080] ;  /* 0x00f08000d718783b */ /* 0x000fee0000000200 */
[C---:B------:R-:W-:Y:S08]  /*13090*/  HMMA.16816.F32 R48, R12.reuse, R28, R48 ;  /* 0x0000001c0c30723c */ /* 0x040ff00000001830 */
[C---:B------:R-:W-:Y:S01]  /*130a0*/  HMMA.16816.F32 R44, R12.reuse, R30, R44 ;  /* 0x0000001e0c2c723c */ /* 0x040fe2000000182c */
[----:B------:R-:W1:Y:S07]  /*130b0*/  LDSM.16.M88.4 R28, [R215+0xe880] ;  /* 0x00e88000d71c783b */ /* 0x000e6e0000000200 */
[C---:B----4-:R-:W-:Y:S08]  /*130c0*/  HMMA.16816.F32 R40, R12.reuse, R56, R40 ;  /* 0x000000380c28723c */ /* 0x050ff00000001828 */
[----:B------:R-:W-:Y:S01]  /*130d0*/  HMMA.16816.F32 R36, R12, R58, R36 ;  /* 0x0000003a0c24723c */ /* 0x000fe20000001824 */
[----:B------:R-:W4:Y:S04]  /*130e0*/  LDSM.16.M88.4 R56, [R219+0x5800] ;  /* 0x00580000db38783b */ /* 0x000f280000000200 */
[----:B------:R-:W-:Y:S03]  /*130f0*/  LDSM.16.M88.4 R12, [R209+0x4800] ;  /* 0x00480000d10c783b */ /* 0x000fe60000000200 */
[C---:B-----5:R-:W-:Y:S08]  /*13100*/  HMMA.16816.F32 R16, R64.reuse, R68, R16 ;  /* 0x000000444010723c */ /* 0x060ff00000001810 */
[----:B------:R-:W-:Y:S08]  /*13110*/  HMMA.16816.F32 R52, R64, R70, R52 ;  /* 0x000000464034723c */ /* 0x000ff00000001834 */
[C---:B--2---:R-:W-:Y:S08]  /*13120*/  HMMA.16816.F32 R48, R20.reuse, R8, R48 ;  /* 0x000000081430723c */ /* 0x044ff00000001830 */
[C---:B------:R-:W-:Y:S01]  /*13130*/  HMMA.16816.F32 R44, R20.reuse, R10, R44 ;  /* 0x0000000a142c723c */ /* 0x040fe2000000182c */
[----:B------:R-:W2:Y:S07]  /*13140*/  LDSM.16.M88.4 R8, [R217+0xc000] ;  /* 0x00c00000d908783b */ /* 0x000eae0000000200 */
[C---:B---3--:R-:W-:Y:S08]  /*13150*/  HMMA.16816.F32 R40, R20.reuse, R72, R40 ;  /* 0x000000481428723c */ /* 0x048ff00000001828 */
[----:B------:R-:W-:Y:S01]  /*13160*/  HMMA.16816.F32 R36, R20, R74, R36 ;  /* 0x0000004a1424723c */ /* 0x000fe20000001824 */
[----:B------:R-:W3:Y:S07]  /*13170*/  LDSM.16.M88.4 R20, [R215+0xf880] ;  /* 0x00f88000d714783b */ /* 0x000eee0000000200 */
[C---:B-1----:R-:W-:Y:S08]  /*13180*/  HMMA.16816.F32 R16, R32.reuse, R28, R16 ;  /* 0x0000001c2010723c */ /* 0x042ff00000001810 */
[----:B------:R-:W-:Y:S08]  /*13190*/  HMMA.16816.F32 R52, R32, R30, R52 ;  /* 0x0000001e2034723c */ /* 0x000ff00000001834 */
[C---:B------:R-:W-:Y:S08]  /*131a0*/  HMMA.16816.F32 R48, R64.reuse, R60, R48 ;  /* 0x0000003c4030723c */ /* 0x040ff00000001830 */
[C---:B------:R-:W-:Y:S08]  /*131b0*/  HMMA.16816.F32 R44, R64.reuse, R62, R44 ;  /* 0x0000003e402c723c */ /* 0x040ff0000000182c */
[C---:B----4-:R-:W-:Y:S01]  /*131c0*/  HMMA.16816.F32 R60, R64.reuse, R56, R40 ;  /* 0x00000038403c723c */ /* 0x050fe20000001828 */
[----:B------:R-:W1:Y:S07]  /*131d0*/  LDSM.16.M88.4 R40, [R209+0x5000] ;  /* 0x00500000d128783b */ /* 0x000e6e0000000200 */
[----:B------:R-:W-:Y:S01]  /*131e0*/  HMMA.16816.F32 R56, R64, R58, R36 ;  /* 0x0000003a4038723c */ /* 0x000fe20000001824 */
[----:B------:R-:W4:Y:S01]  /*131f0*/  LDSM.16.M88.4 R36, [R209+0x5800] ;  /* 0x00580000d124783b */ /* 0x000f220000000200 */
[----:B------:R-:W-:-:S06]  /*13200*/  DEPBAR.LE SB0, 0x0 ;  /* 0x000080000000791a */ /* 0x000fcc0000000000 */
[C---:B--2---:R-:W-:Y:S08]  /*13210*/  HMMA.16816.F32 R16, R8.reuse, R12, R16 ;  /* 0x0000000c0810723c */ /* 0x044ff00000001810 */
[----:B------:R-:W-:Y:S08]  /*13220*/  HMMA.16816.F32 R52, R8, R14, R52 ;  /* 0x0000000e0834723c */ /* 0x000ff00000001834 */
[C---:B------:R-:W-:Y:S08]  /*13230*/  HMMA.16816.F32 R48, R32.reuse, R24, R48 ;  /* 0x000000182030723c */ /* 0x040ff00000001830 */
[----:B------:R-:W-:Y:S01]  /*13240*/  HMMA.16816.F32 R44, R32, R26, R44 ;  /* 0x0000001a202c723c */ /* 0x000fe2000000182c */
[----:B------:R-:W-:-:S02]  /*13250*/  FMUL.FTZ R0, R16, c[0x0][0x320] ;  /* 0x0000c80010007a20 */ /* 0x000fc40000410000 */
[----:B------:R-:W-:Y:S02]  /*13260*/  FMUL.FTZ R16, R17, c[0x0][0x320] ;  /* 0x0000c80011107a20 */ /* 0x000fe40000410000 */
[----:B------:R-:W-:Y:S02]  /*13270*/  FMUL.FTZ R19, R19, c[0x0][0x320] ;  /* 0x0000c80013137a20 */ /* 0x000fe40000410000 */
[----:B------:R-:W-:Y:S01]  /*13280*/  FMUL.FTZ R18, R18, c[0x0][0x320] ;  /* 0x0000c80012127a20 */ /* 0x000fe20000410000 */
[----:B---3--:R-:W-:Y:S01]  /*13290*/  HMMA.16816.F32 R60, R32, R20, R60 ;  /* 0x00000014203c723c */ /* 0x008fe2000000183c */
[----:B------:R-:W-:Y:S01]  /*132a0*/  FMUL.FTZ R14, R52, c[0x0][0x320] ;  /* 0x0000c800340e7a20 */ /* 0x000fe20000410000 */
[----:B------:R-:W2:Y:S01]  /*132b0*/  MUFU.TANH R0, R0 ;  /* 0x0000000000007308 */ /* 0x000ea20000002400 */
[----:B------:R-:W-:-:S05]  /*132c0*/  FMUL.FTZ R12, R53, c[0x0][0x320] ;  /* 0x0000c800350c7a20 */ /* 0x000fca0000410000 */
[----:B------:R-:W-:Y:S02]  /*132d0*/  HMMA.16816.F32 R56, R32, R22, R56 ;  /* 0x000000162038723c */ /* 0x000fe40000001838 */
[----:B------:R-:W3:Y:S06]  /*132e0*/  MUFU.TANH R16, R16 ;  /* 0x0000001000107308 */ /* 0x000eec0000002400 */
[C---:B-1----:R-:W-:Y:S02]  /*132f0*/  HMMA.16816.F32 R48, R8.reuse, R40, R48 ;  /* 0x000000280830723c */ /* 0x042fe40000001830 */
        /* <DEDUP_REMOVED lines=9> */
[----:B--23--:R-:W-:Y:S01]  /*13390*/  IMAD.U32 R8, RZ, RZ, UR6 ;  /* 0x00000006ff087e24 */ /* 0x00cfe2000f8e00ff */
[----:B------:R-:W-:Y:S01]  /*133a0*/  ISETP.NE.AND P1, PT, R224, 0x1, PT ;  /* 0x00000001e000780c */ /* 0x000fe20003f25270 */
[----:B------:R-:W-:-:S03]  /*133b0*/  IMAD.MOV.U32 R227, RZ, RZ, RZ ;  /* 0x000000ffffe37224 */ /* 0x000fc600078e00ff */
[----:B------:R-:W-:-:S04]  /*133c0*/  IADD3 R8, R225, UR19, R8 ;  /* 0x00000013e1087c10 */ /* 0x000fc8000fffe008 */
[----:B------:R-:W-:-:S05]  /*133d0*/  IADD3 R228, R8, -0x30, RZ ;  /* 0xffffffd008e47810 */ /* 0x000fca0007ffe0ff */
[----:B------:R-:W-:-:S04]  /*133e0*/  @P1 IMAD.HI.U32 R9, R228, c[0x0][0x2bc], RZ ;  /* 0x0000af00e4091a27 */ /* 0x000fc800078e00ff */
[----:B------:R-:W-:Y:S01]  /*133f0*/  IMAD.MOV.U32 R8, RZ, RZ, R228 ;  /* 0x000000ffff087224 */ /* 0x000fe200078e00e4 */
[----:B------:R-:W-:-:S04]  /*13400*/  @P1 SHF.R.U32.HI R8, RZ, c[0x0][0x2c0], R9 ;  /* 0x0000b000ff081a19 */ /* 0x000fc80000011609 */
[----:B-1----:R-:W-:-:S04]  /*13410*/  @!P3 IADD3 R18, P0, R8, UR8, RZ ;  /* 0x000000080812bc10 */ /* 0x002fc8000ff1e0ff */
[----:B------:R-:W-:Y:S02]  /*13420*/  @!P3 LEA.HI.X.SX32 R9, R8, UR7, 0x1, P0 ;  /* 0x000000070809bc11 */ /* 0x000fe400080f0eff */
[----:B------:R-:W-:-:S04]  /*13430*/  @!P3 LEA R10, P0, R18, c[0x0][0x2a0], 0x2 ;  /* 0x0000a800120aba11 */ /* 0x000fc800078010ff */
[----:B------:R-:W-:-:S05]  /*13440*/  @!P3 LEA.HI.X R11, R18, c[0x0][0x2a4], R9, 0x2, P0 ;  /* 0x0000a900120bba11 */ /* 0x000fca00000f1409 */
[----:B------:R-:W2:Y:S01]  /*13450*/  @!P3 LDG.E R227, [R10.64] ;  /* 0x0000001a0ae3b981 */ /* 0x000ea2000c1e1900 */
[----:B------:R-:W-:Y:S01]  /*13460*/  IMAD.MOV R9, RZ, RZ, -R8 ;  /* 0x000000ffff097224 */ /* 0x000fe200078e0a08 */
[----:B------:R-:W-:Y:S01]  /*13470*/  BSSY B0, `(.L_x_1730) ;  /* 0x0000022000007945 */ /* 0x000fe20003800000 */
[----:B------:R-:W-:Y:S02]  /*13480*/  ISETP.GE.AND P1, PT, R229, c[0x0][0x1d4], PT ;  /* 0x00007500e5007a0c */ /* 0x000fe40003f26270 */
        /* <DEDUP_REMOVED lines=13> */
[----:B------:R-:W-:Y:S01]  /*13560*/  LEA.HI.X R9, R9, c[0x0][0x1cc], R8, 0x1, P0 ;  /* 0x0000730009097a11 */ /* 0x000fe200000f0c08 */
[----:B------:R1:W2:Y:S01]  /*13570*/  SHFL.IDX PT, R11, R10, RZ, 0x181f ;  /* 0x00181fff0a0b7589 */ /* 0x0002a200000e0000 */
[----:B------:R-:W-:-:S03]  /*13580*/  IADD3 R8, -R197, 0x30, RZ ;  /* 0x00000030c5087810 */ /* 0x000fc60007ffe1ff */
[----:B------:R1:W3:Y:S01]  /*13590*/  SHFL.IDX PT, R13, R9, RZ, 0x181f ;  /* 0x00181fff090d7589 */ /* 0x0002e200000e0000 */
[----:B------:R-:W-:-:S13]  /*135a0*/  ISETP.GE.AND P0, PT, R8, 0x1, PT ;  /* 0x000000010800780c */ /* 0x000fda0003f06270 */
[----:B------:R-:W-:Y:S05]  /*135b0*/  @!P0 BRA `(.L_x_1731) ;  /* 0x000000d000008947 */ /* 0x000fea0003800000 */
        /* <DEDUP_REMOVED lines=13> */
.L_x_1731:
[----:B------:R-:W-:Y:S05]  /*13690*/  BSYNC B0 ;  /* 0x0000000000007941 */ /* 0x000fea0003800000 */
.L_x_1730:
[----:B------:R-:W-:Y:S01]  /*136a0*/  ISETP.GE.AND P0, PT, R8, 0x21, PT ;  /* 0x000000210800780c */ /* 0x000fe20003f06270 */
[----:B-1----:R-:W1:Y:S01]  /*136b0*/  SHFL.IDX PT, R9, R9, 0x1, 0x181f ;  /* 0x00381f0009097f89 */ /* 0x002e6200000e0000 */
[----:B------:R-:W-:Y:S03]  /*136c0*/  BSSY B0, `(.L_x_1729) ;  /* 0x0000010000007945 */ /* 0x000fe60003800000 */
[----:B--2---:R2:W4:Y:S08]  /*136d0*/  SHFL.IDX PT, R11, R10, 0x1, 0x181f ;  /* 0x00381f000a0b7f89 */ /* 0x00453000000e0000 */
[----:B------:R-:W-:Y:S05]  /*136e0*/  @!P0 BRA `(.L_x_1732) ;  /* 0x000000d000008947 */ /* 0x000fea0003800000 */
[----:B----4-:R-:W-:-:S04]  /*136f0*/  LEA R26, P0, R196, R11, 0x1 ;  /* 0x0000000bc41a7211 */ /* 0x010fc800078008ff */
[----:B-1----:R-:W-:Y:S02]  /*13700*/  LEA.HI.X R27, R196, R9, R199, 0x1, P0 ;  /* 0x00000009c41b7211 */ /* 0x002fe400000f0cc7 */
        /* <DEDUP_REMOVED lines=11> */
.L_x_1732:
[----:B------:R-:W-:Y:S05]  /*137c0*/  BSYNC B0 ;  /* 0x0000000000007941 */ /* 0x000fea0003800000 */
.L_x_1729:
[----:B-123--:R-:W-:Y:S01]  /*137d0*/  LOP3.LUT R8, R7, 0xffffffe0, RZ, 0xc0, !PT ;  /* 0xffffffe007087812 */ /* 0x00efe200078ec0ff */
[----:B------:R-:W-:Y:S01]  /*137e0*/  FMUL.FTZ R48, R48, c[0x0][0x320] ;  /* 0x0000c80030307a20 */ /* 0x000fe20000410000 */
[----:B------:R-:W-:Y:S01]  /*137f0*/  LEA.HI R4, R4, R223, RZ, 0x2 ;  /* 0x000000df04047211 */ /* 0x000fe200078f10ff */
[----:B------:R-:W-:Y:S01]  /*13800*/  FMUL.FTZ R49, R49, c[0x0][0x320] ;  /* 0x0000c80031317a20 */ /* 0x000fe20000410000 */
[----:B----4-:R-:W-:Y:S01]  /*13810*/  SHF.R.S32.HI R11, RZ, 0x1f, R6 ;  /* 0x0000001fff0b7819 */ /* 0x010fe20000011406 */
[----:B------:R-:W-:Y:S01]  /*13820*/  IMAD.IADD R8, R223, 0x1, -R8 ;  /* 0x00000001df087824 */ /* 0x000fe200078e0a08 */
[----:B------:R-:W-:Y:S01]  /*13830*/  LOP3.LUT R4, R4, 0xfffffffc, RZ, 0xc0, !PT ;  /* 0xfffffffc04047812 */ /* 0x000fe200078ec0ff */
[----:B------:R-:W1:Y:S01]  /*13840*/  MUFU.TANH R10, R48 ;  /* 0x00000030000a7308 */ /* 0x000e620000002400 */
[----:B------:R-:W-:Y:S01]  /*13850*/  LEA.HI R11, R11, R6, RZ, 0x3 ;  /* 0x000000060b0b7211 */ /* 0x000fe200078f18ff */
[----:B------:R-:W-:Y:S01]  /*13860*/  FMUL.FTZ R44, R44, c[0x0][0x320] ;  /* 0x0000c8002c2c7a20 */ /* 0x000fe20000410000 */
[----:B------:R-:W-:Y:S01]  /*13870*/  SHF.R.S32.HI R7, RZ, 0x1f, R8 ;  /* 0x0000001fff077819 */ /* 0x000fe20000011408 */
[----:B------:R-:W-:Y:S01]  /*13880*/  IMAD.IADD R9, R223, 0x1, -R4 ;  /* 0x00000001df097824 */ /* 0x000fe200078e0a04 */
[----:B------:R-:W-:Y:S01]  /*13890*/  LOP3.LUT R11, R11, 0xffffff8, RZ, 0xc0, !PT ;  /* 0x0ffffff80b0b7812 */ /* 0x000fe200078ec0ff */
[----:B------:R-:W-:Y:S01]  /*138a0*/  FMUL.FTZ R45, R45, c[0x0][0x320] ;  /* 0x0000c8002d2d7a20 */ /* 0x000fe20000410000 */
[----:B------:R-:W-:Y:S01]  /*138b0*/  LEA.HI R7, R7, R8, RZ, 0x2 ;  /* 0x0000000807077211 */ /* 0x000fe200078f10ff */
[----:B------:R-:W-:Y:S01]  /*138c0*/  FMUL.FTZ R60, R60, c[0x0][0x320] ;  /* 0x0000c8003c3c7a20 */ /* 0x000fe20000410000 */
[----:B------:R-:W-:Y:S01]  /*138d0*/  LEA.HI R4, R9, R9, RZ, 0x1 ;  /* 0x0000000909047211 */ /* 0x000fe200078f08ff */
[----:B------:R-:W-:Y:S01]  /*138e0*/  IMAD.IADD R11, R6, 0x1, -R11 ;  /* 0x00000001060b7824 */ /* 0x000fe200078e0a0b */
[----:B------:R-:W-:Y:S01]  /*138f0*/  LEA.HI.SX32 R6, R7, UR18, 0x1e ;  /* 0x0000001207067c11 */ /* 0x000fe2000f8ff2ff */
[----:B------:R-:W-:Y:S01]  /*13900*/  MUFU.TANH R188, R60 ;  /* 0x0000003c00bc7308 */ /* 0x000fe20000002400 */
[----:B------:R-:W-:Y:S01]  /*13910*/  LOP3.LUT R4, R4, 0x1ffffffe, RZ, 0xc0, !PT ;  /* 0x1ffffffe04047812 */ /* 0x000fe200078ec0ff */
[----:B------:R-:W-:Y:S01]  /*13920*/  FMUL.FTZ R61, R61, c[0x0][0x320] ;  /* 0x0000c8003d3d7a20 */ /* 0x000fe20000410000 */
[----:B------:R-:W-:Y:S01]  /*13930*/  PLOP3.LUT P0, PT, PT, PT, UP2, 0x80, 0x0 ;  /* 0x000000000000781c */ /* 0x000fe20003f0f028 */
[----:B------:R-:W-:Y:S01]  /*13940*/  IMAD R6, R11, 0x10, R6 ;  /* 0x000000100b067824 */ /* 0x000fe200078e0206 */
[----:B------:R-:W-:Y:S01]  /*13950*/  LOP3.LUT R239, R7, 0x7ffffffc, RZ, 0xc0, !PT ;  /* 0x7ffffffc07ef7812 */ /* 0x000fe200078ec0ff */
[----:B------:R-:W-:Y:S01]  /*13960*/  IMAD.IADD R9, R9, 0x1, -R4 ;  /* 0x0000000109097824 */ /* 0x000fe200078e0a04 */
[----:B------:R-:W-:Y:S01]  /*13970*/  @UP2 USHF.L.U32 UR17, UR17, 0x7, URZ ;  /* 0x0000000711112899 */ /* 0x000fe2000800063f */
[----:B------:R-:W-:Y:S01]  /*13980*/  MUFU.TANH R194, R61 ;  /* 0x0000003d00c27308 */ /* 0x000fe20000002400 */
[----:B------:R-:W-:Y:S01]  /*13990*/  FMUL.FTZ R56, R56, c[0x0][0x320] ;  /* 0x0000c80038387a20 */ /* 0x000fe20000410000 */
[----:B------:R-:W-:Y:S01]  /*139a0*/  ULDC.64 UR4, c[0x0][0x2c8] ;  /* 0x0000b20000047ab9 */ /* 0x000fe20000000a00 */
[----:B------:R-:W-:Y:S01]  /*139b0*/  IMAD R198, R9, 0x8, R6 ;  /* 0x0000000809c67824 */ /* 0x000fe200078e0206 */
[----:B------:R-:W-:Y:S01]  /*139c0*/  UIMAD.WIDE.U32 UR30, UR17, UR4, URZ ;  /* 0x00000004111e72a5 */ /* 0x000fe2000f8e003f */
[----:B------:R-:W-:Y:S01]  /*139d0*/  IMAD.IADD R239, R8, 0x1, -R239 ;  /* 0x0000000108ef7824 */ /* 0x000fe200078e0aef */
[----:B------:R-:W-:Y:S01]  /*139e0*/  UIADD3 UR13, UR13, -0x2, URZ ;  /* 0xfffffffe0d0d7890 */ /* 0x000fe2000fffe03f */
[----:B------:R-:W-:Y:S01]  /*139f0*/  IMAD.MOV.U32 R11, RZ, RZ, R198 ;  /* 0x000000ffff0b7224 */ /* 0x000fe200078e00c6 */
[----:B------:R-:W-:Y:S01]  /*13a00*/  MUFU.TANH R8, R45 ;  /* 0x0000002d00087308 */ /* 0x000fe20000002400 */
[----:B------:R-:W-:Y:S01]  /*13a10*/  @P0 IMAD.HI.U32 R4, R198, c[0x0][0x2c8], RZ ;  /* 0x0000b200c6040a27 */ /* 0x000fe200078e00ff */
[----:B------:R-:W-:Y:S01]  /*13a20*/  PLOP3.LUT P0, PT, PT, PT, UP2, 0x80, 0x0 ;  /* 0x000000000000781c */ /* 0x000fe20003f0f028 */
[----:B------:R-:W-:Y:S01]  /*13a30*/  @UP2 UMOV UR17, UR31 ;  /* 0x0000001f00112c82 */ /* 0x000fe20008000000 */
[----:B------:R-:W0:Y:S01]  /*13a40*/  LDGDEPBAR ;  /* 0x00000000000079af */ /* 0x000e220000000000 */
[----:B------:R-:W-:Y:S01]  /*13a50*/  IMAD.U32 R6, RZ, RZ, UR20 ;  /* 0x00000014ff067e24 */ /* 0x000fe2000f8e00ff */
[----:B------:R-:W-:Y:S01]  /*13a60*/  @UP2 USHF.R.U32.HI UR18, URZ, UR5, UR17 ;  /* 0x000000053f122299 */ /* 0x000fe20008011611 */
[----:B------:R-:W-:Y:S01]  /*13a70*/  IMAD.SHL.U32 R239, R239, 0x2, RZ ;  /* 0x00000002efef7824 */ /* 0x000fe200078e00ff */
[----:B------:R-:W-:Y:S01]  /*13a80*/  MUFU.TANH R192, R56 ;  /* 0x0000003800c07308 */ /* 0x000fe20000002400 */
[----:B------:R-:W-:Y:S01]  /*13a90*/  FMUL.FTZ R57, R57, c[0x0][0x320] ;  /* 0x0000c80039397a20 */ /* 0x000fe20000410000 */
[----:B------:R-:W-:Y:S01]  /*13aa0*/  UIADD3 UR18, UR18, UR14, -UR21 ;  /* 0x0000000e12127290 */ /* 0x000fe2000fffe815 */
[----:B------:R-:W-:Y:S01]  /*13ab0*/  FMUL.FTZ R54, R54, c[0x0][0x320] ;  /* 0x0000c80036367a20 */ /* 0x000fe20000410000 */
[----:B------:R-:W-:Y:S01]  /*13ac0*/  IADD3 R6, -R239, 0x1, R6 ;  /* 0x00000001ef067810 */ /* 0x000fe20007ffe106 */
[----:B------:R-:W-:Y:S01]  /*13ad0*/  FMUL.FTZ R55, R55, c[0x0][0x320] ;  /* 0x0000c80037377a20 */ /* 0x000fe20000410000 */
[----:B------:R-:W-:Y:S01]  /*13ae0*/  IADD3 R9, -R239, UR20, RZ ;  /* 0x00000014ef097c10 */ /* 0x000fe2000fffe1ff */
[----:B------:R-:W-:Y:S01]  /*13af0*/  FMUL.FTZ R50, R50, c[0x0][0x320] ;  /* 0x0000c80032327a20 */ /* 0x000fe20000410000 */
[----:B------:R-:W-:Y:S01]  /*13b00*/  @P0 SHF.R.U32.HI R11, RZ, c[0x0][0x2cc], R4 ;  /* 0x0000b300ff0b0a19 */ /* 0x000fe20000011604 */
[----:B------:R-:W-:Y:S01]  /*13b10*/  MUFU.TANH R190, R57 ;  /* 0x0000003900be7308 */ /* 0x000fe20000002400 */
[----:B------:R-:W-:Y:S01]  /*13b20*/  IADD3 R7, R6, -UR21, RZ ;  /* 0x8000001506077c10 */ /* 0x000fe2000fffe0ff */
[----:B------:R-:W-:Y:S01]  /*13b30*/  FMUL.FTZ R51, R51, c[0x0][0x320] ;  /* 0x0000c80033337a20 */ /* 0x000fe20000410000 */
[----:B------:R-:W-:Y:S01]  /*13b40*/  UIMAD.WIDE UR4, UR18, 0x2aaaaaab, URZ ;  /* 0x2aaaaaab120478a5 */ /* 0x000fe2000f8e023f */
[----:B------:R-:W2:Y:S01]  /*13b50*/  SHFL.IDX PT, R4, R11, RZ, 0x1c1f ;  /* 0x001c1fff0b047589 */ /* 0x000ea200000e0000 */
[----:B------:R-:W-:-:S02]  /*13b60*/  FMUL.FTZ R46, R46, c[0x0][0x320] ;  /* 0x0000c8002e2e7a20 */ /* 0x000fc40000410000 */
[----:B------:R-:W-:Y:S01]  /*13b70*/  FMUL.FTZ R47, R47, c[0x0][0x320] ;  /* 0x0000c8002f2f7a20 */ /* 0x000fe20000410000 */
[----:B------:R-:W3:Y:S01]  /*13b80*/  MUFU.TANH R6, R49 ;  /* 0x0000003100067308 */ /* 0x000ee20000002400 */
[----:B------:R-:W-:Y:S01]  /*13b90*/  FMUL.FTZ R62, R62, c[0x0][0x320] ;  /* 0x0000c8003e3e7a20 */ /* 0x000fe20000410000 */
[----:B------:R-:W-:Y:S01]  /*13ba0*/  USHF.R.U32.HI UR4, URZ, 0x1f, UR5 ;  /* 0x0000001f3f047899 */ /* 0x000fe20008011605 */
[----:B------:R-:W-:Y:S02]  /*13bb0*/  FMUL.FTZ R63, R63, c[0x0][0x320] ;  /* 0x0000c8003f3f7a20 */ /* 0x000fe40000410000 */
[----:B------:R-:W-:Y:S01]  /*13bc0*/  FMUL.FTZ R58, R58, c[0x0][0x320] ;  /* 0x0000c8003a3a7a20 */ /* 0x000fe20000410000 */
[----:B------:R-:W-:Y:S01]  /*13bd0*/  ULEA.HI.SX32 UR4, UR5, UR4, 0x1d ;  /* 0x0000000405047291 */ /* 0x000fe2000f8fea3f */
[----:B------:R-:W-:Y:S01]  /*13be0*/  FMUL.FTZ R59, R59, c[0x0][0x320] ;  /* 0x0000c8003b3b7a20 */ /* 0x000fe20000410000 */
[----:B------:R-:W-:Y:S01]  /*13bf0*/  MUFU.TANH R17, R54 ;  /* 0x0000003600117308 */ /* 0x000fe20000002400 */
[----:B------:R-:W-:-:S03]  /*13c00*/  IMAD.SHL.U32 R216, R2, 0x2, RZ ;  /* 0x0000000202d87824 */ /* 0x000fc600078e00ff */
[----:B------:R-:W-:Y:S01]  /*13c10*/  IMNMX R240, RZ, UR4, !PT ;  /* 0x00000004fff07c17 */ /* 0x000fe2000f800200 */
[--C-:B------:R-:W-:Y:S01]  /*13c20*/  IMAD R214, R5, 0x2, R216.reuse ;  /* 0x0000000205d67824 */ /* 0x100fe200078e02d8 */
[----:B------:R-:W-:Y:S01]  /*13c30*/  LDSM.16.MT88.4 R148, [R216+0x4080] ;  /* 0x00408000d894783b */ /* 0x000fe20000004200 */
[C---:B------:R-:W-:Y:S01]  /*13c40*/  IMAD R213, R3.reuse, 0x2, R216 ;  /* 0x0000000203d57824 */ /* 0x040fe200078e02d8 */
[----:B------:R-:W-:Y:S01]  /*13c50*/  MUFU.TANH R15, R46 ;  /* 0x0000002e000f7308 */ /* 0x000fe20000002400 */
[----:B------:R-:W-:Y:S01]  /*13c60*/  IMAD R212, R3, 0x2, R214 ;  /* 0x0000000203d47824 */ /* 0x000fe200078e02d6 */
[----:B------:R-:W-:Y:S01]  /*13c70*/  LDSM.16.MT88.4 R140, [R214+0x4080] ;  /* 0x00408000d68c783b */ /* 0x000fe20000004200 */
[----:B--2---:R-:W-:-:S03]  /*13c80*/  IMAD.IADD R4, R7, 0x1, R4 ;  /* 0x0000000107047824 */ /* 0x004fc600078e0204 */
[----:B------:R-:W-:Y:S02]  /*13c90*/  LDSM.16.MT88.4 R32, [R212+0x4080] ;  /* 0x00408000d420783b */ /* 0x000fe40000004200 */
[----:B------:R-:W-:Y:S01]  /*13ca0*/  MUFU.TANH R195, R62 ;  /* 0x0000003e00c37308 */ /* 0x000fe20000002400 */
[----:B------:R-:W-:Y:S01]  /*13cb0*/  IMNMX R13, R9, R4, PT ;  /* 0x00000004090d7217 */ /* 0x000fe20003800200 */
[----:B------:R-:W-:Y:S03]  /*13cc0*/  LDSM.16.MT88.4 R132, [R213+0x4080] ;  /* 0x00408000d584783b */ /* 0x000fe60000004200 */
[C---:B------:R-:W-:Y:S01]  /*13cd0*/  ISETP.GT.AND P0, PT, R13.reuse, RZ, PT ;  /* 0x000000ff0d00720c */ /* 0x040fe20003f04270 */
[----:B------:R-:W-:Y:S02]  /*13ce0*/  LDSM.16.MT88.4 R40, [R216+0x5880] ;  /* 0x00588000d828783b */ /* 0x000fe40000004200 */
[----:B------:R-:W2:Y:S01]  /*13cf0*/  MUFU.TANH R4, R44 ;  /* 0x0000002c00047308 */ /* 0x000ea20000002400 */
[----:B------:R-:W-:Y:S01]  /*13d00*/  FSEL R18, R0, -INF , P0 ;  /* 0xff80000000127808 */ /* 0x000fe20000000000 */
[----:B------:R-:W-:Y:S01]  /*13d10*/  LDSM.16.MT88.4 R64, [R212+0x5880] ;  /* 0x00588000d440783b */ /* 0x000fe20000004200 */
[----:B------:R-:W-:-:S03]  /*13d20*/  ISETP.GT.AND P0, PT, R13, 0x1, PT ;  /* 0x000000010d00780c */ /* 0x000fc60003f04270 */
[----:B------:R-:W4:Y:S01]  /*13d30*/  SHFL.IDX PT, R0, R11, 0x1, 0x1c1f ;  /* 0x003c1f000b007f89 */ /* 0x000f2200000e0000 */
[----:B------:R-:W-:Y:S01]  /*13d40*/  FSEL R16, R16, -INF , P0 ;  /* 0xff80000010107808 */ /* 0x000fe20000000000 */
[----:B------:R-:W-:Y:S01]  /*13d50*/  MUFU.TANH R193, R63 ;  /* 0x0000003f00c17308 */ /* 0x000fe20000002400 */
[C---:B------:R-:W-:Y:S01]  /*13d60*/  ISETP.GT.AND P0, PT, R13.reuse, 0x8, PT ;  /* 0x000000080d00780c */ /* 0x040fe20003f04270 */
[----:B------:R-:W-:Y:S01]  /*13d70*/  LDSM.16.MT88.4 R72, [R216+0x7080] ;  /* 0x00708000d848783b */ /* 0x000fe20000004200 */
[----:B------:R-:W-:Y:S02]  /*13d80*/  FMNMX.FTZ R23, R18, R16, !PT ;  /* 0x0000001012177209 */ /* 0x000fe40007810000 */
[----:B------:R-:W-:Y:S01]  /*13d90*/  FSEL R14, R14, -INF , P0 ;  /* 0xff8000000e0e7808 */ /* 0x000fe20000000000 */
[----:B------:R-:W-:Y:S01]  /*13da0*/  LDSM.16.MT88.4 R80, [R214+0x7080] ;  /* 0x00708000d650783b */ /* 0x000fe20000004200 */
[----:B------:R-:W-:Y:S01]  /*13db0*/  ISETP.GT.AND P0, PT, R13, 0x9, PT ;  /* 0x000000090d00780c */ /* 0x000fe20003f04270 */
[----:B------:R-:W-:Y:S01]  /*13dc0*/  MUFU.TANH R191, R58 ;  /* 0x0000003a00bf7308 */ /* 0x000fe20000002400 */
[----:B------:R-:W-:Y:S01]  /*13dd0*/  FMNMX.FTZ R23, R14, R23, !PT ;  /* 0x000000170e177209 */ /* 0x000fe20007810000 */
[----:B------:R-:W-:Y:S01]  /*13de0*/  LDSM.16.MT88.4 R88, [R213+0x7080] ;  /* 0x00708000d558783b */ /* 0x000fe20000004200 */
[----:B------:R-:W-:-:S02]  /*13df0*/  FSEL R12, R12, -INF , P0 ;  /* 0xff8000000c0c7808 */ /* 0x000fc40000000000 */
[C---:B------:R-:W-:Y:S01]  /*13e00*/  ISETP.GT.AND P0, PT, R13.reuse, 0x10, PT ;  /* 0x000000100d00780c */ /* 0x040fe20003f04270 */
[----:B------:R-:W-:Y:S01]  /*13e10*/  LDSM.16.MT88.4 R96, [R212+0x7080] ;  /* 0x00708000d460783b */ /* 0x000fe20000004200 */
[----:B------:R-:W-:Y:S01]  /*13e20*/  FMNMX.FTZ R23, R12, R23, !PT ;  /* 0x000000170c177209 */ /* 0x000fe20007810000 */
[----:B------:R5:W-:Y:S01]  /*13e30*/  MUFU.TANH R189, R59 ;  /* 0x0000003b00bd7308 */ /* 0x000be20000002400 */
[----:B-1----:R-:W-:Y:S01]  /*13e40*/  FSEL R10, R10, -INF , P0 ;  /* 0xff8000000a0a7808 */ /* 0x002fe20000000000 */
[----:B------:R-:W-:Y:S01]  /*13e50*/  LDSM.16.MT88.4 R104, [R216+0x8880] ;  /* 0x00888000d868783b */ /* 0x000fe20000004200 */
[----:B------:R-:W-:Y:S02]  /*13e60*/  ISETP.GT.AND P0, PT, R13, 0x11, PT ;  /* 0x000000110d00780c */ /* 0x000fe40003f04270 */
[----:B------:R-:W-:Y:S01]  /*13e70*/  FMNMX.FTZ R23, R10, R23, !PT ;  /* 0x000000170a177209 */ /* 0x000fe20007810000 */
[----:B----4-:R-:W-:Y:S01]  /*13e80*/  IMAD.IADD R0, R7, 0x1, R0 ;  /* 0x0000000107007824 */ /* 0x010fe200078e0200 */
[----:B---3--:R-:W-:Y:S01]  /*13e90*/  FSEL R6, R6, -INF , P0 ;  /* 0xff80000006067808 */ /* 0x008fe20000000000 */
[----:B------:R-:W1:Y:S01]  /*13ea0*/  MUFU.TANH R7, R55 ;  /* 0x0000003700077308 */ /* 0x000e620000002400 */
[----:B------:R-:W-:Y:S01]  /*13eb0*/  ISETP.GT.AND P0, PT, R13, 0x18, PT ;  /* 0x000000180d00780c */ /* 0x000fe20003f04270 */
[----:B------:R-:W-:Y:S01]  /*13ec0*/  LDSM.16.MT88.4 R112, [R214+0x8880] ;  /* 0x00888000d670783b */ /* 0x000fe20000004200 */
[----:B------:R-:W-:-:S02]  /*13ed0*/  IMNMX R0, R9, R0, PT ;  /* 0x0000000009007217 */ /* 0x000fc40003800200 */
[----:B--2---:R-:W-:Y:S01]  /*13ee0*/  FSEL R4, R4, -INF , P0 ;  /* 0xff80000004047808 */ /* 0x004fe20000000000 */
[----:B------:R-:W-:Y:S01]  /*13ef0*/  LDSM.16.MT88.4 R120, [R213+0x8880] ;  /* 0x00888000d578783b */ /* 0x000fe20000004200 */
[C---:B------:R-:W-:Y:S01]  /*13f00*/  ISETP.GT.AND P0, PT, R13.reuse, 0x19, PT ;  /* 0x000000190d00780c */ /* 0x040fe20003f04270 */
[----:B------:R-:W2:Y:S01]  /*13f10*/  MUFU.TANH R11, R50 ;  /* 0x00000032000b7308 */ /* 0x000ea20000002400 */
[----:B------:R-:W-:Y:S01]  /*13f20*/  FMNMX.FTZ R23, R6, R23, !PT ;  /* 0x0000001706177209 */ /* 0x000fe20007810000 */
[----:B-----5:R-:W-:Y:S01]  /*13f30*/  LDSM.16.MT88.4 R56, [R213+0x5880] ;  /* 0x00588000d538783b */ /* 0x020fe20000004200 */
[----:B------:R-:W-:Y:S02]  /*13f40*/  FSEL R8, R8, -INF , P0 ;  /* 0xff80000008087808 */ /* 0x000fe40000000000 */
[C---:B------:R-:W-:Y:S01]  /*13f50*/  ISETP.GT.AND P0, PT, R13.reuse, 0x20, PT ;  /* 0x000000200d00780c */ /* 0x040fe20003f04270 */
[----:B------:R-:W-:Y:S01]  /*13f60*/  LDSM.16.MT88.4 R164, [R213+0x6080] ;  /* 0x00608000d5a4783b */ /* 0x000fe20000004200 */
[----:B------:R-:W-:Y:S01]  /*13f70*/  FMNMX.FTZ R23, R4, R23, !PT ;  /* 0x0000001704177209 */ /* 0x000fe20007810000 */
[----:B------:R3:W4:Y:S01]  /*13f80*/  MUFU.TANH R9, R51 ;  /* 0x0000003300097308 */ /* 0x0007220000002400 */
[----:B------:R-:W-:Y:S01]  /*13f90*/  FSEL R188, R188, -INF , P0 ;  /* 0xff800000bcbc7808 */ /* 0x000fe20000000000 */
[----:B------:R-:W-:Y:S01]  /*13fa0*/  LDSM.16.MT88.4 R168, [R214+0x6080] ;  /* 0x00608000d6a8783b */ /* 0x000fe20000004200 */
[----:B------:R-:W-:-:S02]  /*13fb0*/  ISETP.GT.AND P0, PT, R13, 0x21, PT ;  /* 0x000000210d00780c */ /* 0x000fc40003f04270 */
[----:B------:R-:W-:Y:S01]  /*13fc0*/  FMNMX.FTZ R23, R8, R23, !PT ;  /* 0x0000001708177209 */ /* 0x000fe20007810000 */
[----:B------:R-:W-:Y:S01]  /*13fd0*/  LDSM.16.MT88.4 R172, [R216+0x6080] ;  /* 0x00608000d8ac783b */ /* 0x000fe20000004200 */
[----:B------:R-:W-:Y:S02]  /*13fe0*/  FSEL R194, R194, -INF , P0 ;  /* 0xff800000c2c27808 */ /* 0x000fe40000000000 */
[C---:B------:R-:W-:Y:S01]  /*13ff0*/  ISETP.GT.AND P0, PT, R13.reuse, 0x28, PT ;  /* 0x000000280d00780c */ /* 0x040fe20003f04270 */
[----:B------:R-:W-:Y:S01]  /*14000*/  LDSM.16.MT88.4 R160, [R212+0x6080] ;  /* 0x00608000d4a0783b */ /* 0x000fe20000004200 */
[----:B------:R-:W-:Y:S02]  /*14010*/  FMNMX.FTZ R23, R188, R23, !PT ;  /* 0x00000017bc177209 */ /* 0x000fe40007810000 */
[----:B------:R-:W-:Y:S01]  /*14020*/  FSEL R192, R192, -INF , P0 ;  /* 0xff800000c0c07808 */ /* 0x000fe20000000000 */
[----:B------:R-:W-:Y:S01]  /*14030*/  LDSM.16.MT88.4 R24, [R214+0x7880] ;  /* 0x00788000d618783b */ /* 0x000fe20000004200 */
[----:B------:R-:W-:-:S02]  /*14040*/  ISETP.GT.AND P0, PT, R13, 0x29, PT ;  /* 0x000000290d00780c */ /* 0x000fc40003f04270 */
[----:B------:R-:W5:Y:S01]  /*14050*/  MUFU.TANH R13, R47 ;  /* 0x0000002f000d7308 */ /* 0x000f620000002400 */
[----:B------:R-:W-:Y:S01]  /*14060*/  FMNMX.FTZ R23, R194, R23, !PT ;  /* 0x00000017c2177209 */ /* 0x000fe20007810000 */
[----:B---3--:R-:W-:Y:S01]  /*14070*/  LDSM.16.MT88.4 R48, [R214+0x5880] ;  /* 0x00588000d630783b */ /* 0x008fe20000004200 */
[----:B------:R-:W-:Y:S02]  /*14080*/  FSEL R190, R190, -INF , P0 ;  /* 0xff800000bebe7808 */ /* 0x000fe40000000000 */
[----:B------:R-:W-:Y:S02]  /*14090*/  ISETP.GT.AND P0, PT, R0, RZ, PT ;  /* 0x000000ff0000720c */ /* 0x000fe40003f04270 */
[----:B------:R-:W-:Y:S02]  /*140a0*/  FMNMX.FTZ R23, R192, R23, !PT ;  /* 0x00000017c0177209 */ /* 0x000fe40007810000 */
[----:B------:R-:W-:Y:S02]  /*140b0*/  FSEL R20, R20, -INF , P0 ;  /* 0xff80000014147808 */ /* 0x000fe40000000000 */
[----:B------:R-:W-:-:S02]  /*140c0*/  ISETP.GT.AND P0, PT, R0, 0x1, PT ;  /* 0x000000010000780c */ /* 0x000fc40003f04270 */
[----:B------:R-:W-:Y:S02]  /*140d0*/  FMNMX.FTZ R23, R190, R23, !PT ;  /* 0x00000017be177209 */ /* 0x000fe40007810000 */
[----:B------:R-:W-:Y:S02]  /*140e0*/  FSEL R19, R19, -INF , P0 ;  /* 0xff80000013137808 */ /* 0x000fe40000000000 */
[----:B------:R-:W-:Y:S02]  /*140f0*/  ISETP.GT.AND P0, PT, R0, 0x8, PT ;  /* 0x000000080000780c */ /* 0x000fe40003f04270 */
[----:B------:R-:W-:Y:S02]  /*14100*/  FMNMX.FTZ R22, R20, R19, !PT ;  /* 0x0000001314167209 */ /* 0x000fe40007810000 */
[----:B------:R-:W-:Y:S02]  /*14110*/  FSEL R17, R17, -INF , P0 ;  /* 0xff80000011117808 */ /* 0x000fe40000000000 */
[----:B------:R-:W-:-:S02]  /*14120*/  ISETP.GT.AND P0, PT, R0, 0x9, PT ;  /* 0x000000090000780c */ /* 0x000fc40003f04270 */
[----:B------:R-:W-:Y:S02]  /*14130*/  FMNMX.FTZ R22, R17, R22, !PT ;  /* 0x0000001611167209 */ /* 0x000fe40007810000 */
[----:B-1----:R-:W-:Y:S02]  /*14140*/  FSEL R7, R7, -INF , P0 ;  /* 0xff80000007077808 */ /* 0x002fe40000000000 */
[C---:B------:R-:W-:Y:S02]  /*14150*/  ISETP.GT.AND P0, PT, R0.reuse, 0x10, PT ;  /* 0x000000100000780c */ /* 0x040fe40003f04270 */
[----:B------:R-:W-:Y:S02]  /*14160*/  FMNMX.FTZ R22, R7, R22, !PT ;  /* 0x0000001607167209 */ /* 0x000fe40007810000 */
[----:B--2---:R-:W-:Y:S02]  /*14170*/  FSEL R11, R11, -INF , P0 ;  /* 0xff8000000b0b7808 */ /* 0x004fe40000000000 */
[----:B------:R-:W-:-:S02]  /*14180*/  ISETP.GT.AND P0, PT, R0, 0x11, PT ;  /* 0x000000110000780c */ /* 0x000fc40003f04270 */
[----:B------:R-:W-:Y:S02]  /*14190*/  FMNMX.FTZ R22, R11, R22, !PT ;  /* 0x000000160b167209 */ /* 0x000fe40007810000 */
[----:B----4-:R-:W-:Y:S02]  /*141a0*/  FSEL R9, R9, -INF , P0 ;  /* 0xff80000009097808 */ /* 0x010fe40000000000 */
[C---:B------:R-:W-:Y:S02]  /*141b0*/  ISETP.GT.AND P0, PT, R0.reuse, 0x18, PT ;  /* 0x000000180000780c */ /* 0x040fe40003f04270 */
[----:B------:R-:W-:Y:S02]  /*141c0*/  FMNMX.FTZ R22, R9, R22, !PT ;  /* 0x0000001609167209 */ /* 0x000fe40007810000 */
[----:B------:R-:W-:Y:S02]  /*141d0*/  FSEL R15, R15, -INF , P0 ;  /* 0xff8000000f0f7808 */ /* 0x000fe40000000000 */
[----:B------:R-:W-:-:S02]  /*141e0*/  ISETP.GT.AND P0, PT, R0, 0x19, PT ;  /* 0x000000190000780c */ /* 0x000fc40003f04270 */
[----:B------:R-:W-:Y:S02]  /*141f0*/  FMNMX.FTZ R22, R15, R22, !PT ;  /* 0x000000160f167209 */ /* 0x000fe40007810000 */
[----:B-----5:R-:W-:Y:S02]  /*14200*/  FSEL R13, R13, -INF , P0 ;  /* 0xff8000000d0d7808 */ /* 0x020fe40000000000 */
[C---:B------:R-:W-:Y:S02]  /*14210*/  ISETP.GT.AND P0, PT, R0.reuse, 0x20, PT ;  /* 0x000000200000780c */ /* 0x040fe40003f04270 */
[----:B------:R-:W-:Y:S02]  /*14220*/  FMNMX.FTZ R22, R13, R22, !PT ;  /* 0x000000160d167209 */ /* 0x000fe40007810000 */
[----:B------:R-:W-:Y:S02]  /*14230*/  FSEL R195, R195, -INF , P0 ;  /* 0xff800000c3c37808 */ /* 0x000fe40000000000 */
[----:B------:R-:W-:-:S02]  /*14240*/  ISETP.GT.AND P0, PT, R0, 0x21, PT ;  /* 0x000000210000780c */ /* 0x000fc40003f04270 */
[----:B------:R-:W-:Y:S02]  /*14250*/  FMNMX.FTZ R22, R195, R22, !PT ;  /* 0x00000016c3167209 */ /* 0x000fe40007810000 */
[----:B------:R-:W-:Y:S02]  /*14260*/  FSEL R193, R193, -INF , P0 ;  /* 0xff800000c1c17808 */ /* 0x000fe40000000000 */
[C---:B------:R-:W-:Y:S02]  /*14270*/  ISETP.GT.AND P0, PT, R0.reuse, 0x28, PT ;  /* 0x000000280000780c */ /* 0x040fe40003f04270 */
[----:B------:R-:W-:Y:S02]  /*14280*/  FMNMX.FTZ R22, R193, R22, !PT ;  /* 0x00000016c1167209 */ /* 0x000fe40007810000 */
[----:B------:R-:W-:Y:S02]  /*14290*/  FSEL R191, R191, -INF , P0 ;  /* 0xff800000bfbf7808 */ /* 0x000fe40000000000 */
[----:B------:R-:W-:-:S02]  /*142a0*/  ISETP.GT.AND P0, PT, R0, 0x29, PT ;  /* 0x000000290000780c */ /* 0x000fc40003f04270 */
[----:B------:R-:W1:Y:S01]  /*142b0*/  SHFL.BFLY PT, R0, R23, 0x2, 0x1f ;  /* 0x0c401f0017007f89 */ /* 0x000e6200000e0000 */
[----:B------:R-:W-:Y:S02]  /*142c0*/  FMNMX.FTZ R22, R191, R22, !PT ;  /* 0x00000016bf167209 */ /* 0x000fe40007810000 */
[----:B------:R-:W-:Y:S02]  /*142d0*/  FSEL R189, R189, -INF , P0 ;  /* 0xff800000bdbd7808 */ /* 0x000fe40000000000 */
[----:B-1----:R-:W-:-:S05]  /*142e0*/  FMNMX.FTZ R21, R0, R23, !PT ;  /* 0x0000001700157209 */ /* 0x002fca0007810000 */
[----:B------:R-:W1:Y:S02]  /*142f0*/  SHFL.BFLY PT, R0, R21, 0x1, 0x1f ;  /* 0x0c201f0015007f89 */ /* 0x000e6400000e0000 */
[----:B-1----:R-:W-:Y:S02]  /*14300*/  FMNMX.FTZ R0, R21, R0, !PT ;  /* 0x0000000015007209 */ /* 0x002fe40007810000 */
[----:B------:R-:W-:Y:S02]  /*14310*/  FMNMX.FTZ R21, R189, R22, !PT ;  /* 0x00000016bd157209 */ /* 0x000fe40007810000 */
[C---:B------:R-:W-:Y:S01]  /*14320*/  FSETP.NEU.FTZ.AND P0, PT, R0.reuse, -INF , PT ;  /* 0xff8000000000780b */ /* 0x040fe20003f1d000 */
[----:B------:R-:W-:Y:S02]  /*14330*/  FMUL.FTZ R241, R0, c[0x0][0x2d0] ;  /* 0x0000b40000f17a20 */ /* 0x000fe40000410000 */
        /* <DEDUP_REMOVED lines=11> */
[----:B------:R-:W2:Y:S01]  /*143f0*/  MUFU.EX2 R180, R180 ;  /* 0x000000b400b47308 */ /* 0x000ea20000000800 */
[----:B-1----:R-:W-:Y:S01]  /*14400*/  FMNMX.FTZ R22, R21, R22, !PT ;  /* 0x0000001615167209 */ /* 0x002fe20007810000 */
[--C-:B------:R-:W-:Y:S02]  /*14410*/  FFMA.FTZ R188, R188, c[0x0][0x2d0], -R241.reuse ;  /* 0x0000b400bcbc7a23 */ /* 0x100fe400000108f1 */
[--C-:B------:R-:W-:Y:S02]  /*14420*/  FFMA.FTZ R237, R194, c[0x0][0x2d0], -R241.reuse ;  /* 0x0000b400c2ed7a23 */ /* 0x100fe400000108f1 */
[----:B------:R-:W1:Y:S01]  /*14430*/  SHFL.BFLY PT, R159, R22, 0x1, 0x1f ;  /* 0x0c201f00169f7f89 */ /* 0x000e6200000e0000 */
[--C-:B------:R-:W-:Y:S01]  /*14440*/  FFMA.FTZ R192, R192, c[0x0][0x2d0], -R241.reuse ;  /* 0x0000b400c0c07a23 */ /* 0x100fe200000108f1 */
[----:B------:R-:W-:Y:S01]  /*14450*/  MUFU.EX2 R179, R179 ;  /* 0x000000b300b37308 */ /* 0x000fe20000000800 */
[----:B------:R-:W-:-:S07]  /*14460*/  FFMA.FTZ R241, R190, c[0x0][0x2d0], -R241 ;  /* 0x0000b400bef17a23 */ /* 0x000fce00000108f1 */
[----:B------:R-:W3:Y:S01]  /*14470*/  MUFU.EX2 R156, R156 ;  /* 0x0000009c009c7308 */ /* 0x000ee20000000800 */
[----:B--2---:R-:W-:Y:S01]  /*14480*/  F2FP.PACK_AB R128, R180, R181 ;  /* 0x000000b5b480723e */ /* 0x004fe200000000ff */
[----:B------:R-:W-:-:S06]  /*14490*/  FADD.FTZ R180, R181, R180 ;  /* 0x000000b4b5b47221 */ /* 0x000fcc0000010000 */
[----:B------:R-:W-:Y:S01]  /*144a0*/  MUFU.EX2 R3, R3 ;  /* 0x0000000300037308 */ /* 0x000fe20000000800 */
[----:B-1----:R-:W-:Y:S02]  /*144b0*/  FMNMX.FTZ R159, R159, R22, !PT ;  /* 0x000000169f9f7209 */ /* 0x002fe40007810000 */
[----:B---3--:R-:W-:-:S05]  /*144c0*/  F2FP.PACK_AB R130, R156, R179 ;  /* 0x000000b39c82723e */ /* 0x008fca00000000ff */
[----:B------:R-:W-:Y:S01]  /*144d0*/  MUFU.EX2 R176, R176 ;  /* 0x000000b000b07308 */ /* 0x000fe20000000800 */
[C---:B------:R-:W-:Y:S01]  /*144e0*/  FSETP.NEU.FTZ.AND P0, PT, R159.reuse, -INF , PT ;  /* 0xff8000009f00780b */ /* 0x040fe20003f1d000 */
[----:B------:R-:W-:Y:S02]  /*144f0*/  FMUL.FTZ R186, R159, c[0x0][0x2d0] ;  /* 0x0000b4009fba7a20 */ /* 0x000fe40000410000 */
[----:B------:R-:W-:-:S03]  /*14500*/  FADD.FTZ R179, R179, R180 ;  /* 0x000000b4b3b37221 */ /* 0x000fc60000010000 */
[----:B------:R-:W-:Y:S01]  /*14510*/  FSEL R186, R186, RZ, P0 ;  /* 0x000000ffbaba7208 */ /* 0x000fe20000000000 */
[----:B------:R-:W-:Y:S01]  /*14520*/  MUFU.EX2 R2, R2 ;  /* 0x0000000200027308 */ /* 0x000fe20000000800 */
[----:B------:R-:W-:Y:S01]  /*14530*/  FADD.FTZ R156, R156, R179 ;  /* 0x000000b39c9c7221 */ /* 0x000fe20000010000 */
[----:B------:R-:W-:Y:S02]  /*14540*/  ISETP.LE.AND P0, PT, R240, UR13, PT ;  /* 0x0000000df0007c0c */ /* 0x000fe4000bf03270 */
[--C-:B------:R-:W-:Y:S02]  /*14550*/  FFMA.FTZ R178, R20, c[0x0][0x2d0], -R186.reuse ;  /* 0x0000b40014b27a23 */ /* 0x100fe400000108ba */
[--C-:B------:R-:W-:Y:S01]  /*14560*/  FFMA.FTZ R183, R19, c[0x0][0x2d0], -R186.reuse ;  /* 0x0000b40013b77a23 */ /* 0x100fe200000108ba */
[----:B------:R-:W-:Y:S01]  /*14570*/  LDSM.16.MT88.4 R20, [R216+0x4880] ;  /* 0x00488000d814783b */ /* 0x000fe20000004200 */
[--C-:B------:R-:W-:Y:S01]  /*14580*/  FFMA.FTZ R158, R17, c[0x0][0x2d0], -R186.reuse ;  /* 0x0000b400119e7a23 */ /* 0x100fe200000108ba */
[----:B------:R-:W-:Y:S01]  /*14590*/  MUFU.EX2 R177, R177 ;  /* 0x000000b100b17308 */ /* 0x000fe20000000800 */
[--C-:B------:R-:W-:Y:S01]  /*145a0*/  FFMA.FTZ R157, R7, c[0x0][0x2d0], -R186.reuse ;  /* 0x0000b400079d7a23 */ /* 0x100fe200000108ba */
[----:B------:R-:W-:Y:S01]  /*145b0*/  LDSM.16.MT88.4 R16, [R213+0x4880] ;  /* 0x00488000d510783b */ /* 0x000fe20000004200 */
[----:B------:R-:W-:-:S02]  /*145c0*/  FFMA.FTZ R187, R11, c[0x0][0x2d0], -R186 ;  /* 0x0000b4000bbb7a23 */ /* 0x000fc400000108ba */
[--C-:B------:R-:W-:Y:S01]  /*145d0*/  FFMA.FTZ R184, R9, c[0x0][0x2d0], -R186.reuse ;  /* 0x0000b40009b87a23 */ /* 0x100fe200000108ba */
[----:B------:R-:W1:Y:S01]  /*145e0*/  LDSM.16.MT88.4 R4, [R212+0x8880] ;  /* 0x00888000d404783b */ /* 0x000e620000004200 */
[--C-:B------:R-:W-:Y:S01]  /*145f0*/  FFMA.FTZ R185, R15, c[0x0][0x2d0], -R186.reuse ;  /* 0x0000b4000fb97a23 */ /* 0x100fe200000108ba */
[----:B------:R-:W-:Y:S01]  /*14600*/  MUFU.EX2 R178, R178 ;  /* 0x000000b200b27308 */ /* 0x000fe20000000800 */
[--C-:B------:R-:W-:Y:S01]  /*14610*/  FFMA.FTZ R182, R13, c[0x0][0x2d0], -R186.reuse ;  /* 0x0000b4000db67a23 */ /* 0x100fe200000108ba */
[----:B------:R-:W2:Y:S01]  /*14620*/  LDSM.16.MT88.4 R8, [R214+0x4880] ;  /* 0x00488000d608783b */ /* 0x000ea20000004200 */
[--C-:B------:R-:W-:Y:S02]  /*14630*/  FFMA.FTZ R190, R195, c[0x0][0x2d0], -R186.reuse ;  /* 0x0000b400c3be7a23 */ /* 0x100fe400000108ba */
[--C-:B------:R-:W-:Y:S01]  /*14640*/  FFMA.FTZ R193, R193, c[0x0][0x2d0], -R186.reuse ;  /* 0x0000b400c1c17a23 */ /* 0x100fe200000108ba */
[----:B------:R-:W3:Y:S01]  /*14650*/  LDSM.16.MT88.4 R12, [R212+0x4880] ;  /* 0x00488000d40c783b */ /* 0x000ee20000004200 */
[--C-:B------:R-:W-:Y:S01]  /*14660*/  FFMA.FTZ R191, R191, c[0x0][0x2d0], -R186.reuse ;  /* 0x0000b400bfbf7a23 */ /* 0x100fe200000108ba */
[----:B------:R-:W4:Y:S01]  /*14670*/  MUFU.EX2 R183, R183 ;  /* 0x000000b700b77308 */ /* 0x000f220000000800 */
[----:B------:R-:W-:-:S07]  /*14680*/  FFMA.FTZ R186, R189, c[0x0][0x2d0], -R186 ;  /* 0x0000b400bdba7a23 */ /* 0x000fce00000108ba */
[----:B------:R-:W-:Y:S08]  /*14690*/  MUFU.EX2 R158, R158 ;  /* 0x0000009e009e7308 */ /* 0x000ff00000000800 */
[----:B------:R-:W5:Y:S01]  /*146a0*/  MUFU.EX2 R157, R157 ;  /* 0x0000009d009d7308 */ /* 0x000f620000000800 */
[----:B----4-:R-:W-:Y:S01]  /*146b0*/  F2FP.PACK_AB R129, R183, R178 ;  /* 0x000000b2b781723e */ /* 0x010fe200000000ff */
[----:B------:R-:W-:-:S06]  /*146c0*/  FADD.FTZ R183, R178, R183 ;  /* 0x000000b7b2b77221 */ /* 0x000fcc0000010000 */
[----:B------:R-:W-:Y:S01]  /*146d0*/  MUFU.EX2 R187, R187 ;  /* 0x000000bb00bb7308 */ /* 0x000fe20000000800 */
[----:B-----5:R-:W-:-:S07]  /*146e0*/  F2FP.PACK_AB R131, R157, R158 ;  /* 0x0000009e9d83723e */ /* 0x020fce00000000ff */
[----:B------:R-:W4:Y:S01]  /*146f0*/  MUFU.EX2 R184, R184 ;  /* 0x000000b800b87308 */ /* 0x000f220000000800 */
[C---:B------:R-:W-:Y:S07]  /*14700*/  HMMA.16816.F32 R144, R128.reuse, R140, RZ ;  /* 0x0000008c8090723c */ /* 0x040fee00000018ff */
[----:B------:R-:W-:Y:S01]  /*14710*/  MUFU.EX2 R185, R185 ;  /* 0x000000b900b97308 */ /* 0x000fe20000000800 */
[C---:B------:R-:W-:Y:S07]  /*14720*/  HMMA.16816.F32 R140, R128.reuse, R142, RZ ;  /* 0x0000008e808c723c */ /* 0x040fee00000018ff */
[----:B------:R-:W5:Y:S01]  /*14730*/  MUFU.EX2 R182, R182 ;  /* 0x000000b600b67308 */ /* 0x000f620000000800 */
[C---:B------:R-:W-:Y:S07]  /*14740*/  HMMA.16816.F32 R28, R128.reuse, R32, RZ ;  /* 0x00000020801c723c */ /* 0x040fee00000018ff */
[----:B------:R-:W-:Y:S01]  /*14750*/  MUFU.EX2 R188, R188 ;  /* 0x000000bc00bc7308 */ /* 0x000fe20000000800 */
[C---:B------:R-:W-:Y:S07]  /*14760*/  HMMA.16816.F32 R32, R128.reuse, R34, RZ ;  /* 0x000000228020723c */ /* 0x040fee00000018ff */
[----:B------:R-:W1:Y:S01]  /*14770*/  MUFU.EX2 R237, R237 ;  /* 0x000000ed00ed7308 */ /* 0x000e620000000800 */
[C---:B------:R-:W-:Y:S07]  /*14780*/  HMMA.16816.F32 R152, R128.reuse, R148, RZ ;  /* 0x000000948098723c */ /* 0x040fee00000018ff */
[----:B------:R-:W-:Y:S01]  /*14790*/  MUFU.EX2 R192, R192 ;  /* 0x000000c000c07308 */ /* 0x000fe20000000800 */
[C---:B------:R-:W-:Y:S07]  /*147a0*/  HMMA.16816.F32 R136, R128.reuse, R132, RZ ;  /* 0x000000848088723c */ /* 0x040fee00000018ff */
[----:B------:R-:W-:Y:S01]  /*147b0*/  MUFU.EX2 R241, R241 ;  /* 0x000000f100f17308 */ /* 0x000fe20000000800 */
[C---:B------:R-:W-:Y:S07]  /*147c0*/  HMMA.16816.F32 R36, R128.reuse, R40, RZ ;  /* 0x000000288024723c */ /* 0x040fee00000018ff */
[----:B------:R-:W-:Y:S01]  /*147d0*/  MUFU.EX2 R190, R190 ;  /* 0x000000be00be7308 */ /* 0x000fe20000000800 */
[C---:B------:R-:W-:Y:S07]  /*147e0*/  HMMA.16816.F32 R44, R128.reuse, R48, RZ ;  /* 0x00000030802c723c */ /* 0x040fee00000018ff */
[----:B------:R-:W1:Y:S01]  /*147f0*/  MUFU.EX2 R193, R193 ;  /* 0x000000c100c17308 */ /* 0x000e620000000800 */
[C---:B------:R-:W-:Y:S07]  /*14800*/  HMMA.16816.F32 R52, R128.reuse, R56, RZ ;  /* 0x000000388034723c */ /* 0x040fee00000018ff */
[----:B------:R-:W-:Y:S01]  /*14810*/  MUFU.EX2 R191, R191 ;  /* 0x000000bf00bf7308 */ /* 0x000fe20000000800 */
[C---:B------:R-:W-:Y:S07]  /*14820*/  HMMA.16816.F32 R60, R128.reuse, R64, RZ ;  /* 0x00000040803c723c */ /* 0x040fee00000018ff */
[----:B------:R-:W1:Y:S01]  /*14830*/  MUFU.EX2 R186, R186 ;  /* 0x000000ba00ba7308 */ /* 0x000e620000000800 */
        /* <DEDUP_REMOVED lines=20> */
[C---:B-1----:R-:W-:Y:S07]  /*14980*/  HMMA.16816.F32 R124, R128.reuse, R4, RZ ;  /* 0x00000004807c723c */ /* 0x042fee00000018ff */
[----:B------:R-:W-:Y:S01]  /*14990*/  F2FP.PACK_AB R4, R176, R3 ;  /* 0x00000003b004723e */ /* 0x000fe200000000ff */
[----:B------:R-:W-:Y:S01]  /*149a0*/  HMMA.16816.F32 R128, R128, R6, RZ ;  /* 0x000000068080723c */ /* 0x000fe200000018ff */
[----:B----4-:R-:W-:Y:S01]  /*149b0*/  F2FP.PACK_AB R5, R184, R187 ;  /* 0x000000bbb805723e */ /* 0x010fe200000000ff */
[----:B------:R-:W-:-:S04]  /*149c0*/  FADD.FTZ R3, R3, R156 ;  /* 0x0000009c03037221 */ /* 0x000fc80000010000 */
[----:B------:R-:W-:Y:S01]  /*149d0*/  FADD.FTZ R3, R176, R3 ;  /* 0x00000003b0037221 */ /* 0x000fe20000010000 */
[----:B------:R-:W-:Y:S02]  /*149e0*/  F2FP.PACK_AB R6, R177, R2 ;  /* 0x00000002b106723e */ /* 0x000fe400000000ff */
[----:B-----5:R-:W-:Y:S01]  /*149f0*/  F2FP.PACK_AB R7, R182, R185 ;  /* 0x000000b9b607723e */ /* 0x020fe200000000ff */
[----:B------:R-:W-:-:S04]  /*14a00*/  FADD.FTZ R2, R2, R3 ;  /* 0x0000000302027221 */ /* 0x000fc80000010000 */
[----:B------:R-:W-:Y:S02]  /*14a10*/  FADD.FTZ R177, R177, R2 ;  /* 0x00000002b1b17221 */ /* 0x000fe40000010000 */
[C---:B--2---:R-:W-:Y:S08]  /*14a20*/  HMMA.16816.F32 R144, R4.reuse, R8, R144 ;  /* 0x000000080490723c */ /* 0x044ff00000001890 */
[C---:B------:R-:W-:Y:S01]  /*14a30*/  HMMA.16816.F32 R140, R4.reuse, R10, R140 ;  /* 0x0000000a048c723c */ /* 0x040fe2000000188c */
[----:B------:R-:W1:Y:S07]  /*14a40*/  LDSM.16.MT88.4 R8, [R216+0x7880] ;  /* 0x00788000d808783b */ /* 0x000e6e0000004200 */
[C---:B---3--:R-:W-:Y:S08]  /*14a50*/  HMMA.16816.F32 R28, R4.reuse, R12, R28 ;  /* 0x0000000c041c723c */ /* 0x048ff0000000181c */
[C---:B------:R-:W-:Y:S01]  /*14a60*/  HMMA.16816.F32 R32, R4.reuse, R14, R32 ;  /* 0x0000000e0420723c */ /* 0x040fe20000001820 */
[----:B------:R-:W2:Y:S07]  /*14a70*/  LDSM.16.MT88.4 R12, [R212+0x7880] ;  /* 0x00788000d40c783b */ /* 0x000eae0000004200 */
[C---:B------:R-:W-:Y:S08]  /*14a80*/  HMMA.16816.F32 R152, R4.reuse, R20, R152 ;  /* 0x000000140498723c */ /* 0x040ff00000001898 */
[C---:B------:R-:W-:Y:S01]  /*14a90*/  HMMA.16816.F32 R148, R4.reuse, R22, R148 ;  /* 0x000000160494723c */ /* 0x040fe20000001894 */
[----:B------:R-:W-:Y:S07]  /*14aa0*/  LDSM.16.MT88.4 R20, [R213+0x7880] ;  /* 0x00788000d514783b */ /* 0x000fee0000004200 */
[C---:B------:R-:W-:Y:S08]  /*14ab0*/  HMMA.16816.F32 R136, R4.reuse, R16, R136 ;  /* 0x000000100488723c */ /* 0x040ff00000001888 */
        /* <DEDUP_REMOVED lines=43> */
[----:B------:R-:W-:-:S03]  /*14d70*/  F2FP.PACK_AB R7, R186, R191 ;  /* 0x000000bfba07723e */ /* 0x000fc600000000ff */
[----:B------:R-:W-:-:S04]  /*14d80*/  FADD.FTZ R192, R192, R237 ;  /* 0x000000edc0c07221 */ /* 0x000fc80000010000 */
[----:B-1----:R-:W-:Y:S01]  /*14d90*/  HMMA.16816.F32 R136, R4, R8, R136 ;  /* 0x000000080488723c */ /* 0x002fe20000001888 */
[----:B------:R-:W-:-:S07]  /*14da0*/  FADD.FTZ R238, R241, R192 ;  /* 0x000000c0f1ee7221 */ /* 0x000fce0000010000 */
[C---:B------:R-:W-:Y:S01]  /*14db0*/  HMMA.16816.F32 R132, R4.reuse, R10, R132 ;  /* 0x0000000a0484723c */ /* 0x040fe20000001884 */
[----:B------:R-:W1:Y:S07]  /*14dc0*/  LDSM.16.MT88.4 R8, [R213+0x6880] ;  /* 0x00688000d508783b */ /* 0x000e6e0000004200 */
[C---:B--2---:R-:W-:Y:S08]  /*14dd0*/  HMMA.16816.F32 R44, R4.reuse, R12, R44 ;  /* 0x0000000c042c723c */ /* 0x044ff0000000182c */
[C---:B------:R-:W-:Y:S01]  /*14de0*/  HMMA.16816.F32 R48, R4.reuse, R14, R48 ;  /* 0x0000000e0430723c */ /* 0x040fe20000001830 */
[----:B------:R-:W2:Y:S07]  /*14df0*/  LDSM.16.MT88.4 R12, [R213+0x9880] ;  /* 0x00988000d50c783b */ /* 0x000eae0000004200 */
[C---:B-----5:R-:W-:Y:S08]  /*14e00*/  HMMA.16816.F32 R152, R4.reuse, R160, R152 ;  /* 0x000000a00498723c */ /* 0x060ff00000001898 */
[C---:B------:R-:W-:Y:S01]  /*14e10*/  HMMA.16816.F32 R148, R4.reuse, R162, R148 ;  /* 0x000000a20494723c */ /* 0x040fe20000001894 */
[----:B------:R-:W4:Y:S07]  /*14e20*/  LDSM.16.MT88.4 R160, [R213+0x8080] ;  /* 0x00808000d5a0783b */ /* 0x000f2e0000004200 */
[C---:B------:R-:W-:Y:S08]  /*14e30*/  HMMA.16816.F32 R144, R4.reuse, R24, R144 ;  /* 0x000000180490723c */ /* 0x040ff00000001890 */
[C---:B------:R-:W-:Y:S01]  /*14e40*/  HMMA.16816.F32 R140, R4.reuse, R26, R140 ;  /* 0x0000001a048c723c */ /* 0x040fe2000000188c */
[----:B------:R-:W5:Y:S07]  /*14e50*/  LDSM.16.MT88.4 R24, [R212+0x8080] ;  /* 0x00808000d418783b */ /* 0x000f6e0000004200 */
[C---:B------:R-:W-:Y:S08]  /*14e60*/  HMMA.16816.F32 R28, R4.reuse, R20, R28 ;  /* 0x00000014041c723c */ /* 0x040ff0000000181c */
        /* <DEDUP_REMOVED lines=8> */
[C---:B--2---:R-:W-:Y:S07]  /*14ef0*/  HMMA.16816.F32 R116, R4.reuse, R12, R116 ;  /* 0x0000000c0474723c */ /* 0x044fee0000001874 */
[----:B------:R-:W-:Y:S01]  /*14f00*/  FADD.FTZ R12, R158, R183 ;  /* 0x000000b79e0c7221 */ /* 0x000fe20000010000 */
[----:B------:R-:W-:Y:S03]  /*14f10*/  HMMA.16816.F32 R60, R4, R172, R60 ;  /* 0x000000ac043c723c */ /* 0x000fe6000000183c */
[----:B------:R-:W-:-:S04]  /*14f20*/  FADD.FTZ R12, R157, R12 ;  /* 0x0000000c9d0c7221 */ /* 0x000fc80000010000 */
        /* <DEDUP_REMOVED lines=11> */
[----:B------:R-:W-:-:S05]  /*14fe0*/  FADD.FTZ R237, R186, R191 ;  /* 0x000000bfbaed7221 */ /* 0x000fca0000010000 */
[C---:B------:R-:W-:Y:S08]  /*14ff0*/  HMMA.16816.F32 R80, R4.reuse, R166, R80 ;  /* 0x000000a60450723c */ /* 0x040ff00000001850 */
[C---:B----4-:R-:W-:Y:S08]  /*15000*/  HMMA.16816.F32 R84, R4.reuse, R160, R84 ;  /* 0x000000a00454723c */ /* 0x050ff00000001854 */
[C---:B------:R-:W-:Y:S08]  /*15010*/  HMMA.16816.F32 R88, R4.reuse, R162, R88 ;  /* 0x000000a20458723c */ /* 0x040ff00000001858 */
[C---:B-----5:R-:W-:Y:S08]  /*15020*/  HMMA.16816.F32 R92, R4.reuse, R24, R92 ;  /* 0x00000018045c723c */ /* 0x060ff0000000185c */
[C---:B------:R-:W-:Y:S08]  /*15030*/  HMMA.16816.F32 R96, R4.reuse, R26, R96 ;  /* 0x0000001a0460723c */ /* 0x040ff00000001860 */
[C---:B------:R-:W-:Y:S08]  /*15040*/  HMMA.16816.F32 R100, R4.reuse, R20, R100 ;  /* 0x000000140464723c */ /* 0x040ff00000001864 */
[C---:B------:R-:W-:Y:S08]  /*15050*/  HMMA.16816.F32 R104, R4.reuse, R22, R104 ;  /* 0x000000160468723c */ /* 0x040ff00000001868 */
[C---:B---3--:R-:W-:Y:S08]  /*15060*/  HMMA.16816.F32 R108, R4.reuse, R16, R108 ;  /* 0x00000010046c723c */ /* 0x048ff0000000186c */
[C---:B------:R-:W-:Y:S08]  /*15070*/  HMMA.16816.F32 R112, R4.reuse, R18, R112 ;  /* 0x000000120470723c */ /* 0x040ff00000001870 */
[C---:B------:R-:W-:Y:S08]  /*15080*/  HMMA.16816.F32 R120, R4.reuse, R14, R120 ;  /* 0x0000000e0478723c */ /* 0x040ff00000001878 */
[C---:B-1----:R-:W-:Y:S08]  /*15090*/  HMMA.16816.F32 R124, R4.reuse, R8, R124 ;  /* 0x00000008047c723c */ /* 0x042ff0000000187c */
[----:B------:R-:W-:Y:S01]  /*150a0*/  HMMA.16816.F32 R128, R4, R10, R128 ;  /* 0x0000000a0480723c */ /* 0x000fe20000001880 */
[----:B------:R-:W-:Y:S07]  /*150b0*/  @!P0 BRA `(.L_x_1733) ;  /* 0x0000331000008947 */ /* 0x000fee0003800000 */
[----:B------:R-:W-:Y:S01]  /*150c0*/  IMAD.MOV.U32 R2, RZ, RZ, R159 ;  /* 0x000000ffff027224 */ /* 0x000fe200078e009f */
[C---:B------:R-:W-:Y:S01]  /*150d0*/  SHF.L.U64.HI R241, R196.reuse, 0x1, R199 ;  /* 0x00000001c4f17819 */ /* 0x040fe200000102c7 */
[----:B------:R-:W-:Y:S01]  /*150e0*/  IMAD.MOV.U32 R3, RZ, RZ, R0 ;  /* 0x000000ffff037224 */ /* 0x000fe200078e0000 */
[----:B------:R-:W-:Y:S01]  /*150f0*/  SHF.L.U32 R242, R196, 0x1, RZ ;  /* 0x00000001c4f27819 */ /* 0x000fe200000006ff */
[C---:B------:R-:W-:Y:S01]  /*15100*/  IMAD.SHL.U32 R244, R235.reuse, 0x2, RZ ;  /* 0x00000002ebf47824 */ /* 0x040fe200078e00ff */
[----:B------:R-:W-:Y:S01]  /*15110*/  SHF.L.U64.HI R243, R235, 0x1, R236 ;  /* 0x00000001ebf37819 */ /* 0x000fe200000102ec */
[----:B------:R-:W-:Y:S01]  /*15120*/  UMOV UR4, UR13 ;  /* 0x0000000d00047c82 */ /* 0x000fe20008000000 */
[----:B------:R-:W-:-:S02]  /*15130*/  SHF.L.U64.HI R245, R234, 0x1, R233 ;  /* 0x00000001eaf57819 */ /* 0x000fc400000102e9 */
[----:B------:R-:W-:-:S07]  /*15140*/  SHF.L.U32 R246, R234, 0x1, RZ ;  /* 0x00000001eaf67819 */ /* 0x000fce00000006ff */
.L_x_1738:
[----:B------:R-:W-:Y:S04]  /*15150*/  DEPBAR.LE SB0, 0x0 ;  /* 0x000080000000791a */ /* 0x000fe80000000000 */
[----:B------:R-:W-:Y:S01]  /*15160*/  BAR.SYNC.DEFER_BLOCKING 0x0 ;  /* 0x0000000000007b1d */ /* 0x000fe20000010000 */
[----:B------:R-:W-:Y:S05]  /*15170*/  ISETP.LE.AND P0, PT, RZ, UR4, PT ;  /* 0x00000004ff007c0c */ /* 0x000fea000bf03270 */
[----:B------:R1:W2:Y:S04]  /*15180*/  LDSM.16.M88.4 R156, [R222] ;  /* 0x00000000de9c783b */ /* 0x0002a80000000200 */
[----:B------:R1:W3:Y:S04]  /*15190*/  LDSM.16.M88.4 R160, [R221+0xa080] ;  /* 0x00a08000dda0783b */ /* 0x0002e80000000200 */
[----:B------:R1:W4:Y:S04]  /*151a0*/  LDSM.16.M88.4 R164, [R221+0xa880] ;  /* 0x00a88000dda4783b */ /* 0x0003280000000200 */
[----:B------:R1:W1:Y:S04]  /*151b0*/  LDSM.16.M88.4 R24, [R221+0xb080] ;  /* 0x00b08000dd18783b */ /* 0x0002680000000200 */
[----:B------:R1:W1:Y:S04]  /*151c0*/  LDSM.16.M88.4 R168, [R220] ;  /* 0x00000000dca8783b */ /* 0x0002680000000200 */
[----:B------:R1:W1:Y:S04]  /*151d0*/  LDSM.16.M88.4 R172, [R219] ;  /* 0x00000000dbac783b */ /* 0x0002680000000200 */
[----:B------:R1:W1:Y:S04]  /*151e0*/  LDSM.16.M88.4 R176, [R211] ;  /* 0x00000000d3b0783b */ /* 0x0002680000000200 */
[----:B------:R1:W1:Y:S01]  /*151f0*/  LDSM.16.M88.4 R180, [R210] ;  /* 0x00000000d2b4783b */ /* 0x0002620000000200 */
[----:B------:R-:W-:-:S05]  /*15200*/  @!P0 BRA `(.L_x_1734) ;  /* 0x0000036000008947 */ /* 0x000fca0003800000 */
[C---:B------:R-:W-:Y:S01]  /*15210*/  IMAD.WIDE.U32 R6, R228.reuse, c[0x0][0x208], RZ ;  /* 0x00008200e4067a25 */ /* 0x040fe200078e00ff */
[----:B------:R-:W-:Y:S01]  /*15220*/  SHF.R.S32.HI R9, RZ, 0x1f, R228 ;  /* 0x0000001fff097819 */ /* 0x000fe200000114e4 */
[----:B------:R-:W-:Y:S01]  /*15230*/  BSSY B0, `(.L_x_1734) ;  /* 0x0000033000007945 */ /* 0x000fe20003800000 */
[----:B------:R-:W-:Y:S02]  /*15240*/  SHF.R.S32.HI R5, RZ, 0x1f, R227 ;  /* 0x0000001fff057819 */ /* 0x000fe400000114e3 */
[----:B------:R-:W-:Y:S01]  /*15250*/  ISETP.GE.AND P1, PT, R229, c[0x0][0x1d4], PT ;  /* 0x00007500e5007a0c */ /* 0x000fe20003f26270 */
[----:B------:R-:W-:Y:S02]  /*15260*/  IMAD R9, R9, c[0x0][0x208], RZ ;  /* 0x0000820009097a24 */ /* 0x000fe400078e02ff */
[----:B------:R-:W-:Y:S02]  /*15270*/  IMAD R5, R5, c[0x0][0x218], RZ ;  /* 0x0000860005057a24 */ /* 0x000fe400078e02ff */
[----:B------:R-:W-:Y:S02]  /*15280*/  IMAD R9, R228, c[0x0][0x20c], R9 ;  /* 0x00008300e4097a24 */ /* 0x000fe400078e0209 */
[----:B------:R-:W-:Y:S02]  /*15290*/  IMAD R5, R227, c[0x0][0x21c], R5 ;  /* 0x00008700e3057a24 */ /* 0x000fe400078e0205 */
[----:B------:R-:W-:Y:S04]  /*152a0*/  IMAD.IADD R7, R7, 0x1, R9 ;  /* 0x0000000107077824 */ /* 0x000fe800078e0209 */
[----:B------:R-:W-:Y:S05]  /*152b0*/  IMAD.WIDE.U32 R6, R227, c[0x0][0x218], R6 ;  /* 0x00008600e3067a25 */ /* 0x000fea00078e0006 */
[----:B------:R-:W-:Y:S01]  /*152c0*/  IADD3 R4, P0, R6, UR28, RZ ;  /* 0x0000001c06047c10 */ /* 0x000fe2000ff1e0ff */
[----:B------:R-:W-:Y:S03]  /*152d0*/  IMAD.SHL.U32 R6, R232, 0x2, RZ ;  /* 0x00000002e8067824 */ /* 0x000fe600078e00ff */
[----:B------:R-:W-:Y:S02]  /*152e0*/  IADD3.X R5, R7, UR12, R5, P0, !PT ;  /* 0x0000000c07057c10 */ /* 0x000fe400087fe405 */
[C---:B------:R-:W-:Y:S04]  /*152f0*/  LEA R0, P0, R4.reuse, c[0x0][0x1f8], 0x1 ;  /* 0x00007e0004007a11 */ /* 0x040fe800078008ff */
[----:B------:R-:W-:Y:S02]  /*15300*/  LEA.HI.X R15, R4, c[0x0][0x1fc], R5, 0x1, P0 ;  /* 0x00007f00040f7a11 */ /* 0x000fe400000f0c05 */
[----:B------:R-:W5:Y:S01]  /*15310*/  SHFL.IDX PT, R5, R0, RZ, 0x181f ;  /* 0x00181fff00057589 */ /* 0x000f6200000e0000 */
[----:B------:R-:W-:Y:S03]  /*15320*/  SHF.L.U64.HI R4, R232, 0x1, R231 ;  /* 0x00000001e8047819 */ /* 0x000fe600000102e7 */
[----:B------:R-:W4:Y:S01]  /*15330*/  SHFL.IDX PT, R8, R15, RZ, 0x181f ;  /* 0x00181fff0f087589 */ /* 0x000f2200000e0000 */
[C---:B-----5:R-:W-:Y:S05]  /*15340*/  IADD3 R16, P0, R5.reuse, R242, RZ ;  /* 0x000000f205107210 */ /* 0x060fea0007f1e0ff */
[C---:B----4-:R-:W-:Y:S01]  /*15350*/  IMAD.X R17, R8.reuse, 0x1, R241, P0 ;  /* 0x0000000108117824 */ /* 0x050fe200000e06f1 */
[C---:B------:R-:W-:Y:S04]  /*15360*/  IADD3 R12, P0, R5.reuse, R244, RZ ;  /* 0x000000f4050c7210 */ /* 0x040fe80007f1e0ff */
[----:B------:R-:W-:Y:S01]  /*15370*/  @!PT LDS RZ, [RZ] ;  /* 0x00000000fffff984 */ /* 0x000fe20000000800 */
[----:B------:R4:W-:Y:S01]  /*15380*/  LDGSTS.E.BYPASS.LTC128B.128 [R230+0x4080], [R16.64], !P6 ;  /* 0x0408000010e67fae */ /* 0x0009e2000f101d5a */
[C---:B------:R-:W-:Y:S01]  /*15390*/  IMAD.X R13, R8.reuse, 0x1, R243, P0 ;  /* 0x00000001080d7824 */ /* 0x040fe200000e06f3 */
[C---:B------:R-:W-:Y:S04]  /*153a0*/  IADD3 R10, P0, R5.reuse, R246, RZ ;  /* 0x000000f6050a7210 */ /* 0x040fe80007f1e0ff */
[----:B------:R4:W-:Y:S01]  /*153b0*/  LDGSTS.E.BYPASS.LTC128B.128 [R230+0x5880], [R12.64], !P1 ;  /* 0x058800000ce67fae */ /* 0x0009e2000c901d5a */
[C---:B------:R-:W-:Y:S01]  /*153c0*/  IMAD.X R11, R8.reuse, 0x1, R245, P0 ;  /* 0x00000001080b7824 */ /* 0x040fe200000e06f5 */
[----:B------:R-:W-:Y:S02]  /*153d0*/  IADD3 R18, P0, R5, R6, RZ ;  /* 0x0000000605127210 */ /* 0x000fe40007f1e0ff */
[----:B------:R-:W-:Y:S02]  /*153e0*/  ISETP.GT.AND P1, PT, R223, 0x7f, PT ;  /* 0x0000007fdf00780c */ /* 0x000fe40003f24270 */
[----:B------:R4:W-:Y:S01]  /*153f0*/  LDGSTS.E.BYPASS.LTC128B.128 [R230+0x7080], [R10.64], !P5 ;  /* 0x070800000ae67fae */ /* 0x0009e2000e901d5a */
[----:B------:R-:W-:Y:S05]  /*15400*/  IMAD.X R19, R8, 0x1, R4, P0 ;  /* 0x0000000108137824 */ /* 0x000fea00000e0604 */
[----:B------:R4:W-:Y:S05]  /*15410*/  LDGSTS.E.BYPASS.LTC128B.128 [R230+0x8880], [R18.64], !P4 ;  /* 0x0888000012e67fae */ /* 0x0009ea000e101d5a */
[----:B------:R-:W-:-:S05]  /*15420*/  @P1 BRA `(.L_x_1735) ;  /* 0x0000013000001947 */ /* 0x000fca0003800000 */
[----:B------:R-:W-:-:S05]  /*15430*/  BRA.DIV ~URZ, `(.L_x_1736) ;  /* 0x000093527f007947 */ /* 0x000fca000b800000 */
[----:B------:R4:W3:Y:S04]  /*15440*/  SHFL.IDX PT, R8, R15, 0x1, 0x181f ;  /* 0x00381f000f087f89 */ /* 0x0008e800000e0000 */
[----:B----4-:R4:W2:Y:S02]  /*15450*/  SHFL.IDX PT, R13, R0, 0x1, 0x181f ;  /* 0x00381f00000d7f89 */ /* 0x0108a400000e0000 */
.L_x_1763:
[----:B--2---:R-:W-:Y:S02]  /*15460*/  IADD3 R16, P0, R13, R242, RZ ;  /* 0x000000f20d107210 */ /* 0x004fe40007f1e0ff */
[----:B------:R-:W-:Y:S03]  /*15470*/  ISETP.GE.AND P1, PT, R229, c[0x0][0x1d4], PT ;  /* 0x00007500e5007a0c */ /* 0x000fe60003f26270 */
[C---:B---3--:R-:W-:Y:S01]  /*15480*/  IMAD.X R17, R8.reuse, 0x1, R241, P0 ;  /* 0x0000000108117824 */ /* 0x048fe200000e06f1 */
[C---:B------:R-:W-:Y:S04]  /*15490*/  IADD3 R14, P0, R13.reuse, R244, RZ ;  /* 0x000000f40d0e7210 */ /* 0x040fe80007f1e0ff */
[----:B------:R-:W-:Y:S01]  /*154a0*/  @!PT LDS RZ, [RZ] ;  /* 0x00000000fffff984 */ /* 0x000fe20000000800 */
[----:B------:R-:W-:Y:S01]  /*154b0*/  @!PT LDS RZ, [RZ] ;  /* 0x00000000fffff984 */ /* 0x000fe20000000800 */
        /* <DEDUP_REMOVED lines=10> */
.L_x_1735:
[----:B------:R-:W-:Y:S05]  /*15560*/  BSYNC B0 ;  /* 0x0000000000007941 */ /* 0x000fea0003800000 */
.L_x_1734:
[----:B------:R-:W0:Y:S01]  /*15570*/  LDGDEPBAR ;  /* 0x00000000000079af */ /* 0x000e220000000000 */
[----:B------:R-:W-:Y:S01]  /*15580*/  WARPSYNC 0xffffffff ;  /* 0xffffffff00007948 */ /* 0x000fe20003800000 */
[C---:B--23--:R-:W-:Y:S01]  /*15590*/  HMMA.16816.F32 R4, R156.reuse, R160, RZ ;  /* 0x000000a09c04723c */ /* 0x04cfe200000018ff */
[----:B------:R-:W-:Y:S04]  /*155a0*/  UISETP.GE.AND UP0, UPT, UR4, 0x1, UPT ;  /* 0x000000010400788c */ /* 0x000fe8000bf06270 */
[----:B------:R-:W-:Y:S02]  /*155b0*/  LDSM.16.M88.4 R184, [R218] ;  /* 0x00000000dab8783b */ /* 0x000fe40000000200 */
[----:B------:R-:W-:Y:S01]  /*155c0*/  PLOP3.LUT P0, PT, PT, PT, UP0, 0x40, 0x0 ;  /* 0x000000000000781c */ /* 0x000fe20003f0e808 */
[C---:B----4-:R-:W-:Y:S04]  /*155d0*/  HMMA.16816.F32 R8, R156.reuse, R162, RZ ;  /* 0x000000a29c08723c */ /* 0x050fe800000018ff */
[----:B------:R-:W2:Y:S04]  /*155e0*/  LDSM.16.M88.4 R188, [R215+0xa080] ;  /* 0x00a08000d7bc783b */ /* 0x000ea80000000200 */
[C---:B------:R-:W-:Y:S03]  /*155f0*/  HMMA.16816.F32 R12, R156.reuse, R164, RZ ;  /* 0x000000a49c0c723c */ /* 0x040fe600000018ff */
[----:B------:R-:W-:Y:S05]  /*15600*/  LDSM.16.M88.4 R160, [R215+0xb080] ;  /* 0x00b08000d7a0783b */ /* 0x000fea0000000200 */
[C---:B------:R-:W-:Y:S02]  /*15610*/  HMMA.16816.F32 R16, R156.reuse, R166, RZ ;  /* 0x000000a69c10723c */ /* 0x040fe400000018ff */
[----:B------:R-:W-:Y:S06]  /*15620*/  LDSM.16.M88.4 R164, [R217] ;  /* 0x00000000d9a4783b */ /* 0x000fec0000000200 */
[C---:B-1----:R-:W-:Y:S01]  /*15630*/  HMMA.16816.F32 R20, R156.reuse, R24, RZ ;  /* 0x000000189c14723c */ /* 0x042fe200000018ff */
[----:B------:R-:W-:Y:S07]  /*15640*/  LDSM.16.M88.4 R192, [R209] ;  /* 0x00000000d1c0783b */ /* 0x000fee0000000200 */
[----:B------:R-:W-:Y:S01]  /*15650*/  HMMA.16816.F32 R24, R156, R26, RZ ;  /* 0x0000001a9c18723c */ /* 0x000fe200000018ff */
        /* <DEDUP_REMOVED lines=10> */
[C---:B--2---:R-:W-:Y:S01]  /*15700*/  HMMA.16816.F32 R4, R184.reuse, R188, R4 ;  /* 0x000000bcb804723c */ /* 0x044fe20000001804 */
[----:B------:R-:W2:Y:S07]  /*15710*/  LDSM.16.M88.4 R180, [R221+0xb880] ;  /* 0x00b88000ddb4783b */ /* 0x000eae0000000200 */
[C---:B------:R-:W-:Y:S01]  /*15720*/  HMMA.16816.F32 R8, R184.reuse, R190, R8 ;  /* 0x000000beb808723c */ /* 0x040fe20000001808 */
[----:B------:R-:W-:Y:S07]  /*15730*/  LDSM.16.M88.4 R188, [R208] ;  /* 0x00000000d0bc783b */ /* 0x000fee0000000200 */
[C---:B-1----:R-:W-:Y:S08]  /*15740*/  HMMA.16816.F32 R12, R184.reuse, R156, R12 ;  /* 0x0000009cb80c723c */ /* 0x042ff0000000180c */
[C---:B------:R-:W-:Y:S01]  /*15750*/  HMMA.16816.F32 R16, R184.reuse, R158, R16 ;  /* 0x0000009eb810723c */ /* 0x040fe20000001810 */
[----:B------:R-:W1:Y:S07]  /*15760*/  LDSM.16.M88.4 R156, [R221+0xc080] ;  /* 0x00c08000dd9c783b */ /* 0x000e6e0000000200 */
        /* <DEDUP_REMOVED lines=13> */
[C---:B--2---:R-:W-:Y:S01]  /*15840*/  HMMA.16816.F32 R4, R176.reuse, R180, R4 ;  /* 0x000000b4b004723c */ /* 0x044fe20000001804 */
[----:B------:R-:W2:Y:S07]  /*15850*/  LDSM.16.M88.4 R172, [R218+0x4000] ;  /* 0x00400000daac783b */ /* 0x000eae0000000200 */
        /* <DEDUP_REMOVED lines=79> */
[C---:B--2---:R-:W-:Y:S08]  /*15d50*/  HMMA.16816.F32 R4, R172.reuse, R192, R4 ;  /* 0x000000c0ac04723c */ /* 0x044ff00000001804 */
[C---:B------:R-:W-:Y:S01]  /*15d60*/  HMMA.16816.F32 R8, R172.reuse, R194, R8 ;  /* 0x000000c2ac08723c */ /* 0x040fe20000001808 */
[----:B------:R-:W-:Y:S07]  /*15d70*/  LDSM.16.M88.4 R192, [R209+0x4800] ;  /* 0x00480000d1c0783b */ /* 0x000fee0000000200 */
[C---:B-1----:R-:W-:Y:S08]  /*15d80*/  HMMA.16816.F32 R12, R172.reuse, R156, R12 ;  /* 0x0000009cac0c723c */ /* 0x042ff0000000180c */
        /* <DEDUP_REMOVED lines=28> */
[C---:B--2---:R-:W-:Y:S02]  /*15f50*/  HMMA.16816.F32 R20, R172.reuse, R160, R20 ;  /* 0x000000a0ac14723c */ /* 0x044fe40000001814 */
[----:B------:R-:W1:Y:S02]  /*15f60*/  MUFU.TANH R169, R169 ;  /* 0x000000a900a97308 */ /* 0x000e640000002400 */
[----:B------:R-:W-:Y:S02]  /*15f70*/  FMUL.FTZ R0, R6, c[0x0][0x320] ;  /* 0x0000c80006007a20 */ /* 0x000fe40000410000 */
[----:B------:R-:W-:Y:S02]  /*15f80*/  FMUL.FTZ R168, R7, c[0x0][0x320] ;  /* 0x0000c80007a87a20 */ /* 0x000fe40000410000 */
[----:B------:R-:W-:Y:S04]  /*15f90*/  HMMA.16816.F32 R24, R172, R162, R24 ;  /* 0x000000a2ac18723c */ /* 0x000fe80000001818 */
[----:B------:R-:W2:Y:S01]  /*15fa0*/  MUFU.TANH R170, R170 ;  /* 0x000000aa00aa7308 */ /* 0x000ea20000002400 */
[----:B------:R-:W-:Y:S02]  /*15fb0*/  FMUL.FTZ R171, R8, c[0x0][0x320] ;  /* 0x0000c80008ab7a20 */ /* 0x000fe40000410000 */
[----:B------:R-:W-:Y:S02]  /*15fc0*/  FMUL.FTZ R178, R9, c[0x0][0x320] ;  /* 0x0000c80009b27a20 */ /* 0x000fe40000410000 */
[----:B------:R-:W-:Y:S03]  /*15fd0*/  FMUL.FTZ R176, R10, c[0x0][0x320] ;  /* 0x0000c8000ab07a20 */ /* 0x000fe60000410000 */
[----:B------:R-:W-:Y:S02]  /*15fe0*/  FMUL.FTZ R177, R11, c[0x0][0x320] ;  /* 0x0000c8000bb17a20 */ /* 0x000fe40000410000 */
        /* <DEDUP_REMOVED lines=39> */
[----:B--234-:R-:W-:Y:S01]  /*16260*/  ISETP.NE.AND P1, PT, R224, 0x1, PT ;  /* 0x00000001e000780c */ /* 0x01cfe20003f25270 */
[----:B------:R-:W-:Y:S01]  /*16270*/  UIMAD UR5, UR4, 0x30, UR19 ;  /* 0x00000030040578a4 */ /* 0x000fe2000f8e0213 */
[----:B------:R-:W-:Y:S05]  /*16280*/  IMAD.MOV.U32 R227, RZ, RZ, RZ ;  /* 0x000000ffffe37224 */ /* 0x000fea00078e00ff */
        /* <DEDUP_REMOVED lines=25> */
[----:B------:R-:W2:Y:S01]  /*16420*/  SHFL.IDX PT, R7, R5, RZ, 0x181f ;  /* 0x00181fff05077589 */ /* 0x000ea200000e0000 */
[----:B------:R-:W-:Y:S03]  /*16430*/  IADD3 R6, -R197, 0x30, RZ ;  /* 0x00000030c5067810 */ /* 0x000fe60007ffe1ff */
[----:B------:R-:W3:Y:S01]  /*16440*/  SHFL.IDX PT, R8, R4, RZ, 0x181f ;  /* 0x00181fff04087589 */ /* 0x000ee200000e0000 */
[----:B------:R-:W-:Y:S03]  /*16450*/  ISETP.GE.AND P1, PT, R6, 0x1, PT ;  /* 0x000000010600780c */ /* 0x000fe60003f26270 */
[----:B------:R-:W4:Y:S04]  /*16460*/  SHFL.IDX PT, R5, R5, 0x1, 0x181f ;  /* 0x00381f0005057f89 */ /* 0x000f2800000e0000 */
[----:B------:R-:W5:Y:S06]  /*16470*/  SHFL.IDX PT, R4, R4, 0x1, 0x181f ;  /* 0x00381f0004047f89 */ /* 0x000f6c00000e0000 */
        /* <DEDUP_REMOVED lines=8> */
[----:B------:R-:W-:Y:S02]  /*16500*/  @P1 LEA.HI.X R17, R232, R8, R231, 0x1, P0 ;  /* 0x00000008e8111211 */ /* 0x000fe400000f0ce7 */
[----:B------:R-:W-:Y:S11]  /*16510*/  ISETP.GE.AND P0, PT, R6, 0x21, PT ;  /* 0x000000210600780c */ /* 0x000ff60003f06270 */
[----:B------:R-:W-:Y:S02]  /*16520*/  @!UPT UIADD3 URZ, URZ, URZ, URZ ;  /* 0x0000003f3f3ff290 */ /* 0x000fe4000fffe03f */
[C---:B----4-:R-:W-:Y:S05]  /*16530*/  @P0 IADD3 R8, P2, R5.reuse, R242, RZ ;  /* 0x000000f205080210 */ /* 0x050fea0007f5e0ff */
[C---:B-----5:R-:W-:Y:S01]  /*16540*/  @P0 IMAD.X R9, R4.reuse, 0x1, R241, P2 ;  /* 0x0000000104090824 */ /* 0x060fe200010e06f1 */
[----:B------:R-:W-:Y:S05]  /*16550*/  @P0 IADD3 R6, P2, R5, R244, RZ ;  /* 0x000000f405060210 */ /* 0x000fea0007f5e0ff */
[C---:B------:R-:W-:Y:S01]  /*16560*/  @P0 IMAD.X R7, R4.reuse, 0x1, R243, P2 ;  /* 0x0000000104070824 */ /* 0x040fe200010e06f3 */
[----:B------:R-:W-:Y:S11]  /*16570*/  ISETP.GE.AND P2, PT, R229, c[0x0][0x1d4], PT ;  /* 0x00007500e5007a0c */ /* 0x000ff60003f46270 */
[----:B------:R-:W-:Y:S02]  /*16580*/  @!UPT UIADD3 URZ, URZ, URZ, URZ ;  /* 0x0000003f3f3ff290 */ /* 0x000fe4000fffe03f */
[----:B------:R2:W-:Y:S04]  /*16590*/  @P1 LDGSTS.E.BYPASS.LTC128B.128 [R230+0xb880], [R12.64], !P2 ;  /* 0x0b8800000ce61fae */ /* 0x0005e8000d101d5a */
[----:B------:R2:W-:Y:S04]  /*165a0*/  @P1 LDGSTS.E.BYPASS.LTC128B.128 [R230+0xd080], [R10.64], !P5 ;  /* 0x0d0800000ae61fae */ /* 0x0005e8000e901d5a */
[----:B------:R2:W-:Y:S01]  /*165b0*/  @P1 LDGSTS.E.BYPASS.LTC128B.128 [R230+0xe880], [R16.64], !P4 ;  /* 0x0e88000010e61fae */ /* 0x0005e2000e101d5a */
[----:B------:R-:W-:Y:S03]  /*165c0*/  @P0 IADD3 R18, P1, R5, R246, RZ ;  /* 0x000000f605120210 */ /* 0x000fe60007f3e0ff */
[----:B------:R2:W-:Y:S02]  /*165d0*/  @P0 LDGSTS.E.BYPASS.LTC128B.128 [R230+0xb080], [R8.64], !P6 ;  /* 0x0b08000008e60fae */ /* 0x0005e4000f101d5a */
[----:B------:R-:W-:Y:S01]  /*165e0*/  @P0 IMAD.X R19, R4, 0x1, R245, P1 ;  /* 0x0000000104130824 */ /* 0x000fe200008e06f5 */
[C---:B------:R-:W-:Y:S01]  /*165f0*/  @P0 LEA R26, P1, R232.reuse, R5, 0x1 ;  /* 0x00000005e81a0211 */ /* 0x040fe200078208ff */
[----:B------:R2:W-:Y:S03]  /*16600*/  @P0 LDGSTS.E.BYPASS.LTC128B.128 [R230+0xc880], [R6.64], !P2 ;  /* 0x0c88000006e60fae */ /* 0x0005e6000d101d5a */
[----:B------:R-:W-:Y:S01]  /*16610*/  @P0 LEA.HI.X R27, R232, R4, R231, 0x1, P1 ;  /* 0x00000004e81b0211 */ /* 0x000fe200008f0ce7 */
[----:B------:R2:W-:Y:S04]  /*16620*/  @P0 LDGSTS.E.BYPASS.LTC128B.128 [R230+0xe080], [R18.64], !P5 ;  /* 0x0e08000012e60fae */ /* 0x0005e8000e901d5a */
[----:B------:R2:W-:Y:S04]  /*16630*/  @P0 LDGSTS.E.BYPASS.LTC128B.128 [R230+0xf880], [R26.64], !P4 ;  /* 0x0f8800001ae60fae */ /* 0x0005e8000e101d5a */
.L_x_1737:
[----:B--234-:R-:W-:Y:S01]  /*16640*/  PLOP3.LUT P0, PT, PT, PT, UP2, 0x80, 0x0 ;  /* 0x000000000000781c */ /* 0x01cfe20003f0f028 */
[----:B------:R-:W-:Y:S01]  /*16650*/  UIMAD UR5, UR4, -0x30, URZ ;  /* 0xffffffd0040578a4 */ /* 0x000fe2000f8e023f */
[----:B------:R-:W-:Y:S01]  /*16660*/  MOV R5, R198 ;  /* 0x000000c600057202 */ /* 0x000fe20000000f00 */
[----:B------:R-:W0:Y:S01]  /*16670*/  LDGDEPBAR ;  /* 0x00000000000079af */ /* 0x000e220000000000 */
[----:B------:R-:W-:Y:S03]  /*16680*/  UIADD3 UR13, UR4, -0x1, URZ ;  /* 0xffffffff040d7890 */ /* 0x000fe6000fffe03f */
[----:B------:R-:W-:Y:S04]  /*16690*/  MOV R6, UR5 ;  /* 0x0000000500067c02 */ /* 0x000fe80008000f00 */
[----:B------:R-:W-:Y:S02]  /*166a0*/  IADD3 R9, -R239, 0x1, R6 ;  /* 0x00000001ef097810 */ /* 0x000fe40007ffe106 */
[----:B------:R-:W-:Y:S01]  /*166b0*/  @P0 IMAD.HI.U32 R4, R198, c[0x0][0x2c8], RZ ;  /* 0x0000b200c6040a27 */ /* 0x000fe200078e00ff */
[----:B------:R-:W-:Y:S11]  /*166c0*/  PLOP3.LUT P0, PT, PT, PT, UP2, 0x80, 0x0 ;  /* 0x000000000000781c */ /* 0x000ff60003f0f028 */
[----:B------:R-:W-:Y:S02]  /*166d0*/  @!UPT UIADD3 URZ, URZ, URZ, URZ ;  /* 0x0000003f3f3ff290 */ /* 0x000fe4000fffe03f */
[----:B------:R-:W-:Y:S02]  /*166e0*/  @P0 SHF.R.U32.HI R5, RZ, c[0x0][0x2cc], R4 ;  /* 0x0000b300ff050a19 */ /* 0x000fe40000011604 */
[----:B------:R-:W-:Y:S03]  /*166f0*/  MOV R4, UR21 ;  /* 0x0000001500047c02 */ /* 0x000fe60008000f00 */
[----:B------:R-:W2:Y:S01]  /*16700*/  SHFL.IDX PT, R7, R5, RZ, 0x1c1f ;  /* 0x001c1fff05077589 */ /* 0x000ea200000e0000 */
[----:B------:R-:W-:Y:S07]  /*16710*/  IADD3 R4, -R4, UR14, R9 ;  /* 0x0000000e04047c10 */ /* 0x000fee000fffe109 */
[----:B------:R-:W3:Y:S01]  /*16720*/  SHFL.IDX PT, R5, R5, 0x1, 0x1c1f ;  /* 0x003c1f0005057f89 */ /* 0x000ee200000e0000 */
[----:B--2---:R-:W-:Y:S04]  /*16730*/  IADD3 R6, R4, R7, RZ ;  /* 0x0000000704067210 */ /* 0x004fe80007ffe0ff */
[C---:B------:R-:W-:Y:S04]  /*16740*/  ISETP.GT.AND P0, PT, R6.reuse, RZ, PT ;  /* 0x000000ff0600720c */ /* 0x040fe80003f04270 */
[----:B-1----:R-:W-:Y:S02]  /*16750*/  FSEL R10, R169, -INF , P0 ;  /* 0xff800000a90a7808 */ /* 0x002fe40000000000 */
[----:B------:R-:W-:Y:S02]  /*16760*/  ISETP.GT.AND P0, PT, R6, 0x1, PT ;  /* 0x000000010600780c */ /* 0x000fe40003f04270 */
[----:B---3--:R-:W-:Y:S02]  /*16770*/  IADD3 R4, R4, R5, RZ ;  /* 0x0000000504047210 */ /* 0x008fe40007ffe0ff */
[----:B------:R-:W-:Y:S02]  /*16780*/  FSEL R13, R170, -INF , P0 ;  /* 0xff800000aa0d7808 */ /* 0x000fe40000000000 */
[C---:B------:R-:W-:Y:S04]  /*16790*/  ISETP.GT.AND P0, PT, R6.reuse, 0x8, PT ;  /* 0x000000080600780c */ /* 0x040fe80003f04270 */
[----:B------:R-:W-:Y:S02]  /*167a0*/  FSEL R11, R171, -INF , P0 ;  /* 0xff800000ab0b7808 */ /* 0x000fe40000000000 */
[----:B------:R-:W-:Y:S04]  /*167b0*/  ISETP.GT.AND P0, PT, R6, 0x9, PT ;  /* 0x000000090600780c */ /* 0x000fe80003f04270 */
[----:B------:R-:W-:Y:S02]  /*167c0*/  FSEL R9, R178, -INF , P0 ;  /* 0xff800000b2097808 */ /* 0x000fe40000000000 */
[C---:B------:R-:W-:Y:S04]  /*167d0*/  ISETP.GT.AND P0, PT, R6.reuse, 0x10, PT ;  /* 0x000000100600780c */ /* 0x040fe80003f04270 */
[----:B------:R-:W-:Y:S02]  /*167e0*/  FSEL R249, R249, -INF , P0 ;  /* 0xff800000f9f97808 */ /* 0x000fe40000000000 */
[C---:B------:R-:W-:Y:S04]  /*167f0*/  ISETP.GT.AND P0, PT, R6.reuse, 0x11, PT ;  /* 0x000000110600780c */ /* 0x040fe80003f04270 */
        /* <DEDUP_REMOVED lines=9> */
[----:B------:R-:W-:Y:S04]  /*16890*/  ISETP.GT.AND P0, PT, R6, 0x28, PT ;  /* 0x000000280600780c */ /* 0x000fe80003f04270 */
[----:B------:R-:W-:Y:S02]  /*168a0*/  FSEL R187, R172, -INF , P0 ;  /* 0xff800000acbb7808 */ /* 0x000fe40000000000 */
[----:B------:R-:W-:Y:S04]  /*168b0*/  ISETP.GT.AND P0, PT, R6, 0x29, PT ;  /* 0x000000290600780c */ /* 0x000fe80003f04270 */
[----:B------:R-:W-:Y:S02]  /*168c0*/  FSEL R185, R21, -INF , P0 ;  /* 0xff80000015b97808 */ /* 0x000fe40000000000 */
[----:B------:R-:W-:Y:S04]  /*168d0*/  ISETP.GT.AND P0, PT, R4, RZ, PT ;  /* 0x000000ff0400720c */ /* 0x000fe80003f04270 */
[----:B------:R-:W-:Y:S02]  /*168e0*/  FSEL R21, R0, -INF , P0 ;  /* 0xff80000000157808 */ /* 0x000fe40000000000 */
[----:B------:R-:W-:Y:S02]  /*168f0*/  FMNMX.FTZ R0, R10, R3, !PT ;  /* 0x000000030a007209 */ /* 0x000fe40007810000 */
[----:B------:R-:W-:Y:S02]  /*16900*/  ISETP.GT.AND P0, PT, R4, 0x1, PT ;  /* 0x000000010400780c */ /* 0x000fe40003f04270 */
[----:B------:R-:W-:Y:S02]  /*16910*/  FMNMX.FTZ R0, R13, R0, !PT ;  /* 0x000000000d007209 */ /* 0x000fe40007810000 */
[----:B------:R-:W-:Y:S02]  /*16920*/  FSEL R19, R168, -INF , P0 ;  /* 0xff800000a8137808 */ /* 0x000fe40000000000 */
[----:B------:R-:W-:Y:S02]  /*16930*/  FMNMX.FTZ R0, R11, R0, !PT ;  /* 0x000000000b007209 */ /* 0x000fe40007810000 */
[----:B------:R-:W-:Y:S02]  /*16940*/  FMNMX.FTZ R8, R21, R2, !PT ;  /* 0x0000000215087209 */ /* 0x000fe40007810000 */
[----:B------:R-:W-:Y:S02]  /*16950*/  FMNMX.FTZ R0, R9, R0, !PT ;  /* 0x0000000009007209 */ /* 0x000fe40007810000 */
[----:B------:R-:W-:Y:S02]  /*16960*/  ISETP.GT.AND P0, PT, R4, 0x8, PT ;  /* 0x000000080400780c */ /* 0x000fe40003f04270 */
[----:B------:R-:W-:Y:S02]  /*16970*/  FMNMX.FTZ R0, R249, R0, !PT ;  /* 0x00000000f9007209 */ /* 0x000fe40007810000 */
[----:B------:R-:W-:Y:S02]  /*16980*/  FSEL R17, R176, -INF , P0 ;  /* 0xff800000b0117808 */ /* 0x000fe40000000000 */
[----:B------:R-:W-:Y:S02]  /*16990*/  FMNMX.FTZ R0, R247, R0, !PT ;  /* 0x00000000f7007209 */ /* 0x000fe40007810000 */
[C---:B------:R-:W-:Y:S02]  /*169a0*/  ISETP.GT.AND P0, PT, R4.reuse, 0x9, PT ;  /* 0x000000090400780c */ /* 0x040fe40003f04270 */
[----:B------:R-:W-:Y:S02]  /*169b0*/  FMNMX.FTZ R0, R171, R0, !PT ;  /* 0x00000000ab007209 */ /* 0x000fe40007810000 */
[----:B------:R-:W-:Y:S02]  /*169c0*/  FMNMX.FTZ R8, R19, R8, !PT ;  /* 0x0000000813087209 */ /* 0x000fe40007810000 */
[----:B------:R-:W-:Y:S02]  /*169d0*/  FMNMX.FTZ R0, R169, R0, !PT ;  /* 0x00000000a9007209 */ /* 0x000fe40007810000 */
        /* <DEDUP_REMOVED lines=9> */
[C---:B------:R-:W-:Y:S01]  /*16a70*/  ISETP.GT.AND P0, PT, R4.reuse, 0x11, PT ;  /* 0x000000110400780c */ /* 0x040fe20003f04270 */
[----:B------:R-:W1:Y:S01]  /*16a80*/  SHFL.BFLY PT, R7, R6, 0x2, 0x1f ;  /* 0x0c401f0006077f89 */ /* 0x000e6200000e0000 */
        /* <DEDUP_REMOVED lines=12> */
[----:B-1----:R-:W-:Y:S02]  /*16b50*/  FMNMX.FTZ R5, R7, R6, !PT ;  /* 0x0000000607057209 */ /* 0x002fe40007810000 */
[----:B------:R-:W-:Y:S02]  /*16b60*/  FSEL R189, R20, -INF , P0 ;  /* 0xff80000014bd7808 */ /* 0x000fe40000000000 */
[----:B------:R-:W-:Y:S01]  /*16b70*/  ISETP.GT.AND P0, PT, R4, 0x28, PT ;  /* 0x000000280400780c */ /* 0x000fe20003f04270 */
[----:B------:R-:W1:Y:S01]  /*16b80*/  SHFL.BFLY PT, R0, R5, 0x1, 0x1f ;  /* 0x0c201f0005007f89 */ /* 0x000e6200000e0000 */
[----:B------:R-:W-:Y:S02]  /*16b90*/  FMNMX.FTZ R8, R191, R8, !PT ;  /* 0x00000008bf087209 */ /* 0x000fe40007810000 */
[----:B------:R-:W-:Y:S02]  /*16ba0*/  FSEL R183, R24, -INF , P0 ;  /* 0xff80000018b77808 */ /* 0x000fe40000000000 */
[----:B------:R-:W-:Y:S02]  /*16bb0*/  ISETP.GT.AND P0, PT, R4, 0x29, PT ;  /* 0x000000290400780c */ /* 0x000fe40003f04270 */
[----:B------:R-:W-:Y:S02]  /*16bc0*/  FMNMX.FTZ R8, R189, R8, !PT ;  /* 0x00000008bd087209 */ /* 0x000fe40007810000 */
[----:B------:R-:W-:Y:S02]  /*16bd0*/  FSEL R157, R23, -INF , P0 ;  /* 0xff800000179d7808 */ /* 0x000fe40000000000 */
[----:B------:R-:W-:Y:S04]  /*16be0*/  FMNMX.FTZ R8, R183, R8, !PT ;  /* 0x00000008b7087209 */ /* 0x000fe80007810000 */
[----:B------:R-:W-:Y:S02]  /*16bf0*/  FMNMX.FTZ R6, R157, R8, !PT ;  /* 0x000000089d067209 */ /* 0x000fe40007810000 */
[----:B-1----:R-:W-:Y:S03]  /*16c00*/  FMNMX.FTZ R0, R5, R0, !PT ;  /* 0x0000000005007209 */ /* 0x002fe60007810000 */
[----:B------:R-:W1:Y:S01]  /*16c10*/  SHFL.BFLY PT, R5, R6, 0x2, 0x1f ;  /* 0x0c401f0006057f89 */ /* 0x000e6200000e0000 */
[C---:B------:R-:W-:Y:S01]  /*16c20*/  FSETP.NEU.FTZ.AND P0, PT, R0.reuse, -INF , PT ;  /* 0xff8000000000780b */ /* 0x040fe20003f1d000 */
[C---:B------:R-:W-:Y:S03]  /*16c30*/  FMUL.FTZ R184, R0.reuse, c[0x0][0x2d0] ;  /* 0x0000b40000b87a20 */ /* 0x040fe60000410000 */
[----:B------:R-:W-:Y:S02]  /*16c40*/  FSEL R4, R0, RZ, P0 ;  /* 0x000000ff00047208 */ /* 0x000fe40000000000 */
[----:B------:R-:W-:Y:S03]  /*16c50*/  FSEL R184, R184, RZ, P0 ;  /* 0x000000ffb8b87208 */ /* 0x000fe60000000000 */
[----:B------:R-:W-:Y:S02]  /*16c60*/  FADD.FTZ R4, -R4, R3 ;  /* 0x0000000304047221 */ /* 0x000fe40000010100 */
[--C-:B------:R-:W-:Y:S02]  /*16c70*/  FFMA.FTZ R180, R13, c[0x0][0x2d0], -R184.reuse ;  /* 0x0000b4000db47a23 */ /* 0x100fe400000108b8 */
[--C-:B------:R-:W-:Y:S02]  /*16c80*/  FFMA.FTZ R181, R10, c[0x0][0x2d0], -R184.reuse ;  /* 0x0000b4000ab57a23 */ /* 0x100fe400000108b8 */
[--C-:B------:R-:W-:Y:S02]  /*16c90*/  FFMA.FTZ R179, R11, c[0x0][0x2d0], -R184.reuse ;  /* 0x0000b4000bb37a23 */ /* 0x100fe400000108b8 */
[--C-:B------:R-:W-:Y:S01]  /*16ca0*/  FFMA.FTZ R178, R9, c[0x0][0x2d0], -R184.reuse ;  /* 0x0000b40009b27a23 */ /* 0x100fe200000108b8 */
[----:B------:R-:W-:Y:S01]  /*16cb0*/  MUFU.EX2 R180, R180 ;  /* 0x000000b400b47308 */ /* 0x000fe20000000800 */
[----:B------:R-:W-:Y:S02]  /*16cc0*/  FMUL.FTZ R3, R4, c[0x0][0x2d0] ;  /* 0x0000b40004037a20 */ /* 0x000fe40000410000 */
[--C-:B------:R-:W-:Y:S01]  /*16cd0*/  FFMA.FTZ R251, R171, c[0x0][0x2d0], -R184.reuse ;  /* 0x0000b400abfb7a23 */ /* 0x100fe200000108b8 */
[----:B-1----:R-:W-:Y:S01]  /*16ce0*/  FMNMX.FTZ R7, R6, R5, !PT ;  /* 0x0000000506077209 */ /* 0x002fe20007810000 */
[--C-:B------:R-:W-:Y:S02]  /*16cf0*/  FFMA.FTZ R190, R169, c[0x0][0x2d0], -R184.reuse ;  /* 0x0000b400a9be7a23 */ /* 0x100fe400000108b8 */
[----:B------:R-:W-:Y:S01]  /*16d00*/  LDSM.16.MT88.4 R168, [R212+0x6080] ;  /* 0x00608000d4a8783b */ /* 0x000fe20000004200 */
[--C-:B------:R-:W-:Y:S02]  /*16d10*/  FFMA.FTZ R186, R249, c[0x0][0x2d0], -R184.reuse ;  /* 0x0000b400f9ba7a23 */ /* 0x100fe400000108b8 */
[----:B------:R-:W1:Y:S01]  /*16d20*/  MUFU.EX2 R181, R181 ;  /* 0x000000b500b57308 */ /* 0x000e620000000800 */
[--C-:B------:R-:W-:Y:S02]  /*16d30*/  FFMA.FTZ R247, R247, c[0x0][0x2d0], -R184.reuse ;  /* 0x0000b400f7f77a23 */ /* 0x100fe400000108b8 */
[--C-:B------:R-:W-:Y:S02]  /*16d40*/  FFMA.FTZ R195, R195, c[0x0][0x2d0], -R184.reuse ;  /* 0x0000b400c3c37a23 */ /* 0x100fe400000108b8 */
[----:B------:R-:W2:Y:S01]  /*16d50*/  SHFL.BFLY PT, R156, R7, 0x1, 0x1f ;  /* 0x0c201f00079c7f89 */ /* 0x000ea200000e0000 */
[--C-:B------:R-:W-:Y:S02]  /*16d60*/  FFMA.FTZ R248, R193, c[0x0][0x2d0], -R184.reuse ;  /* 0x0000b400c1f87a23 */ /* 0x100fe400000108b8 */
[--C-:B------:R-:W-:Y:S02]  /*16d70*/  FFMA.FTZ R187, R187, c[0x0][0x2d0], -R184.reuse ;  /* 0x0000b400bbbb7a23 */ /* 0x100fe400000108b8 */
[----:B------:R-:W-:Y:S01]  /*16d80*/  MUFU.EX2 R179, R179 ;  /* 0x000000b300b37308 */ /* 0x000fe20000000800 */
[----:B------:R-:W-:Y:S09]  /*16d90*/  FFMA.FTZ R184, R185, c[0x0][0x2d0], -R184 ;  /* 0x0000b400b9b87a23 */ /* 0x000ff200000108b8 */
[----:B------:R-:W3:Y:S01]  /*16da0*/  MUFU.EX2 R178, R178 ;  /* 0x000000b200b27308 */ /* 0x000ee20000000800 */
[----:B-1----:R-:W-:Y:S02]  /*16db0*/  F2FP.PACK_AB R160, R180, R181 ;  /* 0x000000b5b4a0723e */ /* 0x002fe400000000ff */
[----:B--2---:R-:W-:Y:S07]  /*16dc0*/  FMNMX.FTZ R156, R156, R7, !PT ;  /* 0x000000079c9c7209 */ /* 0x004fee0007810000 */
[----:B------:R-:W1:Y:S01]  /*16dd0*/  MUFU.EX2 R3, R3 ;  /* 0x0000000300037308 */ /* 0x000e620000000800 */
[C---:B------:R-:W-:Y:S01]  /*16de0*/  FSETP.NEU.FTZ.AND P0, PT, R156.reuse, -INF , PT ;  /* 0xff8000009c00780b */ /* 0x040fe20003f1d000 */
[C---:B------:R-:W-:Y:S03]  /*16df0*/  FMUL.FTZ R182, R156.reuse, c[0x0][0x2d0] ;  /* 0x0000b4009cb67a20 */ /* 0x040fe60000410000 */
[----:B------:R-:W-:Y:S02]  /*16e00*/  FSEL R5, R156, RZ, P0 ;  /* 0x000000ff9c057208 */ /* 0x000fe40000000000 */
[----:B------:R-:W-:Y:S03]  /*16e10*/  FSEL R182, R182, RZ, P0 ;  /* 0x000000ffb6b67208 */ /* 0x000fe60000000000 */
[----:B------:R-:W-:Y:S01]  /*16e20*/  MUFU.EX2 R186, R186 ;  /* 0x000000ba00ba7308 */ /* 0x000fe20000000800 */
[----:B------:R-:W-:Y:S01]  /*16e30*/  ISETP.LT.AND P0, PT, R240, UR4, PT ;  /* 0x00000004f0007c0c */ /* 0x000fe2000bf01270 */
[----:B------:R-:W-:Y:S01]  /*16e40*/  FADD.FTZ R5, -R5, R2 ;  /* 0x0000000205057221 */ /* 0x000fe20000010100 */
[----:B------:R-:W-:Y:S01]  /*16e50*/  UMOV UR4, UR13 ;  /* 0x0000000d00047c82 */ /* 0x000fe20008000000 */
[--C-:B------:R-:W-:Y:S01]  /*16e60*/  FFMA.FTZ R158, R15, c[0x0][0x2d0], -R182.reuse ;  /* 0x0000b4000f9e7a23 */ /* 0x100fe200000108b6 */
[----:B---3--:R-:W-:Y:S01]  /*16e70*/  F2FP.PACK_AB R162, R178, R179 ;  /* 0x000000b3b2a2723e */ /* 0x008fe200000000ff */
[----:B------:R-:W2:Y:S01]  /*16e80*/  LDSM.16.MT88.4 R12, [R216+0x4080] ;  /* 0x00408000d80c783b */ /* 0x000ea20000004200 */
[--C-:B------:R-:W-:Y:S02]  /*16e90*/  FFMA.FTZ R177, R21, c[0x0][0x2d0], -R182.reuse ;  /* 0x0000b40015b17a23 */ /* 0x100fe400000108b6 */
[--C-:B------:R-:W-:Y:S01]  /*16ea0*/  FFMA.FTZ R176, R19, c[0x0][0x2d0], -R182.reuse ;  /* 0x0000b40013b07a23 */ /* 0x100fe200000108b6 */
[----:B------:R-:W-:Y:S01]  /*16eb0*/  MUFU.EX2 R158, R158 ;  /* 0x0000009e009e7308 */ /* 0x000fe20000000800 */
[--C-:B------:R-:W-:Y:S02]  /*16ec0*/  FFMA.FTZ R159, R17, c[0x0][0x2d0], -R182.reuse ;  /* 0x0000b400119f7a23 */ /* 0x100fe400000108b6 */
[----:B------:R-:W-:Y:S01]  /*16ed0*/  FMUL.FTZ R2, R5, c[0x0][0x2d0] ;  /* 0x0000b40005027a20 */ /* 0x000fe20000410000 */
[----:B------:R-:W3:Y:S01]  /*16ee0*/  LDSM.16.MT88.4 R20, [R214+0x4080] ;  /* 0x00408000d614783b */ /* 0x000ee20000004200 */
        /* <DEDUP_REMOVED lines=9> */
[----:B------:R-:W1:Y:S01]  /*16f80*/  MUFU.EX2 R176, R176 ;  /* 0x000000b000b07308 */ /* 0x000e620000000800 */
[--C-:B------:R-:W-:Y:S02]  /*16f90*/  FFMA.FTZ R188, R175, c[0x0][0x2d0], -R182.reuse ;  /* 0x0000b400afbc7a23 */ /* 0x100fe400000108b6 */
[--C-:B------:R-:W-:Y:S02]  /*16fa0*/  FFMA.FTZ R249, R173, c[0x0][0x2d0], -R182.reuse ;  /* 0x0000b400adf97a23 */ /* 0x100fe400000108b6 */
[----:B------:R-:W-:Y:S01]  /*16fb0*/  LDSM.16.MT88.4 R172, [R216+0x7880] ;  /* 0x00788000d8ac783b */ /* 0x000fe20000004200 */
[--C-:B------:R-:W-:Y:S02]  /*16fc0*/  FFMA.FTZ R192, R167, c[0x0][0x2d0], -R182.reuse ;  /* 0x0000b400a7c07a23 */ /* 0x100fe400000108b6 */
[--C-:B------:R-:W-:Y:S02]  /*16fd0*/  FFMA.FTZ R194, R165, c[0x0][0x2d0], -R182.reuse ;  /* 0x0000b400a5c27a23 */ /* 0x100fe400000108b6 */
[----:B------:R-:W4:Y:S01]  /*16fe0*/  MUFU.EX2 R159, R159 ;  /* 0x0000009f009f7308 */ /* 0x000f220000000800 */
[C---:B------:R-:W-:Y:S02]  /*16ff0*/  FMUL.FTZ R28, R3.reuse, R28 ;  /* 0x0000001c031c7220 */ /* 0x040fe40000410000 */
[----:B------:R-:W-:Y:S01]  /*17000*/  LDSM.16.MT88.4 R164, [R213+0x6080] ;  /* 0x00608000d5a4783b */ /* 0x000fe20000004200 */
[C---:B------:R-:W-:Y:S02]  /*17010*/  FMUL.FTZ R29, R3.reuse, R29 ;  /* 0x0000001d031d7220 */ /* 0x040fe40000410000 */
[C---:B------:R-:W-:Y:S02]  /*17020*/  FMUL.FTZ R32, R3.reuse, R32 ;  /* 0x0000002003207220 */ /* 0x040fe40000410000 */
[C---:B------:R-:W-:Y:S02]  /*17030*/  FMUL.FTZ R33, R3.reuse, R33 ;  /* 0x0000002103217220 */ /* 0x040fe40000410000 */
[----:B------:R-:W5:Y:S01]  /*17040*/  MUFU.EX2 R2, R2 ;  /* 0x0000000200027308 */ /* 0x000f620000000800 */
        /* <DEDUP_REMOVED lines=8> */
[C---:B------:R-:W-:Y:S01]  /*170d0*/  FMUL.FTZ R48, R3.reuse, R48 ;  /* 0x0000003003307220 */ /* 0x040fe20000410000 */
[----:B----4-:R-:W-:Y:S01]  /*170e0*/  F2FP.PACK_AB R163, R158, R159 ;  /* 0x0000009f9ea3723e */ /* 0x010fe200000000ff */
[C---:B------:R-:W-:Y:S02]  /*170f0*/  FMUL.FTZ R49, R3.reuse, R49 ;  /* 0x0000003103317220 */ /* 0x040fe40000410000 */
[C---:B------:R-:W-:Y:S02]  /*17100*/  FMUL.FTZ R52, R3.reuse, R52 ;  /* 0x0000003403347220 */ /* 0x040fe40000410000 */
[C---:B------:R-:W-:Y:S01]  /*17110*/  FMUL.FTZ R53, R3.reuse, R53 ;  /* 0x0000003503357220 */ /* 0x040fe20000410000 */
[----:B------:R-:W-:Y:S01]  /*17120*/  MUFU.EX2 R188, R188 ;  /* 0x000000bc00bc7308 */ /* 0x000fe20000000800 */
[C---:B------:R-:W-:Y:S02]  /*17130*/  FMUL.FTZ R56, R3.reuse, R56 ;  /* 0x0000003803387220 */ /* 0x040fe40000410000 */
[C---:B------:R-:W-:Y:S02]  /*17140*/  FMUL.FTZ R57, R3.reuse, R57 ;  /* 0x0000003903397220 */ /* 0x040fe40000410000 */
[C---:B-----5:R-:W-:Y:S02]  /*17150*/  FMUL.FTZ R6, R2.reuse, R154 ;  /* 0x0000009a02067220 */ /* 0x060fe40000410000 */
[C---:B------:R-:W-:Y:S02]  /*17160*/  FMUL.FTZ R7, R2.reuse, R155 ;  /* 0x0000009b02077220 */ /* 0x040fe40000410000 */
[----:B------:R-:W4:Y:S01]  /*17170*/  LDSM.16.MT88.4 R152, [R213+0x4080] ;  /* 0x00408000d598783b */ /* 0x000f220000004200 */
[C---:B------:R-:W-:Y:S01]  /*17180*/  FMUL.FTZ R10, R2.reuse, R150 ;  /* 0x00000096020a7220 */ /* 0x040fe20000410000 */
[----:B------:R-:W5:Y:S01]  /*17190*/  MUFU.EX2 R249, R249 ;  /* 0x000000f900f97308 */ /* 0x000f620000000800 */
[C---:B------:R-:W-:Y:S02]  /*171a0*/  FMUL.FTZ R11, R2.reuse, R151 ;  /* 0x00000097020b7220 */ /* 0x040fe40000410000 */
[C---:B--2---:R-:W-:Y:S03]  /*171b0*/  HMMA.16816.F32 R4, R160.reuse, R12, R4 ;  /* 0x0000000ca004723c */ /* 0x044fe60000001804 */
[----:B------:R-:W-:Y:S02]  /*171c0*/  LDSM.16.MT88.4 R148, [R213+0x4880] ;  /* 0x00488000d594783b */ /* 0x000fe40000004200 */
[C---:B------:R-:W-:Y:S02]  /*171d0*/  FMUL.FTZ R18, R2.reuse, R142 ;  /* 0x0000008e02127220 */ /* 0x040fe40000410000 */
[C---:B------:R-:W-:Y:S01]  /*171e0*/  FMUL.FTZ R12, R3.reuse, R144 ;  /* 0x00000090030c7220 */ /* 0x040fe20000410000 */
[C---:B------:R-:W-:Y:S01]  /*171f0*/  HMMA.16816.F32 R8, R160.reuse, R14, R8 ;  /* 0x0000000ea008723c */ /* 0x040fe20000001808 */
[----:B------:R-:W-:Y:S03]  /*17200*/  MUFU.EX2 R251, R251 ;  /* 0x000000fb00fb7308 */ /* 0x000fe60000000800 */
[C---:B------:R-:W-:Y:S02]  /*17210*/  FMUL.FTZ R13, R3.reuse, R145 ;  /* 0x00000091030d7220 */ /* 0x040fe40000410000 */
[C---:B------:R-:W-:Y:S02]  /*17220*/  FMUL.FTZ R19, R2.reuse, R143 ;  /* 0x0000008f02137220 */ /* 0x040fe40000410000 */
[C---:B------:R-:W-:Y:S01]  /*17230*/  FMUL.FTZ R14, R2.reuse, R146 ;  /* 0x00000092020e7220 */ /* 0x040fe20000410000 */
[----:B------:R-:W-:Y:S02]  /*17240*/  LDSM.16.MT88.4 R140, [R213+0x5880] ;  /* 0x00588000d58c783b */ /* 0x000fe40000004200 */
[----:B------:R-:W2:Y:S01]  /*17250*/  MUFU.EX2 R190, R190 ;  /* 0x000000be00be7308 */ /* 0x000ea20000000800 */
[C---:B------:R-:W-:Y:S02]  /*17260*/  FMUL.FTZ R15, R2.reuse, R147 ;  /* 0x00000093020f7220 */ /* 0x040fe40000410000 */
[C---:B------:R-:W-:Y:S02]  /*17270*/  FMUL.FTZ R26, R2.reuse, R134 ;  /* 0x00000086021a7220 */ /* 0x040fe40000410000 */
[C---:B------:R-:W-:Y:S01]  /*17280*/  FMUL.FTZ R27, R2.reuse, R135 ;  /* 0x00000087021b7220 */ /* 0x040fe20000410000 */
[----:B------:R-:W1:Y:S01]  /*17290*/  LDSM.16.MT88.4 R144, [R212+0x4080] ;  /* 0x00408000d490783b */ /* 0x000e620000004200 */
[C---:B------:R-:W-:Y:S01]  /*172a0*/  FMUL.FTZ R30, R2.reuse, R30 ;  /* 0x0000001e021e7220 */ /* 0x040fe20000410000 */
[C---:B---3--:R-:W-:Y:S02]  /*172b0*/  HMMA.16816.F32 R12, R160.reuse, R20, R12 ;  /* 0x00000014a00c723c */ /* 0x048fe4000000180c */
[----:B------:R-:W-:Y:S01]  /*172c0*/  MUFU.EX2 R192, R192 ;  /* 0x000000c000c07308 */ /* 0x000fe20000000800 */
[C---:B------:R-:W-:Y:S02]  /*172d0*/  FMUL.FTZ R31, R2.reuse, R31 ;  /* 0x0000001f021f7220 */ /* 0x040fe40000410000 */
[C---:B------:R-:W-:Y:S01]  /*172e0*/  FMUL.FTZ R34, R2.reuse, R34 ;  /* 0x0000002202227220 */ /* 0x040fe20000410000 */
[----:B------:R-:W-:Y:S01]  /*172f0*/  LDSM.16.MT88.4 R132, [R214+0x5880] ;  /* 0x00588000d684783b */ /* 0x000fe20000004200 */
[C---:B------:R-:W-:Y:S01]  /*17300*/  FMUL.FTZ R20, R3.reuse, R136 ;  /* 0x0000008803147220 */ /* 0x040fe20000410000 */
[C---:B------:R-:W-:Y:S04]  /*17310*/  HMMA.16816.F32 R16, R160.reuse, R22, R16 ;  /* 0x00000016a010723c */ /* 0x040fe80000001810 */
[C---:B------:R-:W-:Y:S01]  /*17320*/  FMUL.FTZ R21, R3.reuse, R137 ;  /* 0x0000008903157220 */ /* 0x040fe20000410000 */
[----:B------:R-:W3:Y:S01]  /*17330*/  MUFU.EX2 R194, R194 ;  /* 0x000000c200c27308 */ /* 0x000ee20000000800 */
[C---:B------:R-:W-:Y:S02]  /*17340*/  FMUL.FTZ R35, R2.reuse, R35 ;  /* 0x0000002302237220 */ /* 0x040fe40000410000 */
[C---:B------:R-:W-:Y:S04]  /*17350*/  FMUL.FTZ R22, R2.reuse, R138 ;  /* 0x0000008a02167220 */ /* 0x040fe80000410000 */
[C---:B------:R-:W-:Y:S02]  /*17360*/  FMUL.FTZ R23, R2.reuse, R139 ;  /* 0x0000008b02177220 */ /* 0x040fe40000410000 */
[----:B------:R-:W2:Y:S01]  /*17370*/  LDSM.16.MT88.4 R136, [R216+0x5880] ;  /* 0x00588000d888783b */ /* 0x000ea20000004200 */
[C---:B------:R-:W-:Y:S01]  /*17380*/  FMUL.FTZ R38, R2.reuse, R38 ;  /* 0x0000002602267220 */ /* 0x040fe20000410000 */
[----:B------:R-:W-:Y:S01]  /*17390*/  MUFU.EX2 R195, R195 ;  /* 0x000000c300c37308 */ /* 0x000fe20000000800 */
[C---:B------:R-:W-:Y:S02]  /*173a0*/  FMUL.FTZ R39, R2.reuse, R39 ;  /* 0x0000002702277220 */ /* 0x040fe40000410000 */
[C---:B----4-:R-:W-:Y:S03]  /*173b0*/  HMMA.16816.F32 R20, R160.reuse, R152, R20 ;  /* 0x00000098a014723c */ /* 0x050fe60000001814 */
[C---:B------:R-:W-:Y:S02]  /*173c0*/  FMUL.FTZ R42, R2.reuse, R42 ;  /* 0x0000002a022a7220 */ /* 0x040fe40000410000 */
[C---:B------:R-:W-:Y:S02]  /*173d0*/  FMUL.FTZ R43, R2.reuse, R43 ;  /* 0x0000002b022b7220 */ /* 0x040fe40000410000 */
[C---:B------:R-:W-:Y:S01]  /*173e0*/  FMUL.FTZ R46, R2.reuse, R46 ;  /* 0x0000002e022e7220 */ /* 0x040fe20000410000 */
[C---:B------:R-:W-:Y:S01]  /*173f0*/  HMMA.16816.F32 R24, R160.reuse, R154, R24 ;  /* 0x0000009aa018723c */ /* 0x040fe20000001818 */
[----:B------:R-:W-:Y:S01]  /*17400*/  LDSM.16.MT88.4 R152, [R212+0x4880] ;  /* 0x00488000d498783b */ /* 0x000fe20000004200 */
[----:B------:R-:W4:Y:S02]  /*17410*/  MUFU.EX2 R248, R248 ;  /* 0x000000f800f87308 */ /* 0x000f240000000800 */
[C---:B------:R-:W-:Y:S02]  /*17420*/  FMUL.FTZ R47, R2.reuse, R47 ;  /* 0x0000002f022f7220 */ /* 0x040fe40000410000 */
[C---:B------:R-:W-:Y:S02]  /*17430*/  FMUL.FTZ R50, R2.reuse, R50 ;  /* 0x0000003202327220 */ /* 0x040fe40000410000 */
[C---:B-1----:R-:W-:Y:S04]  /*17440*/  HMMA.16816.F32 R28, R160.reuse, R144, R28 ;  /* 0x00000090a01c723c */ /* 0x042fe8000000181c */
[C---:B------:R-:W-:Y:S01]  /*17450*/  FMUL.FTZ R51, R2.reuse, R51 ;  /* 0x0000003302337220 */ /* 0x040fe20000410000 */
[----:B------:R-:W-:Y:S01]  /*17460*/  MUFU.EX2 R187, R187 ;  /* 0x000000bb00bb7308 */ /* 0x000fe20000000800 */
[C---:B------:R-:W-:Y:S02]  /*17470*/  FMUL.FTZ R54, R2.reuse, R54 ;  /* 0x0000003602367220 */ /* 0x040fe40000410000 */
[C---:B------:R-:W-:Y:S01]  /*17480*/  HMMA.16816.F32 R32, R160.reuse, R146, R32 ;  /* 0x00000092a020723c */ /* 0x040fe20000001820 */
[----:B------:R-:W-:Y:S03]  /*17490*/  LDSM.16.MT88.4 R144, [R214+0x4880] ;  /* 0x00488000d690783b */ /* 0x000fe60000004200 */
[C---:B------:R-:W-:Y:S02]  /*174a0*/  FMUL.FTZ R55, R2.reuse, R55 ;  /* 0x0000003702377220 */ /* 0x040fe40000410000 */
[C---:B------:R-:W-:Y:S01]  /*174b0*/  FMUL.FTZ R58, R2.reuse, R58 ;  /* 0x0000003a023a7220 */ /* 0x040fe20000410000 */
[----:B------:R-:W-:Y:S01]  /*174c0*/  MUFU.EX2 R184, R184 ;  /* 0x000000b800b87308 */ /* 0x000fe20000000800 */
[C---:B------:R-:W-:Y:S01]  /*174d0*/  FMUL.FTZ R59, R2.reuse, R59 ;  /* 0x0000003b023b7220 */ /* 0x040fe20000410000 */
[C---:B--2---:R-:W-:Y:S03]  /*174e0*/  HMMA.16816.F32 R36, R160.reuse, R136, R36 ;  /* 0x00000088a024723c */ /* 0x044fe60000001824 */
        /* <DEDUP_REMOVED lines=94> */
[----:B------:R-:W-:Y:S01]  /*17ad0*/  FMUL.FTZ R124, R3, R124 ;  /* 0x0000007c037c7220 */ /* 0x000fe20000410000 */
[----:B------:R-:W-:Y:S01]  /*17ae0*/  F2FP.PACK_AB R132, R247, R186 ;  /* 0x000000baf784723e */ /* 0x000fe200000000ff */
[----:B------:R-:W-:Y:S03]  /*17af0*/  FMUL.FTZ R125, R3, R125 ;  /* 0x0000007d037d7220 */ /* 0x000fe60000410000 */
[C---:B------:R-:W-:Y:S03]  /*17b00*/  HMMA.16816.F32 R120, R160.reuse, R134, R120 ;  /* 0x00000086a078723c */ /* 0x040fe60000001878 */
[C---:B------:R-:W-:Y:S01]  /*17b10*/  FMUL.FTZ R126, R2.reuse, R126 ;  /* 0x0000007e027e7220 */ /* 0x040fe20000410000 */
[----:B-----5:R-:W-:Y:S01]  /*17b20*/  F2FP.PACK_AB R133, R249, R188 ;  /* 0x000000bcf985723e */ /* 0x020fe200000000ff */
[----:B------:R-:W-:Y:S02]  /*17b30*/  FMUL.FTZ R127, R2, R127 ;  /* 0x0000007f027f7220 */ /* 0x000fe40000410000 */
[C---:B------:R-:W-:Y:S01]  /*17b40*/  FMUL.FTZ R128, R3.reuse, R128 ;  /* 0x0000008003807220 */ /* 0x040fe20000410000 */
[----:B------:R-:W-:Y:S01]  /*17b50*/  F2FP.PACK_AB R134, R190, R251 ;  /* 0x000000fbbe86723e */ /* 0x000fe200000000ff */
[----:B------:R-:W-:Y:S03]  /*17b60*/  FMUL.FTZ R129, R3, R129 ;  /* 0x0000008103817220 */ /* 0x000fe60000410000 */
[C---:B---3--:R-:W-:Y:S03]  /*17b70*/  HMMA.16816.F32 R124, R160.reuse, R140, R124 ;  /* 0x0000008ca07c723c */ /* 0x048fe6000000187c */
[----:B------:R-:W-:Y:S01]  /*17b80*/  FMUL.FTZ R130, R2, R130 ;  /* 0x0000008202827220 */ /* 0x000fe20000410000 */
[----:B------:R-:W-:Y:S01]  /*17b90*/  F2FP.PACK_AB R135, R194, R192 ;  /* 0x000000c0c287723e */ /* 0x000fe200000000ff */
[C---:B------:R-:W-:Y:S02]  /*17ba0*/  FMUL.FTZ R131, R2.reuse, R131 ;  /* 0x0000008302837220 */ /* 0x040fe40000410000 */
[--C-:B------:R-:W-:Y:S02]  /*17bb0*/  FFMA.FTZ R191, R191, c[0x0][0x2d0], -R182.reuse ;  /* 0x0000b400bfbf7a23 */ /* 0x100fe400000108b6 */
[--C-:B------:R-:W-:Y:S03]  /*17bc0*/  FFMA.FTZ R250, R189, c[0x0][0x2d0], -R182.reuse ;  /* 0x0000b400bdfa7a23 */ /* 0x100fe600000108b6 */
[----:B------:R-:W-:Y:S01]  /*17bd0*/  HMMA.16816.F32 R128, R160, R142, R128 ;  /* 0x0000008ea080723c */ /* 0x000fe20000001880 */
[----:B------:R-:W2:Y:S01]  /*17be0*/  LDSM.16.MT88.4 R140, [R216+0x6080] ;  /* 0x00608000d88c783b */ /* 0x000ea20000004200 */
[----:B------:R-:W-:Y:S01]  /*17bf0*/  MUFU.EX2 R191, R191 ;  /* 0x000000bf00bf7308 */ /* 0x000fe20000000800 */
[--C-:B------:R-:W-:Y:S02]  /*17c00*/  FFMA.FTZ R183, R183, c[0x0][0x2d0], -R182.reuse ;  /* 0x0000b400b7b77a23 */ /* 0x100fe400000108b6 */
[----:B------:R-:W-:Y:S02]  /*17c10*/  FFMA.FTZ R182, R157, c[0x0][0x2d0], -R182 ;  /* 0x0000b4009db67a23 */ /* 0x000fe400000108b6 */
[----:B------:R-:W-:Y:S01]  /*17c20*/  FFMA.FTZ R181, R3, R238, R181 ;  /* 0x000000ee03b57223 */ /* 0x000fe200000100b5 */
[C---:B-1----:R-:W-:Y:S01]  /*17c30*/  HMMA.16816.F32 R4, R132.reuse, R136, R4 ;  /* 0x000000888404723c */ /* 0x042fe20000001804 */
[----:B------:R-:W1:Y:S03]  /*17c40*/  LDSM.16.MT88.4 R160, [R214+0x6080] ;  /* 0x00608000d6a0783b */ /* 0x000e660000004200 */
[----:B------:R-:W3:Y:S01]  /*17c50*/  MUFU.EX2 R250, R250 ;  /* 0x000000fa00fa7308 */ /* 0x000ee20000000800 */
[----:B------:R-:W-:Y:S02]  /*17c60*/  FFMA.FTZ R177, R2, R237, R177 ;  /* 0x000000ed02b17223 */ /* 0x000fe400000100b1 */
[----:B------:R-:W-:Y:S01]  /*17c70*/  FADD.FTZ R180, R180, R181 ;  /* 0x000000b5b4b47221 */ /* 0x000fe20000010000 */
[C---:B------:R-:W-:Y:S01]  /*17c80*/  HMMA.16816.F32 R8, R132.reuse, R138, R8 ;  /* 0x0000008a8408723c */ /* 0x040fe20000001808 */
[----:B------:R-:W5:Y:S03]  /*17c90*/  LDSM.16.MT88.4 R136, [R214+0x7880] ;  /* 0x00788000d688783b */ /* 0x000f660000004200 */
[----:B------:R-:W-:Y:S02]  /*17ca0*/  FADD.FTZ R176, R176, R177 ;  /* 0x000000b1b0b07221 */ /* 0x000fe40000010000 */
[----:B------:R-:W-:Y:S01]  /*17cb0*/  MUFU.EX2 R183, R183 ;  /* 0x000000b700b77308 */ /* 0x000fe20000000800 */
[----:B------:R-:W-:Y:S01]  /*17cc0*/  FADD.FTZ R3, R179, R180 ;  /* 0x000000b4b3037221 */ /* 0x000fe20000010000 */
[C---:B------:R-:W-:Y:S04]  /*17cd0*/  HMMA.16816.F32 R12, R132.reuse, R144, R12 ;  /* 0x00000090840c723c */ /* 0x040fe8000000180c */
[----:B------:R-:W-:Y:S04]  /*17ce0*/  FADD.FTZ R3, R178, R3 ;  /* 0x00000003b2037221 */ /* 0x000fe80000010000 */
[C---:B------:R-:W-:Y:S01]  /*17cf0*/  HMMA.16816.F32 R16, R132.reuse, R146, R16 ;  /* 0x000000928410723c */ /* 0x040fe20000001810 */
[----:B------:R-:W1:Y:S01]  /*17d00*/  LDSM.16.MT88.4 R144, [R213+0x7880] ;  /* 0x00788000d590783b */ /* 0x000e620000004200 */
[----:B------:R-:W1:Y:S02]  /*17d10*/  MUFU.EX2 R182, R182 ;  /* 0x000000b600b67308 */ /* 0x000e640000000800 */
[----:B------:R-:W-:Y:S01]  /*17d20*/  FADD.FTZ R2, R186, R3 ;  /* 0x00000003ba027221 */ /* 0x000fe20000010000 */
[----:B------:R-:W-:Y:S03]  /*17d30*/  MOV R3, R0 ;  /* 0x0000000000037202 */ /* 0x000fe60000000f00 */
[C---:B------:R-:W-:Y:S04]  /*17d40*/  HMMA.16816.F32 R20, R132.reuse, R148, R20 ;  /* 0x000000948414723c */ /* 0x040fe80000001814 */
[----:B------:R-:W-:Y:S04]  /*17d50*/  FADD.FTZ R2, R247, R2 ;  /* 0x00000002f7027221 */ /* 0x000fe80000010000 */
[C---:B------:R-:W-:Y:S01]  /*17d60*/  HMMA.16816.F32 R24, R132.reuse, R150, R24 ;  /* 0x000000968418723c */ /* 0x040fe20000001818 */
[----:B------:R-:W-:Y:S03]  /*17d70*/  LDSM.16.MT88.4 R148, [R216+0x9080] ;  /* 0x00908000d894783b */ /* 0x000fe60000004200 */
[----:B------:R-:W-:Y:S01]  /*17d80*/  FADD.FTZ R251, R251, R2 ;  /* 0x00000002fbfb7221 */ /* 0x000fe20000010000 */
[-C--:B------:R-:W-:Y:S03]  /*17d90*/  MOV R2, R156.reuse ;  /* 0x0000009c00027202 */ /* 0x080fe60000000f00 */
[C---:B------:R-:W-:Y:S04]  /*17da0*/  HMMA.16816.F32 R28, R132.reuse, R152, R28 ;  /* 0x00000098841c723c */ /* 0x040fe8000000181c */
[----:B------:R-:W-:Y:S04]  /*17db0*/  FADD.FTZ R190, R190, R251 ;  /* 0x000000fbbebe7221 */ /* 0x000fe80000010000 */
[C---:B------:R-:W-:Y:S08]  /*17dc0*/  HMMA.16816.F32 R32, R132.reuse, R154, R32 ;  /* 0x0000009a8420723c */ /* 0x040ff00000001820 */
[C---:B--2---:R-:W-:Y:S08]  /*17dd0*/  HMMA.16816.F32 R36, R132.reuse, R140, R36 ;  /* 0x0000008c8424723c */ /* 0x044ff00000001824 */
[C---:B------:R-:W-:Y:S01]  /*17de0*/  HMMA.16816.F32 R40, R132.reuse, R142, R40 ;  /* 0x0000008e8428723c */ /* 0x040fe20000001828 */
[----:B------:R-:W2:Y:S07]  /*17df0*/  LDSM.16.MT88.4 R140, [R212+0x7880] ;  /* 0x00788000d48c783b */ /* 0x000eae0000004200 */
[C---:B-1----:R-:W-:Y:S07]  /*17e00*/  HMMA.16816.F32 R44, R132.reuse, R160, R44 ;  /* 0x000000a0842c723c */ /* 0x042fee000000182c */
[----:B----4-:R-:W-:Y:S01]  /*17e10*/  F2FP.PACK_AB R160, R248, R195 ;  /* 0x000000c3f8a0723e */ /* 0x010fe200000000ff */
[C---:B------:R-:W-:Y:S04]  /*17e20*/  HMMA.16816.F32 R48, R132.reuse, R162, R48 ;  /* 0x000000a28430723c */ /* 0x040fe80000001830 */
[----:B---3--:R-:W-:Y:S01]  /*17e30*/  F2FP.PACK_AB R161, R250, R191 ;  /* 0x000000bffaa1723e */ /* 0x008fe200000000ff */
[----:B------:R-:W-:Y:S02]  /*17e40*/  FADD.FTZ R195, R195, R190 ;  /* 0x000000bec3c37221 */ /* 0x000fe40000010000 */
[----:B------:R-:W-:Y:S01]  /*17e50*/  F2FP.PACK_AB R162, R184, R187 ;  /* 0x000000bbb8a2723e */ /* 0x000fe200000000ff */
[C---:B------:R-:W-:Y:S04]  /*17e60*/  HMMA.16816.F32 R52, R132.reuse, R164, R52 ;  /* 0x000000a48434723c */ /* 0x040fe80000001834 */
[----:B------:R-:W-:Y:S01]  /*17e70*/  F2FP.PACK_AB R163, R182, R183 ;  /* 0x000000b7b6a3723e */ /* 0x000fe200000000ff */
[----:B------:R-:W-:Y:S03]  /*17e80*/  FADD.FTZ R248, R248, R195 ;  /* 0x000000c3f8f87221 */ /* 0x000fe60000010000 */
[C---:B------:R-:W-:Y:S01]  /*17e90*/  HMMA.16816.F32 R56, R132.reuse, R166, R56 ;  /* 0x000000a68438723c */ /* 0x040fe20000001838 */
[----:B------:R-:W-:Y:S03]  /*17ea0*/  LDSM.16.MT88.4 R164, [R213+0x5080] ;  /* 0x00508000d5a4783b */ /* 0x000fe60000004200 */
[----:B------:R-:W-:Y:S04]  /*17eb0*/  FADD.FTZ R187, R187, R248 ;  /* 0x000000f8bbbb7221 */ /* 0x000fe80000010000 */
[C---:B------:R-:W-:Y:S04]  /*17ec0*/  HMMA.16816.F32 R60, R132.reuse, R168, R60 ;  /* 0x000000a8843c723c */ /* 0x040fe8000000183c */
[----:B------:R-:W-:Y:S04]  /*17ed0*/  FADD.FTZ R238, R184, R187 ;  /* 0x000000bbb8ee7221 */ /* 0x000fe80000010000 */
[C---:B------:R-:W-:Y:S01]  /*17ee0*/  HMMA.16816.F32 R64, R132.reuse, R170, R64 ;  /* 0x000000aa8440723c */ /* 0x040fe20000001840 */
[----:B------:R-:W-:Y:S07]  /*17ef0*/  LDSM.16.MT88.4 R168, [R212+0x5080] ;  /* 0x00508000d4a8783b */ /* 0x000fee0000004200 */
[C---:B------:R-:W-:Y:S08]  /*17f00*/  HMMA.16816.F32 R68, R132.reuse, R172, R68 ;  /* 0x000000ac8444723c */ /* 0x040ff00000001844 */
[C---:B------:R-:W-:Y:S01]  /*17f10*/  HMMA.16816.F32 R72, R132.reuse, R174, R72 ;  /* 0x000000ae8448723c */ /* 0x040fe20000001848 */
[----:B------:R-:W-:Y:S07]  /*17f20*/  LDSM.16.MT88.4 R172, [R212+0x8080] ;  /* 0x00808000d4ac783b */ /* 0x000fee0000004200 */
[C---:B-----5:R-:W-:Y:S08]  /*17f30*/  HMMA.16816.F32 R76, R132.reuse, R136, R76 ;  /* 0x00000088844c723c */ /* 0x060ff0000000184c */
        /* <DEDUP_REMOVED lines=55> */
[C---:B--2---:R-:W-:Y:S07]  /*182b0*/  HMMA.16816.F32 R108, R160.reuse, R4, R108 ;  /* 0x00000004a06c723c */ /* 0x044fee000000186c */
[----:B------:R-:W-:Y:S01]  /*182c0*/  FADD.FTZ R5, R159, R176 ;  /* 0x000000b09f057221 */ /* 0x000fe20000010000 */
[C---:B------:R-:W-:Y:S04]  /*182d0*/  HMMA.16816.F32 R112, R160.reuse, R6, R112 ;  /* 0x00000006a070723c */ /* 0x040fe80000001870 */
[----:B------:R-:W-:Y:S01]  /*182e0*/  MOV R159, R156 ;  /* 0x0000009c009f7202 */ /* 0x000fe20000000f00 */
[----:B------:R-:W-:Y:S03]  /*182f0*/  FADD.FTZ R5, R158, R5 ;  /* 0x000000059e057221 */ /* 0x000fe60000010000 */
[C---:B---3--:R-:W-:Y:S04]  /*18300*/  HMMA.16816.F32 R116, R160.reuse, R8, R116 ;  /* 0x00000008a074723c */ /* 0x048fe80000001874 */
[----:B------:R-:W-:Y:S04]  /*18310*/  FADD.FTZ R188, R188, R5 ;  /* 0x00000005bcbc7221 */ /* 0x000fe80000010000 */
[C---:B------:R-:W-:Y:S04]  /*18320*/  HMMA.16816.F32 R120, R160.reuse, R10, R120 ;  /* 0x0000000aa078723c */ /* 0x040fe80000001878 */
[----:B------:R-:W-:Y:S04]  /*18330*/  FADD.FTZ R249, R249, R188 ;  /* 0x000000bcf9f97221 */ /* 0x000fe80000010000 */
[C---:B-1----:R-:W-:Y:S04]  /*18340*/  HMMA.16816.F32 R124, R160.reuse, R12, R124 ;  /* 0x0000000ca07c723c */ /* 0x042fe8000000187c */
[----:B------:R-:W-:Y:S04]  /*18350*/  FADD.FTZ R249, R192, R249 ;  /* 0x000000f9c0f97221 */ /* 0x000fe80000010000 */
[----:B------:R-:W-:Y:S01]  /*18360*/  FADD.FTZ R194, R194, R249 ;  /* 0x000000f9c2c27221 */ /* 0x000fe20000010000 */
[----:B------:R-:W-:Y:S03]  /*18370*/  HMMA.16816.F32 R128, R160, R14, R128 ;  /* 0x0000000ea080723c */ /* 0x000fe60000001880 */
[----:B------:R-:W-:Y:S04]  /*18380*/  FADD.FTZ R191, R191, R194 ;  /* 0x000000c2bfbf7221 */ /* 0x000fe80000010000 */
[----:B------:R-:W-:Y:S05]  /*18390*/  FADD.FTZ R250, R250, R191 ;  /* 0x000000bffafa7221 */ /* 0x000fea0000010000 */
[----:B------:R-:W-:Y:S04]  /*183a0*/  FADD.FTZ R183, R183, R250 ;  /* 0x000000fab7b77221 */ /* 0x000fe80000010000 */
[----:B------:R-:W-:Y:S01]  /*183b0*/  FADD.FTZ R237, R182, R183 ;  /* 0x000000b7b6ed7221 */ /* 0x000fe20000010000 */
[----:B------:R-:W-:-:S05]  /*183c0*/  @P0 BRA `(.L_x_1738) ;  /* 0xffffcd8000000947 */ /* 0x000fca000383ffff */
.L_x_1733:
[----:B------:R-:W-:-:S13]  /*183d0*/  ISETP.LE.AND P0, PT, RZ, UR13, PT ;  /* 0x0000000dff007c0c */ /* 0x000fda000bf03270 */
[----:B------:R-:W-:Y:S05]  /*183e0*/  @!P0 BRA `(.L_x_1739) ;  /* 0x00002e8000008947 */ /* 0x000fea0003800000 */
[----:B------:R-:W-:Y:S01]  /*183f0*/  IADD3 R239, -R197, 0x30, RZ ;  /* 0x00000030c5ef7810 */ /* 0x000fe20007ffe1ff */
[C---:B------:R-:W-:Y:S01]  /*18400*/  IMAD.SHL.U32 R241, R196.reuse, 0x2, RZ ;  /* 0x00000002c4f17824 */ /* 0x040fe200078e00ff */
[----:B------:R-:W-:Y:S02]  /*18410*/  SHF.L.U64.HI R240, R196, 0x1, R199 ;  /* 0x00000001c4f07819 */ /* 0x000fe400000102c7 */
.L_x_1744:
[----:B------:R-:W-:Y:S01]  /*18420*/  SHF.R.S32.HI R5, RZ, 0x1f, R228 ;  /* 0x0000001fff057819 */ /* 0x000fe200000114e4 */
[C---:B------:R-:W-:Y:S01]  /*18430*/  IMAD.WIDE.U32 R6, R228.reuse, c[0x0][0x208], RZ ;  /* 0x00008200e4067a25 */ /* 0x040fe200078e00ff */
[----:B------:R-:W-:Y:S01]  /*18440*/  SHF.R.S32.HI R3, RZ, 0x1f, R227 ;  /* 0x0000001fff037819 */ /* 0x000fe200000114e3 */
[----:B------:R-:W-:Y:S04]  /*18450*/  DEPBAR.LE SB0, 0x0 ;  /* 0x000080000000791a */ /* 0x000fe80000000000 */
[----:B------:R-:W-:Y:S01]  /*18460*/  BAR.SYNC.DEFER_BLOCKING 0x0 ;  /* 0x0000000000007b1d */ /* 0x000fe20000010000 */
[----:B------:R-:W-:Y:S01]  /*18470*/  IMAD R5, R5, c[0x0][0x208], RZ ;  /* 0x0000820005057a24 */ /* 0x000fe200078e02ff */
[----:B------:R-:W-:Y:S01]  /*18480*/  ISETP.GE.AND P1, PT, R229, c[0x0][0x1d4], PT ;  /* 0x00007500e5007a0c */ /* 0x000fe20003f26270 */
[----:B------:R-:W-:Y:S01]  /*18490*/  IMAD R3, R3, c[0x0][0x218], RZ ;  /* 0x0000860003037a24 */ /* 0x000fe200078e02ff */
[----:B------:R-:W-:Y:S01]  /*184a0*/  SHF.L.U64.HI R245, R235, 0x1, R236 ;  /* 0x00000001ebf57819 */ /* 0x000fe200000102ec */
[----:B------:R-:W-:Y:S01]  /*184b0*/  IMAD R5, R228, c[0x0][0x20c], R5 ;  /* 0x00008300e4057a24 */ /* 0x000fe200078e0205 */
[----:B------:R-:W-:Y:S01]  /*184c0*/  SHF.L.U64.HI R243, R234, 0x1, R233 ;  /* 0x00000001eaf37819 */ /* 0x000fe200000102e9 */
[----:B------:R-:W-:Y:S01]  /*184d0*/  IMAD R3, R227, c[0x0][0x21c], R3 ;  /* 0x00008700e3037a24 */ /* 0x000fe200078e0203 */
[----:B------:R-:W-:Y:S01]  /*184e0*/  SHF.L.U64.HI R156, R232, 0x1, R231 ;  /* 0x00000001e89c7819 */ /* 0x000fe200000102e7 */
[----:B------:R-:W-:Y:S02]  /*184f0*/  IMAD.IADD R7, R7, 0x1, R5 ;  /* 0x0000000107077824 */ /* 0x000fe400078e0205 */
[----:B------:R-:W-:Y:S02]  /*18500*/  IMAD.SHL.U32 R244, R235, 0x2, RZ ;  /* 0x00000002ebf47824 */ /* 0x000fe400078e00ff */
[----:B------:R-:W-:Y:S04]  /*18510*/  IMAD.WIDE.U32 R6, R227, c[0x0][0x218], R6 ;  /* 0x00008600e3067a25 */ /* 0x000fe800078e0006 */
[----:B------:R-:W-:Y:S01]  /*18520*/  IMAD.SHL.U32 R242, R234, 0x2, RZ ;  /* 0x00000002eaf27824 */ /* 0x000fe200078e00ff */
[----:B------:R-:W-:Y:S04]  /*18530*/  IADD3 R2, P0, R6, UR28, RZ ;  /* 0x0000001c06027c10 */ /* 0x000fe8000ff1e0ff */
[----:B------:R-:W-:Y:S01]  /*18540*/  IADD3.X R3, R7, UR12, R3, P0, !PT ;  /* 0x0000000c07037c10 */ /* 0x000fe200087fe403 */
[----:B------:R-:W-:Y:S01]  /*18550*/  LDSM.16.M88.4 R24, [R222] ;  /* 0x00000000de18783b */ /* 0x000fe20000000200 */
[C---:B------:R-:W-:Y:S01]  /*18560*/  LEA R4, P0, R2.reuse, c[0x0][0x1f8], 0x1 ;  /* 0x00007e0002047a11 */ /* 0x040fe200078008ff */
[----:B------:R-:W-:Y:S02]  /*18570*/  BSSY B0, `(.L_x_1740) ;  /* 0x0000031000007945 */ /* 0x000fe40003800000 */
[----:B------:R-:W-:Y:S01]  /*18580*/  LDSM.16.M88.4 R8, [R221+0xa080] ;  /* 0x00a08000dd08783b */ /* 0x000fe20000000200 */
[----:B------:R-:W-:Y:S01]  /*18590*/  LEA.HI.X R15, R2, c[0x0][0x1fc], R3, 0x1, P0 ;  /* 0x00007f00020f7a11 */ /* 0x000fe200000f0c03 */
[----:B------:R-:W-:Y:S02]  /*185a0*/  IMAD.SHL.U32 R2, R232, 0x2, RZ ;  /* 0x00000002e8027824 */ /* 0x000fe400078e00ff */
[----:B------:R-:W1:Y:S04]  /*185b0*/  SHFL.IDX PT, R7, R4, RZ, 0x181f ;  /* 0x00181fff04077589 */ /* 0x000e6800000e0000 */
[----:B------:R-:W-:Y:S04]  /*185c0*/  LDSM.16.M88.4 R16, [R221+0xa880] ;  /* 0x00a88000dd10783b */ /* 0x000fe80000000200 */
[----:B------:R-:W2:Y:S04]  /*185d0*/  SHFL.IDX PT, R3, R15, RZ, 0x181f ;  /* 0x00181fff0f037589 */ /* 0x000ea800000e0000 */
[----:B------:R3:W4:Y:S04]  /*185e0*/  LDSM.16.M88.4 R160, [R221+0xb080] ;  /* 0x00b08000dda0783b */ /* 0x0007280000000200 */
[----:B------:R3:W3:Y:S04]  /*185f0*/  LDSM.16.M88.4 R164, [R220] ;  /* 0x00000000dca4783b */ /* 0x0006e80000000200 */
[----:B------:R3:W3:Y:S04]  /*18600*/  LDSM.16.M88.4 R168, [R219] ;  /* 0x00000000dba8783b */ /* 0x0006e80000000200 */
[----:B------:R3:W3:Y:S04]  /*18610*/  LDSM.16.M88.4 R172, [R211] ;  /* 0x00000000d3ac783b */ /* 0x0006e80000000200 */
[----:B------:R3:W3:Y:S01]  /*18620*/  LDSM.16.M88.4 R176, [R210] ;  /* 0x00000000d2b0783b */ /* 0x0006e20000000200 */
[----:B-1----:R-:W-:Y:S05]  /*18630*/  IADD3 R22, P0, R7, R241, RZ ;  /* 0x000000f107167210 */ /* 0x002fea0007f1e0ff */
[----:B--2---:R-:W-:Y:S01]  /*18640*/  IMAD.X R23, R3, 0x1, R240, P0 ;  /* 0x0000000103177824 */ /* 0x004fe200000e06f0 */
        /* <DEDUP_REMOVED lines=9> */
[----:B------:R-:W-:Y:S02]  /*186e0*/  IADD3 R6, P0, R7, R2, RZ ;  /* 0x0000000207067210 */ /* 0x000fe40007f1e0ff */
[----:B------:R-:W-:Y:S02]  /*186f0*/  ISETP.GT.AND P1, PT, R223, 0x7f, PT ;  /* 0x0000007fdf00780c */ /* 0x000fe40003f24270 */
[----:B------:R1:W-:Y:S01]  /*18700*/  LDGSTS.E.BYPASS.LTC128B.128 [R230+0x7080], [R12.64], !P5 ;  /* 0x070800000ce67fae */ /* 0x0003e2000e901d5a */
[----:B------:R-:W-:Y:S02]  /*18710*/  IMAD.X R7, R3, 0x1, R156, P0 ;  /* 0x0000000103077824 */ /* 0x000fe400000e069c */
[----:B------:R-:W-:Y:S03]  /*18720*/  IMAD.MOV.U32 R3, RZ, RZ, R0 ;  /* 0x000000ffff037224 */ /* 0x000fe600078e0000 */
[----:B------:R1:W-:Y:S05]  /*18730*/  LDGSTS.E.BYPASS.LTC128B.128 [R230+0x8880], [R6.64], !P4 ;  /* 0x0888000006e67fae */ /* 0x0003ea000e101d5a */
[----:B------:R-:W-:-:S05]  /*18740*/  @P1 BRA `(.L_x_1741) ;  /* 0x0000013000001947 */ /* 0x000fca0003800000 */
[----:B----4-:R-:W-:-:S05]  /*18750*/  BRA.DIV ~URZ, `(.L_x_1742) ;  /* 0x000060e27f007947 */ /* 0x010fca000b800000 */
[----:B------:R2:W4:Y:S04]  /*18760*/  SHFL.IDX PT, R5, R15, 0x1, 0x181f ;  /* 0x00381f000f057f89 */ /* 0x00052800000e0000 */
[----:B-1----:R2:W1:Y:S02]  /*18770*/  SHFL.IDX PT, R13, R4, 0x1, 0x181f ;  /* 0x00381f00040d7f89 */ /* 0x00246400000e0000 */
.L_x_1764:
[----:B-1----:R-:W-:Y:S02]  /*18780*/  IADD3 R20, P0, R13, R241, RZ ;  /* 0x000000f10d147210 */ /* 0x002fe40007f1e0ff */
[----:B------:R-:W-:Y:S03]  /*18790*/  ISETP.GE.AND P1, PT, R229, c[0x0][0x1d4], PT ;  /* 0x00007500e5007a0c */ /* 0x000fe60003f26270 */
[----:B----4-:R-:W-:Y:S01]  /*187a0*/  IMAD.X R21, R5, 0x1, R240, P0 ;  /* 0x0000000105157824 */ /* 0x010fe200000e06f0 */
[----:B------:R-:W-:Y:S04]  /*187b0*/  IADD3 R14, P0, R13, R244, RZ ;  /* 0x000000f40d0e7210 */ /* 0x000fe80007f1e0ff */
[----:B------:R-:W-:Y:S01]  /*187c0*/  @!PT LDS RZ, [RZ] ;  /* 0x00000000fffff984 */ /* 0x000fe20000000800 */
[----:B------:R-:W-:Y:S01]  /*187d0*/  @!PT LDS RZ, [RZ] ;  /* 0x00000000fffff984 */ /* 0x000fe20000000800 */
[----:B------:R-:W-:Y:S01]  /*187e0*/  @!PT LDS RZ, [RZ] ;  /* 0x00000000fffff984 */ /* 0x000fe20000000800 */
[----:B------:R1:W-:Y:S01]  /*187f0*/  LDGSTS.E.BYPASS.LTC128B.128 [R230+0x5080], [R20.64], !P6 ;  /* 0x0508000014e67fae */ /* 0x0003e2000f101d5a */
[----:B--2---:R-:W-:Y:S01]  /*18800*/  IMAD.X R15, R5, 0x1, R245, P0 ;  /* 0x00000001050f7824 */ /* 0x004fe200000e06f5 */
[----:B------:R-:W-:Y:S04]  /*18810*/  IADD3 R6, P0, R13, R242, RZ ;  /* 0x000000f20d067210 */ /* 0x000fe80007f1e0ff */
[----:B------:R1:W-:Y:S01]  /*18820*/  LDGSTS.E.BYPASS.LTC128B.128 [R230+0x6880], [R14.64], !P1 ;  /* 0x068800000ee67fae */ /* 0x0003e2000c901d5a */
[----:B------:R-:W-:Y:S01]  /*18830*/  IMAD.X R7, R5, 0x1, R243, P0 ;  /* 0x0000000105077824 */ /* 0x000fe200000e06f3 */
[----:B------:R-:W-:Y:S04]  /*18840*/  IADD3 R4, P0, R13, R2, RZ ;  /* 0x000000020d047210 */ /* 0x000fe80007f1e0ff */
[----:B------:R1:W-:Y:S01]  /*18850*/  LDGSTS.E.BYPASS.LTC128B.128 [R230+0x8080], [R6.64], !P5 ;  /* 0x0808000006e67fae */ /* 0x0003e2000e901d5a */
[----:B------:R-:W-:Y:S05]  /*18860*/  IMAD.X R5, R5, 0x1, R156, P0 ;  /* 0x0000000105057824 */ /* 0x000fea00000e069c */
[----:B------:R1:W-:Y:S03]  /*18870*/  LDGSTS.E.BYPASS.LTC128B.128 [R230+0x9880], [R4.64], !P4 ;  /* 0x0988000004e67fae */ /* 0x0003e6000e101d5a */
.L_x_1741:
[----:B----4-:R-:W-:Y:S05]  /*18880*/  BSYNC B0 ;  /* 0x0000000000007941 */ /* 0x010fea0003800000 */
.L_x_1740:
[----:B------:R-:W0:Y:S01]  /*18890*/  LDGDEPBAR ;  /* 0x00000000000079af */ /* 0x000e220000000000 */
[----:B------:R-:W-:Y:S01]  /*188a0*/  WARPSYNC 0xffffffff ;  /* 0xffffffff00007948 */ /* 0x000fe20003800000 */
[C---:B-1----:R-:W-:Y:S01]  /*188b0*/  HMMA.16816.F32 R4, R24.reuse, R8, RZ ;  /* 0x000000081804723c */ /* 0x042fe200000018ff */
[----:B------:R-:W-:Y:S04]  /*188c0*/  UISETP.GE.AND UP0, UPT, UR13, 0x1, UPT ;  /* 0x000000010d00788c */ /* 0x000fe8000bf06270 */
[----:B------:R-:W-:Y:S02]  /*188d0*/  LDSM.16.M88.4 R180, [R218] ;  /* 0x00000000dab4783b */ /* 0x000fe40000000200 */
[----:B------:R-:W-:Y:S01]  /*188e0*/  PLOP3.LUT P0, PT, PT, PT, UP0, 0x40, 0x0 ;  /* 0x000000000000781c */ /* 0x000fe20003f0e808 */
[C---:B------:R-:W-:Y:S04]  /*188f0*/  HMMA.16816.F32 R8, R24.reuse, R10, RZ ;  /* 0x0000000a1808723c */ /* 0x040fe800000018ff */
[----:B------:R-:W1:Y:S04]  /*18900*/  LDSM.16.M88.4 R184, [R215+0xa080] ;  /* 0x00a08000d7b8783b */ /* 0x000e680000000200 */
[C---:B------:R-:W-:Y:S03]  /*18910*/  HMMA.16816.F32 R12, R24.reuse, R16, RZ ;  /* 0x00000010180c723c */ /* 0x040fe600000018ff */
[----:B------:R-:W-:Y:S05]  /*18920*/  LDSM.16.M88.4 R188, [R215+0xb080] ;  /* 0x00b08000d7bc783b */ /* 0x000fea0000000200 */
[C---:B------:R-:W-:Y:S02]  /*18930*/  HMMA.16816.F32 R16, R24.reuse, R18, RZ ;  /* 0x000000121810723c */ /* 0x040fe400000018ff */
[----:B------:R-:W-:Y:S06]  /*18940*/  LDSM.16.M88.4 R192, [R217] ;  /* 0x00000000d9c0783b */ /* 0x000fec0000000200 */
[C---:B------:R-:W-:Y:S01]  /*18950*/  HMMA.16816.F32 R20, R24.reuse, R160, RZ ;  /* 0x000000a01814723c */ /* 0x040fe200000018ff */
[----:B------:R-:W-:Y:S07]  /*18960*/  LDSM.16.M88.4 R196, [R209] ;  /* 0x00000000d1c4783b */ /* 0x000fee0000000200 */
[----:B------:R-:W-:Y:S01]  /*18970*/  HMMA.16816.F32 R24, R24, R162, RZ ;  /* 0x000000a21818723c */ /* 0x000fe200000018ff */
        /* <DEDUP_REMOVED lines=13> */
[----:B------:R-:W-:Y:S07]  /*18a50*/  LDSM.16.M88.4 R184, [R220+0x4000] ;  /* 0x00400000dcb8783b */ /* 0x000fee0000000200 */
[C---:B--2---:R-:W-:Y:S08]  /*18a60*/  HMMA.16816.F32 R12, R180.reuse, R160, R12 ;  /* 0x000000a0b40c723c */ /* 0x044ff0000000180c */
[C---:B------:R-:W-:Y:S01]  /*18a70*/  HMMA.16816.F32 R16, R180.reuse, R162, R16 ;  /* 0x000000a2b410723c */ /* 0x040fe20000001810 */
[----:B------:R-:W2:Y:S07]  /*18a80*/  LDSM.16.M88.4 R160, [R221+0xc080] ;  /* 0x00c08000dda0783b */ /* 0x000eae0000000200 */
[C---:B------:R-:W-:Y:S08]  /*18a90*/  HMMA.16816.F32 R20, R180.reuse, R188, R20 ;  /* 0x000000bcb414723c */ /* 0x040ff00000001814 */
[----:B------:R-:W-:Y:S01]  /*18aa0*/  HMMA.16816.F32 R24, R180, R190, R24 ;  /* 0x000000beb418723c */ /* 0x000fe20000001818 */
[----:B------:R-:W4:Y:S07]  /*18ab0*/  LDSM.16.M88.4 R180, [R221+0xc880] ;  /* 0x00c88000ddb4783b */ /* 0x000f2e0000000200 */
[C---:B------:R-:W-:Y:S01]  /*18ac0*/  HMMA.16816.F32 R4, R192.reuse, R196, R4 ;  /* 0x000000c4c004723c */ /* 0x040fe20000001804 */
[----:B------:R-:W5:Y:S07]  /*18ad0*/  LDSM.16.M88.4 R188, [R208] ;  /* 0x00000000d0bc783b */ /* 0x000f6e0000000200 */
        /* <DEDUP_REMOVED lines=98> */
[----:B------:R-:W1:Y:S01]  /*19100*/  LDSM.16.M88.4 R192, [R217+0xc000] ;  /* 0x00c00000d9c0783b */ /* 0x000e620000000200 */
[C---:B-----5:R-:W-:Y:S08]  /*19110*/  HMMA.16816.F32 R4, R176.reuse, R180, R4 ;  /* 0x000000b4b004723c */ /* 0x060ff00000001804 */
[C---:B------:R-:W-:Y:S08]  /*19120*/  HMMA.16816.F32 R8, R176.reuse, R182, R8 ;  /* 0x000000b6b008723c */ /* 0x040ff00000001808 */
[C---:B---3--:R-:W-:Y:S08]  /*19130*/  HMMA.16816.F32 R12, R176.reuse, R164, R12 ;  /* 0x000000a4b00c723c */ /* 0x048ff0000000180c */
[C---:B------:R-:W-:Y:S08]  /*19140*/  HMMA.16816.F32 R16, R176.reuse, R166, R16 ;  /* 0x000000a6b010723c */ /* 0x040ff00000001810 */
[C---:B------:R-:W-:Y:S08]  /*19150*/  HMMA.16816.F32 R20, R176.reuse, R168, R20 ;  /* 0x000000a8b014723c */ /* 0x040ff00000001814 */
[----:B------:R-:W-:Y:S08]  /*19160*/  HMMA.16816.F32 R24, R176, R170, R24 ;  /* 0x000000aab018723c */ /* 0x000ff00000001818 */
[C---:B-1----:R-:W-:Y:S08]  /*19170*/  HMMA.16816.F32 R4, R184.reuse, R188, R4 ;  /* 0x000000bcb804723c */ /* 0x042ff00000001804 */
[C---:B------:R-:W-:Y:S08]  /*19180*/  HMMA.16816.F32 R8, R184.reuse, R190, R8 ;  /* 0x000000beb808723c */ /* 0x040ff00000001808 */
[C---:B--2---:R-:W-:Y:S08]  /*19190*/  HMMA.16816.F32 R12, R184.reuse, R160, R12 ;  /* 0x000000a0b80c723c */ /* 0x044ff0000000180c */
[C---:B------:R-:W-:Y:S01]  /*191a0*/  HMMA.16816.F32 R16, R184.reuse, R162, R16 ;  /* 0x000000a2b810723c */ /* 0x040fe20000001810 */
[----:B------:R-:W1:Y:S07]  /*191b0*/  LDSM.16.M88.4 R160, [R209+0x5000] ;  /* 0x00500000d1a0783b */ /* 0x000e6e0000000200 */
[C---:B----4-:R-:W-:Y:S08]  /*191c0*/  HMMA.16816.F32 R20, R184.reuse, R172, R20 ;  /* 0x000000acb814723c */ /* 0x050ff00000001814 */
[----:B------:R-:W-:Y:S08]  /*191d0*/  HMMA.16816.F32 R24, R184, R174, R24 ;  /* 0x000000aeb818723c */ /* 0x000ff00000001818 */
[C---:B------:R-:W-:Y:S08]  /*191e0*/  HMMA.16816.F32 R4, R192.reuse, R196, R4 ;  /* 0x000000c4c004723c */ /* 0x040ff00000001804 */
[C---:B------:R-:W-:Y:S08]  /*191f0*/  HMMA.16816.F32 R8, R192.reuse, R198, R8 ;  /* 0x000000c6c008723c */ /* 0x040ff00000001808 */
[C---:B-1----:R-:W-:Y:S08]  /*19200*/  HMMA.16816.F32 R12, R192.reuse, R160, R12 ;  /* 0x000000a0c00c723c */ /* 0x042ff0000000180c */
[----:B------:R-:W-:Y:S01]  /*19210*/  FMUL.FTZ R175, R4, c[0x0][0x320] ;  /* 0x0000c80004af7a20 */ /* 0x000fe20000410000 */
[C---:B------:R-:W-:Y:S03]  /*19220*/  HMMA.16816.F32 R16, R192.reuse, R162, R16 ;  /* 0x000000a2c010723c */ /* 0x040fe60000001810 */
[----:B------:R-:W-:Y:S02]  /*19230*/  FMUL.FTZ R173, R5, c[0x0][0x320] ;  /* 0x0000c80005ad7a20 */ /* 0x000fe40000410000 */
[----:B------:R-:W1:Y:S01]  /*19240*/  MUFU.TANH R175, R175 ;  /* 0x000000af00af7308 */ /* 0x000e620000002400 */
[----:B------:R-:W-:Y:S02]  /*19250*/  FMUL.FTZ R174, R6, c[0x0][0x320] ;  /* 0x0000c80006ae7a20 */ /* 0x000fe40000410000 */
[----:B------:R-:W-:Y:S02]  /*19260*/  FMUL.FTZ R172, R7, c[0x0][0x320] ;  /* 0x0000c80007ac7a20 */ /* 0x000fe40000410000 */
[----:B------:R-:W2:Y:S01]  /*19270*/  LDSM.16.M88.4 R4, [R209+0x5800] ;  /* 0x00580000d104783b */ /* 0x000ea20000000200 */
[----:B------:R-:W-:Y:S04]  /*19280*/  DEPBAR.LE SB0, 0x0 ;  /* 0x000080000000791a */ /* 0x000fe80000000000 */
[----:B------:R-:W3:Y:S01]  /*19290*/  MUFU.TANH R173, R173 ;  /* 0x000000ad00ad7308 */ /* 0x000ee20000002400 */
[----:B------:R-:W-:Y:S01]  /*192a0*/  FMUL.FTZ R177, R8, c[0x0][0x320] ;  /* 0x0000c80008b17a20 */ /* 0x000fe20000410000 */
[----:B------:R-:W-:Y:S01]  /*192b0*/  BAR.SYNC.DEFER_BLOCKING 0x0 ;  /* 0x0000000000007b1d */ /* 0x000fe20000010000 */
        /* <DEDUP_REMOVED lines=13> */
[----:B------:R-:W1:Y:S01]  /*19390*/  MUFU.TANH R177, R177 ;  /* 0x000000b100b17308 */ /* 0x000e620000002400 */
[C---:B--2---:R-:W-:Y:S09]  /*193a0*/  HMMA.16816.F32 R20, R192.reuse, R4, R20 ;  /* 0x00000004c014723c */ /* 0x044ff20000001814 */
[----:B------:R-:W2:Y:S01]  /*193b0*/  MUFU.TANH R9, R9 ;  /* 0x0000000900097308 */ /* 0x000ea20000002400 */
        /* <DEDUP_REMOVED lines=28> */
[----:B--234-:R-:W-:Y:S01]  /*19580*/  UIMAD UR4, UR13, 0x30, UR19 ;  /* 0x000000300d0478a4 */ /* 0x01cfe2000f8e0213 */
[----:B------:R-:W-:Y:S01]  /*19590*/  ISETP.NE.AND P1, PT, R224, 0x1, PT ;  /* 0x00000001e000780c */ /* 0x000fe20003f25270 */
[----:B------:R-:W-:Y:S04]  /*195a0*/  IMAD.MOV.U32 R227, RZ, RZ, RZ ;  /* 0x000000ffffe37224 */ /* 0x000fe800078e00ff */
[----:B------:R-:W-:Y:S05]  /*195b0*/  IMAD.U32 R228, RZ, RZ, UR4 ;  /* 0x00000004ffe47e24 */ /* 0x000fea000f8e00ff */
[----:B------:R-:W-:Y:S05]  /*195c0*/  IADD3 R228, R228, -0x30, R225 ;  /* 0xffffffd0e4e47810 */ /* 0x000fea0007ffe0e1 */
[----:B------:R-:W-:Y:S04]  /*195d0*/  @P1 IMAD.HI.U32 R5, R228, c[0x0][0x2bc], RZ ;  /* 0x0000af00e4051a27 */ /* 0x000fe800078e00ff */
[----:B------:R-:W-:Y:S01]  /*195e0*/  IMAD.MOV.U32 R4, RZ, RZ, R228 ;  /* 0x000000ffff047224 */ /* 0x000fe200078e00e4 */
[----:B------:R-:W-:Y:S02]  /*195f0*/  @P1 SHF.R.U32.HI R4, RZ, c[0x0][0x2c0], R5 ;  /* 0x0000b000ff041a19 */ /* 0x000fe40000011605 */
[----:B------:R-:W-:Y:S02]  /*19600*/  ISETP.GE.AND P1, PT, R239, 0x1, PT ;  /* 0x00000001ef00780c */ /* 0x000fe40003f26270 */
[C---:B------:R-:W-:Y:S04]  /*19610*/  @!P3 IADD3 R12, P0, R4.reuse, UR8, RZ ;  /* 0x00000008040cbc10 */ /* 0x040fe8000ff1e0ff */
[----:B------:R-:W-:Y:S02]  /*19620*/  @!P3 LEA.HI.X.SX32 R5, R4, UR7, 0x1, P0 ;  /* 0x000000070405bc11 */ /* 0x000fe400080f0eff */
[C---:B------:R-:W-:Y:S04]  /*19630*/  @!P3 LEA R6, P0, R12.reuse, c[0x0][0x2a0], 0x2 ;  /* 0x0000a8000c06ba11 */ /* 0x040fe800078010ff */
[----:B------:R-:W-:Y:S01]  /*19640*/  @!P3 LEA.HI.X R7, R12, c[0x0][0x2a4], R5, 0x2, P0 ;  /* 0x0000a9000c07ba11 */ /* 0x000fe200000f1405 */
[----:B------:R-:W-:Y:S04]  /*19650*/  IMAD.MOV R5, RZ, RZ, -R4 ;  /* 0x000000ffff057224 */ /* 0x000fe800078e0a04 */
[----:B------:R-:W2:Y:S01]  /*19660*/  @!P3 LDG.E R227, [R6.64] ;  /* 0x0000001a06e3b981 */ /* 0x000ea2000c1e1900 */
[----:B------:R-:W-:Y:S04]  /*19670*/  IMAD R228, R5, c[0x0][0x2b8], R228 ;  /* 0x0000ae0005e47a24 */ /* 0x000fe800078e02e4 */
[C---:B-1----:R-:W-:Y:S01]  /*19680*/  IMAD.WIDE.U32 R12, R228.reuse, c[0x0][0x1e0], RZ ;  /* 0x00007800e40c7a25 */ /* 0x042fe200078e00ff */
        /* <DEDUP_REMOVED lines=13> */
[----:B------:R-:W2:Y:S04]  /*19760*/  SHFL.IDX PT, R6, R4, RZ, 0x181f ;  /* 0x00181fff04067589 */ /* 0x000ea800000e0000 */
[----:B------:R-:W3:Y:S04]  /*19770*/  SHFL.IDX PT, R5, R5, 0x1, 0x181f ;  /* 0x00381f0005057f89 */ /* 0x000ee800000e0000 */
[----:B------:R-:W4:Y:S01]  /*19780*/  SHFL.IDX PT, R4, R4, 0x1, 0x181f ;  /* 0x00381f0004047f89 */ /* 0x000f2200000e0000 */
[CC--:B-1----:R-:W-:Y:S05]  /*19790*/  @P1 IADD3 R16, P0, R7.reuse, R241.reuse, RZ ;  /* 0x000000f107101210 */ /* 0x0c2fea0007f1e0ff */
[C---:B--2---:R-:W-:Y:S01]  /*197a0*/  @P1 IMAD.X R17, R6.reuse, 0x1, R240, P0 ;  /* 0x0000000106111824 */ /* 0x044fe200000e06f0 */
[C---:B------:R-:W-:Y:S04]  /*197b0*/  @P1 IADD3 R14, P0, R7.reuse, R244, RZ ;  /* 0x000000f4070e1210 */ /* 0x040fe80007f1e0ff */
[----:B------:R1:W-:Y:S01]  /*197c0*/  @P1 LDGSTS.E.BYPASS.LTC128B.128 [R230+0xa080], [R16.64], !P6 ;  /* 0x0a08000010e61fae */ /* 0x0003e2000f101d5a */
[C---:B------:R-:W-:Y:S01]  /*197d0*/  @P1 IMAD.X R15, R6.reuse, 0x1, R245, P0 ;  /* 0x00000001060f1824 */ /* 0x040fe200000e06f5 */
[C---:B------:R-:W-:Y:S05]  /*197e0*/  @P1 IADD3 R12, P0, R7.reuse, R242, RZ ;  /* 0x000000f2070c1210 */ /* 0x040fea0007f1e0ff */
[C---:B------:R-:W-:Y:S01]  /*197f0*/  @P1 IMAD.X R13, R6.reuse, 0x1, R243, P0 ;  /* 0x00000001060d1824 */ /* 0x040fe200000e06f3 */
[----:B------:R-:W-:Y:S05]  /*19800*/  @P1 IADD3 R18, P0, R7, R2, RZ ;  /* 0x0000000207121210 */ /* 0x000fea0007f1e0ff */
[--C-:B------:R-:W-:Y:S01]  /*19810*/  @P1 IMAD.X R19, R6, 0x1, R156.reuse, P0 ;  /* 0x0000000106131824 */ /* 0x100fe200000e069c */
[----:B------:R-:W-:Y:S11]  /*19820*/  ISETP.GE.AND P0, PT, R239, 0x21, PT ;  /* 0x00000021ef00780c */ /* 0x000ff60003f06270 */
[----:B------:R-:W-:Y:S02]  /*19830*/  @!UPT UIADD3 URZ, URZ, URZ, URZ ;  /* 0x0000003f3f3ff290 */ /* 0x000fe4000fffe03f */
[C---:B---3--:R-:W-:Y:S05]  /*19840*/  @P0 IADD3 R244, P2, R5.reuse, R244, RZ ;  /* 0x000000f405f40210 */ /* 0x048fea0007f5e0ff */
[C---:B----4-:R-:W-:Y:S01]  /*19850*/  @P0 IMAD.X R245, R4.reuse, 0x1, R245, P2 ;  /* 0x0000000104f50824 */ /* 0x050fe200010e06f5 */
        /* <DEDUP_REMOVED lines=15> */
.L_x_1743:
[----:B-1234-:R-:W-:Y:S01]  /*19950*/  FMNMX.FTZ R2, R175, R0, !PT ;  /* 0x00000000af027209 */ /* 0x01efe20007810000 */
[----:B------:R-:W-:Y:S01]  /*19960*/  LDSM.16.MT88.4 R20, [R214+0x4080] ;  /* 0x00408000d614783b */ /* 0x000fe20000004200 */
[----:B------:R-:W-:Y:S01]  /*19970*/  FMNMX.FTZ R7, R174, R159, !PT ;  /* 0x0000009fae077209 */ /* 0x000fe20007810000 */
[----:B------:R-:W-:Y:S01]  /*19980*/  UIADD3 UR4, UR13, -0x1, URZ ;  /* 0xffffffff0d047890 */ /* 0x000fe2000fffe03f */
        /* <DEDUP_REMOVED lines=24> */
[----:B------:R-:W-:Y:S01]  /*19b10*/  ISETP.LT.AND P0, PT, RZ, UR13, PT ;  /* 0x0000000dff007c0c */ /* 0x000fe2000bf01270 */
[----:B------:R-:W-:Y:S01]  /*19b20*/  SHFL.BFLY PT, R11, R12, 0x2, 0x1f ;  /* 0x0c401f000c0b7f89 */ /* 0x000fe200000e0000 */
[----:B------:R-:W-:Y:S07]  /*19b30*/  UMOV UR13, UR4 ;  /* 0x00000004000d7c82 */ /* 0x000fee0008000000 */
[----:B------:R-:W1:Y:S02]  /*19b40*/  SHFL.BFLY PT, R7, R4, 0x2, 0x1f ;  /* 0x0c401f0004077f89 */ /* 0x000e6400000e0000 */
[----:B-1----:R-:W-:Y:S02]  /*19b50*/  FMNMX.FTZ R5, R4, R7, !PT ;  /* 0x0000000704057209 */ /* 0x002fe40007810000 */
[----:B------:R-:W-:Y:S04]  /*19b60*/  FMNMX.FTZ R6, R12, R11, !PT ;  /* 0x0000000b0c067209 */ /* 0x000fe80007810000 */
[----:B------:R-:W-:Y:S08]  /*19b70*/  LDSM.16.MT88.4 R12, [R216+0x4080] ;  /* 0x00408000d80c783b */ /* 0x000ff00000004200 */
[----:B------:R-:W1:Y:S08]  /*19b80*/  SHFL.BFLY PT, R11, R6, 0x1, 0x1f ;  /* 0x0c201f00060b7f89 */ /* 0x000e7000000e0000 */
[----:B------:R-:W2:Y:S01]  /*19b90*/  SHFL.BFLY PT, R156, R5, 0x1, 0x1f ;  /* 0x0c201f00059c7f89 */ /* 0x000ea200000e0000 */
[----:B-1----:R-:W-:Y:S05]  /*19ba0*/  FMNMX.FTZ R0, R6, R11, !PT ;  /* 0x0000000b06007209 */ /* 0x002fea0007810000 */
[C---:B------:R-:W-:Y:S02]  /*19bb0*/  FADD.FTZ R2, -R0.reuse, R3 ;  /* 0x0000000300027221 */ /* 0x040fe40000010100 */
[----:B------:R-:W-:Y:S01]  /*19bc0*/  FMUL.FTZ R190, R0, c[0x0][0x2d0] ;  /* 0x0000b40000be7a20 */ /* 0x000fe20000410000 */
[----:B--2---:R-:W-:Y:S01]  /*19bd0*/  FMNMX.FTZ R156, R156, R5, !PT ;  /* 0x000000059c9c7209 */ /* 0x004fe20007810000 */
[----:B------:R-:W-:Y:S02]  /*19be0*/  FMUL.FTZ R3, R2, c[0x0][0x2d0] ;  /* 0x0000b40002037a20 */ /* 0x000fe40000410000 */
[--C-:B------:R-:W-:Y:S02]  /*19bf0*/  FFMA.FTZ R182, R175, c[0x0][0x2d0], -R190.reuse ;  /* 0x0000b400afb67a23 */ /* 0x100fe400000108be */
[C---:B------:R-:W-:Y:S02]  /*19c00*/  FMUL.FTZ R185, R156.reuse, c[0x0][0x2d0] ;  /* 0x0000b4009cb97a20 */ /* 0x040fe40000410000 */
[----:B------:R-:W-:Y:S01]  /*19c10*/  FADD.FTZ R2, -R156, R159 ;  /* 0x0000009f9c027221 */ /* 0x000fe20000010100 */
[----:B------:R-:W1:Y:S01]  /*19c20*/  MUFU.EX2 R3, R3 ;  /* 0x0000000300037308 */ /* 0x000e620000000800 */
        /* <DEDUP_REMOVED lines=8> */
[--C-:B------:R-:W-:Y:S02]  /*19cb0*/  FFMA.FTZ R159, R8, c[0x0][0x2d0], -R185.reuse ;  /* 0x0000b400089f7a23 */ /* 0x100fe400000108b9 */
[----:B------:R-:W-:Y:S02]  /*19cc0*/  FMUL.FTZ R4, R2, c[0x0][0x2d0] ;  /* 0x0000b40002047a20 */ /* 0x000fe40000410000 */
[--C-:B------:R-:W-:Y:S02]  /*19cd0*/  FFMA.FTZ R191, R171, c[0x0][0x2d0], -R190.reuse ;  /* 0x0000b400abbf7a23 */ /* 0x100fe400000108be */
[--C-:B------:R-:W-:Y:S01]  /*19ce0*/  FFMA.FTZ R192, R169, c[0x0][0x2d0], -R190.reuse ;  /* 0x0000b400a9c07a23 */ /* 0x100fe200000108be */
[----:B------:R2:W3:Y:S01]  /*19cf0*/  MUFU.EX2 R2, R4 ;  /* 0x0000000400027308 */ /* 0x0004e20000000800 */
        /* <DEDUP_REMOVED lines=9> */
[C---:B------:R-:W-:Y:S02]  /*19d90*/  FMUL.FTZ R24, R3.reuse, R132 ;  /* 0x0000008403187220 */ /* 0x040fe40000410000 */
[----:B------:R-:W-:Y:S02]  /*19da0*/  FMUL.FTZ R25, R3, R133 ;  /* 0x0000008503197220 */ /* 0x000fe40000410000 */
[--C-:B------:R-:W-:Y:S01]  /*19db0*/  FFMA.FTZ R196, R167, c[0x0][0x2d0], -R190.reuse ;  /* 0x0000b400a7c47a23 */ /* 0x100fe200000108be */
[----:B------:R-:W-:Y:S01]  /*19dc0*/  MUFU.EX2 R180, R180 ;  /* 0x000000b400b47308 */ /* 0x000fe20000000800 */
[--C-:B------:R-:W-:Y:S02]  /*19dd0*/  FFMA.FTZ R195, R165, c[0x0][0x2d0], -R190.reuse ;  /* 0x0000b400a5c37a23 */ /* 0x100fe400000108be */
[--C-:B------:R-:W-:Y:S02]  /*19de0*/  FFMA.FTZ R197, R166, c[0x0][0x2d0], -R185.reuse ;  /* 0x0000b400a6c57a23 */ /* 0x100fe400000108b9 */
[----:B--2---:R-:W-:Y:S02]  /*19df0*/  FMUL.FTZ R4, R3, R152 ;  /* 0x0000009803047220 */ /* 0x004fe40000410000 */
[C---:B---3--:R-:W-:Y:S02]  /*19e00*/  FMUL.FTZ R6, R2.reuse, R154 ;  /* 0x0000009a02067220 */ /* 0x048fe40000410000 */
[C---:B------:R-:W-:Y:S01]  /*19e10*/  FMUL.FTZ R7, R2.reuse, R155 ;  /* 0x0000009b02077220 */ /* 0x040fe20000410000 */
[----:B------:R-:W2:Y:S01]  /*19e20*/  MUFU.EX2 R179, R179 ;  /* 0x000000b300b37308 */ /* 0x000ea20000000800 */
[C---:B------:R-:W-:Y:S02]  /*19e30*/  FMUL.FTZ R10, R2.reuse, R150 ;  /* 0x00000096020a7220 */ /* 0x040fe40000410000 */
[C---:B------:R-:W-:Y:S01]  /*19e40*/  FMUL.FTZ R11, R2.reuse, R151 ;  /* 0x00000097020b7220 */ /* 0x040fe20000410000 */
[----:B-1----:R-:W-:Y:S01]  /*19e50*/  F2FP.PACK_AB R152, R181, R182 ;  /* 0x000000b6b598723e */ /* 0x002fe200000000ff */
[C---:B------:R-:W-:Y:S01]  /*19e60*/  FMUL.FTZ R18, R2.reuse, R142 ;  /* 0x0000008e02127220 */ /* 0x040fe20000410000 */
[----:B------:R-:W-:Y:S01]  /*19e70*/  LDSM.16.MT88.4 R148, [R213+0x4880] ;  /* 0x00488000d594783b */ /* 0x000fe20000004200 */
[C---:B------:R-:W-:Y:S02]  /*19e80*/  FMUL.FTZ R19, R2.reuse, R143 ;  /* 0x0000008f02137220 */ /* 0x040fe40000410000 */
[C---:B------:R-:W-:Y:S01]  /*19e90*/  FMUL.FTZ R26, R2.reuse, R134 ;  /* 0x00000086021a7220 */ /* 0x040fe20000410000 */
[----:B------:R-:W-:Y:S01]  /*19ea0*/  MUFU.EX2 R178, R178 ;  /* 0x000000b200b27308 */ /* 0x000fe20000000800 */
[----:B------:R-:W-:Y:S02]  /*19eb0*/  FMUL.FTZ R27, R2, R135 ;  /* 0x00000087021b7220 */ /* 0x000fe40000410000 */
[--C-:B------:R-:W-:Y:S01]  /*19ec0*/  FFMA.FTZ R198, R164, c[0x0][0x2d0], -R185.reuse ;  /* 0x0000b400a4c67a23 */ /* 0x100fe200000108b9 */
[----:B------:R-:W-:Y:S01]  /*19ed0*/  LDSM.16.MT88.4 R132, [R214+0x5880] ;  /* 0x00588000d684783b */ /* 0x000fe20000004200 */
[C---:B------:R-:W-:Y:S02]  /*19ee0*/  FMUL.FTZ R28, R3.reuse, R28 ;  /* 0x0000001c031c7220 */ /* 0x040fe40000410000 */
[C---:B------:R-:W-:Y:S02]  /*19ef0*/  FMUL.FTZ R29, R3.reuse, R29 ;  /* 0x0000001d031d7220 */ /* 0x040fe40000410000 */
[C---:B------:R-:W-:Y:S01]  /*19f00*/  FMUL.FTZ R30, R2.reuse, R30 ;  /* 0x0000001e021e7220 */ /* 0x040fe20000410000 */
[----:B------:R-:W1:Y:S01]  /*19f10*/  MUFU.EX2 R177, R177 ;  /* 0x000000b100b17308 */ /* 0x000e620000000800 */
[C---:B------:R-:W-:Y:S01]  /*19f20*/  FMUL.FTZ R31, R2.reuse, R31 ;  /* 0x0000001f021f7220 */ /* 0x040fe20000410000 */
[----:B------:R-:W-:Y:S01]  /*19f30*/  LDSM.16.MT88.4 R140, [R213+0x5880] ;  /* 0x00588000d58c783b */ /* 0x000fe20000004200 */
[----:B------:R-:W-:Y:S01]  /*19f40*/  FMUL.FTZ R32, R3, R32 ;  /* 0x0000002003207220 */ /* 0x000fe20000410000 */
[----:B--2---:R-:W-:Y:S01]  /*19f50*/  F2FP.PACK_AB R154, R179, R180 ;  /* 0x000000b4b39a723e */ /* 0x004fe200000000ff */
[C---:B------:R-:W-:Y:S02]  /*19f60*/  FMUL.FTZ R33, R3.reuse, R33 ;  /* 0x0000002103217220 */ /* 0x040fe40000410000 */
[C---:B------:R-:W-:Y:S02]  /*19f70*/  FMUL.FTZ R34, R2.reuse, R34 ;  /* 0x0000002202227220 */ /* 0x040fe40000410000 */
[C---:B------:R-:W-:Y:S01]  /*19f80*/  FMUL.FTZ R35, R2.reuse, R35 ;  /* 0x0000002302237220 */ /* 0x040fe20000410000 */
[----:B------:R-:W-:Y:S01]  /*19f90*/  MUFU.EX2 R176, R176 ;  /* 0x000000b000b07308 */ /* 0x000fe20000000800 */
[----:B------:R-:W-:Y:S01]  /*19fa0*/  LDSM.16.MT88.4 R164, [R213+0x6080] ;  /* 0x00608000d5a4783b */ /* 0x000fe20000004200 */
[C---:B------:R-:W-:Y:S02]  /*19fb0*/  FMUL.FTZ R36, R3.reuse, R36 ;  /* 0x0000002403247220 */ /* 0x040fe40000410000 */
[C---:B------:R-:W-:Y:S02]  /*19fc0*/  FMUL.FTZ R37, R3.reuse, R37 ;  /* 0x0000002503257220 */ /* 0x040fe40000410000 */
[C---:B------:R-:W-:Y:S02]  /*19fd0*/  FMUL.FTZ R38, R2.reuse, R38 ;  /* 0x0000002602267220 */ /* 0x040fe40000410000 */
[C---:B------:R-:W-:Y:S02]  /*19fe0*/  FMUL.FTZ R39, R2.reuse, R39 ;  /* 0x0000002702277220 */ /* 0x040fe40000410000 */
[----:B------:R-:W2:Y:S01]  /*19ff0*/  MUFU.EX2 R159, R159 ;  /* 0x0000009f009f7308 */ /* 0x000ea20000000800 */
        /* <DEDUP_REMOVED lines=13> */
[C---:B------:R-:W-:Y:S02]  /*1a0d0*/  FMUL.FTZ R50, R2.reuse, R50 ;  /* 0x0000003202327220 */ /* 0x040fe40000410000 */
[C---:B------:R-:W-:Y:S01]  /*1a0e0*/  FMUL.FTZ R51, R2.reuse, R51 ;  /* 0x0000003302337220 */ /* 0x040fe20000410000 */
        /* <DEDUP_REMOVED lines=126> */
[C---:B------:R-:W-:Y:S03]  /*1a8d0*/  FMUL.FTZ R121, R3.reuse, R121 ;  /* 0x0000007903797220 */ /* 0x040fe60000410000 */
[C---:B-----5:R-:W-:Y:S03]  /*1a8e0*/  HMMA.16816.F32 R116, R152.reuse, R132, R116 ;  /* 0x000000849874723c */ /* 0x060fe60000001874 */
[C---:B------:R-:W-:Y:S02]  /*1a8f0*/  FMUL.FTZ R122, R2.reuse, R122 ;  /* 0x0000007a027a7220 */ /* 0x040fe40000410000 */
[----:B------:R-:W-:Y:S02]  /*1a900*/  FMUL.FTZ R123, R2, R123 ;  /* 0x0000007b027b7220 */ /* 0x000fe40000410000 */
[C---:B------:R-:W-:Y:S01]  /*1a910*/  FMUL.FTZ R124, R3.reuse, R124 ;  /* 0x0000007c037c7220 */ /* 0x040fe20000410000 */
[----:B------:R-:W-:Y:S01]  /*1a920*/  F2FP.PACK_AB R132, R192, R191 ;  /* 0x000000bfc084723e */ /* 0x000fe200000000ff */
[C---:B------:R-:W-:Y:S03]  /*1a930*/  FMUL.FTZ R125, R3.reuse, R125 ;  /* 0x0000007d037d7220 */ /* 0x040fe60000410000 */
[C---:B------:R-:W-:Y:S03]  /*1a940*/  HMMA.16816.F32 R120, R152.reuse, R134, R120 ;  /* 0x000000869878723c */ /* 0x040fe60000001878 */
[----:B------:R-:W-:Y:S01]  /*1a950*/  FMUL.FTZ R126, R2, R126 ;  /* 0x0000007e027e7220 */ /* 0x000fe20000410000 */
[----:B--2---:R-:W-:Y:S01]  /*1a960*/  F2FP.PACK_AB R133, R194, R193 ;  /* 0x000000c1c285723e */ /* 0x004fe200000000ff */
[C---:B------:R-:W-:Y:S02]  /*1a970*/  FMUL.FTZ R127, R2.reuse, R127 ;  /* 0x0000007f027f7220 */ /* 0x040fe40000410000 */
[----:B------:R-:W-:Y:S01]  /*1a980*/  FMUL.FTZ R128, R3, R128 ;  /* 0x0000008003807220 */ /* 0x000fe20000410000 */
[----:B----4-:R-:W-:Y:S01]  /*1a990*/  F2FP.PACK_AB R134, R195, R196 ;  /* 0x000000c4c386723e */ /* 0x010fe200000000ff */
[----:B------:R-:W-:Y:S03]  /*1a9a0*/  FMUL.FTZ R129, R3, R129 ;  /* 0x0000008103817220 */ /* 0x000fe60000410000 */
[C---:B-1----:R-:W-:Y:S03]  /*1a9b0*/  HMMA.16816.F32 R124, R152.reuse, R140, R124 ;  /* 0x0000008c987c723c */ /* 0x042fe6000000187c */
[----:B------:R-:W-:Y:S01]  /*1a9c0*/  FMUL.FTZ R130, R2, R130 ;  /* 0x0000008202827220 */ /* 0x000fe20000410000 */
[----:B------:R-:W-:Y:S01]  /*1a9d0*/  F2FP.PACK_AB R135, R198, R197 ;  /* 0x000000c5c687723e */ /* 0x000fe200000000ff */
[----:B------:R-:W-:Y:S02]  /*1a9e0*/  FMUL.FTZ R131, R2, R131 ;  /* 0x0000008302837220 */ /* 0x000fe40000410000 */
[--C-:B------:R-:W-:Y:S02]  /*1a9f0*/  FFMA.FTZ R189, R189, c[0x0][0x2d0], -R190.reuse ;  /* 0x0000b400bdbd7a23 */ /* 0x100fe400000108be */
[--C-:B------:R-:W-:Y:S03]  /*1aa00*/  FFMA.FTZ R242, R187, c[0x0][0x2d0], -R190.reuse ;  /* 0x0000b400bbf27a23 */ /* 0x100fe600000108be */
[----:B------:R-:W-:Y:S01]  /*1aa10*/  HMMA.16816.F32 R128, R152, R142, R128 ;  /* 0x0000008e9880723c */ /* 0x000fe20000001880 */
[----:B------:R-:W1:Y:S01]  /*1aa20*/  LDSM.16.MT88.4 R140, [R216+0x6080] ;  /* 0x00608000d88c783b */ /* 0x000e620000004200 */
[----:B------:R-:W-:Y:S01]  /*1aa30*/  MUFU.EX2 R189, R189 ;  /* 0x000000bd00bd7308 */ /* 0x000fe20000000800 */
[--C-:B------:R-:W-:Y:S02]  /*1aa40*/  FFMA.FTZ R187, R188, c[0x0][0x2d0], -R185.reuse ;  /* 0x0000b400bcbb7a23 */ /* 0x100fe400000108b9 */
[--C-:B------:R-:W-:Y:S02]  /*1aa50*/  FFMA.FTZ R186, R186, c[0x0][0x2d0], -R185.reuse ;  /* 0x0000b400baba7a23 */ /* 0x100fe400000108b9 */
[--C-:B------:R-:W-:Y:S01]  /*1aa60*/  FFMA.FTZ R184, R184, c[0x0][0x2d0], -R190.reuse ;  /* 0x0000b400b8b87a23 */ /* 0x100fe200000108be */
[C---:B---3--:R-:W-:Y:S01]  /*1aa70*/  HMMA.16816.F32 R4, R132.reuse, R136, R4 ;  /* 0x000000888404723c */ /* 0x048fe20000001804 */
[----:B------:R-:W2:Y:S03]  /*1aa80*/  LDSM.16.MT88.4 R152, [R214+0x6080] ;  /* 0x00608000d698783b */ /* 0x000ea60000004200 */
[----:B------:R-:W3:Y:S01]  /*1aa90*/  MUFU.EX2 R242, R242 ;  /* 0x000000f200f27308 */ /* 0x000ee20000000800 */
[--C-:B------:R-:W-:Y:S02]  /*1aaa0*/  FFMA.FTZ R158, R158, c[0x0][0x2d0], -R185.reuse ;  /* 0x0000b4009e9e7a23 */ /* 0x100fe400000108b9 */
[----:B------:R-:W-:Y:S01]  /*1aab0*/  FFMA.FTZ R185, R157, c[0x0][0x2d0], -R185 ;  /* 0x0000b4009db97a23 */ /* 0x000fe200000108b9 */
        /* <DEDUP_REMOVED lines=15> */
[----:B------:R-:W-:Y:S03]  /*1abb0*/  FADD.FTZ R2, R179, R2 ;  /* 0x00000002b3027221 */ /* 0x000fe60000010000 */
[C---:B------:R-:W-:Y:S01]  /*1abc0*/  HMMA.16816.F32 R24, R132.reuse, R150, R24 ;  /* 0x000000968418723c */ /* 0x040fe20000001818 */
[----:B------:R-:W-:Y:S03]  /*1abd0*/  LDSM.16.MT88.4 R148, [R216+0x9080] ;  /* 0x00908000d894783b */ /* 0x000fe60000004200 */
[----:B------:R-:W-:Y:S02]  /*1abe0*/  FADD.FTZ R3, R191, R2 ;  /* 0x00000002bf037221 */ /* 0x000fe40000010000 */
[----:B------:R-:W2:Y:S02]  /*1abf0*/  MUFU.EX2 R183, R190 ;  /* 0x000000be00b77308 */ /* 0x000ea40000000800 */
[C---:B------:R-:W-:Y:S04]  /*1ac00*/  HMMA.16816.F32 R28, R132.reuse, R160, R28 ;  /* 0x000000a0841c723c */ /* 0x040fe8000000181c */
[----:B------:R-:W-:Y:S03]  /*1ac10*/  FADD.FTZ R3, R192, R3 ;  /* 0x00000003c0037221 */ /* 0x000fe60000010000 */
[----:B---3--:R-:W-:Y:S01]  /*1ac20*/  F2FP.PACK_AB R160, R242, R189 ;  /* 0x000000bdf2a0723e */ /* 0x008fe200000000ff */
[C---:B------:R-:W-:Y:S01]  /*1ac30*/  HMMA.16816.F32 R32, R132.reuse, R162, R32 ;  /* 0x000000a28420723c */ /* 0x040fe20000001820 */
[----:B------:R-:W-:Y:S03]  /*1ac40*/  MUFU.EX2 R158, R158 ;  /* 0x0000009e009e7308 */ /* 0x000fe60000000800 */
[----:B-1----:R-:W-:Y:S01]  /*1ac50*/  F2FP.PACK_AB R161, R186, R187 ;  /* 0x000000bbbaa1723e */ /* 0x002fe200000000ff */
[----:B------:R-:W-:Y:S03]  /*1ac60*/  FADD.FTZ R2, R196, R3 ;  /* 0x00000003c4027221 */ /* 0x000fe60000010000 */
[C---:B------:R-:W-:Y:S03]  /*1ac70*/  HMMA.16816.F32 R36, R132.reuse, R140, R36 ;  /* 0x0000008c8424723c */ /* 0x040fe60000001824 */
[----:B------:R-:W1:Y:S01]  /*1ac80*/  MUFU.EX2 R185, R185 ;  /* 0x000000b900b97308 */ /* 0x000e620000000800 */
[----:B------:R-:W-:Y:S01]  /*1ac90*/  FADD.FTZ R2, R195, R2 ;  /* 0x00000002c3027221 */ /* 0x000fe20000010000 */
[----:B--2---:R-:W-:Y:S03]  /*1aca0*/  F2FP.PACK_AB R162, R183, R184 ;  /* 0x000000b8b7a2723e */ /* 0x004fe600000000ff */
[C---:B------:R-:W-:Y:S01]  /*1acb0*/  HMMA.16816.F32 R40, R132.reuse, R142, R40 ;  /* 0x0000008e8428723c */ /* 0x040fe20000001828 */
[----:B------:R-:W2:Y:S03]  /*1acc0*/  LDSM.16.MT88.4 R140, [R212+0x7880] ;  /* 0x00788000d48c783b */ /* 0x000ea60000004200 */
[----:B------:R-:W-:Y:S04]  /*1acd0*/  FADD.FTZ R3, R189, R2 ;  /* 0x00000002bd037221 */ /* 0x000fe80000010000 */
[C---:B------:R-:W-:Y:S04]  /*1ace0*/  HMMA.16816.F32 R44, R132.reuse, R152, R44 ;  /* 0x00000098842c723c */ /* 0x040fe8000000182c */
[----:B------:R-:W-:Y:S04]  /*1acf0*/  FADD.FTZ R3, R242, R3 ;  /* 0x00000003f2037221 */ /* 0x000fe80000010000 */
[C---:B------:R-:W-:Y:S04]  /*1ad00*/  HMMA.16816.F32 R48, R132.reuse, R154, R48 ;  /* 0x0000009a8430723c */ /* 0x040fe80000001830 */
[----:B-1----:R-:W-:Y:S01]  /*1ad10*/  F2FP.PACK_AB R163, R185, R158 ;  /* 0x0000009eb9a3723e */ /* 0x002fe200000000ff */
[----:B------:R-:W-:Y:S03]  /*1ad20*/  FADD.FTZ R184, R184, R3 ;  /* 0x00000003b8b87221 */ /* 0x000fe60000010000 */
[C---:B------:R-:W-:Y:S04]  /*1ad30*/  HMMA.16816.F32 R52, R132.reuse, R164, R52 ;  /* 0x000000a48434723c */ /* 0x040fe80000001834 */
[----:B------:R-:W-:Y:S04]  /*1ad40*/  FADD.FTZ R238, R183, R184 ;  /* 0x000000b8b7ee7221 */ /* 0x000fe80000010000 */
[C---:B------:R-:W-:Y:S01]  /*1ad50*/  HMMA.16816.F32 R56, R132.reuse, R166, R56 ;  /* 0x000000a68438723c */ /* 0x040fe20000001838 */
[----:B------:R-:W-:Y:S07]  /*1ad60*/  LDSM.16.MT88.4 R164, [R213+0x5080] ;  /* 0x00508000d5a4783b */ /* 0x000fee0000004200 */
        /* <DEDUP_REMOVED lines=65> */
[----:B------:R-:W-:Y:S01]  /*1b180*/  FADD.FTZ R4, R159, R4 ;  /* 0x000000049f047221 */ /* 0x000fe20000010000 */
[----:B------:R-:W-:Y:S03]  /*1b190*/  MOV R159, R156 ;  /* 0x0000009c009f7202 */ /* 0x000fe60000000f00 */
        /* <DEDUP_REMOVED lines=13> */
.L_x_1739:
[----:B------:R-:W1:Y:S01]  /*1b270*/  SHFL.BFLY PT, R3, R238, 0x2, 0x1f ;  /* 0x0c401f00ee037f89 */ /* 0x000e6200000e0000 */
[----:B------:R-:W-:-:S02]  /*1b280*/  MOV R4, RZ ;  /* 0x000000ff00047202 */ /* 0x000fc40000000f00 */
[----:B------:R-:W-:Y:S01]  /*1b290*/  PLOP3.LUT P2, PT, PT, PT, PT, 0x8, 0x0 ;  /* 0x000000000000781c */ /* 0x000fe20003f4e170 */
[----:B------:R-:W2:Y:S01]  /*1b2a0*/  SHFL.BFLY PT, R2, R237, 0x2, 0x1f ;  /* 0x0c401f00ed027f89 */ /* 0x000ea200000e0000 */
        /* <DEDUP_REMOVED lines=8> */
[----:B------:R-:W-:Y:S02]  /*1b330*/  MOV R7, 0xff800000 ;  /* 0xff80000000077802 */ /* 0x000fe40000000f00 */
        /* <DEDUP_REMOVED lines=74> */
[----:B------:R-:W-:Y:S01]  /*1b7e0*/  FMUL.FTZ R129, R4, R129 ;  /* 0x0000008104817220 */ /* 0x000fe20000410000 */
        /* <DEDUP_REMOVED lines=67> */
.L_x_1655:
        /* <DEDUP_REMOVED lines=20> */
[----:B-12---:R-:W-:Y:S02]  /*1bd60*/  SHF.R.S32.HI R5, RZ, 0x1f, R0 ;  /* 0x0000001fff057819 */ /* 0x006fe40000011400 */
        /* <DEDUP_REMOVED lines=27> */
[----:B------:R-:W-:Y:S01]  /*1bf20*/  F2FP.PACK_AB R44, R45, R44 ;  /* 0x0000002c2d2c723e */ /* 0x000fe200000000ff */
[----:B------:R-:W-:Y:S01]  /*1bf30*/  IMAD.SHL.U32 R13, R12, 0x2, RZ ;  /* 0x000000020c0d7824 */ /* 0x000fe200078e00ff */
[----:B------:R-:W-:Y:S01]  /*1bf40*/  BAR.SYNC.DEFER_BLOCKING 0x1, 0x100 ;  /* 0x0044000000007b1d */ /* 0x000fe20000010000 */
[----:B------:R-:W-:-:S02]  /*1bf50*/  F2FP.PACK_AB R46, R47, R46 ;  /* 0x0000002e2f2e723e */ /* 0x000fc400000000ff */
[----:B------:R-:W-:Y:S02]  /*1bf60*/  F2FP.PACK_AB R48, R49, R48 ;  /* 0x000000303130723e */ /* 0x000fe400000000ff */
[C---:B------:R-:W-:Y:S02]  /*1bf70*/  IADD3 R10, R13.reuse, 0x80, RZ ;  /* 0x000000800d0a7810 */ /* 0x040fe40007ffe0ff */
[----:B------:R-:W-:Y:S02]  /*1bf80*/  IADD3 R15, R13, 0x70, RZ ;  /* 0x000000700d0f7810 */ /* 0x000fe40007ffe0ff */
[----:B------:R-:W-:Y:S02]  /*1bf90*/  @P0 IADD3 R15, R10, 0x10, RZ ;  /* 0x000000100a0f0810 */ /* 0x000fe40007ffe0ff */
[----:B------:R-:W-:Y:S01]  /*1bfa0*/  SEL R10, R9, 0xffffffe0, !P1 ;  /* 0xffffffe0090a7807 */ /* 0x000fe20004800000 */
[----:B------:R-:W-:Y:S01]  /*1bfb0*/  IMAD.MOV.U32 R9, RZ, RZ, 0x40 ;  /* 0x00000040ff097424 */ /* 0x000fe200078e00ff */
[----:B------:R-:W-:-:S02]  /*1bfc0*/  F2FP.PACK_AB R50, R51, R50 ;  /* 0x000000323332723e */ /* 0x000fc400000000ff */
[----:B------:R-:W-:Y:S01]  /*1bfd0*/  F2FP.PACK_AB R52, R53, R52 ;  /* 0x000000343534723e */ /* 0x000fe200000000ff */
[----:B------:R-:W-:Y:S01]  /*1bfe0*/  IMAD.IADD R17, R13, 0x1, R10 ;  /* 0x000000010d117824 */ /* 0x000fe200078e020a */
[----:B------:R-:W-:Y:S01]  /*1bff0*/  SEL R12, R9, 0xffffffc0, !P2 ;  /* 0xffffffc0090c7807 */ /* 0x000fe20005000000 */
[--C-:B------:R-:W-:Y:S01]  /*1c000*/  IMAD.IADD R9, R10, 0x1, R15.reuse ;  /* 0x000000010a097824 */ /* 0x100fe200078e020f */
[----:B------:R-:W-:Y:S02]  /*1c010*/  F2FP.PACK_AB R54, R55, R54 ;  /* 0x000000363736723e */ /* 0x000fe400000000ff */
[----:B------:R-:W-:Y:S01]  /*1c020*/  F2FP.PACK_AB R56, R57, R56 ;  /* 0x000000383938723e */ /* 0x000fe200000000ff */
[--C-:B------:R-:W-:Y:S01]  /*1c030*/  IMAD.IADD R19, R13, 0x1, R12.reuse ;  /* 0x000000010d137824 */ /* 0x100fe200078e020c */
[----:B------:R-:W-:Y:S01]  /*1c040*/  F2FP.PACK_AB R58, R59, R58 ;  /* 0x0000003a3b3a723e */ /* 0x000fe200000000ff */
[----:B------:R-:W-:Y:S01]  /*1c050*/  STS [R13+0x80], R152 ;  /* 0x000080980d007388 */ /* 0x000fe20000000800 */
[C---:B------:R-:W-:Y:S01]  /*1c060*/  IMAD.IADD R21, R12.reuse, 0x1, R15 ;  /* 0x000000010c157824 */ /* 0x040fe200078e020f */
[----:B------:R-:W-:Y:S01]  /*1c070*/  F2FP.PACK_AB R60, R61, R60 ;  /* 0x0000003c3d3c723e */ /* 0x000fe200000000ff */
[----:B------:R-:W-:Y:S01]  /*1c080*/  IMAD.IADD R23, R12, 0x1, R17 ;  /* 0x000000010c177824 */ /* 0x000fe200078e0211 */
[----:B------:R-:W-:Y:S01]  /*1c090*/  STS [R13+0x480], R154 ;  /* 0x0004809a0d007388 */ /* 0x000fe20000000800 */
[----:B------:R-:W-:Y:S01]  /*1c0a0*/  IMAD.IADD R25, R9, 0x1, R12 ;  /* 0x0000000109197824 */ /* 0x000fe200078e020c */
[----:B------:R-:W-:Y:S01]  /*1c0b0*/  F2FP.PACK_AB R62, R63, R62 ;  /* 0x0000003e3f3e723e */ /* 0x000fe200000000ff */
[----:B------:R-:W-:Y:S01]  /*1c0c0*/  IMAD.U32 R12, RZ, RZ, UR4 ;  /* 0x00000004ff0c7e24 */ /* 0x000fe2000f8e00ff */
        /* <DEDUP_REMOVED lines=102> */
[----:B--2---:R-:W2:Y:S02]  /*1c730*/  @P0 LDG.E R9, [R12.64] ;  /* 0x0000001a0c090981 */ /* 0x004ea4000c1e1900 */
[----:B------:R-:W-:-:S03]  /*1c740*/  ULDC.64 UR4, c[0x0][0x508] ;  /* 0x0001420000047ab9 */ /* 0x000fc60000000a00 */
[----:B------:R-:W-:-:S05]  /*1c750*/  PLOP3.LUT P1, PT, PT, PT, UP0, 0x80, 0x0 ;  /* 0x000000000000781c */ /* 0x000fca0003f2f008 */
[----:B------:R-:W-:Y:S01]  /*1c760*/  @UP0 UIMAD.WIDE UR4, UR22, UR6, UR4 ;  /* 0x00000006160402a5 */ /* 0x000fe2000f8e0204 */
[----:B------:R-:W-:-:S05]  /*1c770*/  IMAD.MOV.U32 R6, RZ, RZ, c[0x0][0x388] ;  /* 0x0000e200ff067624 */ /* 0x000fca00078e00ff */
        /* <DEDUP_REMOVED lines=14> */
.L_x_1746:
[----:B-1----:R-:W-:Y:S01]  /*1c860*/  SHF.R.S32.HI R9, RZ, 0x1f, R2 ;  /* 0x0000001fff097819 */ /* 0x002fe20000011402 */
        /* <DEDUP_REMOVED lines=11> */
[----:B------:R-:W-:Y:S01]  /*1c920*/  SHF.R.S32.HI R10, RZ, 0x1f, R3 ;  /* 0x0000001fff0a7819 */ /* 0x000fe20000011403 */
[----:B------:R-:W-:Y:S01]  /*1c930*/  IMAD.IADD R2, R2, 0x1, -R9 ;  /* 0x0000000102027824 */ /* 0x000fe200078e0a09 */
[----:B------:R-:W-:Y:S01]  /*1c940*/  LEA.HI R8, R11, R11, RZ, 0x1 ;  /* 0x0000000b0b087211 */ /* 0x000fe200078f08ff */
[----:B------:R-:W-:Y:S01]  /*1c950*/  UMOV UR10, UR20 ;  /* 0x00000014000a7c82 */ /* 0x000fe20008000000 */
[----:B------:R-:W-:Y:S01]  /*1c960*/  LEA.HI R9, R10, R3, RZ, 0x2 ;  /* 0x000000030a097211 */ /* 0x000fe200078f10ff */
[----:B------:R-:W-:Y:S01]  /*1c970*/  UMOV UR11, UR21 ;  /* 0x00000015000b7c82 */ /* 0x000fe20008000000 */
        /* <DEDUP_REMOVED lines=8> */
[----:B------:R-:W-:Y:S01]  /*1ca00*/  USEL UR22, UR22, URZ, !UP1 ;  /* 0x0000003f16167287 */ /* 0x000fe2000c800000 */
[----:B------:R-:W-:Y:S01]  /*1ca10*/  LEA.HI R5, R5, R0, RZ, 0x6 ;  /* 0x0000000005057211 */ /* 0x000fe200078f30ff */
[----:B------:R-:W-:Y:S01]  /*1ca20*/  ULDC.64 UR6, c[0x0][0x498] ;  /* 0x0001260000067ab9 */ /* 0x000fe20000000a00 */
[----:B------:R-:W-:Y:S01]  /*1ca30*/  IMAD R8, R11, 0x8, R2 ;  /* 0x000000080b087824 */ /* 0x000fe200078e0202 */
[----:B------:R-:W-:Y:S01]  /*1ca40*/  UIMAD UR13, UR9, UR6, URZ ;  /* 0x00000006090d72a4 */ /* 0x000fe2000f8e023f */
[----:B------:R-:W-:Y:S01]  /*1ca50*/  BSSY B0, `(.L_x_1747) ;  /* 0x000007e000007945 */ /* 0x000fe20003800000 */
[----:B------:R-:W-:-:S02]  /*1ca60*/  UIADD3 UR11, UR11, UR8, URZ ;  /* 0x000000080b0b7290 */ /* 0x000fc4000fffe03f */
[----:B-1----:R-:W-:Y:S01]  /*1ca70*/  LEA R8, R75, R8, 0x7 ;  /* 0x000000084b087211 */ /* 0x002fe200078e38ff */
[----:B------:R-:W-:Y:S02]  /*1ca80*/  UIMAD UR7, UR22, UR7, UR13 ;  /* 0x00000007160772a4 */ /* 0x000fe4000f8e020d */
[----:B------:R-:W-:Y:S02]  /*1ca90*/  UIMAD.WIDE.U32 UR10, UR22, UR6, UR10 ;  /* 0x00000006160a72a5 */ /* 0x000fe4000f8e000a */
[----:B------:R-:W-:Y:S01]  /*1caa0*/  @P1 IMAD.HI.U32 R3, R8, c[0x0][0x4ec], RZ ;  /* 0x00013b0008031a27 */ /* 0x000fe200078e00ff */
[----:B------:R-:W-:Y:S02]  /*1cab0*/  ULDC.64 UR4, c[0x0][0x3a0] ;  /* 0x0000e80000047ab9 */ /* 0x000fe40000000a00 */
[----:B------:R-:W-:Y:S01]  /*1cac0*/  UIMAD UR12, UR21, UR4, URZ ;  /* 0x00000004150c72a4 */ /* 0x000fe2000f8e023f */
[----:B------:R-:W-:Y:S01]  /*1cad0*/  IMAD.MOV.U32 R10, RZ, RZ, R8 ;  /* 0x000000ffff0a7224 */ /* 0x000fe200078e0008 */
[----:B------:R-:W-:Y:S01]  /*1cae0*/  @P1 SHF.R.U32.HI R10, RZ, c[0x0][0x4f0], R3 ;  /* 0x00013c00ff0a1a19 */ /* 0x000fe20000011603 */
[----:B------:R-:W-:Y:S01]  /*1caf0*/  UIMAD.WIDE.U32 UR18, UR20, UR4, URZ ;  /* 0x00000004141272a5 */ /* 0x000fe2000f8e003f */
[----:B------:R-:W-:Y:S01]  /*1cb00*/  LOP3.LUT R3, R16, 0xfffffff8, RZ, 0xc0, !PT ;  /* 0xfffffff810037812 */ /* 0x000fe200078ec0ff */
[----:B------:R-:W-:Y:S01]  /*1cb10*/  UIMAD UR12, UR20, UR5, UR12 ;  /* 0x00000005140c72a4 */ /* 0x000fe2000f8e020c */
[----:B------:R-:W-:Y:S01]  /*1cb20*/  SHF.R.S32.HI R16, RZ, 0x3, R16 ;  /* 0x00000003ff107819 */ /* 0x000fe20000011410 */
[----:B------:R-:W-:Y:S01]  /*1cb30*/  IMAD.MOV R9, RZ, RZ, -R10 ;  /* 0x000000ffff097224 */ /* 0x000fe200078e0a0a */
        /* <DEDUP_REMOVED lines=29> */
[----:B------:R-:W-:Y:S01]  /*1cd10*/  UIMAD.WIDE.U32 UR16, UR22, UR6, UR16 ;  /* 0x00000006161072a5 */ /* 0x000fe2000f8e0010 */
[----:B------:R-:W-:Y:S01]  /*1cd20*/  IMAD.MOV.U32 R12, RZ, RZ, R15 ;  /* 0x000000ffff0c7224 */ /* 0x000fe200078e000f */
[----:B------:R-:W-:-:S02]  /*1cd30*/  @P1 SHF.R.U32.HI R12, RZ, c[0x0][0x4f0], R9 ;  /* 0x00013c00ff0c1a19 */ /* 0x000fc40000011609 */
[----:B------:R-:W-:Y:S01]  /*1cd40*/  LEA.HI.X R14, R10, c[0x0][0x454], R14, 0x2, P0 ;  /* 0x000115000a0e7a11 */ /* 0x000fe200000f140e */
[----:B------:R-:W-:Y:S01]  /*1cd50*/  UIADD3 UR7, UR17, UR7, URZ ;  /* 0x0000000711077290 */ /* 0x000fe2000fffe03f */
[----:B------:R-:W-:Y:S01]  /*1cd60*/  LOP3.LUT R3, R8, R3, RZ, 0x3c, !PT ;  /* 0x0000000308037212 */ /* 0x000fe200078e3cff */
[--C-:B------:R-:W-:Y:S01]  /*1cd70*/  IMAD.MOV R18, RZ, RZ, -R12.reuse ;  /* 0x000000ffff127224 */ /* 0x100fe200078e0a0c */
[----:B------:R-:W-:Y:S01]  /*1cd80*/  SHFL.IDX PT, R10, R17, RZ, 0x1c1f ;  /* 0x001c1fff110a7589 */ /* 0x000fe200000e0000 */
[----:B------:R-:W-:Y:S01]  /*1cd90*/  SHF.R.S32.HI R13, RZ, 0x1f, R12 ;  /* 0x0000001fff0d7819 */ /* 0x000fe2000001140c */
[----:B------:R-:W-:Y:S01]  /*1cda0*/  IMAD.U32 R21, RZ, RZ, UR17 ;  /* 0x00000011ff157e24 */ /* 0x000fe2000f8e00ff */
[----:B------:R-:W-:Y:S01]  /*1cdb0*/  MOV R20, UR16 ;  /* 0x0000001000147c02 */ /* 0x000fe20008000f00 */
[----:B------:R-:W1:Y:S01]  /*1cdc0*/  SHFL.IDX PT, R11, R14, RZ, 0x1c1f ;  /* 0x001c1fff0e0b7589 */ /* 0x000e6200000e0000 */
[----:B------:R-:W-:Y:S02]  /*1cdd0*/  IMAD R18, R18, c[0x0][0x4e8], R15 ;  /* 0x00013a0012127a24 */ /* 0x000fe400078e020f */
[----:B------:R-:W-:Y:S01]  /*1cde0*/  IMAD R15, R75, 0x80, R2 ;  /* 0x000000804b0f7824 */ /* 0x000fe200078e0202 */
[----:B------:R-:W-:Y:S01]  /*1cdf0*/  SHFL.IDX PT, R8, R17, 0x1, 0x1c1f ;  /* 0x003c1f0011087f89 */ /* 0x000fe200000e0000 */
[----:B------:R-:W-:-:S02]  /*1ce00*/  IMAD.U32 R21, RZ, RZ, UR7 ;  /* 0x00000007ff157e24 */ /* 0x000fc4000f8e00ff */
[----:B------:R-:W-:Y:S01]  /*1ce10*/  IMAD R13, R13, c[0x0][0x3e0], RZ ;  /* 0x0000f8000d0d7a24 */ /* 0x000fe200078e02ff */
[----:B------:R-:W2:Y:S01]  /*1ce20*/  SHFL.IDX PT, R9, R14, 0x1, 0x1c1f ;  /* 0x003c1f000e097f89 */ /* 0x000ea200000e0000 */
[----:B-----5:R-:W-:Y:S01]  /*1ce30*/  IMAD R2, R6, c[0x0][0x4e8], RZ ;  /* 0x00013a0006027a24 */ /* 0x020fe200078e02ff */
[C---:B------:R-:W-:Y:S01]  /*1ce40*/  IADD3 R19, R15.reuse, 0x8, RZ ;  /* 0x000000080f137810 */ /* 0x040fe20007ffe0ff */
[C---:B------:R-:W-:Y:S01]  /*1ce50*/  IMAD R13, R12.reuse, c[0x0][0x3e4], R13 ;  /* 0x0000f9000c0d7a24 */ /* 0x040fe200078e020d */
[----:B------:R-:W-:Y:S01]  /*1ce60*/  SHF.R.S32.HI R6, RZ, 0x1f, R18 ;  /* 0x0000001fff067819 */ /* 0x000fe20000011412 */
[----:B------:R-:W-:Y:S01]  /*1ce70*/  IMAD.WIDE.U32 R20, R12, c[0x0][0x3e0], R20 ;  /* 0x0000f8000c147a25 */ /* 0x000fe200078e0014 */
[-C--:B------:R-:W-:Y:S02]  /*1ce80*/  ISETP.GE.OR P1, PT, R15, R2.reuse, P2 ;  /* 0x000000020f00720c */ /* 0x080fe40001726670 */
[----:B------:R-:W-:Y:S01]  /*1ce90*/  ISETP.GE.OR P0, PT, R19, R2, P2 ;  /* 0x000000021300720c */ /* 0x000fe20001706670 */
[----:B------:R-:W-:Y:S01]  /*1cea0*/  IMAD.SHL.U32 R12, R5, 0x8, RZ ;  /* 0x00000008050c7824 */ /* 0x000fe200078e00ff */
[----:B------:R-:W-:Y:S01]  /*1ceb0*/  IADD3 R21, R21, R13, RZ ;  /* 0x0000000d15157210 */ /* 0x000fe20007ffe0ff */
[----:B------:R-:W-:-:S02]  /*1cec0*/  IMAD R5, R6, c[0x0][0x3d8], RZ ;  /* 0x0000f60006057a24 */ /* 0x000fc400078e02ff */
[----:B------:R-:W-:Y:S01]  /*1ced0*/  IMAD R75, R75, 0x80, R16 ;  /* 0x000000804b4b7824 */ /* 0x000fe200078e0210 */
[----:B------:R-:W-:Y:S01]  /*1cee0*/  LOP3.LUT R12, R3, 0x7ffffe00, R12, 0xf8, !PT ;  /* 0x7ffffe00030c7812 */ /* 0x000fe200078ef80c */
[C---:B------:R-:W-:Y:S02]  /*1cef0*/  IMAD R3, R18.reuse, c[0x0][0x3dc], R5 ;  /* 0x0000f70012037a24 */ /* 0x040fe400078e0205 */
[----:B------:R-:W-:Y:S02]  /*1cf00*/  IMAD.WIDE.U32 R18, R18, c[0x0][0x3d8], R20 ;  /* 0x0000f60012127a25 */ /* 0x000fe400078e0014 */
[----:B-1----:R1:W-:Y:S02]  /*1cf10*/  @!P1 ST.E [R10.64], R4 ;  /* 0x000000040a009985 */ /* 0x0023e4000c10191a */
[----:B------:R-:W-:Y:S02]  /*1cf20*/  IMAD.SHL.U32 R76, R12, 0x2, RZ ;  /* 0x000000020c4c7824 */ /* 0x000fe400078e00ff */
        /* <DEDUP_REMOVED lines=48> */
.L_x_1748:
[----:B--234-:R-:W-:Y:S05]  /*1d230*/  BSYNC B0 ;  /* 0x0000000000007941 */ /* 0x01cfea0003800000 */
.L_x_1747:
        /* <DEDUP_REMOVED lines=30> */
.L_x_1750:
[----:B------:R-:W-:Y:S05]  /*1d420*/  BSYNC B0 ;  /* 0x0000000000007941 */ /* 0x000fea0003800000 */
.L_x_1749:
        /* <DEDUP_REMOVED lines=30> */
.L_x_1752:
[----:B------:R-:W-:Y:S05]  /*1d610*/  BSYNC B0 ;  /* 0x0000000000007941 */ /* 0x000fea0003800000 */
.L_x_1751:
        /* <DEDUP_REMOVED lines=31> */
.L_x_1745:
        /* <DEDUP_REMOVED lines=31> */
.L_x_1753:
        /* <DEDUP_REMOVED lines=28> */
[C---:B--2---:R-:W-:Y:S02]  /*1dbc0*/  IADD3 R5, -R6.reuse, RZ, RZ ;  /* 0x000000ff06057210 */ /* 0x044fe40007ffe1ff */
        /* <DEDUP_REMOVED lines=14> */
.L_x_1755:
[----:B------:R-:W-:Y:S05]  /*1dcb0*/  BSYNC B0 ;  /* 0x0000000000007941 */ /* 0x000fea0003800000 */
.L_x_1754:
[----:B-12---:R-:W1:Y:S01]  /*1dcc0*/  S2R R5, SR_CTAID.X ;  /* 0x0000000000057919 */ /* 0x006e620000002500 */
        /* <DEDUP_REMOVED lines=76> */
.L_x_1757:
[----:B------:R-:W-:Y:S05]  /*1e190*/  BSYNC B0 ;  /* 0x0000000000007941 */ /* 0x000fea0003800000 */
.L_x_1756:
        /* <DEDUP_REMOVED lines=27> */
.L_x_1759:
[----:B------:R-:W-:Y:S05]  /*1e350*/  BSYNC B0 ;  /* 0x0000000000007941 */ /* 0x000fea0003800000 */
.L_x_1758:
        /* <DEDUP_REMOVED lines=27> */
.L_x_1761:
[----:B------:R-:W-:Y:S05]  /*1e510*/  BSYNC B0 ;  /* 0x0000000000007941 */ /* 0x000fea0003800000 */
.L_x_1760:
        /* <DEDUP_REMOVED lines=28> */
.L_x_1728:
[----:B------:R-:W-:Y:S01]  /*1e6e0*/  IMAD.MOV.U32 R14, RZ, RZ, 0x1 ;  /* 0x00000001ff0e7424 */ /* 0x000fe200078e00ff */
[----:B-1----:R-:W-:Y:S02]  /*1e6f0*/  MOV R13, 0x181f ;  /* 0x0000181f000d7802 */ /* 0x002fe40000000f00 */
[----:B------:R-:W-:Y:S02]  /*1e700*/  MOV R12, 0x1e720 ;  /* 0x0001e720000c7802 */ /* 0x000fe40000000f00 */
[----:B------:R-:W-:Y:S05]  /*1e710*/  CALL.REL.NOINC `($__internal_9_$__cuda_sm70_shflsync_idx_p) ;  /* 0x000001d000007944 */ /* 0x000fea0003c00000 */
[----:B--2---:R-:W-:Y:S01]  /*1e720*/  IMAD.MOV.U32 R0, RZ, RZ, R13 ;  /* 0x000000ffff007224 */ /* 0x004fe200078e000d */
[----:B-1----:R-:W-:Y:S01]  /*1e730*/  MOV R14, 0x1 ;  /* 0x00000001000e7802 */ /* 0x002fe20000000f00 */
[----:B------:R-:W-:Y:S01]  /*1e740*/  IMAD.MOV.U32 R15, RZ, RZ, R8 ;  /* 0x000000ffff0f7224 */ /* 0x000fe200078e0008 */
[----:B------:R-:W-:Y:S02]  /*1e750*/  MOV R13, 0x181f ;  /* 0x0000181f000d7802 */ /* 0x000fe40000000f00 */
[----:B------:R-:W-:Y:S02]  /*1e760*/  MOV R12, 0x1e780 ;  /* 0x0001e780000c7802 */ /* 0x000fe40000000f00 */
[----:B------:R-:W-:Y:S05]  /*1e770*/  CALL.REL.NOINC `($__internal_9_$__cuda_sm70_shflsync_idx_p) ;  /* 0x0000017000007944 */ /* 0x000fea0003c00000 */
[----:B-12---:R-:W-:Y:S05]  /*1e780*/  BRA `(.L_x_1762) ;  /* 0xffff3ee000007947 */ /* 0x006fea000383ffff */
.L_x_1736:
[----:B----4-:R-:W-:Y:S01]  /*1e790*/  MOV R13, 0x181f ;  /* 0x0000181f000d7802 */ /* 0x010fe20000000f00 */
[----:B------:R-:W-:Y:S01]  /*1e7a0*/  IMAD.MOV.U32 R14, RZ, RZ, 0x1 ;  /* 0x00000001ff0e7424 */ /* 0x000fe200078e00ff */
[----:B------:R-:W-:Y:S02]  /*1e7b0*/  MOV R12, 0x1e7d0 ;  /* 0x0001e7d0000c7802 */ /* 0x000fe40000000f00 */
[----:B-123--:R-:W-:Y:S05]  /*1e7c0*/  CALL.REL.NOINC `($__internal_9_$__cuda_sm70_shflsync_idx_p) ;  /* 0x0000012000007944 */ /* 0x00efea0003c00000 */
[----:B-1----:R-:W-:Y:S01]  /*1e7d0*/  MOV R14, 0x1 ;  /* 0x00000001000e7802 */ /* 0x002fe20000000f00 */
[----:B--2---:R-:W-:Y:S01]  /*1e7e0*/  IMAD.MOV.U32 R8, RZ, RZ, R13 ;  /* 0x000000ffff087224 */ /* 0x004fe200078e000d */
[----:B------:R-:W-:Y:S01]  /*1e7f0*/  MOV R13, 0x181f ;  /* 0x0000181f000d7802 */ /* 0x000fe20000000f00 */
[----:B------:R-:W-:Y:S01]  /*1e800*/  IMAD.MOV.U32 R15, RZ, RZ, R0 ;  /* 0x000000ffff0f7224 */ /* 0x000fe200078e0000 */
[----:B------:R-:W-:Y:S02]  /*1e810*/  MOV R12, 0x1e830 ;  /* 0x0001e830000c7802 */ /* 0x000fe40000000f00 */
[----:B------:R-:W-:Y:S05]  /*1e820*/  CALL.REL.NOINC `($__internal_9_$__cuda_sm70_shflsync_idx_p) ;  /* 0x000000c000007944 */ /* 0x000fea0003c00000 */
[----:B-12---:R-:W-:-:S05]  /*1e830*/  BRA `(.L_x_1763) ;  /* 0xffff6c2000007947 */ /* 0x006fca000383ffff */
.L_x_1742:
[----:B-1----:R-:W-:Y:S01]  /*1e840*/  MOV R13, 0x181f ;  /* 0x0000181f000d7802 */ /* 0x002fe20000000f00 */
[----:B------:R-:W-:Y:S01]  /*1e850*/  IMAD.MOV.U32 R14, RZ, RZ, 0x1 ;  /* 0x00000001ff0e7424 */ /* 0x000fe200078e00ff */
[----:B------:R-:W-:Y:S02]  /*1e860*/  MOV R12, 0x1e880 ;  /* 0x0001e880000c7802 */ /* 0x000fe40000000f00 */
[----:B---3--:R-:W-:Y:S05]  /*1e870*/  CALL.REL.NOINC `($__internal_9_$__cuda_sm70_shflsync_idx_p) ;  /* 0x0000007000007944 */ /* 0x008fea0003c00000 */
[----:B-1----:R-:W-:Y:S01]  /*1e880*/  MOV R14, 0x1 ;  /* 0x00000001000e7802 */ /* 0x002fe20000000f00 */
[----:B--2---:R-:W-:Y:S01]  /*1e890*/  IMAD.MOV.U32 R5, RZ, RZ, R13 ;  /* 0x000000ffff057224 */ /* 0x004fe200078e000d */
[----:B------:R-:W-:Y:S01]  /*1e8a0*/  MOV R13, 0x181f ;  /* 0x0000181f000d7802 */ /* 0x000fe20000000f00 */
[----:B------:R-:W-:Y:S01]  /*1e8b0*/  IMAD.MOV.U32 R15, RZ, RZ, R4 ;  /* 0x000000ffff0f7224 */ /* 0x000fe200078e0004 */
[----:B------:R-:W-:Y:S02]  /*1e8c0*/  MOV R12, 0x1e8e0 ;  /* 0x0001e8e0000c7802 */ /* 0x000fe40000000f00 */
[----:B------:R-:W-:Y:S05]  /*1e8d0*/  CALL.REL.NOINC `($__internal_9_$__cuda_sm70_shflsync_idx_p) ;  /* 0x0000001000007944 */ /* 0x000fea0003c00000 */
[----:B-12---:R-:W-:-:S05]  /*1e8e0*/  BRA `(.L_x_1764) ;  /* 0xffff9e9000007947 */ /* 0x006fca000383ffff */
        .weak           $__internal_9_$__cuda_sm70_shflsync_idx_p
        .type           $__internal_9_$__cuda_sm70_shflsync_idx_p,@function
        .size           $__internal_9_$__cuda_sm70_shflsync_idx_p,(.L_x_1793 - $__internal_9_$__cuda_sm70_shflsync_idx_p)
$__internal_9_$__cuda_sm70_shflsync_idx_p:
[----:B------:R-:W-:Y:S01]  /*1e8f0*/  MOV R184, R12 ;  /* 0x0000000c00b87202 */ /* 0x000fe20000000f00 */
[----:B------:R-:W-:Y:S04]  /*1e900*/  WARPSYNC R226 ;  /* 0x000000e200007348 */ /* 0x000fe80003800000 */
[----:B------:R-:W-:Y:S01]  /*1e910*/  MOV R185, 0x0 ;  /* 0x0000000000b97802 */ /* 0x000fe20000000f00 */
[----:B------:R1:W2:Y:S03]  /*1e920*/  SHFL.IDX PT, R13, R15, R14, R13 ;  /* 0x0000000e0f0d7389 */ /* 0x0002a600000e000d */
[----:B------:R-:W-:Y:S05]  /*1e930*/  RET.REL.NODEC R184 `(_ZN7cutlass13device_kernelIN5flash19enable_sm80_to_sm89INS1_16FlashAttnFwdSm80INS1_25CollectiveMainloopFwdSm80ILi8ELi1ELb0EN4cute5tupleIJNS5_1CILi128EEENS7_ILi48EEENS7_ILi256EEEEEELi256ENS_6half_tEfNS_4arch4Sm80ELb1ELb0ELb1ELb1ELb1ELb1ELb1ELb0EEENS1_21CollectiveEpilogueFwdINS6_IJS8_SA_S9_EEENS6_IJNS7_ILi1EEESI_SI_EEESC_SE_Li256ELb1ELb1ELb0ELb0EEENS1_19SingleTileSchedulerILb1ELb0ELb1ELi128EEEEEEEEEvNT_6ParamsE) ;  /* 0xfffe16c0b8007950 */ /* 0x000fea0003c3ffff */
.L_x_1765:
        /* <DEDUP_REMOVED lines=12> */
.L_x_1793:


//--------------------- .nv.shared._ZN7cutlass13device_kernelIN5flash19enable_sm80_to_sm89INS1_16FlashAttnFwdSm80INS1_25CollectiveMainloopFwdSm80ILi8ELi1ELb1EN4cute5tupleIJNS5_1CILi128EEENS7_ILi64EEENS7_ILi256EEEEEELi256ENS_6half_tEfNS_4arch4Sm80ELb0ELb0ELb1ELb0ELb1ELb0ELb1ELb0EEENS1_21CollectiveEpilogueFwdINS6_IJS8_SA_S9_EEENS6_IJNS7_ILi1EEESI_SI_EEESC_SE_Li256ELb0ELb1ELb0ELb0EEENS1_19SingleTileSchedulerILb0ELb0ELb1ELi128EEEEEEEEEvNT_6ParamsE --------------------------
	.section	.nv.shared._ZN7cutlass13device_kernelIN5flash19enable_sm80_to_sm89INS1_16FlashAttnFwdSm80INS1_25CollectiveMainloopFwdSm80ILi8ELi1ELb1EN4cute5tupleIJNS5_1CILi128EEENS7_ILi64EEENS7_ILi256EEEEEELi256ENS_6half_tEfNS_4arch4Sm80ELb0ELb0ELb1ELb0ELb1ELb0ELb1ELb0EEENS1_21CollectiveEpilogueFwdINS6_IJS8_SA_S9_EEENS6_IJNS7_ILi1EEESI_SI_EEESC_SE_Li256ELb0ELb1ELb0ELb0EEENS1_19SingleTileSchedulerILb0ELb0ELb1ELi128EEEEEEEEEvNT_6ParamsE,"aw",@nobits
	.sectionflags	@""
	.align	16


//--------------------- .nv.global                --------------------------
	.section	.nv.global,"aw",@nobits
.nv.global:
	.type		_ZN80_INTERNAL_c93eee38_44_flash_fwd_hdim256_fp16_paged_softcap_sm80_cu_ceb34e2a_32534cute1_E,@object
	.size		_ZN80_INTERNAL_c93eee38_44_flash_fwd_hdim256_fp16_paged_softcap_sm80_cu_ceb34e2a_32534cute1_E,(_ZN80_INTERNAL_c93eee38_44_flash_fwd_hdim256_fp16_paged_softcap_sm80_cu_ceb34e2a_32534cuda3std3__45__cpo6cbeginE - _ZN80_INTERNAL_c93eee38_44_flash_fwd_hdim256_fp16_paged_softcap_sm80_cu_ceb34e2a_32534cute1_E)
_ZN80_INTERNAL_c93eee38_44_flash_fwd_hdim256_fp16_paged_softcap_sm80_cu_ceb34e2a_32534cute1_E:
	.zero		1
	.type		_ZN80_INTERNAL_c93eee38_44_flash_fwd_hdim256_fp16_paged_softcap_sm80_cu_ceb34e2a_32534cuda3std3__45__cpo6cbeginE,@object
	.size		_ZN80_INTERNAL_c93eee38_44_flash_fwd_hdim256_fp16_paged_softcap_sm80_cu_ceb34e2a_32534cuda3std3__45__cpo6cbeginE,(_ZN80_INTERNAL_c93eee38_44_flash_fwd_hdim256_fp16_paged_softcap_sm80_cu_ceb34e2a_32534cuda3std3__48in_placeE - _ZN80_INTERNAL_c93eee38_44_flash_fwd_hdim256_fp16_paged_softcap_sm80_cu_ceb34e2a_32534cuda3std3__45__cpo6cbeginE)
_ZN80_INTERNAL_c93eee38_44_flash_fwd_hdim256_fp16_paged_softcap_sm80_cu_ceb34e2a_32534cuda3std3__45__cpo6cbeginE:
	.zero		1
	.type		_ZN80_INTERNAL_c93eee38_44_flash_fwd_hdim256_fp16_paged_softcap_sm80_cu_ceb34e2a_32534cuda3std3__48in_placeE,@object
	.size		_ZN80_INTERNAL_c93eee38_44_flash_fwd_hdim256_fp16_paged_softcap_sm80_cu_ceb34e2a_32534cuda3std3__48in_placeE,(_ZN80_INTERNAL_c93eee38_44_flash_fwd_hdim256_fp16_paged_softcap_sm80_cu_ceb34e2a_32534cuda3std6ranges3__45__cpo9iter_moveE - _ZN80_INTERNAL_c93eee38_44_flash_fwd_hdim256_fp16_paged_softcap_sm80_cu_ceb34e2a_32534cuda3std3__48in_placeE)
_ZN80_INTERNAL_c93eee38_44_flash_fwd_hdim256_fp16_paged_softcap_sm80_cu_ceb34e2a_32534cuda3std3__48in_placeE:
	.zero		1
	.type		_ZN80_INTERNAL_c93eee38_44_flash_fwd_hdim256_fp16_paged_softcap_sm80_cu_ceb34e2a_32534cuda3std6ranges3__45__cpo9iter_moveE,@object
	.size		_ZN80_INTERNAL_c93eee38_44_flash_fwd_hdim256_fp16_paged_softcap_sm80_cu_ceb34e2a_32534cuda3std6ranges3__45__cpo9iter_moveE,(_ZN80_INTERNAL_c93eee38_44_flash_fwd_hdim256_fp16_paged_softcap_sm80_cu_ceb34e2a_32534cuda3std3__45__cpo5beginE - _ZN80_INTERNAL_c93eee38_44_flash_fwd_hdim256_fp16_paged_softcap_sm80_cu_ceb34e2a_32534cuda3std6ranges3__45__cpo9iter_moveE)
_ZN80_INTERNAL_c93eee38_44_flash_fwd_hdim256_fp16_paged_softcap_sm80_cu_ceb34e2a_32534cuda3std6ranges3__45__cpo9iter_moveE:
	.zero		1
	.type		_ZN80_INTERNAL_c93eee38_44_flash_fwd_hdim256_fp16_paged_softcap_sm80_cu_ceb34e2a_32534cuda3std3__45__cpo5beginE,@object
	.size		_ZN80_INTERNAL_c93eee38_44_flash_fwd_hdim256_fp16_paged_softcap_sm80_cu_ceb34e2a_32534cuda3std3__45__cpo5beginE,(_ZN80_INTERNAL_c93eee38_44_flash_fwd_hdim256_fp16_paged_softcap_sm80_cu_ceb34e2a_32534cuda3std3__482_GLOBAL__N__c93eee38_44_flash_fwd_hdim256_fp16_paged_softcap_sm80_cu_ceb34e2a_32536ignoreE - _ZN80_INTERNAL_c93eee38_44_flash_fwd_hdim256_fp16_paged_softcap_sm80_cu_ceb34e2a_32534cuda3std3__45__cpo5beginE)
_ZN80_INTERNAL_c93eee38_44_flash_fwd_hdim256_fp16_paged_softcap_sm80_cu_ceb34e2a_32534cuda3std3__45__cpo5beginE:
	.zero		1
	.type		_ZN80_INTERNAL_c93eee38_44_flash_fwd_hdim256_fp16_paged_softcap_sm80_cu_ceb34e2a_32534cuda3std3__482_GLOBAL__N__c93eee38_44_flash_fwd_hdim256_fp16_paged_softcap_sm80_cu_ceb34e2a_32536ignoreE,@object
	.size		_ZN80_INTERNAL_c93eee38_44_flash_fwd_hdim256_fp16_paged_softcap_sm80_cu_ceb34e2a_32534cuda3std3__482_GLOBAL__N__c93eee38_44_flash_fwd_hdim256_fp16_paged_softcap_sm80_cu_ceb34e2a_32536ignoreE,(_ZN80_INTERNAL_c93eee38_44_flash_fwd_hdim256_fp16_paged_softcap_sm80_cu_ceb34e2a_32534cute7productE - _ZN80_INTERNAL_c93eee38_44_flash_fwd_hdim256_fp16_paged_softcap_sm80_cu_ceb34e2a_32534cuda3std3__482_GLOBAL__N__c93eee38_44_flash_fwd_hdim256_fp16_paged_softcap_sm80_cu_ceb34e2a_32536ignoreE)
_ZN80_INTERNAL_c93eee38_44_flash_fwd_hdim256_fp16_paged_softcap_sm80_cu_ceb34e2a_32534cuda3std3__482_GLOBAL__N__c93eee38_44_flash_fwd_hdim256_fp16_paged_softcap_sm80_cu_ceb34e2a_32536ignoreE:
	.zero		1
	.type		_ZN80_INTERNAL_c93eee38_44_flash_fwd_hdim256_fp16_paged_softcap_sm80_cu_ceb34e2a_32534cute7productE,@object
	.size		_ZN80_INTERNAL_c93eee38_44_flash_fwd_hdim256_fp16_paged_softcap_sm80_cu_ceb34e2a_32534cute7productE,(_ZN80_INTERNAL_c93eee38_44_flash_fwd_hdim256_fp16_paged_softcap_sm80_cu_ceb34e2a_32534cuda3std3__45__cpo3endE - _ZN80_INTERNAL_c93eee38_44_flash_fwd_hdim256_fp16_paged_softcap_sm80_cu_ceb34e2a_32534cute7productE)
_ZN80_INTERNAL_c93eee38_44_flash_fwd_hdim256_fp16_paged_softcap_sm80_cu_ceb34e2a_32534cute7productE:
	.zero		1
	.type		_ZN80_INTERNAL_c93eee38_44_flash_fwd_hdim256_fp16_paged_softcap_sm80_cu_ceb34e2a_32534cuda3std3__45__cpo3endE,@object
	.size		_ZN80_INTERNAL_c93eee38_44_flash_fwd_hdim256_fp16_paged_softcap_sm80_cu_ceb34e2a_32534cuda3std3__45__cpo3endE,(_ZN80_INTERNAL_c93eee38_44_flash_fwd_hdim256_fp16_paged_softcap_sm80_cu_ceb34e2a_32534cuda3std3__419piecewise_constructE - _ZN80_INTERNAL_c93eee38_44_flash_fwd_hdim256_fp16_paged_softcap_sm80_cu_ceb34e2a_32534cuda3std3__45__cpo3endE)
_ZN80_INTERNAL_c93eee38_44_flash_fwd_hdim256_fp16_paged_softcap_sm80_cu_ceb34e2a_32534cuda3std3__45__cpo3endE:
	.zero		1
	.type		_ZN80_INTERNAL_c93eee38_44_flash_fwd_hdim256_fp16_paged_softcap_sm80_cu_ceb34e2a_32534cuda3std3__419piecewise_constructE,@object
	.size		_ZN80_INTERNAL_c93eee38_44_flash_fwd_hdim256_fp16_paged_softcap_sm80_cu_ceb34e2a_32534cuda3std3__419piecewise_constructE,(_ZN80_INTERNAL_c93eee38_44_flash_fwd_hdim256_fp16_paged_softcap_sm80_cu_ceb34e2a_32534cuda3std3__45__cpo4cendE - _ZN80_INTERNAL_c93eee38_44_flash_fwd_hdim256_fp16_paged_softcap_sm80_cu_ceb34e2a_32534cuda3std3__419piecewise_constructE)
_ZN80_INTERNAL_c93eee38_44_flash_fwd_hdim256_fp16_paged_softcap_sm80_cu_ceb34e2a_32534cuda3std3__419piecewise_constructE:
	.zero		1
	.type		_ZN80_INTERNAL_c93eee38_44_flash_fwd_hdim256_fp16_paged_softcap_sm80_cu_ceb34e2a_32534cuda3std3__45__cpo4cendE,@object
	.size		_ZN80_INTERNAL_c93eee38_44_flash_fwd_hdim256_fp16_paged_softcap_sm80_cu_ceb34e2a_32534cuda3std3__45__cpo4cendE,(_ZN80_INTERNAL_c93eee38_44_flash_fwd_hdim256_fp16_paged_softcap_sm80_cu_ceb34e2a_32534cuda3std6ranges3__45__cpo4swapE - _ZN80_INTERNAL_c93eee38_44_flash_fwd_hdim256_fp16_paged_softcap_sm80_cu_ceb34e2a_32534cuda3std3__45__cpo4cendE)
_ZN80_INTERNAL_c93eee38_44_flash_fwd_hdim256_fp16_paged_softcap_sm80_cu_ceb34e2a_32534cuda3std3__45__cpo4cendE:
	.zero		1
	.type		_ZN80_INTERNAL_c93eee38_44_flash_fwd_hdim256_fp16_paged_softcap_sm80_cu_ceb34e2a_32534cuda3std6ranges3__45__cpo4swapE,@object
	.size		_ZN80_INTERNAL_c93eee38_44_flash_fwd_hdim256_fp16_paged_softcap_sm80_cu_ceb34e2a_32534cuda3std6ranges3__45__cpo4swapE,(.L_7 - _ZN80_INTERNAL_c93eee38_44_flash_fwd_hdim256_fp16_paged_softcap_sm80_cu_ceb34e2a_32534cuda3std6ranges3__45__cpo4swapE)
_ZN80_INTERNAL_c93eee38_44_flash_fwd_hdim256_fp16_paged_softcap_sm80_cu_ceb34e2a_32534cuda3std6ranges3__45__cpo4swapE:
	.zero		1
.L_7:


//--------------------- .nv.shared._ZN7cutlass13device_kernelIN5flash19enable_sm80_to_sm89INS1_16FlashAttnFwdSm80INS1_25CollectiveMainloopFwdSm80ILi8ELi1ELb1EN4cute5tupleIJNS5_1CILi128EEENS7_ILi64EEENS7_ILi256EEEEEELi256ENS_6half_tEfNS_4arch4Sm80ELb0ELb0ELb1ELb1ELb1ELb0ELb1ELb0EEENS1_21CollectiveEpilogueFwdINS6_IJS8_SA_S9_EEENS6_IJNS7_ILi1EEESI_SI_EEESC_SE_Li256ELb1ELb1ELb0ELb0EEENS1_19SingleTileSchedulerILb1ELb0ELb1ELi128EEEEEEEEEvNT_6ParamsE --------------------------
	.section	.nv.shared._ZN7cutlass13device_kernelIN5flash19enable_sm80_to_sm89INS1_16FlashAttnFwdSm80INS1_25CollectiveMainloopFwdSm80ILi8ELi1ELb1EN4cute5tupleIJNS5_1CILi128EEENS7_ILi64EEENS7_ILi256EEEEEELi256ENS_6half_tEfNS_4arch4Sm80ELb0ELb0ELb1ELb1ELb1ELb0ELb1ELb0EEENS1_21CollectiveEpilogueFwdINS6_IJS8_SA_S9_EEENS6_IJNS7_ILi1EEESI_SI_EEESC_SE_Li256ELb1ELb1ELb0ELb0EEENS1_19SingleTileSchedulerILb1ELb0ELb1ELi128EEEEEEEEEvNT_6ParamsE,"aw",@nobits
	.sectionflags	@""
	.align	16


//--------------------- .nv.shared._ZN7cutlass13device_kernelIN5flash19enable_sm80_to_sm89INS1_16FlashAttnFwdSm80INS1_25CollectiveMainloopFwdSm80ILi8ELi1ELb0EN4cute5tupleIJNS5_1CILi128EEENS7_ILi32EEENS7_ILi256EEEEEELi256ENS_6half_tEfNS_4arch4Sm80ELb0ELb0ELb1ELb1ELb1ELb1ELb1ELb0EEENS1_21CollectiveEpilogueFwdINS6_IJS8_SA_S9_EEENS6_IJNS7_ILi1EEESI_SI_EEESC_SE_Li256ELb1ELb1ELb0ELb0EEENS1_19SingleTileSchedulerILb1ELb0ELb1ELi128EEEEEEEEEvNT_6ParamsE --------------------------
	.section	.nv.shared._ZN7cutlass13device_kernelIN5flash19enable_sm80_to_sm89INS1_16FlashAttnFwdSm80INS1_25CollectiveMainloopFwdSm80ILi8ELi1ELb0EN4cute5tupleIJNS5_1CILi128EEENS7_ILi32EEENS7_ILi256EEEEEELi256ENS_6half_tEfNS_4arch4Sm80ELb0ELb0ELb1ELb1ELb1ELb1ELb1ELb0EEENS1_21CollectiveEpilogueFwdINS6_IJS8_SA_S9_EEENS6_IJNS7_ILi1EEESI_SI_EEESC_SE_Li256ELb1ELb1ELb0ELb0EEENS1_19SingleTileSchedulerILb1ELb0ELb1ELi128EEEEEEEEEvNT_6ParamsE,"aw",@nobits
	.sectionflags	@""
	.align	16


//--------------------- .nv.shared._ZN7cutlass13device_kernelIN5flash19enable_sm80_to_sm89INS1_16FlashAttnFwdSm80INS1_25CollectiveMainloopFwdSm80ILi8ELi1ELb1EN4cute5tupleIJNS5_1CILi128EEENS7_ILi48EEENS7_ILi256EEEEEELi256ENS_6half_tEfNS_4arch4Sm80ELb0ELb1ELb1ELb0ELb1ELb0ELb1ELb0EEENS1_21CollectiveEpilogueFwdINS6_IJS8_SA_S9_EEENS6_IJNS7_ILi1EEESI_SI_EEESC_SE_Li256ELb0ELb1ELb0ELb0EEENS1_19SingleTileSchedulerILb0ELb0ELb1ELi128EEEEEEEEEvNT_6ParamsE --------------------------
	.section	.nv.shared._ZN7cutlass13device_kernelIN5flash19enable_sm80_to_sm89INS1_16FlashAttnFwdSm80INS1_25CollectiveMainloopFwdSm80ILi8ELi1ELb1EN4cute5tupleIJNS5_1CILi128EEENS7_ILi48EEENS7_ILi256EEEEEELi256ENS_6half_tEfNS_4arch4Sm80ELb0ELb1ELb1ELb0ELb1ELb0ELb1ELb0EEENS1_21CollectiveEpilogueFwdINS6_IJS8_SA_S9_EEENS6_IJNS7_ILi1EEESI_SI_EEESC_SE_Li256ELb0ELb1ELb0ELb0EEENS1_19SingleTileSchedulerILb0ELb0ELb1ELi128EEEEEEEEEvNT_6ParamsE,"aw",@nobits
	.sectionflags	@""
	.align	16


//--------------------- .nv.shared._ZN7cutlass13device_kernelIN5flash19enable_sm80_to_sm89INS1_16FlashAttnFwdSm80INS1_25CollectiveMainloopFwdSm80ILi8ELi1ELb1EN4cute5tupleIJNS5_1CILi128EEENS7_ILi48EEENS7_ILi256EEEEEELi256ENS_6half_tEfNS_4arch4Sm80ELb0ELb1ELb1ELb1ELb1ELb0ELb1ELb0EEENS1_21CollectiveEpilogueFwdINS6_IJS8_SA_S9_EEENS6_IJNS7_ILi1EEESI_SI_EEESC_SE_Li256ELb1ELb1ELb0ELb0EEENS1_19SingleTileSchedulerILb1ELb0ELb1ELi128EEEEEEEEEvNT_6ParamsE --------------------------
	.section	.nv.shared._ZN7cutlass13device_kernelIN5flash19enable_sm80_to_sm89INS1_16FlashAttnFwdSm80INS1_25CollectiveMainloopFwdSm80ILi8ELi1ELb1EN4cute5tupleIJNS5_1CILi128EEENS7_ILi48EEENS7_ILi256EEEEEELi256ENS_6half_tEfNS_4arch4Sm80ELb0ELb1ELb1ELb1ELb1ELb0ELb1ELb0EEENS1_21CollectiveEpilogueFwdINS6_IJS8_SA_S9_EEENS6_IJNS7_ILi1EEESI_SI_EEESC_SE_Li256ELb1ELb1ELb0ELb0EEENS1_19SingleTileSchedulerILb1ELb0ELb1ELi128EEEEEEEEEvNT_6ParamsE,"aw",@nobits
	.sectionflags	@""
	.align	16


//--------------------- .nv.shared._ZN7cutlass13device_kernelIN5flash19enable_sm80_to_sm89INS1_16FlashAttnFwdSm80INS1_25CollectiveMainloopFwdSm80ILi8ELi1ELb0EN4cute5tupleIJNS5_1CILi128EEENS7_ILi32EEENS7_ILi256EEEEEELi256ENS_6half_tEfNS_4arch4Sm80ELb0ELb1ELb1ELb1ELb1ELb1ELb1ELb0EEENS1_21CollectiveEpilogueFwdINS6_IJS8_SA_S9_EEENS6_IJNS7_ILi1EEESI_SI_EEESC_SE_Li256ELb1ELb1ELb0ELb0EEENS1_19SingleTileSchedulerILb1ELb0ELb1ELi128EEEEEEEEEvNT_6ParamsE --------------------------
	.section	.nv.shared._ZN7cutlass13device_kernelIN5flash19enable_sm80_to_sm89INS1_16FlashAttnFwdSm80INS1_25CollectiveMainloopFwdSm80ILi8ELi1ELb0EN4cute5tupleIJNS5_1CILi128EEENS7_ILi32EEENS7_ILi256EEEEEELi256ENS_6half_tEfNS_4arch4Sm80ELb0ELb1ELb1ELb1ELb1ELb1ELb1ELb0EEENS1_21CollectiveEpilogueFwdINS6_IJS8_SA_S9_EEENS6_IJNS7_ILi1EEESI_SI_EEESC_SE_Li256ELb1ELb1ELb0ELb0EEENS1_19SingleTileSchedulerILb1ELb0ELb1ELi128EEEEEEEEEvNT_6ParamsE,"aw",@nobits
	.sectionflags	@""
	.align	16


//--------------------- .nv.shared._ZN7cutlass13device_kernelIN5flash19enable_sm80_to_sm89INS1_16FlashAttnFwdSm80INS1_25CollectiveMainloopFwdSm80ILi8ELi1ELb1EN4cute5tupleIJNS5_1CILi128EEENS7_ILi64EEENS7_ILi256EEEEEELi256ENS_6half_tEfNS_4arch4Sm80ELb1ELb0ELb1ELb0ELb1ELb0ELb1ELb0EEENS1_21CollectiveEpilogueFwdINS6_IJS8_SA_S9_EEENS6_IJNS7_ILi1EEESI_SI_EEESC_SE_Li256ELb0ELb1ELb0ELb0EEENS1_30DynamicPersistentTileSchedulerILi256ELi256ELb0ELb1ELb0EEEEEEEEEvNT_6ParamsE --------------------------
	.section	.nv.shared._ZN7cutlass13device_kernelIN5flash19enable_sm80_to_sm89INS1_16FlashAttnFwdSm80INS1_25CollectiveMainloopFwdSm80ILi8ELi1ELb1EN4cute5tupleIJNS5_1CILi128EEENS7_ILi64EEENS7_ILi256EEEEEELi256ENS_6half_tEfNS_4arch4Sm80ELb1ELb0ELb1ELb0ELb1ELb0ELb1ELb0EEENS1_21CollectiveEpilogueFwdINS6_IJS8_SA_S9_EEENS6_IJNS7_ILi1EEESI_SI_EEESC_SE_Li256ELb0ELb1ELb0ELb0EEENS1_30DynamicPersistentTileSchedulerILi256ELi256ELb0ELb1ELb0EEEEEEEEEvNT_6ParamsE,"aw",@nobits
	.sectionflags	@""
	.align	16


//--------------------- .nv.shared._ZN7cutlass13device_kernelIN5flash19enable_sm80_to_sm89INS1_16FlashAttnFwdSm80INS1_25CollectiveMainloopFwdSm80ILi8ELi1ELb1EN4cute5tupleIJNS5_1CILi128EEENS7_ILi64EEENS7_ILi256EEEEEELi256ENS_6half_tEfNS_4arch4Sm80ELb1ELb0ELb1ELb1ELb1ELb0ELb1ELb0EEENS1_21CollectiveEpilogueFwdINS6_IJS8_SA_S9_EEENS6_IJNS7_ILi1EEESI_SI_EEESC_SE_Li256ELb1ELb1ELb0ELb0EEENS1_19SingleTileSchedulerILb1ELb0ELb1ELi128EEEEEEEEEvNT_6ParamsE --------------------------
	.section	.nv.shared._ZN7cutlass13device_kernelIN5flash19enable_sm80_to_sm89INS1_16FlashAttnFwdSm80INS1_25CollectiveMainloopFwdSm80ILi8ELi1ELb1EN4cute5tupleIJNS5_1CILi128EEENS7_ILi64EEENS7_ILi256EEEEEELi256ENS_6half_tEfNS_4arch4Sm80ELb1ELb0ELb1ELb1ELb1ELb0ELb1ELb0EEENS1_21CollectiveEpilogueFwdINS6_IJS8_SA_S9_EEENS6_IJNS7_ILi1EEESI_SI_EEESC_SE_Li256ELb1ELb1ELb0ELb0EEENS1_19SingleTileSchedulerILb1ELb0ELb1ELi128EEEEEEEEEvNT_6ParamsE,"aw",@nobits
	.sectionflags	@""
	.align	16


//--------------------- .nv.shared._ZN7cutlass13device_kernelIN5flash19enable_sm80_to_sm89INS1_16FlashAttnFwdSm80INS1_25CollectiveMainloopFwdSm80ILi8ELi1ELb0EN4cute5tupleIJNS5_1CILi128EEENS7_ILi32EEENS7_ILi256EEEEEELi256ENS_6half_tEfNS_4arch4Sm80ELb1ELb0ELb1ELb1ELb1ELb1ELb1ELb0EEENS1_21CollectiveEpilogueFwdINS6_IJS8_SA_S9_EEENS6_IJNS7_ILi1EEESI_SI_EEESC_SE_Li256ELb1ELb1ELb0ELb0EEENS1_19SingleTileSchedulerILb1ELb0ELb1ELi128EEEEEEEEEvNT_6ParamsE --------------------------
	.section	.nv.shared._ZN7cutlass13device_kernelIN5flash19enable_sm80_to_sm89INS1_16FlashAttnFwdSm80INS1_25CollectiveMainloopFwdSm80ILi8ELi1ELb0EN4cute5tupleIJNS5_1CILi128EEENS7_ILi32EEENS7_ILi256EEEEEELi256ENS_6half_tEfNS_4arch4Sm80ELb1ELb0ELb1ELb1ELb1ELb1ELb1ELb0EEENS1_21CollectiveEpilogueFwdINS6_IJS8_SA_S9_EEENS6_IJNS7_ILi1EEESI_SI_EEESC_SE_Li256ELb1ELb1ELb0ELb0EEENS1_19SingleTileSchedulerILb1ELb0ELb1ELi128EEEEEEEEEvNT_6ParamsE,"aw",@nobits
	.sectionflags	@""
	.align	16


//--------------------- .nv.shared._ZN7cutlass13device_kernelIN5flash19enable_sm80_to_sm89INS1_16FlashAttnFwdSm80INS1_25CollectiveMainloopFwdSm80ILi8ELi1ELb0EN4cute5tupleIJNS5_1CILi128EEENS7_ILi96EEENS7_ILi256EEEEEELi256ENS_6half_tEfNS_4arch4Sm80ELb0ELb0ELb1ELb0ELb1ELb0ELb1ELb0EEENS1_21CollectiveEpilogueFwdINS6_IJS8_SA_S9_EEENS6_IJNS7_ILi1EEESI_SI_EEESC_SE_Li256ELb0ELb1ELb0ELb0EEENS1_19SingleTileSchedulerILb0ELb0ELb1ELi128EEEEEEEEEvNT_6ParamsE --------------------------
	.section	.nv.shared._ZN7cutlass13device_kernelIN5flash19enable_sm80_to_sm89INS1_16FlashAttnFwdSm80INS1_25CollectiveMainloopFwdSm80ILi8ELi1ELb0EN4cute5tupleIJNS5_1CILi128EEENS7_ILi96EEENS7_ILi256EEEEEELi256ENS_6half_tEfNS_4arch4Sm80ELb0ELb0ELb1ELb0ELb1ELb0ELb1ELb0EEENS1_21CollectiveEpilogueFwdINS6_IJS8_SA_S9_EEENS6_IJNS7_ILi1EEESI_SI_EEESC_SE_Li256ELb0ELb1ELb0ELb0EEENS1_19SingleTileSchedulerILb0ELb0ELb1ELi128EEEEEEEEEvNT_6ParamsE,"aw",@nobits
	.sectionflags	@""
	.align	16


//--------------------- .nv.shared._ZN7cutlass13device_kernelIN5flash19enable_sm80_to_sm89INS1_16FlashAttnFwdSm80INS1_25CollectiveMainloopFwdSm80ILi8ELi1ELb0EN4cute5tupleIJNS5_1CILi128EEENS7_ILi96EEENS7_ILi256EEEEEELi256ENS_6half_tEfNS_4arch4Sm80ELb0ELb0ELb1ELb1ELb1ELb0ELb1ELb0EEENS1_21CollectiveEpilogueFwdINS6_IJS8_SA_S9_EEENS6_IJNS7_ILi1EEESI_SI_EEESC_SE_Li256ELb1ELb1ELb0ELb0EEENS1_19SingleTileSchedulerILb1ELb0ELb1ELi128EEEEEEEEEvNT_6ParamsE --------------------------
	.section	.nv.shared._ZN7cutlass13device_kernelIN5flash19enable_sm80_to_sm89INS1_16FlashAttnFwdSm80INS1_25CollectiveMainloopFwdSm80ILi8ELi1ELb0EN4cute5tupleIJNS5_1CILi128EEENS7_ILi96EEENS7_ILi256EEEEEELi256ENS_6half_tEfNS_4arch4Sm80ELb0ELb0ELb1ELb1ELb1ELb0ELb1ELb0EEENS1_21CollectiveEpilogueFwdINS6_IJS8_SA_S9_EEENS6_IJNS7_ILi1EEESI_SI_EEESC_SE_Li256ELb1ELb1ELb0ELb0EEENS1_19SingleTileSchedulerILb1ELb0ELb1ELi128EEEEEEEEEvNT_6ParamsE,"aw",@nobits
	.sectionflags	@""
	.align	16


//--------------------- .nv.shared._ZN7cutlass13device_kernelIN5flash19enable_sm80_to_sm89INS1_16FlashAttnFwdSm80INS1_25CollectiveMainloopFwdSm80ILi8ELi1ELb0EN4cute5tupleIJNS5_1CILi128EEENS7_ILi48EEENS7_ILi256EEEEEELi256ENS_6half_tEfNS_4arch4Sm80ELb0ELb0ELb1ELb1ELb1ELb1ELb1ELb0EEENS1_21CollectiveEpilogueFwdINS6_IJS8_SA_S9_EEENS6_IJNS7_ILi1EEESI_SI_EEESC_SE_Li256ELb1ELb1ELb0ELb0EEENS1_19SingleTileSchedulerILb1ELb0ELb1ELi128EEEEEEEEEvNT_6ParamsE --------------------------
	.section	.nv.shared._ZN7cutlass13device_kernelIN5flash19enable_sm80_to_sm89INS1_16FlashAttnFwdSm80INS1_25CollectiveMainloopFwdSm80ILi8ELi1ELb0EN4cute5tupleIJNS5_1CILi128EEENS7_ILi48EEENS7_ILi256EEEEEELi256ENS_6half_tEfNS_4arch4Sm80ELb0ELb0ELb1ELb1ELb1ELb1ELb1ELb0EEENS1_21CollectiveEpilogueFwdINS6_IJS8_SA_S9_EEENS6_IJNS7_ILi1EEESI_SI_EEESC_SE_Li256ELb1ELb1ELb0ELb0EEENS1_19SingleTileSchedulerILb1ELb0ELb1ELi128EEEEEEEEEvNT_6ParamsE,"aw",@nobits
	.sectionflags	@""
	.align	16


//--------------------- .nv.shared._ZN7cutlass13device_kernelIN5flash19enable_sm80_to_sm89INS1_16FlashAttnFwdSm80INS1_25CollectiveMainloopFwdSm80ILi8ELi1ELb0EN4cute5tupleIJNS5_1CILi128EEENS7_ILi64EEENS7_ILi256EEEEEELi256ENS_6half_tEfNS_4arch4Sm80ELb0ELb1ELb1ELb0ELb1ELb0ELb1ELb0EEENS1_21CollectiveEpilogueFwdINS6_IJS8_SA_S9_EEENS6_IJNS7_ILi1EEESI_SI_EEESC_SE_Li256ELb0ELb1ELb0ELb0EEENS1_19SingleTileSchedulerILb0ELb0ELb1ELi128EEEEEEEEEvNT_6ParamsE --------------------------
	.section	.nv.shared._ZN7cutlass13device_kernelIN5flash19enable_sm80_to_sm89INS1_16FlashAttnFwdSm80INS1_25CollectiveMainloopFwdSm80ILi8ELi1ELb0EN4cute5tupleIJNS5_1CILi128EEENS7_ILi64EEENS7_ILi256EEEEEELi256ENS_6half_tEfNS_4arch4Sm80ELb0ELb1ELb1ELb0ELb1ELb0ELb1ELb0EEENS1_21CollectiveEpilogueFwdINS6_IJS8_SA_S9_EEENS6_IJNS7_ILi1EEESI_SI_EEESC_SE_Li256ELb0ELb1ELb0ELb0EEENS1_19SingleTileSchedulerILb0ELb0ELb1ELi128EEEEEEEEEvNT_6ParamsE,"aw",@nobits
	.sectionflags	@""
	.align	16


//--------------------- .nv.shared._ZN7cutlass13device_kernelIN5flash19enable_sm80_to_sm89INS1_16FlashAttnFwdSm80INS1_25CollectiveMainloopFwdSm80ILi8ELi1ELb0EN4cute5tupleIJNS5_1CILi128EEENS7_ILi64EEENS7_ILi256EEEEEELi256ENS_6half_tEfNS_4arch4Sm80ELb0ELb1ELb1ELb1ELb1ELb0ELb1ELb0EEENS1_21CollectiveEpilogueFwdINS6_IJS8_SA_S9_EEENS6_IJNS7_ILi1EEESI_SI_EEESC_SE_Li256ELb1ELb1ELb0ELb0EEENS1_19SingleTileSchedulerILb1ELb0ELb1ELi128EEEEEEEEEvNT_6ParamsE --------------------------
	.section	.nv.shared._ZN7cutlass13device_kernelIN5flash19enable_sm80_to_sm89INS1_16FlashAttnFwdSm80INS1_25CollectiveMainloopFwdSm80ILi8ELi1ELb0EN4cute5tupleIJNS5_1CILi128EEENS7_ILi64EEENS7_ILi256EEEEEELi256ENS_6half_tEfNS_4arch4Sm80ELb0ELb1ELb1ELb1ELb1ELb0ELb1ELb0EEENS1_21CollectiveEpilogueFwdINS6_IJS8_SA_S9_EEENS6_IJNS7_ILi1EEESI_SI_EEESC_SE_Li256ELb1ELb1ELb0ELb0EEENS1_19SingleTileSchedulerILb1ELb0ELb1ELi128EEEEEEEEEvNT_6ParamsE,"aw",@nobits
	.sectionflags	@""
	.align	16


//--------------------- .nv.shared._ZN7cutlass13device_kernelIN5flash19enable_sm80_to_sm89INS1_16FlashAttnFwdSm80INS1_25CollectiveMainloopFwdSm80ILi8ELi1ELb0EN4cute5tupleIJNS5_1CILi128EEENS7_ILi48EEENS7_ILi256EEEEEELi256ENS_6half_tEfNS_4arch4Sm80ELb0ELb1ELb1ELb1ELb1ELb1ELb1ELb0EEENS1_21CollectiveEpilogueFwdINS6_IJS8_SA_S9_EEENS6_IJNS7_ILi1EEESI_SI_EEESC_SE_Li256ELb1ELb1ELb0ELb0EEENS1_19SingleTileSchedulerILb1ELb0ELb1ELi128EEEEEEEEEvNT_6ParamsE --------------------------
	.section	.nv.shared._ZN7cutlass13device_kernelIN5flash19enable_sm80_to_sm89INS1_16FlashAttnFwdSm80INS1_25CollectiveMainloopFwdSm80ILi8ELi1ELb0EN4cute5tupleIJNS5_1CILi128EEENS7_ILi48EEENS7_ILi256EEEEEELi256ENS_6half_tEfNS_4arch4Sm80ELb0ELb1ELb1ELb1ELb1ELb1ELb1ELb0EEENS1_21CollectiveEpilogueFwdINS6_IJS8_SA_S9_EEENS6_IJNS7_ILi1EEESI_SI_EEESC_SE_Li256ELb1ELb1ELb0ELb0EEENS1_19SingleTileSchedulerILb1ELb0ELb1ELi128EEEEEEEEEvNT_6ParamsE,"aw",@nobits
	.sectionflags	@""
	.align	16


//--------------------- .nv.shared._ZN7cutlass13device_kernelIN5flash19enable_sm80_to_sm89INS1_16FlashAttnFwdSm80INS1_25CollectiveMainloopFwdSm80ILi8ELi1ELb0EN4cute5tupleIJNS5_1CILi128EEENS7_ILi96EEENS7_ILi256EEEEEELi256ENS_6half_tEfNS_4arch4Sm80ELb1ELb0ELb1ELb0ELb1ELb0ELb1ELb0EEENS1_21CollectiveEpilogueFwdINS6_IJS8_SA_S9_EEENS6_IJNS7_ILi1EEESI_SI_EEESC_SE_Li256ELb0ELb1ELb0ELb0EEENS1_30DynamicPersistentTileSchedulerILi256ELi256ELb0ELb1ELb0EEEEEEEEEvNT_6ParamsE --------------------------
	.section	.nv.shared._ZN7cutlass13device_kernelIN5flash19enable_sm80_to_sm89INS1_16FlashAttnFwdSm80INS1_25CollectiveMainloopFwdSm80ILi8ELi1ELb0EN4cute5tupleIJNS5_1CILi128EEENS7_ILi96EEENS7_ILi256EEEEEELi256ENS_6half_tEfNS_4arch4Sm80ELb1ELb0ELb1ELb0ELb1ELb0ELb1ELb0EEENS1_21CollectiveEpilogueFwdINS6_IJS8_SA_S9_EEENS6_IJNS7_ILi1EEESI_SI_EEESC_SE_Li256ELb0ELb1ELb0ELb0EEENS1_30DynamicPersistentTileSchedulerILi256ELi256ELb0ELb1ELb0EEEEEEEEEvNT_6ParamsE,"aw",@nobits
	.sectionflags	@""
	.align	16


//--------------------- .nv.shared._ZN7cutlass13device_kernelIN5flash19enable_sm80_to_sm89INS1_16FlashAttnFwdSm80INS1_25CollectiveMainloopFwdSm80ILi8ELi1ELb0EN4cute5tupleIJNS5_1CILi128EEENS7_ILi96EEENS7_ILi256EEEEEELi256ENS_6half_tEfNS_4arch4Sm80ELb1ELb0ELb1ELb1ELb1ELb0ELb1ELb0EEENS1_21CollectiveEpilogueFwdINS6_IJS8_SA_S9_EEENS6_IJNS7_ILi1EEESI_SI_EEESC_SE_Li256ELb1ELb1ELb0ELb0EEENS1_19SingleTileSchedulerILb1ELb0ELb1ELi128EEEEEEEEEvNT_6ParamsE --------------------------
	.section	.nv.shared._ZN7cutlass13device_kernelIN5flash19enable_sm80_to_sm89INS1_16FlashAttnFwdSm80INS1_25CollectiveMainloopFwdSm80ILi8ELi1ELb0EN4cute5tupleIJNS5_1CILi128EEENS7_ILi96EEENS7_ILi256EEEEEELi256ENS_6half_tEfNS_4arch4Sm80ELb1ELb0ELb1ELb1ELb1ELb0ELb1ELb0EEENS1_21CollectiveEpilogueFwdINS6_IJS8_SA_S9_EEENS6_IJNS7_ILi1EEESI_SI_EEESC_SE_Li256ELb1ELb1ELb0ELb0EEENS1_19SingleTileSchedulerILb1ELb0ELb1ELi128EEEEEEEEEvNT_6ParamsE,"aw",@nobits
	.sectionflags	@""
	.align	16


//--------------------- .nv.shared._ZN7cutlass13device_kernelIN5flash19enable_sm80_to_sm89INS1_16FlashAttnFwdSm80INS1_25CollectiveMainloopFwdSm80ILi8ELi1ELb0EN4cute5tupleIJNS5_1CILi128EEENS7_ILi48EEENS7_ILi256EEEEEELi256ENS_6half_tEfNS_4arch4Sm80ELb1ELb0ELb1ELb1ELb1ELb1ELb1ELb0EEENS1_21CollectiveEpilogueFwdINS6_IJS8_SA_S9_EEENS6_IJNS7_ILi1EEESI_SI_EEESC_SE_Li256ELb1ELb1ELb0ELb0EEENS1_19SingleTileSchedulerILb1ELb0ELb1ELi128EEEEEEEEEvNT_6ParamsE --------------------------
	.section	.nv.shared._ZN7cutlass13device_kernelIN5flash19enable_sm80_to_sm89INS1_16FlashAttnFwdSm80INS1_25CollectiveMainloopFwdSm80ILi8ELi1ELb0EN4cute5tupleIJNS5_1CILi128EEENS7_ILi48EEENS7_ILi256EEEEEELi256ENS_6half_tEfNS_4arch4Sm80ELb1ELb0ELb1ELb1ELb1ELb1ELb1ELb0EEENS1_21CollectiveEpilogueFwdINS6_IJS8_SA_S9_EEENS6_IJNS7_ILi1EEESI_SI_EEESC_SE_Li256ELb1ELb1ELb0ELb0EEENS1_19SingleTileSchedulerILb1ELb0ELb1ELi128EEEEEEEEEvNT_6ParamsE,"aw",@nobits
	.sectionflags	@""
	.align	16
